def matmul_kernel(
    a_ptr,
    b_ptr,
    c_ptr,
    M,
    N,
    K,
    stride_am,
    stride_ak,
    stride_bk,
    stride_bn,
    stride_cm,
    stride_cn,
    BLOCK_M: tl.constexpr,
    BLOCK_N: tl.constexpr,
    BLOCK_K: tl.constexpr,
    GROUP_M: tl.constexpr,
):
    pid = tl.program_id(axis=0)
    num_pid_m = tl.cdiv(M, BLOCK_M)
    num_pid_n = tl.cdiv(N, BLOCK_N)
    num_pid_in_group = GROUP_M * num_pid_n
    group_id = pid // num_pid_in_group
    first_pid_m = group_id * GROUP_M
    group_size_m = min(num_pid_m - first_pid_m, GROUP_M)
    pid_m = first_pid_m + ((pid % num_pid_in_group) % group_size_m)
    pid_n = (pid % num_pid_in_group) // group_size_m

    offs_am = (pid_m * BLOCK_M + tl.arange(0, BLOCK_M)) % M
    offs_bn = (pid_n * BLOCK_N + tl.arange(0, BLOCK_N)) % N
    offs_k = tl.arange(0, BLOCK_K)
    a_ptrs = a_ptr + offs_am[:, None] * stride_am + offs_k[None, :] * stride_ak
    b_ptrs = b_ptr + offs_k[:, None] * stride_bk + offs_bn[None, :] * stride_bn

    acc = tl.zeros((BLOCK_M, BLOCK_N), dtype=tl.float32)
    for kk in range(0, tl.cdiv(K, BLOCK_K)):
        a = tl.load(a_ptrs, mask=offs_k[None, :] < K - kk * BLOCK_K, other=0.0)
        b = tl.load(b_ptrs, mask=offs_k[:, None] < K - kk * BLOCK_K, other=0.0)
        acc = tl.dot(a, b, acc)
        a_ptrs += BLOCK_K * stride_ak
        b_ptrs += BLOCK_K * stride_bk

    c = acc.to(c_ptr.dtype.element_ty)
    offs_cm = pid_m * BLOCK_M + tl.arange(0, BLOCK_M)
    offs_cn = pid_n * BLOCK_N + tl.arange(0, BLOCK_N)
    c_ptrs = c_ptr + offs_cm[:, None] * stride_cm + offs_cn[None, :] * stride_cn
    mask = (offs_cm[:, None] < M) & (offs_cn[None, :] < N)
    tl.store(c_ptrs, c, mask=mask)

# config = {"BLOCK_K": 128, "BLOCK_M": 128, "BLOCK_N": 512, "GROUP_M": 8, "arch": "sm_100", "dtype": "bf16", "num_ctas": 1, "num_stages": 2, "num_warps": 2}
# arch = sm_100


// ===== COMPILED SASS (sm_100a) =====

	.target	sm_100a

	.elftype	@"ET_EXEC"


//--------------------- .note.nv.tkinfo           --------------------------
	.section	.note.nv.tkinfo,"",@"SHT_NOTE"
	.sectionflags	@"SHF_NOTE_NV_TKINFO"
	.tkinfo
        /*0018*/ 	.word	0x00000081
        /*0030*/ 	.string	""
        /*0030*/ 	.string	"ptxas-blackwell"
        /*0030*/ 	.string	"Cuda compilation tools, release 12.9, V12.9.86"
        /*0030*/ 	.string	"Build cuda_12.9.r12.9/compiler.36037853_0"
        /*0030*/ 	.string	"-v  -suppress-debug-info  -lineinfo  -arch sm_100a "



//--------------------- .note.nv.cuver            --------------------------
	.section	.note.nv.cuver,"",@"SHT_NOTE"
	.sectionflags	@"SHF_NOTE_NV_CUVER"
        /*0018*/ 	.short	0x0001
        /*001a*/ 	.short	0x0064
        /*001c*/ 	.short	0x0001
        /*001e*/ 	.short	0x0000
        /*0020*/ 	.short	0x0001
        /*0022*/ 	.short	0x0000


//--------------------- .nv.info                  --------------------------
	.section	.nv.info,"",@"SHT_CUDA_INFO"
	.align	4


	//----- nvinfo : EIATTR_REGCOUNT
	.align		4
        /*0000*/ 	.byte	0x04, 0x2f
        /*0002*/ 	.short	(.L_1 - .L_0)
	.align		4
.L_0:
        /*0004*/ 	.word	index@(matmul_kernel)
        /*0008*/ 	.word	0x00000020


	//----- nvinfo : EIATTR_FRAME_SIZE
	.align		4
.L_1:
        /*000c*/ 	.byte	0x04, 0x11
        /*000e*/ 	.short	(.L_3 - .L_2)
	.align		4
.L_2:
        /*0010*/ 	.word	index@(matmul_kernel)
        /*0014*/ 	.word	0x0000ea10


	//----- nvinfo : EIATTR_MIN_STACK_SIZE
	.align		4
.L_3:
        /*0018*/ 	.byte	0x04, 0x12
        /*001a*/ 	.short	(.L_5 - .L_4)
	.align		4
.L_4:
        /*001c*/ 	.word	index@(matmul_kernel)
        /*0020*/ 	.word	0x0000ea10
.L_5:


//--------------------- .nv.info.matmul_kernel    --------------------------
	.section	.nv.info.matmul_kernel,"",@"SHT_CUDA_INFO"
	.sectionflags	@""
	.align	4


	//----- nvinfo : EIATTR_CUDA_API_VERSION
	.align		4
        /*0000*/ 	.byte	0x04, 0x37
        /*0002*/ 	.short	(.L_7 - .L_6)
.L_6:
        /*0004*/ 	.word	0x00000081


	//----- nvinfo : EIATTR_KPARAM_INFO
	.align		4
.L_7:
        /*0008*/ 	.byte	0x04, 0x17
        /*000a*/ 	.short	(.L_9 - .L_8)
.L_8:
        /*000c*/ 	.word	0x00000000
        /*0010*/ 	.short	0x000d
        /*0012*/ 	.short	0x0048
        /*0014*/ 	.byte	0x00, 0xf4, 0x21, 0x00


	//----- nvinfo : EIATTR_KPARAM_INFO
	.align		4
.L_9:
        /*0018*/ 	.byte	0x04, 0x17
        /*001a*/ 	.short	(.L_11 - .L_10)
.L_10:
        /*001c*/ 	.word	0x00000000
        /*0020*/ 	.short	0x000c
        /*0022*/ 	.short	0x0040
        /*0024*/ 	.byte	0x00, 0xf4, 0x21, 0x00


	//----- nvinfo : EIATTR_KPARAM_INFO
	.align		4
.L_11:
        /*0028*/ 	.byte	0x04, 0x17
        /*002a*/ 	.short	(.L_13 - .L_12)
.L_12:
        /*002c*/ 	.word	0x00000000
        /*0030*/ 	.short	0x000b
        /*0032*/ 	.short	0x0038
        /*0034*/ 	.byte	0x00, 0xf0, 0x11, 0x00


	//----- nvinfo : EIATTR_KPARAM_INFO
	.align		4
.L_13:
        /*0038*/ 	.byte	0x04, 0x17
        /*003a*/ 	.short	(.L_15 - .L_14)
.L_14:
        /*003c*/ 	.word	0x00000000
        /*0040*/ 	.short	0x000a
        /*0042*/ 	.short	0x0034
        /*0044*/ 	.byte	0x00, 0xf0, 0x11, 0x00


	//----- nvinfo : EIATTR_KPARAM_INFO
	.align		4
.L_15:
        /*0048*/ 	.byte	0x04, 0x17
        /*004a*/ 	.short	(.L_17 - .L_16)
.L_16:
        /*004c*/ 	.word	0x00000000
        /*0050*/ 	.short	0x0009
        /*0052*/ 	.short	0x0030
        /*0054*/ 	.byte	0x00, 0xf0, 0x11, 0x00


	//----- nvinfo : EIATTR_KPARAM_INFO
	.align		4
.L_17:
        /*0058*/ 	.byte	0x04, 0x17
        /*005a*/ 	.short	(.L_19 - .L_18)
.L_18:
        /*005c*/ 	.word	0x00000000
        /*0060*/ 	.short	0x0008
        /*0062*/ 	.short	0x002c
        /*0064*/ 	.byte	0x00, 0xf0, 0x11, 0x00


	//----- nvinfo : EIATTR_KPARAM_INFO
	.align		4
.L_19:
        /*0068*/ 	.byte	0x04, 0x17
        /*006a*/ 	.short	(.L_21 - .L_20)
.L_20:
        /*006c*/ 	.word	0x00000000
        /*0070*/ 	.short	0x0007
        /*0072*/ 	.short	0x0028
        /*0074*/ 	.byte	0x00, 0xf0, 0x11, 0x00


	//----- nvinfo : EIATTR_KPARAM_INFO
	.align		4
.L_21:
        /*0078*/ 	.byte	0x04, 0x17
        /*007a*/ 	.short	(.L_23 - .L_22)
.L_22:
        /*007c*/ 	.word	0x00000000
        /*0080*/ 	.short	0x0006
        /*0082*/ 	.short	0x0024
        /*0084*/ 	.byte	0x00, 0xf0, 0x11, 0x00


	//----- nvinfo : EIATTR_KPARAM_INFO
	.align		4
.L_23:
        /*0088*/ 	.byte	0x04, 0x17
        /*008a*/ 	.short	(.L_25 - .L_24)
.L_24:
        /*008c*/ 	.word	0x00000000
        /*0090*/ 	.short	0x0005
        /*0092*/ 	.short	0x0020
        /*0094*/ 	.byte	0x00, 0xf0, 0x11, 0x00


	//----- nvinfo : EIATTR_KPARAM_INFO
	.align		4
.L_25:
        /*0098*/ 	.byte	0x04, 0x17
        /*009a*/ 	.short	(.L_27 - .L_26)
.L_26:
        /*009c*/ 	.word	0x00000000
        /*00a0*/ 	.short	0x0004
        /*00a2*/ 	.short	0x001c
        /*00a4*/ 	.byte	0x00, 0xf0, 0x11, 0x00


	//----- nvinfo : EIATTR_KPARAM_INFO
	.align		4
.L_27:
        /*00a8*/ 	.byte	0x04, 0x17
        /*00aa*/ 	.short	(.L_29 - .L_28)
.L_28:
        /*00ac*/ 	.word	0x00000000
        /*00b0*/ 	.short	0x0003
        /*00b2*/ 	.short	0x0018
        /*00b4*/ 	.byte	0x00, 0xf0, 0x11, 0x00


	//----- nvinfo : EIATTR_KPARAM_INFO
	.align		4
.L_29:
        /*00b8*/ 	.byte	0x04, 0x17
        /*00ba*/ 	.short	(.L_31 - .L_30)
.L_30:
        /*00bc*/ 	.word	0x00000000
        /*00c0*/ 	.short	0x0002
        /*00c2*/ 	.short	0x0010
        /*00c4*/ 	.byte	0x00, 0xf4, 0x21, 0x00


	//----- nvinfo : EIATTR_KPARAM_INFO
	.align		4
.L_31:
        /*00c8*/ 	.byte	0x04, 0x17
        /*00ca*/ 	.short	(.L_33 - .L_32)
.L_32:
        /*00cc*/ 	.word	0x00000000
        /*00d0*/ 	.short	0x0001
        /*00d2*/ 	.short	0x0008
        /*00d4*/ 	.byte	0x00, 0xf4, 0x21, 0x00


	//----- nvinfo : EIATTR_KPARAM_INFO
	.align		4
.L_33:
        /*00d8*/ 	.byte	0x04, 0x17
        /*00da*/ 	.short	(.L_35 - .L_34)
.L_34:
        /*00dc*/ 	.word	0x00000000
        /*00e0*/ 	.short	0x0000
        /*00e2*/ 	.short	0x0000
        /*00e4*/ 	.byte	0x00, 0xf4, 0x21, 0x00


	//----- nvinfo : EIATTR_SPARSE_MMA_MASK
	.align		4
.L_35:
        /*00e8*/ 	.byte	0x03, 0x50
        /*00ea*/ 	.short	0x0000


	//----- nvinfo : EIATTR_MAXREG_COUNT
	.align		4
        /*00ec*/ 	.byte	0x03, 0x1b
        /*00ee*/ 	.short	0x00ff


	//----- nvinfo : EIATTR_NUM_BARRIERS
	.align		4
        /*00f0*/ 	.byte	0x02, 0x4c
        /*00f2*/ 	.byte	0x01
	.zero		1


	//----- nvinfo : EIATTR_ANNOTATIONS
	.align		4
        /*00f4*/ 	.byte	0x04, 0x55
        /*00f6*/ 	.short	(.L_37 - .L_36)


	//   ....[0]....
.L_36:
        /*00f8*/ 	.word	0x00000001
        /*00fc*/ 	.byte	0x50, 0x00, 0x00, 0x00, 0x01, 0x00, 0x00, 0x00, 0x90, 0x00, 0x00, 0x00, 0x01, 0x00, 0x00, 0x00
        /* <DEDUP_REMOVED lines=2514> */
        /*9e2c*/ 	.byte	0x20, 0x16, 0x03, 0x00, 0x01, 0x00, 0x00, 0x00, 0x30, 0x16, 0x03, 0x00


	//----- nvinfo : EIATTR_VRC_CTA_INIT_COUNT
	.align		4
.L_37:
        /*9e38*/ 	.byte	0x02, 0x4a
	.zero		1
	.zero		1


	//----- nvinfo : EIATTR_EXIT_INSTR_OFFSETS
	.align		4
        /*9e3c*/ 	.byte	0x04, 0x1c
        /*9e3e*/ 	.short	(.L_39 - .L_38)


	//   ....[0]....
.L_38:
        /*9e40*/ 	.word	0x00164fc0


	//   ....[1]....
        /*9e44*/ 	.word	0x00164ff0


	//----- nvinfo : EIATTR_REQNTID
	.align		4
.L_39:
        /*9e48*/ 	.byte	0x04, 0x10
        /*9e4a*/ 	.short	(.L_41 - .L_40)
.L_40:
        /*9e4c*/ 	.word	0x00000040
        /*9e50*/ 	.word	0x00000001
        /*9e54*/ 	.word	0x00000001


	//----- nvinfo : EIATTR_CBANK_PARAM_SIZE
	.align		4
.L_41:
        /*9e58*/ 	.byte	0x03, 0x19
        /*9e5a*/ 	.short	0x0050


	//----- nvinfo : EIATTR_PARAM_CBANK
	.align		4
        /*9e5c*/ 	.byte	0x04, 0x0a
        /*9e5e*/ 	.short	(.L_43 - .L_42)
	.align		4
.L_42:
        /*9e60*/ 	.word	index@(.nv.constant0.matmul_kernel)
        /*9e64*/ 	.short	0x0380
        /*9e66*/ 	.short	0x0050


	//----- nvinfo : EIATTR_SW_WAR
	.align		4
.L_43:
        /*9e68*/ 	.byte	0x04, 0x36
        /*9e6a*/ 	.short	(.L_45 - .L_44)
.L_44:
        /*9e6c*/ 	.word	0x00000008
.L_45:


//--------------------- .nv.compat                --------------------------
	.section	.nv.compat,"",@"SHT_CUDA_COMPAT_INFO"
	.align	4
        /*0000*/ 	.byte	0x02, 0x02, 0x01, 0x00, 0x02, 0x05, 0x05, 0x00, 0x02, 0x03, 0x00, 0x00, 0x02, 0x06, 0x01, 0x00


//--------------------- .nv.callgraph             --------------------------
	.section	.nv.callgraph,"",@"SHT_CUDA_CALLGRAPH"
	.align	4
	.sectionentsize	8
	.align		4
        /*0000*/ 	.word	0x00000000
	.align		4
        /*0004*/ 	.word	0xffffffff
	.align		4
        /*0008*/ 	.word	0x00000000
	.align		4
        /*000c*/ 	.word	0xfffffffe
	.align		4
        /*0010*/ 	.word	0x00000000
	.align		4
        /*0014*/ 	.word	0xfffffffd
	.align		4
        /*0018*/ 	.word	0x00000000
	.align		4
        /*001c*/ 	.word	0xfffffffc


//--------------------- .text.matmul_kernel       --------------------------
	.section	.text.matmul_kernel,"ax",@progbits
	.align	128
        .global         matmul_kernel
        .type           matmul_kernel,@function
        .size           matmul_kernel,(.L_x_3 - matmul_kernel)
        .other          matmul_kernel,@"STO_CUDA_ENTRY STV_DEFAULT"
matmul_kernel:
.text.matmul_kernel:
[----:B------:R-:W0:Y:S02]  /*0000*/  LDC R1, c[0x0][0x37c] ;  /* 0x0000df00ff017b82 */ /* 0x000e240000000800 */
[----:B0-----:R-:W-:-:S06]  /*0010*/  VIADD R1, R1, 0xffff15f0 ;  /* 0xffff15f001017836 */ /* 0x001fcc0000000000 */
[----:B------:R-:W0:Y:S01]  /*0020*/  LDC.64 R2, c[0x0][0x398] ;  /* 0x0000e600ff027b82 */ /* 0x000e220000000a00 */
[----:B------:R-:W1:Y:S01]  /*0030*/  S2R R14, SR_TID.X ;  /* 0x00000000000e7919 */ /* 0x000e620000002100 */
[----:B------:R-:W2:Y:S01]  /*0040*/  LDCU UR4, c[0x0][0x3a0] ;  /* 0x00007400ff0477ac */ /* 0x000ea20008000800 */
[----:B------:R-:W-:Y:S01]  /*0050*/  STL [R1+0x4c0], RZ ;  /* 0x0004c0ff01007387 */ /* 0x000fe20000100800 */
[----:B------:R-:W-:Y:S01]  /*0060*/  UMOV UR5, 0x400 ;  /* 0x0000040000057882 */ /* 0x000fe20000000000 */
[----:B------:R-:W3:Y:S03]  /*0070*/  LDCU.64 UR76, c[0x0][0x358] ;  /* 0x00006b00ff4c77ac */ /* 0x000ee60008000a00 */
[----:B------:R-:W4:Y:S01]  /*0080*/  S2UR UR6, SR_CgaCtaId ;  /* 0x00000000000679c3 */ /* 0x000f220000008800 */
[----:B------:R-:W-:Y:S04]  /*0090*/  STL [R1+0x4c4], RZ ;  /* 0x0004c4ff01007387 */ /* 0x000fe80000100800 */
[----:B------:R-:W-:Y:S04]  /*00a0*/  STL [R1+0x4c8], RZ ;  /* 0x0004c8ff01007387 */ /* 0x000fe80000100800 */
[----:B------:R-:W-:Y:S01]  /*00b0*/  STL [R1+0x4cc], RZ ;  /* 0x0004ccff01007387 */ /* 0x000fe20000100800 */
[----:B--2---:R-:W-:-:S03]  /*00c0*/  UIADD3 UR4, UPT, UPT, UR4, 0x7f, URZ ;  /* 0x0000007f04047890 */ /* 0x004fc6000fffe0ff */
[----:B------:R-:W-:Y:S01]  /*00d0*/  STL [R1+0x4b0], RZ ;  /* 0x0004b0ff01007387 */ /* 0x000fe20000100800 */
[----:B0-----:R-:W-:-:S03]  /*00e0*/  VIADD R0, R3, 0x1ff ;  /* 0x000001ff03007836 */ /* 0x001fc60000000000 */
[----:B------:R-:W-:Y:S01]  /*00f0*/  STL [R1+0x4b4], RZ ;  /* 0x0004b4ff01007387 */ /* 0x000fe20000100800 */
[----:B------:R-:W-:-:S03]  /*0100*/  UISETP.GE.AND UP0, UPT, UR4, 0x80, UPT ;  /* 0x000000800400788c */ /* 0x000fc6000bf06270 */
[----:B------:R-:W-:Y:S01]  /*0110*/  STL [R1+0x4b8], RZ ;  /* 0x0004b8ff01007387 */ /* 0x000fe20000100800 */
[----:B------:R-:W-:Y:S01]  /*0120*/  SHF.R.S32.HI R5, RZ, 0x1f, R0 ;  /* 0x0000001fff057819 */ /* 0x000fe20000011400 */
[----:B----4-:R-:W-:Y:S02]  /*0130*/  ULEA UR5, UR6, UR5, 0x18 ;  /* 0x0000000506057291 */ /* 0x010fe4000f8ec0ff */
[----:B------:R-:W-:Y:S01]  /*0140*/  STL [R1+0x4bc], RZ ;  /* 0x0004bcff01007387 */ /* 0x000fe20000100800 */
[----:B------:R-:W-:-:S03]  /*0150*/  LEA.HI R5, R5, R0, RZ, 0x9 ;  /* 0x0000000005057211 */ /* 0x000fc600078f48ff */
[----:B------:R-:W-:Y:S01]  /*0160*/  STL [R1+0x4a0], RZ ;  /* 0x0004a0ff01007387 */ /* 0x000fe20000100800 */
[----:B------:R-:W-:-:S03]  /*0170*/  SHF.R.S32.HI R0, RZ, 0x9, R5 ;  /* 0x00000009ff007819 */ /* 0x000fc60000011405 */
[----:B------:R-:W-:Y:S02]  /*0180*/  STL [R1+0x4a4], RZ ;  /* 0x0004a4ff01007387 */ /* 0x000fe40000100800 */
[----:B------:R-:W-:Y:S02]  /*0190*/  IMAD.SHL.U32 R0, R0, 0x8, RZ ;  /* 0x0000000800007824 */ /* 0x000fe400078e00ff */
[----:B------:R-:W-:Y:S03]  /*01a0*/  STL [R1+0x4a8], RZ ;  /* 0x0004a8ff01007387 */ /* 0x000fe60000100800 */
[-C--:B------:R-:W-:Y:S01]  /*01b0*/  IABS R9, R0.reuse ;  /* 0x0000000000097213 */ /* 0x080fe20000000000 */
[----:B------:R-:W-:Y:S01]  /*01c0*/  STL [R1+0x4ac], RZ ;  /* 0x0004acff01007387 */ /* 0x000fe20000100800 */
[----:B------:R-:W-:Y:S02]  /*01d0*/  IABS R12, R0 ;  /* 0x00000000000c7213 */ /* 0x000fe40000000000 */
[----:B------:R-:W0:Y:S01]  /*01e0*/  I2F.RP R4, R9 ;  /* 0x0000000900047306 */ /* 0x000e220000209400 */
[----:B------:R-:W-:Y:S04]  /*01f0*/  STL [R1+0x490], RZ ;  /* 0x000490ff01007387 */ /* 0x000fe80000100800 */
[----:B------:R-:W-:Y:S04]  /*0200*/  STL [R1+0x494], RZ ;  /* 0x000494ff01007387 */ /* 0x000fe80000100800 */
[----:B------:R-:W-:Y:S04]  /*0210*/  STL [R1+0x498], RZ ;  /* 0x000498ff01007387 */ /* 0x000fe80000100800 */
[----:B------:R-:W-:Y:S01]  /*0220*/  STL [R1+0x49c], RZ ;  /* 0x00049cff01007387 */ /* 0x000fe20000100800 */
[----:B0-----:R-:W0:Y:S03]  /*0230*/  MUFU.RCP R4, R4 ;  /* 0x0000000400047308 */ /* 0x001e260000001000 */
[----:B------:R-:W-:Y:S04]  /*0240*/  STL [R1+0x480], RZ ;  /* 0x000480ff01007387 */ /* 0x000fe80000100800 */
[----:B------:R-:W-:Y:S04]  /*0250*/  STL [R1+0x484], RZ ;  /* 0x000484ff01007387 */ /* 0x000fe80000100800 */
[----:B------:R-:W-:Y:S04]  /*0260*/  STL [R1+0x488], RZ ;  /* 0x000488ff01007387 */ /* 0x000fe80000100800 */
[----:B------:R-:W-:Y:S01]  /*0270*/  STL [R1+0x48c], RZ ;  /* 0x00048cff01007387 */ /* 0x000fe20000100800 */
[----:B0-----:R-:W-:-:S03]  /*0280*/  VIADD R6, R4, 0xffffffe ;  /* 0x0ffffffe04067836 */ /* 0x001fc60000000000 */
[----:B------:R-:W-:Y:S01]  /*0290*/  STL [R1+0x470], RZ ;  /* 0x000470ff01007387 */ /* 0x000fe20000100800 */
[----:B------:R-:W-:Y:S01]  /*02a0*/  IMAD.MOV R4, RZ, RZ, -R12 ;  /* 0x000000ffff047224 */ /* 0x000fe200078e0a0c */
[----:B------:R0:W2:Y:S02]  /*02b0*/  F2I.FTZ.U32.TRUNC.NTZ R7, R6 ;  /* 0x0000000600077305 */ /* 0x0000a4000021f000 */
[----:B------:R-:W-:Y:S04]  /*02c0*/  STL [R1+0x474], RZ ;  /* 0x000474ff01007387 */ /* 0x000fe80000100800 */
[----:B------:R-:W-:Y:S04]  /*02d0*/  STL [R1+0x478], RZ ;  /* 0x000478ff01007387 */ /* 0x000fe80000100800 */
[----:B------:R-:W-:Y:S01]  /*02e0*/  STL [R1+0x47c], RZ ;  /* 0x00047cff01007387 */ /* 0x000fe20000100800 */
[----:B0-----:R-:W-:-:S03]  /*02f0*/  IMAD.MOV.U32 R6, RZ, RZ, RZ ;  /* 0x000000ffff067224 */ /* 0x001fc600078e00ff */
[----:B------:R-:W-:Y:S01]  /*0300*/  STL [R1+0x460], RZ ;  /* 0x000460ff01007387 */ /* 0x000fe20000100800 */
[----:B--2---:R-:W-:-:S03]  /*0310*/  IMAD.MOV R8, RZ, RZ, -R7 ;  /* 0x000000ffff087224 */ /* 0x004fc600078e0a07 */
[----:B------:R-:W-:Y:S01]  /*0320*/  STL [R1+0x464], RZ ;  /* 0x000464ff01007387 */ /* 0x000fe20000100800 */
[----:B------:R-:W-:-:S03]  /*0330*/  IMAD R11, R8, R9, RZ ;  /* 0x00000009080b7224 */ /* 0x000fc600078e02ff */
[----:B------:R-:W-:Y:S01]  /*0340*/  STL [R1+0x468], RZ ;  /* 0x000468ff01007387 */ /* 0x000fe20000100800 */
[----:B------:R-:W-:-:S03]  /*0350*/  IMAD.HI.U32 R7, R7, R11, R6 ;  /* 0x0000000b07077227 */ /* 0x000fc600078e0006 */
[----:B------:R-:W-:Y:S04]  /*0360*/  STL [R1+0x46c], RZ ;  /* 0x00046cff01007387 */ /* 0x000fe80000100800 */
        /* <DEDUP_REMOVED lines=241> */
[----:B------:R-:W-:Y:S01]  /*1280*/  STL [R1+0x94], RZ ;  /* 0x000094ff01007387 */ /* 0x000fe20000100800 */
[----:B------:R-:W0:Y:S03]  /*1290*/  S2R R5, SR_CTAID.X ;  /* 0x0000000000057919 */ /* 0x000e260000002500 */
        /* <DEDUP_REMOVED lines=8> */
[----:B0-----:R-:W-:-:S03]  /*1320*/  IABS R10, R5 ;  /* 0x00000005000a7213 */ /* 0x001fc60000000000 */
[----:B------:R-:W-:Y:S02]  /*1330*/  STL [R1+0x78], RZ ;  /* 0x000078ff01007387 */ /* 0x000fe40000100800 */
[----:B------:R-:W-:Y:S02]  /*1340*/  IMAD.MOV.U32 R8, RZ, RZ, R10 ;  /* 0x000000ffff087224 */ /* 0x000fe400078e000a */
[----:B------:R-:W-:Y:S02]  /*1350*/  STL [R1+0x7c], RZ ;  /* 0x00007cff01007387 */ /* 0x000fe40000100800 */
[----:B------:R-:W-:Y:S02]  /*1360*/  IMAD.HI.U32 R7, R7, R8, RZ ;  /* 0x0000000807077227 */ /* 0x000fe400078e00ff */
[----:B------:R-:W-:Y:S02]  /*1370*/  STL [R1+0x60], RZ ;  /* 0x000060ff01007387 */ /* 0x000fe40000100800 */
[----:B------:R-:W-:-:S02]  /*1380*/  IMAD R4, R7, R4, R8 ;  /* 0x0000000407047224 */ /* 0x000fc400078e0208 */
[----:B------:R-:W-:Y:S03]  /*1390*/  STL [R1+0x64], RZ ;  /* 0x000064ff01007387 */ /* 0x000fe60000100800 */
[----:B------:R-:W-:Y:S01]  /*13a0*/  ISETP.GT.U32.AND P1, PT, R9, R4, PT ;  /* 0x000000040900720c */ /* 0x000fe20003f24070 */
[----:B------:R-:W-:Y:S04]  /*13b0*/  STL [R1+0x68], RZ ;  /* 0x000068ff01007387 */ /* 0x000fe80000100800 */
[----:B------:R-:W-:Y:S04]  /*13c0*/  STL [R1+0x6c], RZ ;  /* 0x00006cff01007387 */ /* 0x000fe80000100800 */
[----:B------:R-:W-:Y:S04]  /*13d0*/  STL [R1+0x50], RZ ;  /* 0x000050ff01007387 */ /* 0x000fe80000100800 */
[----:B------:R-:W-:Y:S01]  /*13e0*/  STL [R1+0x54], RZ ;  /* 0x000054ff01007387 */ /* 0x000fe20000100800 */
[----:B------:R-:W-:-:S02]  /*13f0*/  @!P1 IMAD.IADD R4, R4, 0x1, -R9 ;  /* 0x0000000104049824 */ /* 0x000fc400078e0a09 */
[----:B------:R-:W-:Y:S01]  /*1400*/  @!P1 VIADD R7, R7, 0x1 ;  /* 0x0000000107079836 */ /* 0x000fe20000000000 */
[----:B------:R-:W-:Y:S01]  /*1410*/  STL [R1+0x58], RZ ;  /* 0x000058ff01007387 */ /* 0x000fe20000100800 */
[----:B------:R-:W-:Y:S02]  /*1420*/  ISETP.NE.AND P1, PT, R0, RZ, PT ;  /* 0x000000ff0000720c */ /* 0x000fe40003f25270 */
[----:B------:R-:W-:Y:S01]  /*1430*/  ISETP.GE.U32.AND P0, PT, R4, R9, PT ;  /* 0x000000090400720c */ /* 0x000fe20003f06070 */
[----:B------:R-:W-:Y:S01]  /*1440*/  STL [R1+0x5c], RZ ;  /* 0x00005cff01007387 */ /* 0x000fe20000100800 */
[----:B------:R-:W-:-:S03]  /*1450*/  LOP3.LUT R4, R5, R0, RZ, 0x3c, !PT ;  /* 0x0000000005047212 */ /* 0x000fc600078e3cff */
[----:B------:R-:W-:Y:S01]  /*1460*/  STL [R1+0x40], RZ ;  /* 0x000040ff01007387 */ /* 0x000fe20000100800 */
[----:B------:R-:W-:Y:S01]  /*1470*/  ISETP.GE.AND P2, PT, R4, RZ, PT ;  /* 0x000000ff0400720c */ /* 0x000fe20003f46270 */
[----:B------:R-:W-:Y:S02]  /*1480*/  VIADD R4, R2, 0x7f ;  /* 0x0000007f02047836 */ /* 0x000fe40000000000 */
[----:B------:R-:W-:Y:S04]  /*1490*/  STL [R1+0x44], RZ ;  /* 0x000044ff01007387 */ /* 0x000fe80000100800 */
[----:B------:R-:W-:Y:S01]  /*14a0*/  STL [R1+0x48], RZ ;  /* 0x000048ff01007387 */ /* 0x000fe20000100800 */
[----:B------:R-:W-:-:S03]  /*14b0*/  @P0 VIADD R7, R7, 0x1 ;  /* 0x0000000107070836 */ /* 0x000fc60000000000 */
[----:B------:R-:W-:Y:S01]  /*14c0*/  STL [R1+0x4c], RZ ;  /* 0x00004cff01007387 */ /* 0x000fe20000100800 */
[----:B------:R-:W-:Y:S01]  /*14d0*/  IMAD.MOV.U32 R6, RZ, RZ, R7 ;  /* 0x000000ffff067224 */ /* 0x000fe200078e0007 */
[----:B------:R-:W-:Y:S02]  /*14e0*/  SHF.R.S32.HI R7, RZ, 0x1f, R4 ;  /* 0x0000001fff077819 */ /* 0x000fe40000011404 */
[----:B------:R-:W-:Y:S01]  /*14f0*/  STL [R1+0x30], RZ ;  /* 0x000030ff01007387 */ /* 0x000fe20000100800 */
[----:B------:R-:W-:Y:S01]  /*1500*/  @!P2 IMAD.MOV R6, RZ, RZ, -R6 ;  /* 0x000000ffff06a224 */ /* 0x000fe200078e0a06 */
[----:B------:R-:W-:Y:S02]  /*1510*/  @!P1 LOP3.LUT R6, RZ, R0, RZ, 0x33, !PT ;  /* 0x00000000ff069212 */ /* 0x000fe400078e33ff */
[----:B------:R-:W-:Y:S01]  /*1520*/  STL [R1+0x34], RZ ;  /* 0x000034ff01007387 */ /* 0x000fe20000100800 */
[----:B------:R-:W-:Y:S02]  /*1530*/  LEA.HI R7, R7, R4, RZ, 0x7 ;  /* 0x0000000407077211 */ /* 0x000fe400078f38ff */
[----:B------:R-:W-:Y:S01]  /*1540*/  IMAD.SHL.U32 R4, R6, 0x8, RZ ;  /* 0x0000000806047824 */ /* 0x000fe200078e00ff */
[----:B------:R-:W-:Y:S01]  /*1550*/  STL [R1+0x38], RZ ;  /* 0x000038ff01007387 */ /* 0x000fe20000100800 */
[----:B------:R-:W-:-:S03]  /*1560*/  IMAD.MOV R6, RZ, RZ, -R6 ;  /* 0x000000ffff067224 */ /* 0x000fc600078e0a06 */
[----:B------:R-:W-:Y:S01]  /*1570*/  STL [R1+0x3c], RZ ;  /* 0x00003cff01007387 */ /* 0x000fe20000100800 */
[----:B------:R-:W-:Y:S01]  /*1580*/  LEA.HI.SX32 R7, R7, -R4, 0x19 ;  /* 0x8000000407077211 */ /* 0x000fe200078fcaff */
[----:B------:R-:W-:Y:S02]  /*1590*/  IMAD R13, R0, R6, R5 ;  /* 0x00000006000d7224 */ /* 0x000fe400078e0205 */
[----:B------:R-:W-:Y:S01]  /*15a0*/  STL [R1+0x20], RZ ;  /* 0x000020ff01007387 */ /* 0x000fe20000100800 */
[----:B------:R-:W-:Y:S01]  /*15b0*/  VIMNMX R8, PT, PT, R7, 0x8, PT ;  /* 0x0000000807087848 */ /* 0x000fe20003fe0100 */
[----:B------:R-:W-:Y:S02]  /*15c0*/  IMAD.MOV.U32 R6, RZ, RZ, RZ ;  /* 0x000000ffff067224 */ /* 0x000fe400078e00ff */
[----:B------:R-:W-:Y:S01]  /*15d0*/  STL [R1+0x24], RZ ;  /* 0x000024ff01007387 */ /* 0x000fe20000100800 */
[-C--:B------:R-:W-:Y:S02]  /*15e0*/  IABS R10, R8.reuse ;  /* 0x00000008000a7213 */ /* 0x080fe40000000000 */
[----:B------:R-:W-:Y:S01]  /*15f0*/  IABS R0, R8 ;  /* 0x0000000800007213 */ /* 0x000fe20000000000 */
[----:B------:R-:W-:Y:S01]  /*1600*/  STL [R1+0x28], RZ ;  /* 0x000028ff01007387 */ /* 0x000fe20000100800 */
[----:B------:R-:W0:Y:S03]  /*1610*/  I2F.RP R9, R10 ;  /* 0x0000000a00097306 */ /* 0x000e260000209400 */
[----:B------:R-:W-:Y:S04]  /*1620*/  STL [R1+0x2c], RZ ;  /* 0x00002cff01007387 */ /* 0x000fe80000100800 */
[----:B------:R-:W-:Y:S04]  /*1630*/  STL [R1+0x10], RZ ;  /* 0x000010ff01007387 */ /* 0x000fe80000100800 */
[----:B------:R-:W-:Y:S04]  /*1640*/  STL [R1+0x14], RZ ;  /* 0x000014ff01007387 */ /* 0x000fe80000100800 */
[----:B------:R-:W-:Y:S01]  /*1650*/  STL [R1+0x18], RZ ;  /* 0x000018ff01007387 */ /* 0x000fe20000100800 */
[----:B0-----:R-:W0:Y:S03]  /*1660*/  MUFU.RCP R9, R9 ;  /* 0x0000000900097308 */ /* 0x001e260000001000 */
[----:B------:R-:W-:Y:S04]  /*1670*/  STL [R1+0x1c], RZ ;  /* 0x00001cff01007387 */ /* 0x000fe80000100800 */
[----:B------:R-:W-:Y:S04]  /*1680*/  STL [R1], RZ ;  /* 0x000000ff01007387 */ /* 0x000fe80000100800 */
[----:B------:R-:W-:Y:S04]  /*1690*/  STL [R1+0x4], RZ ;  /* 0x000004ff01007387 */ /* 0x000fe80000100800 */
[----:B------:R-:W-:Y:S01]  /*16a0*/  STL [R1+0x8], RZ ;  /* 0x000008ff01007387 */ /* 0x000fe20000100800 */
[----:B0-----:R-:W-:-:S03]  /*16b0*/  VIADD R7, R9, 0xffffffe ;  /* 0x0ffffffe09077836 */ /* 0x001fc60000000000 */
[----:B------:R-:W-:Y:S04]  /*16c0*/  STL [R1+0xc], RZ ;  /* 0x00000cff01007387 */ /* 0x000fe80000100800 */
[----:B------:R-:W-:Y:S01]  /*16d0*/  STL [R1+0x540], RZ ;  /* 0x000540ff01007387 */ /* 0x000fe20000100800 */
[----:B------:R-:W0:Y:S03]  /*16e0*/  F2I.FTZ.U32.TRUNC.NTZ R7, R7 ;  /* 0x0000000700077305 */ /* 0x000e26000021f000 */
[----:B------:R-:W-:Y:S04]  /*16f0*/  STL [R1+0x544], RZ ;  /* 0x000544ff01007387 */ /* 0x000fe80000100800 */
[----:B------:R-:W-:Y:S04]  /*1700*/  STL [R1+0x548], RZ ;  /* 0x000548ff01007387 */ /* 0x000fe80000100800 */
[----:B------:R-:W-:Y:S04]  /*1710*/  STL [R1+0x54c], RZ ;  /* 0x00054cff01007387 */ /* 0x000fe80000100800 */
[----:B------:R-:W-:Y:S01]  /*1720*/  STL [R1+0x560], RZ ;  /* 0x000560ff01007387 */ /* 0x000fe20000100800 */
[----:B0-----:R-:W-:-:S03]  /*1730*/  IMAD.MOV R11, RZ, RZ, -R7 ;  /* 0x000000ffff0b7224 */ /* 0x001fc600078e0a07 */
[----:B------:R-:W-:Y:S01]  /*1740*/  STL [R1+0x564], RZ ;  /* 0x000564ff01007387 */ /* 0x000fe20000100800 */
[----:B------:R-:W-:Y:S01]  /*1750*/  IMAD.MOV.U32 R5, RZ, RZ, R11 ;  /* 0x000000ffff057224 */ /* 0x000fe200078e000b */
[----:B------:R-:W-:Y:S02]  /*1760*/  IABS R11, R13 ;  /* 0x0000000d000b7213 */ /* 0x000fe40000000000 */
[----:B------:R-:W-:Y:S01]  /*1770*/  STL [R1+0x568], RZ ;  /* 0x000568ff01007387 */ /* 0x000fe20000100800 */
[----:B------:R-:W-:-:S03]  /*1780*/  IMAD R5, R5, R10, RZ ;  /* 0x0000000a05057224 */ /* 0x000fc600078e02ff */
[----:B------:R-:W-:Y:S01]  /*1790*/  STL [R1+0x56c], RZ ;  /* 0x00056cff01007387 */ /* 0x000fe20000100800 */
[----:B------:R-:W-:-:S03]  /*17a0*/  IMAD.HI.U32 R6, R7, R5, R6 ;  /* 0x0000000507067227 */ /* 0x000fc600078e0006 */
[----:B------:R-:W-:Y:S01]  /*17b0*/  STL [R1+0x550], RZ ;  /* 0x000550ff01007387 */ /* 0x000fe20000100800 */
[----:B------:R-:W-:Y:S02]  /*17c0*/  IMAD.MOV R5, RZ, RZ, -R0 ;  /* 0x000000ffff057224 */ /* 0x000fe400078e0a00 */
[----:B------:R-:W-:Y:S01]  /*17d0*/  IMAD.HI.U32 R0, R6, R11, RZ ;  /* 0x0000000b06007227 */ /* 0x000fe200078e00ff */
[----:B------:R-:W-:Y:S03]  /*17e0*/  STL [R1+0x554], RZ ;  /* 0x000554ff01007387 */ /* 0x000fe60000100800 */
[----:B------:R-:W-:Y:S01]  /*17f0*/  IMAD R5, R0, R5, R11 ;  /* 0x0000000500057224 */ /* 0x000fe200078e020b */
[----:B------:R-:W-:Y:S04]  /*1800*/  STL [R1+0x558], RZ ;  /* 0x000558ff01007387 */ /* 0x000fe80000100800 */
[----:B------:R-:W-:Y:S01]  /*1810*/  STL [R1+0x55c], RZ ;  /* 0x00055cff01007387 */ /* 0x000fe20000100800 */
[----:B------:R-:W-:-:S03]  /*1820*/  ISETP.GT.U32.AND P1, PT, R10, R5, PT ;  /* 0x000000050a00720c */ /* 0x000fc60003f24070 */
[----:B------:R-:W-:Y:S04]  /*1830*/  STL [R1+0x570], RZ ;  /* 0x000570ff01007387 */ /* 0x000fe80000100800 */
[----:B------:R-:W-:Y:S04]  /*1840*/  STL [R1+0x574], RZ ;  /* 0x000574ff01007387 */ /* 0x000fe80000100800 */
[----:B------:R-:W-:Y:S02]  /*1850*/  STL [R1+0x578], RZ ;  /* 0x000578ff01007387 */ /* 0x000fe40000100800 */
[----:B------:R-:W-:-:S02]  /*1860*/  @!P1 IMAD.IADD R5, R5, 0x1, -R10 ;  /* 0x0000000105059824 */ /* 0x000fc400078e0a0a */
[----:B------:R-:W-:Y:S01]  /*1870*/  STL [R1+0x57c], RZ ;  /* 0x00057cff01007387 */ /* 0x000fe20000100800 */
[----:B------:R-:W-:Y:S01]  /*1880*/  @!P1 VIADD R0, R0, 0x1 ;  /* 0x0000000100009836 */ /* 0x000fe20000000000 */
[----:B------:R-:W-:Y:S02]  /*1890*/  ISETP.NE.AND P1, PT, R8, RZ, PT ;  /* 0x000000ff0800720c */ /* 0x000fe40003f25270 */
[----:B------:R-:W-:Y:S01]  /*18a0*/  STL [R1+0x580], RZ ;  /* 0x000580ff01007387 */ /* 0x000fe20000100800 */
[----:B------:R-:W-:Y:S02]  /*18b0*/  ISETP.GE.U32.AND P0, PT, R5, R10, PT ;  /* 0x0000000a0500720c */ /* 0x000fe40003f06070 */
[----:B------:R-:W-:Y:S01]  /*18c0*/  LOP3.LUT R5, R13, R8, RZ, 0x3c, !PT ;  /* 0x000000080d057212 */ /* 0x000fe200078e3cff */
[----:B------:R-:W-:Y:S03]  /*18d0*/  STL [R1+0x584], RZ ;  /* 0x000584ff01007387 */ /* 0x000fe60000100800 */
[----:B------:R-:W-:Y:S01]  /*18e0*/  ISETP.GE.AND P2, PT, R5, RZ, PT ;  /* 0x000000ff0500720c */ /* 0x000fe20003f46270 */
[----:B------:R-:W-:Y:S04]  /*18f0*/  STL [R1+0x588], RZ ;  /* 0x000588ff01007387 */ /* 0x000fe80000100800 */
[----:B------:R-:W-:Y:S02]  /*1900*/  STL [R1+0x58c], RZ ;  /* 0x00058cff01007387 */ /* 0x000fe40000100800 */
[----:B------:R-:W-:-:S02]  /*1910*/  @P0 VIADD R0, R0, 0x1 ;  /* 0x0000000100000836 */ /* 0x000fc40000000000 */
[----:B------:R-:W-:Y:S04]  /*1920*/  STL [R1+0x5a0], RZ ;  /* 0x0005a0ff01007387 */ /* 0x000fe80000100800 */
[----:B------:R-:W-:Y:S01]  /*1930*/  STL [R1+0x5a4], RZ ;  /* 0x0005a4ff01007387 */ /* 0x000fe20000100800 */
[----:B------:R-:W-:Y:S01]  /*1940*/  @!P2 IMAD.MOV R0, RZ, RZ, -R0 ;  /* 0x000000ffff00a224 */ /* 0x000fe200078e0a00 */
[----:B------:R-:W-:Y:S02]  /*1950*/  @!P1 LOP3.LUT R0, RZ, R8, RZ, 0x33, !PT ;  /* 0x00000008ff009212 */ /* 0x000fe400078e33ff */
[----:B------:R-:W-:Y:S03]  /*1960*/  STL [R1+0x5a8], RZ ;  /* 0x0005a8ff01007387 */ /* 0x000fe60000100800 */
[----:B------:R-:W-:Y:S01]  /*1970*/  IMAD.SHL.U32 R16, R0, 0x200, RZ ;  /* 0x0000020000107824 */ /* 0x000fe200078e00ff */
[----:B------:R-:W-:Y:S01]  /*1980*/  STL [R1+0x5ac], RZ ;  /* 0x0005acff01007387 */ /* 0x000fe20000100800 */
[----:B------:R-:W-:-:S02]  /*1990*/  IMAD.MOV R5, RZ, RZ, -R0 ;  /* 0x000000ffff057224 */ /* 0x000fc400078e0a00 */
[C---:B------:R-:W-:Y:S01]  /*19a0*/  VIADD R0, R16.reuse, 0x1 ;  /* 0x0000000110007836 */ /* 0x040fe20000000000 */
[----:B------:R-:W-:Y:S01]  /*19b0*/  STL [R1+0x590], RZ ;  /* 0x000590ff01007387 */ /* 0x000fe20000100800 */
[C---:B------:R-:W-:Y:S02]  /*19c0*/  VIADD R7, R16.reuse, 0x2 ;  /* 0x0000000210077836 */ /* 0x040fe40000000000 */
[----:B------:R-:W-:Y:S01]  /*19d0*/  VIADD R6, R16, 0x3 ;  /* 0x0000000310067836 */ /* 0x000fe20000000000 */
[----:B------:R-:W-:Y:S01]  /*19e0*/  STL [R1+0x594], RZ ;  /* 0x000594ff01007387 */ /* 0x000fe20000100800 */
[----:B------:R-:W-:Y:S02]  /*19f0*/  IMAD R5, R8, R5, R13 ;  /* 0x0000000508057224 */ /* 0x000fe400078e020d */
[----:B------:R-:W-:Y:S01]  /*1a00*/  VIADD R13, R16, 0x56 ;  /* 0x00000056100d7836 */ /* 0x000fe20000000000 */
[----:B------:R-:W-:Y:S01]  /*1a10*/  STL [R1+0x598], RZ ;  /* 0x000598ff01007387 */ /* 0x000fe20000100800 */
[----:B------:R-:W-:Y:S01]  /*1a20*/  IMAD.IADD R4, R4, 0x1, R5 ;  /* 0x0000000104047824 */ /* 0x000fe200078e0205 */
[----:B-1----:R-:W-:Y:S01]  /*1a30*/  LOP3.LUT R5, R14, 0x3f, RZ, 0xc0, !PT ;  /* 0x0000003f0e057812 */ /* 0x002fe200078ec0ff */
[C---:B------:R-:W-:Y:S01]  /*1a40*/  VIADD R12, R16.reuse, 0x1a4 ;  /* 0x000001a4100c7836 */ /* 0x040fe20000000000 */
[----:B------:R-:W-:Y:S01]  /*1a50*/  STL [R1+0x59c], RZ ;  /* 0x00059cff01007387 */ /* 0x000fe20000100800 */
[----:B------:R-:W-:-:S02]  /*1a60*/  VIADD R29, R16, 0x1f3 ;  /* 0x000001f3101d7836 */ /* 0x000fc40000000000 */
[C---:B------:R-:W-:Y:S01]  /*1a70*/  VIADD R28, R16.reuse, 0x1f4 ;  /* 0x000001f4101c7836 */ /* 0x040fe20000000000 */
[----:B------:R-:W-:Y:S01]  /*1a80*/  STL [R1+0x5b0], RZ ;  /* 0x0005b0ff01007387 */ /* 0x000fe20000100800 */
[C---:B------:R-:W-:Y:S02]  /*1a90*/  VIADD R27, R16.reuse, 0x1f5 ;  /* 0x000001f5101b7836 */ /* 0x040fe40000000000 */
[C---:B------:R-:W-:Y:S01]  /*1aa0*/  VIADD R15, R16.reuse, 0x1f6 ;  /* 0x000001f6100f7836 */ /* 0x040fe20000000000 */
[----:B------:R-:W-:Y:S01]  /*1ab0*/  STL [R1+0x5b4], RZ ;  /* 0x0005b4ff01007387 */ /* 0x000fe20000100800 */
[C---:B------:R-:W-:Y:S02]  /*1ac0*/  VIADD R11, R16.reuse, 0x1f8 ;  /* 0x000001f8100b7836 */ /* 0x040fe40000000000 */
[C---:B------:R-:W-:Y:S01]  /*1ad0*/  VIADD R10, R16.reuse, 0x1f9 ;  /* 0x000001f9100a7836 */ /* 0x040fe20000000000 */
[----:B------:R-:W-:Y:S01]  /*1ae0*/  STL [R1+0x5b8], RZ ;  /* 0x0005b8ff01007387 */ /* 0x000fe20000100800 */
[----:B------:R-:W-:-:S02]  /*1af0*/  VIADD R9, R16, 0x1fa ;  /* 0x000001fa10097836 */ /* 0x000fc40000000000 */
[C---:B------:R-:W-:Y:S01]  /*1b00*/  VIADD R8, R16.reuse, 0x1fb ;  /* 0x000001fb10087836 */ /* 0x040fe20000000000 */
        /* <DEDUP_REMOVED lines=173> */
[----:B------:R-:W-:Y:S04]  /*25e0*/  STL [R1+0x11c0], R16 ;  /* 0x0011c01001007387 */ /* 0x000fe80000100800 */
[----:B------:R0:W-:Y:S04]  /*25f0*/  STL [R1+0xed8], R0 ;  /* 0x000ed80001007387 */ /* 0x0001e80000100800 */
[----:B------:R1:W-:Y:S04]  /*2600*/  STL [R1+0xed4], R7 ;  /* 0x000ed40701007387 */ /* 0x0003e80000100800 */
[----:B------:R2:W-:Y:S01]  /*2610*/  STL [R1+0xed0], R6 ;  /* 0x000ed00601007387 */ /* 0x0005e20000100800 */
[----:B0-----:R-:W-:-:S02]  /*2620*/  VIADD R0, R16, 0x4 ;  /* 0x0000000410007836 */ /* 0x001fc40000000000 */
[----:B-1----:R-:W-:-:S03]  /*2630*/  VIADD R7, R16, 0x5 ;  /* 0x0000000510077836 */ /* 0x002fc60000000000 */
[----:B------:R0:W-:Y:S01]  /*2640*/  STL [R1+0xecc], R0 ;  /* 0x000ecc0001007387 */ /* 0x0001e20000100800 */
[----:B--2---:R-:W-:-:S03]  /*2650*/  VIADD R6, R16, 0x6 ;  /* 0x0000000610067836 */ /* 0x004fc60000000000 */
[----:B------:R1:W-:Y:S04]  /*2660*/  STL [R1+0xec8], R7 ;  /* 0x000ec80701007387 */ /* 0x0003e80000100800 */
[----:B------:R2:W-:Y:S01]  /*2670*/  STL [R1+0xec4], R6 ;  /* 0x000ec40601007387 */ /* 0x0005e20000100800 */
[C---:B0-----:R-:W-:Y:S02]  /*2680*/  VIADD R0, R16.reuse, 0x7 ;  /* 0x0000000710007836 */ /* 0x041fe40000000000 */
        /* <DEDUP_REMOVED lines=881> */
[----:B0-----:R-:W-:Y:S02]  /*5da0*/  IMAD.SHL.U32 R0, R4, 0x80, RZ ;  /* 0x0000008004007824 */ /* 0x001fe400078e00ff */
[C---:B------:R-:W-:Y:S02]  /*5db0*/  VIADD R4, R16.reuse, 0x1c2 ;  /* 0x000001c210047836 */ /* 0x040fe40000000000 */
[----:B-1----:R-:W-:-:S03]  /*5dc0*/  VIADD R7, R16, 0x1c3 ;  /* 0x000001c310077836 */ /* 0x002fc60000000000 */
[----:B------:R0:W-:Y:S01]  /*5dd0*/  STL [R1+0x650], R4 ;  /* 0x0006500401007387 */ /* 0x0001e20000100800 */
[----:B--2---:R-:W-:-:S03]  /*5de0*/  VIADD R6, R16, 0x1c4 ;  /* 0x000001c410067836 */ /* 0x004fc60000000000 */
[----:B------:R1:W-:Y:S04]  /*5df0*/  STL [R1+0x64c], R7 ;  /* 0x00064c0701007387 */ /* 0x0003e80000100800 */
[----:B------:R2:W-:Y:S01]  /*5e00*/  STL [R1+0x648], R6 ;  /* 0x0006480601007387 */ /* 0x0005e20000100800 */
[----:B0-----:R-:W-:Y:S01]  /*5e10*/  LOP3.LUT R4, R0, 0x3f, R14, 0xf8, !PT ;  /* 0x0000003f00047812 */ /* 0x001fe200078ef80e */
[----:B------:R-:W-:Y:S01]  /*5e20*/  VIADD R14, R16, 0x1f7 ;  /* 0x000001f7100e7836 */ /* 0x000fe20000000000 */
[----:B------:R-:W-:Y:S01]  /*5e30*/  LOP3.LUT R0, R0, 0x40, R5, 0xfe, !PT ;  /* 0x0000004000007812 */ /* 0x000fe200078efe05 */
[C---:B------:R-:W-:Y:S02]  /*5e40*/  VIADD R5, R16.reuse, 0x1c5 ;  /* 0x000001c510057836 */ /* 0x040fe40000000000 */
[----:B------:R0:W-:Y:S01]  /*5e50*/  STL [R1+0x11c8], R4 ;  /* 0x0011c80401007387 */ /* 0x0001e20000100800 */
[----:B-1----:R-:W-:-:S02]  /*5e60*/  VIADD R7, R16, 0x1fc ;  /* 0x000001fc10077836 */ /* 0x002fc40000000000 */
[C---:B--2---:R-:W-:Y:S01]  /*5e70*/  VIADD R6, R16.reuse, 0x1c8 ;  /* 0x000001c810067836 */ /* 0x044fe20000000000 */
[----:B------:R1:W-:Y:S04]  /*5e80*/  STL [R1+0x11cc], R0 ;  /* 0x0011cc0001007387 */ /* 0x0003e80000100800 */
[----:B------:R2:W-:Y:S01]  /*5e90*/  STL [R1+0x644], R5 ;  /* 0x0006440501007387 */ /* 0x0005e20000100800 */
[C---:B0-----:R-:W-:Y:S02]  /*5ea0*/  VIADD R4, R16.reuse, 0x1c6 ;  /* 0x000001c610047836 */ /* 0x041fe40000000000 */
[----:B-1----:R-:W-:-:S03]  /*5eb0*/  VIADD R0, R16, 0x1c7 ;  /* 0x000001c710007836 */ /* 0x002fc60000000000 */
[----:B------:R0:W-:Y:S01]  /*5ec0*/  STL [R1+0x640], R4 ;  /* 0x0006400401007387 */ /* 0x0001e20000100800 */
[----:B--2---:R-:W-:-:S03]  /*5ed0*/  VIADD R5, R16, 0x1ca ;  /* 0x000001ca10057836 */ /* 0x004fc60000000000 */
[----:B------:R1:W-:Y:S01]  /*5ee0*/  STL [R1+0x638], R6 ;  /* 0x0006380601007387 */ /* 0x0003e20000100800 */
[C---:B0-----:R-:W-:Y:S02]  /*5ef0*/  VIADD R4, R16.reuse, 0x1c9 ;  /* 0x000001c910047836 */ /* 0x041fe40000000000 */
[----:B-1----:R-:W-:-:S03]  /*5f00*/  VIADD R6, R16, 0x1cc ;  /* 0x000001cc10067836 */ /* 0x002fc60000000000 */
[----:B------:R0:W-:Y:S04]  /*5f10*/  STL [R1+0x634], R4 ;  /* 0x0006340401007387 */ /* 0x0001e80000100800 */
[----:B------:R1:W-:Y:S01]  /*5f20*/  STL [R1+0x630], R5 ;  /* 0x0006300501007387 */ /* 0x0003e20000100800 */
[C---:B0-----:R-:W-:Y:S02]  /*5f30*/  VIADD R4, R16.reuse, 0x1cb ;  /* 0x000001cb10047836 */ /* 0x041fe40000000000 */
[----:B-1----:R-:W-:-:S03]  /*5f40*/  VIADD R5, R16, 0x1cd ;  /* 0x000001cd10057836 */ /* 0x002fc60000000000 */
[----:B------:R0:W-:Y:S04]  /*5f50*/  STL [R1+0x62c], R4 ;  /* 0x00062c0401007387 */ /* 0x0001e80000100800 */
        /* <DEDUP_REMOVED lines=77> */
[C---:B--2---:R-:W-:Y:S02]  /*6430*/  VIADD R5, R16.reuse, 0x1fe ;  /* 0x000001fe10057836 */ /* 0x044fe40000000000 */
[----:B0-----:R-:W-:Y:S01]  /*6440*/  VIADD R4, R16, 0x1ff ;  /* 0x000001ff10047836 */ /* 0x001fe20000000000 */
[----:B---3--:R-:W-:Y:S06]  /*6450*/  BRA.U !UP0, `(.L_x_0) ;  /* 0x000012b108247547 */ /* 0x008fec000b800000 */
[----:B------:R0:W-:Y:S01]  /*6460*/  STL [R1+0x4b44], R15 ;  /* 0x004b440f01007387 */ /* 0x0001e20000100800 */
[----:B------:R-:W-:Y:S01]  /*6470*/  IABS R16, R2 ;  /* 0x0000000200107213 */ /* 0x000fe20000000000 */
[----:B------:R-:W-:Y:S01]  /*6480*/  IMAD.MOV.U32 R20, RZ, RZ, RZ ;  /* 0x000000ffff147224 */ /* 0x000fe200078e00ff */
[----:B------:R-:W-:Y:S01]  /*6490*/  ISETP.GE.AND P0, PT, R4, RZ, PT ;  /* 0x000000ff0400720c */ /* 0x000fe20003f06270 */
[----:B------:R-:W1:Y:S01]  /*64a0*/  LDCU.128 UR8, c[0x0][0x380] ;  /* 0x00007000ff0877ac */ /* 0x000e620008000c00 */
[----:B------:R-:W2:Y:S01]  /*64b0*/  LDCU UR6, c[0x0][0x3a4] ;  /* 0x00007480ff0677ac */ /* 0x000ea20008000800 */
[----:B0-----:R-:W3:Y:S01]  /*64c0*/  LDL R15, [R1+0x11c8] ;  /* 0x0011c800010f7983 */ /* 0x001ee20000100800 */
[----:B------:R-:W0:Y:S03]  /*64d0*/  LDCU UR7, c[0x0][0x3b0] ;  /* 0x00007600ff0777ac */ /* 0x000e260008000800 */
[----:B------:R4:W-:Y:S04]  /*64e0*/  STL [R1+0x4b40], R27 ;  /* 0x004b401b01007387 */ /* 0x0009e80000100800 */
[----:B----4-:R-:W4:Y:S04]  /*64f0*/  LDL R27, [R1+0x11cc] ;  /* 0x0011cc00011b7983 */ /* 0x010f280000100800 */
[----:B------:R5:W-:Y:S04]  /*6500*/  STL [R1+0x4b3c], R28 ;  /* 0x004b3c1c01007387 */ /* 0x000be80000100800 */
[----:B------:R0:W-:Y:S04]  /*6510*/  STL [R1+0x4b38], R29 ;  /* 0x004b381d01007387 */ /* 0x0001e80000100800 */
[----:B------:R1:W-:Y:S01]  /*6520*/  STL [R1+0x4afc], R3 ;  /* 0x004afc0301007387 */ /* 0x0003e20000100800 */
[----:B-----5:R-:W-:Y:S01]  /*6530*/  IMAD.MOV.U32 R28, RZ, RZ, R0 ;  /* 0x000000ffff1c7224 */ /* 0x020fe200078e0000 */
[----:B------:R-:W-:Y:S01]  /*6540*/  IABS R0, R3 ;  /* 0x0000000300007213 */ /* 0x000fe20000000000 */
[----:B0-----:R-:W-:-:S03]  /*6550*/  IMAD.MOV.U32 R29, RZ, RZ, R12 ;  /* 0x000000ffff1d7224 */ /* 0x001fc600078e000c */
[----:B------:R-:W0:Y:S01]  /*6560*/  I2F.RP R12, R0 ;  /* 0x00000000000c7306 */ /* 0x000e220000209400 */
[----:B-1----:R-:W-:-:S07]  /*6570*/  IMAD.MOV.U32 R3, RZ, RZ, R13 ;  /* 0x000000ffff037224 */ /* 0x002fce00078e000d */
[----:B------:R-:W1:Y:S08]  /*6580*/  I2F.RP R13, R16 ;  /* 0x00000010000d7306 */ /* 0x000e700000209400 */
[----:B0-----:R-:W0:Y:S08]  /*6590*/  MUFU.RCP R12, R12 ;  /* 0x0000000c000c7308 */ /* 0x001e300000001000 */
[----:B-1----:R-:W1:Y:S01]  /*65a0*/  MUFU.RCP R13, R13 ;  /* 0x0000000d000d7308 */ /* 0x002e620000001000 */
[----:B0-----:R-:W-:-:S07]  /*65b0*/  VIADD R12, R12, 0xffffffe ;  /* 0x0ffffffe0c0c7836 */ /* 0x001fce0000000000 */
[----:B------:R0:W5:Y:S01]  /*65c0*/  F2I.FTZ.U32.TRUNC.NTZ R21, R12 ;  /* 0x0000000c00157305 */ /* 0x000162000021f000 */
[----:B-1----:R-:W-:Y:S02]  /*65d0*/  VIADD R13, R13, 0xffffffe ;  /* 0x0ffffffe0d0d7836 */ /* 0x002fe40000000000 */
[----:B0-----:R-:W-:-:S05]  /*65e0*/  IMAD.MOV.U32 R12, RZ, RZ, RZ ;  /* 0x000000ffff0c7224 */ /* 0x001fca00078e00ff */
[----:B------:R-:W0:Y:S01]  /*65f0*/  F2I.FTZ.U32.TRUNC.NTZ R13, R13 ;  /* 0x0000000d000d7305 */ /* 0x000e22000021f000 */
[----:B-----5:R-:W-:-:S04]  /*6600*/  IMAD.MOV R18, RZ, RZ, -R21 ;  /* 0x000000ffff127224 */ /* 0x020fc800078e0a15 */
[----:B------:R-:W-:-:S04]  /*6610*/  IMAD R18, R18, R0, RZ ;  /* 0x0000000012127224 */ /* 0x000fc800078e02ff */
[----:B------:R-:W-:-:S04]  /*6620*/  IMAD.HI.U32 R20, R21, R18, R20 ;  /* 0x0000001215147227 */ /* 0x000fc800078e0014 */
[----:B0-----:R-:W-:-:S04]  /*6630*/  IMAD.MOV R19, RZ, RZ, -R13 ;  /* 0x000000ffff137224 */ /* 0x001fc800078e0a0d */
[----:B------:R-:W-:-:S04]  /*6640*/  IMAD R19, R19, R16, RZ ;  /* 0x0000001013137224 */ /* 0x000fc800078e02ff */
[----:B------:R-:W-:Y:S01]  /*6650*/  IMAD.HI.U32 R12, R13, R19, R12 ;  /* 0x000000130d0c7227 */ /* 0x000fe200078e000c */
[----:B------:R-:W-:-:S05]  /*6660*/  IABS R13, R4 ;  /* 0x00000004000d7213 */ /* 0x000fca0000000000 */
[----:B------:R-:W-:-:S04]  /*6670*/  IMAD.HI.U32 R21, R20, R13, RZ ;  /* 0x0000000d14157227 */ /* 0x000fc800078e00ff */
[----:B------:R-:W-:-:S04]  /*6680*/  IMAD.MOV R21, RZ, RZ, -R21 ;  /* 0x000000ffff157224 */ /* 0x000fc800078e0a15 */
[----:B------:R-:W-:Y:S01]  /*6690*/  IMAD R13, R0, R21, R13 ;  /* 0x00000015000d7224 */ /* 0x000fe200078e020d */
[----:B------:R-:W-:Y:S02]  /*66a0*/  IABS R21, R8 ;  /* 0x0000000800157213 */ /* 0x000fe40000000000 */
[----:B---3--:R-:W-:-:S05]  /*66b0*/  IABS R17, R15 ;  /* 0x0000000f00117213 */ /* 0x008fca0000000000 */
[----:B------:R-:W-:Y:S01]  /*66c0*/  IMAD.MOV.U32 R18, RZ, RZ, R17 ;  /* 0x000000ffff127224 */ /* 0x000fe200078e0011 */
[----:B------:R-:W-:-:S03]  /*66d0*/  IABS R17, R5 ;  /* 0x0000000500117213 */ /* 0x000fc60000000000 */
[----:B------:R-:W-:-:S04]  /*66e0*/  IMAD.HI.U32 R22, R12, R18, RZ ;  /* 0x000000120c167227 */ /* 0x000fc800078e00ff */
[----:B------:R-:W-:Y:S01]  /*66f0*/  IMAD.MOV R22, RZ, RZ, -R22 ;  /* 0x000000ffff167224 */ /* 0x000fe200078e0a16 */
[----:B----4-:R-:W-:Y:S01]  /*6700*/  IABS R19, R27 ;  /* 0x0000001b00137213 */ /* 0x010fe20000000000 */
[----:B------:R-:W-:-:S04]  /*6710*/  IMAD.HI.U32 R23, R20, R17, RZ ;  /* 0x0000001114177227 */ /* 0x000fc800078e00ff */
[----:B------:R-:W-:Y:S01]  /*6720*/  IMAD R4, R16, R22, R18 ;  /* 0x0000001610047224 */ /* 0x000fe200078e0212 */
[----:B------:R-:W-:Y:S01]  /*6730*/  IABS R18, R6 ;  /* 0x0000000600127213 */ /* 0x000fe20000000000 */
[----:B------:R-:W-:Y:S01]  /*6740*/  IMAD.HI.U32 R12, R12, R19, RZ ;  /* 0x000000130c0c7227 */ /* 0x000fe200078e00ff */
[----:B------:R-:W-:Y:S02]  /*6750*/  IABS R22, R9 ;  /* 0x0000000900167213 */ /* 0x000fe40000000000 */
[C---:B------:R-:W-:Y:S01]  /*6760*/  ISETP.GT.U32.AND P1, PT, R16.reuse, R4, PT ;  /* 0x000000041000720c */ /* 0x040fe20003f24070 */
[----:B------:R-:W-:Y:S02]  /*6770*/  IMAD.MOV R12, RZ, RZ, -R12 ;  /* 0x000000ffff0c7224 */ /* 0x000fe400078e0a0c */
[----:B------:R-:W-:Y:S02]  /*6780*/  IMAD.MOV R23, RZ, RZ, -R23 ;  /* 0x000000ffff177224 */ /* 0x000fe400078e0a17 */
[----:B------:R-:W-:Y:S01]  /*6790*/  IMAD R12, R16, R12, R19 ;  /* 0x0000000c100c7224 */ /* 0x000fe200078e0213 */
[----:B------:R-:W-:Y:S01]  /*67a0*/  IABS R19, R7 ;  /* 0x0000000700137213 */ /* 0x000fe20000000000 */
[----:B------:R-:W-:-:S03]  /*67b0*/  IMAD.HI.U32 R24, R20, R18, RZ ;  /* 0x0000001214187227 */ /* 0x000fc600078e00ff */
[----:B------:R-:W-:Y:S01]  /*67c0*/  ISETP.GT.U32.AND P2, PT, R16, R12, PT ;  /* 0x0000000c1000720c */ /* 0x000fe20003f44070 */
[----:B------:R-:W-:Y:S02]  /*67d0*/  IMAD R17, R0, R23, R17 ;  /* 0x0000001700117224 */ /* 0x000fe400078e0211 */
[----:B------:R-:W-:Y:S02]  /*67e0*/  @!P1 IMAD.IADD R4, R4, 0x1, -R16 ;  /* 0x0000000104049824 */ /* 0x000fe400078e0a10 */
[----:B------:R-:W-:-:S03]  /*67f0*/  IMAD.HI.U32 R25, R20, R19, RZ ;  /* 0x0000001314197227 */ /* 0x000fc600078e00ff */
[----:B------:R-:W-:Y:S01]  /*6800*/  ISETP.GT.U32.AND P1, PT, R16, R4, PT ;  /* 0x000000041000720c */ /* 0x000fe20003f24070 */
[----:B------:R-:W-:-:S04]  /*6810*/  IMAD.HI.U32 R23, R20, R21, RZ ;  /* 0x0000001514177227 */ /* 0x000fc800078e00ff */
[----:B------:R-:W-:Y:S01]  /*6820*/  @!P2 IMAD.IADD R12, R12, 0x1, -R16 ;  /* 0x000000010c0ca824 */ /* 0x000fe200078e0a10 */
[----:B------:R-:W-:Y:S01]  /*6830*/  ISETP.GT.U32.AND P2, PT, R0, R13, PT ;  /* 0x0000000d0000720c */ /* 0x000fe20003f44070 */
[----:B------:R-:W-:-:S03]  /*6840*/  IMAD.HI.U32 R26, R20, R22, RZ ;  /* 0x00000016141a7227 */ /* 0x000fc600078e00ff */
[----:B------:R-:W-:Y:S01]  /*6850*/  ISETP.GT.U32.AND P4, PT, R16, R12, PT ;  /* 0x0000000c1000720c */ /* 0x000fe20003f84070 */
[----:B------:R-:W-:Y:S02]  /*6860*/  IMAD.MOV R24, RZ, RZ, -R24 ;  /* 0x000000ffff187224 */ /* 0x000fe400078e0a18 */
[----:B------:R-:W-:Y:S01]  /*6870*/  @!P1 IMAD.IADD R4, R4, 0x1, -R16 ;  /* 0x0000000104049824 */ /* 0x000fe200078e0a10 */
[----:B------:R-:W-:Y:S01]  /*6880*/  ISETP.GE.AND P1, PT, R15, RZ, PT ;  /* 0x000000ff0f00720c */ /* 0x000fe20003f26270 */
[----:B------:R-:W-:Y:S02]  /*6890*/  IMAD.MOV R25, RZ, RZ, -R25 ;  /* 0x000000ffff197224 */ /* 0x000fe400078e0a19 */
[----:B------:R-:W-:Y:S02]  /*68a0*/  IMAD.MOV R23, RZ, RZ, -R23 ;  /* 0x000000ffff177224 */ /* 0x000fe400078e0a17 */
[----:B------:R-:W-:Y:S01]  /*68b0*/  @!P2 IMAD.IADD R13, R13, 0x1, -R0 ;  /* 0x000000010d0da824 */ /* 0x000fe200078e0a00 */
[----:B------:R-:W-:Y:S01]  /*68c0*/  ISETP.NE.AND P2, PT, R2, RZ, PT ;  /* 0x000000ff0200720c */ /* 0x000fe20003f45270 */
[----:B------:R-:W-:-:S02]  /*68d0*/  IMAD.MOV R26, RZ, RZ, -R26 ;  /* 0x000000ffff1a7224 */ /* 0x000fc400078e0a1a */
[----:B------:R-:W-:Y:S01]  /*68e0*/  @!P4 IMAD.IADD R12, R12, 0x1, -R16 ;  /* 0x000000010c0cc824 */ /* 0x000fe200078e0a10 */
[----:B------:R-:W-:Y:S01]  /*68f0*/  LOP3.LUT R16, RZ, R2, RZ, 0x33, !PT ;  /* 0x00000002ff107212 */ /* 0x000fe200078e33ff */
[C---:B------:R-:W-:Y:S02]  /*6900*/  IMAD R18, R0.reuse, R24, R18 ;  /* 0x0000001800127224 */ /* 0x040fe400078e0212 */
[----:B------:R-:W-:Y:S01]  /*6910*/  @!P1 IMAD.MOV R4, RZ, RZ, -R4 ;  /* 0x000000ffff049224 */ /* 0x000fe200078e0a04 */
[----:B------:R-:W3:Y:S01]  /*6920*/  LDL.LU R24, [R1+0xcc8] ;  /* 0x000cc80001187983 */ /* 0x000ee20000300800 */
[C---:B------:R-:W-:Y:S02]  /*6930*/  IMAD R19, R0.reuse, R25, R19 ;  /* 0x0000001900137224 */ /* 0x040fe400078e0213 */
[----:B------:R-:W-:Y:S01]  /*6940*/  IMAD R21, R0, R23, R21 ;  /* 0x0000001700157224 */ /* 0x000fe200078e0215 */
[----:B------:R-:W4:Y:S01]  /*6950*/  LDL.LU R25, [R1+0xd8c] ;  /* 0x000d8c0001197983 */ /* 0x000f220000300800 */
[----:B------:R-:W-:Y:S01]  /*6960*/  SEL R4, R16, R4, !P2 ;  /* 0x0000000410047207 */ /* 0x000fe20005000000 */
[C---:B------:R-:W-:Y:S01]  /*6970*/  IMAD R22, R0.reuse, R26, R22 ;  /* 0x0000001a00167224 */ /* 0x040fe200078e0216 */
[----:B------:R-:W-:Y:S01]  /*6980*/  ISETP.GE.AND P4, PT, R27, RZ, PT ;  /* 0x000000ff1b00720c */ /* 0x000fe20003f86270 */
[----:B------:R-:W5:Y:S01]  /*6990*/  LDL.LU R23, [R1+0xbbc] ;  /* 0x000bbc0001177983 */ /* 0x000f620000300800 */
[----:B------:R-:W-:-:S02]  /*69a0*/  ISETP.GT.U32.AND P3, PT, R0, R17, PT ;  /* 0x000000110000720c */ /* 0x000fc40003f64070 */
[C---:B------:R-:W-:Y:S01]  /*69b0*/  ISETP.GT.U32.AND P5, PT, R0.reuse, R18, PT ;  /* 0x000000120000720c */ /* 0x040fe20003fa4070 */
[----:B------:R-:W2:Y:S01]  /*69c0*/  LDL.LU R26, [R1+0xce8] ;  /* 0x000ce800011a7983 */ /* 0x000ea20000300800 */
[----:B------:R-:W-:-:S03]  /*69d0*/  ISETP.GT.U32.AND P6, PT, R0, R19, PT ;  /* 0x000000130000720c */ /* 0x000fc60003fc4070 */
[----:B------:R-:W2:Y:S04]  /*69e0*/  LDL.LU R15, [R1+0x4b44] ;  /* 0x004b4400010f7983 */ /* 0x000ea80000300800 */
[----:B------:R-:W2:Y:S04]  /*69f0*/  LDL.LU R27, [R1+0x4b40] ;  /* 0x004b4000011b7983 */ /* 0x000ea80000300800 */
[----:B------:R0:W-:Y:S04]  /*6a00*/  STL [R1+0xbf4], R4 ;  /* 0x000bf40401007387 */ /* 0x0001e80000100800 */
[----:B0-----:R-:W2:Y:S01]  /*6a10*/  LDL.LU R4, [R1+0x938] ;  /* 0x0009380001047983 */ /* 0x001ea20000300800 */
[----:B------:R-:W-:-:S02]  /*6a20*/  @!P3 IMAD.IADD R17, R17, 0x1, -R0 ;  /* 0x000000011111b824 */ /* 0x000fc400078e0a00 */
[----:B------:R-:W-:-:S03]  /*6a30*/  @!P5 IMAD.IADD R18, R18, 0x1, -R0 ;  /* 0x000000011212d824 */ /* 0x000fc600078e0a00 */
[C---:B------:R-:W-:Y:S02]  /*6a40*/  ISETP.GT.U32.AND P3, PT, R0.reuse, R17, PT ;  /* 0x000000110000720c */ /* 0x040fe40003f64070 */
[----:B------:R-:W-:Y:S01]  /*6a50*/  ISETP.GT.U32.AND P1, PT, R0, R18, PT ;  /* 0x000000120000720c */ /* 0x000fe20003f24070 */
[----:B------:R-:W-:-:S05]  /*6a60*/  @!P4 IMAD.MOV R12, RZ, RZ, -R12 ;  /* 0x000000ffff0cc224 */ /* 0x000fca00078e0a0c */
[----:B------:R-:W-:Y:S02]  /*6a70*/  SEL R16, R16, R12, !P2 ;  /* 0x0000000c10107207 */ /* 0x000fe40005000000 */
[----:B------:R-:W3:Y:S03]  /*6a80*/  LDL.LU R12, [R1+0x4d8] ;  /* 0x0004d800010c7983 */ /* 0x000ee60000300800 */
[--C-:B------:R-:W-:Y:S01]  /*6a90*/  @!P3 IMAD.IADD R17, R17, 0x1, -R0.reuse ;  /* 0x000000011111b824 */ /* 0x100fe200078e0a00 */
[----:B------:R0:W-:Y:S01]  /*6aa0*/  STL [R1+0xbf0], R16 ;  /* 0x000bf01001007387 */ /* 0x0001e20000100800 */
[----:B------:R-:W-:Y:S01]  /*6ab0*/  ISETP.GE.AND P3, PT, R6, RZ, PT ;  /* 0x000000ff0600720c */ /* 0x000fe20003f66270 */
[--C-:B------:R-:W-:Y:S01]  /*6ac0*/  @!P1 IMAD.IADD R18, R18, 0x1, -R0.reuse ;  /* 0x0000000112129824 */ /* 0x100fe200078e0a00 */
[----:B------:R-:W-:Y:S01]  /*6ad0*/  ISETP.GE.AND P1, PT, R7, RZ, PT ;  /* 0x000000ff0700720c */ /* 0x000fe20003f26270 */
[----:B0-----:R-:W3:Y:S04]  /*6ae0*/  LDL.LU R16, [R1+0x7c4] ;  /* 0x0007c40001107983 */ /* 0x001ee80000300800 */
[----:B------:R-:W3:Y:S04]  /*6af0*/  LDL.LU R6, [R1+0x648] ;  /* 0x0006480001067983 */ /* 0x000ee80000300800 */
[----:B------:R-:W3:Y:S01]  /*6b00*/  LDL.LU R7, [R1+0x6cc] ;  /* 0x0006cc0001077983 */ /* 0x000ee20000300800 */
[----:B------:R-:W-:Y:S01]  /*6b10*/  @!P6 IMAD.IADD R19, R19, 0x1, -R0 ;  /* 0x000000011313e824 */ /* 0x000fe200078e0a00 */
[----:B------:R-:W-:-:S02]  /*6b20*/  ISETP.GT.U32.AND P6, PT, R0, R13, PT ;  /* 0x0000000d0000720c */ /* 0x000fc40003fc4070 */
[----:B------:R-:W-:Y:S02]  /*6b30*/  IABS R2, R10 ;  /* 0x0000000a00027213 */ /* 0x000fe40000000000 */
[----:B------:R-:W-:Y:S02]  /*6b40*/  ISETP.GT.U32.AND P4, PT, R0, R21, PT ;  /* 0x000000150000720c */ /* 0x000fe40003f84070 */
[----:B------:R-:W-:-:S07]  /*6b50*/  ISETP.GE.AND P2, PT, R5, RZ, PT ;  /* 0x000000ff0500720c */ /* 0x000fce0003f46270 */
[--C-:B------:R-:W-:Y:S01]  /*6b60*/  @!P6 IMAD.IADD R13, R13, 0x1, -R0.reuse ;  /* 0x000000010d0de824 */ /* 0x100fe200078e0a00 */
[C---:B------:R-:W-:Y:S02]  /*6b70*/  ISETP.GT.U32.AND P6, PT, R0.reuse, R22, PT ;  /* 0x000000160000720c */ /* 0x040fe40003fc4070 */
[----:B------:R-:W-:Y:S01]  /*6b80*/  ISETP.GT.U32.AND P5, PT, R0, R19, PT ;  /* 0x000000130000720c */ /* 0x000fe20003fa4070 */
[--C-:B------:R-:W-:Y:S01]  /*6b90*/  @!P4 IMAD.IADD R21, R21, 0x1, -R0.reuse ;  /* 0x000000011515c824 */ /* 0x100fe200078e0a00 */
[----:B------:R-:W-:Y:S02]  /*6ba0*/  ISETP.GE.AND P4, PT, R9, RZ, PT ;  /* 0x000000ff0900720c */ /* 0x000fe40003f86270 */
[----:B------:R-:W4:Y:S07]  /*6bb0*/  LDL.LU R9, [R1+0x774] ;  /* 0x0007740001097983 */ /* 0x000f2e0000300800 */
[----:B------:R-:W-:-:S02]  /*6bc0*/  @!P6 IMAD.IADD R22, R22, 0x1, -R0 ;  /* 0x000000011616e824 */ /* 0x000fc400078e0a00 */
[----:B------:R-:W-:Y:S01]  /*6bd0*/  @!P5 IMAD.IADD R19, R19, 0x1, -R0 ;  /* 0x000000011313d824 */ /* 0x000fe200078e0a00 */
[----:B------:R-:W-:Y:S01]  /*6be0*/  ISETP.GE.AND P5, PT, R8, RZ, PT ;  /* 0x000000ff0800720c */ /* 0x000fe20003fa6270 */
[----:B--2---:R-:W-:Y:S02]  /*6bf0*/  IMAD.MOV.U32 R5, RZ, RZ, R4 ;  /* 0x000000ffff057224 */ /* 0x004fe400078e0004 */
[----:B------:R-:W-:-:S04]  /*6c00*/  IMAD.HI.U32 R4, R20, R2, RZ ;  /* 0x0000000214047227 */ /* 0x000fc800078e00ff */
[----:B------:R-:W-:-:S04]  /*6c10*/  IMAD.MOV R4, RZ, RZ, -R4 ;  /* 0x000000ffff047224 */ /* 0x000fc800078e0a04 */
[C---:B------:R-:W-:Y:S02]  /*6c20*/  IMAD R2, R0.reuse, R4, R2 ;  /* 0x0000000400027224 */ /* 0x040fe400078e0202 */
[----:B------:R-:W-:Y:S02]  /*6c30*/  IMAD.MOV.U32 R4, RZ, RZ, R29 ;  /* 0x000000ffff047224 */ /* 0x000fe400078e001d */
[----:B------:R-:W-:Y:S02]  /*6c40*/  IMAD.MOV.U32 R29, RZ, RZ, R13 ;  /* 0x000000ffff1d7224 */ /* 0x000fe400078e000d */
[----:B------:R-:W-:Y:S02]  /*6c50*/  IMAD.MOV.U32 R13, RZ, RZ, R28 ;  /* 0x000000ffff0d7224 */ /* 0x000fe400078e001c */
[----:B------:R-:W-:Y:S02]  /*6c60*/  IMAD.MOV.U32 R28, RZ, RZ, R17 ;  /* 0x000000ffff1c7224 */ /* 0x000fe400078e0011 */
[----:B------:R-:W-:Y:S01]  /*6c70*/  @!P0 IMAD.MOV R29, RZ, RZ, -R29 ;  /* 0x000000ffff1d8224 */ /* 0x000fe200078e0a1d */
[C---:B------:R-:W-:Y:S01]  /*6c80*/  ISETP.GT.U32.AND P0, PT, R0.reuse, R21, PT ;  /* 0x000000150000720c */ /* 0x040fe20003f04070 */
[----:B------:R-:W-:Y:S01]  /*6c90*/  @!P2 IMAD.MOV R28, RZ, RZ, -R28 ;  /* 0x000000ffff1ca224 */ /* 0x000fe200078e0a1c */
[----:B------:R-:W-:-:S02]  /*6ca0*/  ISETP.GT.U32.AND P2, PT, R0, R22, PT ;  /* 0x000000160000720c */ /* 0x000fc40003f44070 */
[----:B------:R0:W-:Y:S01]  /*6cb0*/  STL [R1+0xabc], R29 ;  /* 0x000abc1d01007387 */ /* 0x0001e20000100800 */
[----:B------:R-:W-:Y:S01]  /*6cc0*/  IMAD.MOV.U32 R8, RZ, RZ, R5 ;  /* 0x000000ffff087224 */ /* 0x000fe200078e0005 */
[----:B------:R-:W-:Y:S01]  /*6cd0*/  IABS R5, R11 ;  /* 0x0000000b00057213 */ /* 0x000fe20000000000 */
[----:B------:R-:W-:Y:S02]  /*6ce0*/  IMAD.MOV.U32 R17, RZ, RZ, R4 ;  /* 0x000000ffff117224 */ /* 0x000fe400078e0004 */
[----:B0-----:R-:W-:Y:S02]  /*6cf0*/  IMAD.MOV.U32 R29, RZ, RZ, R18 ;  /* 0x000000ffff1d7224 */ /* 0x001fe400078e0012 */
[----:B------:R-:W-:Y:S02]  /*6d00*/  IMAD.MOV.U32 R18, RZ, RZ, R19 ;  /* 0x000000ffff127224 */ /* 0x000fe400078e0013 */
[----:B------:R-:W-:Y:S02]  /*6d10*/  @!P0 IMAD.IADD R21, R21, 0x1, -R0 ;  /* 0x0000000115158824 */ /* 0x000fe400078e0a00 */
[----:B------:R-:W-:Y:S01]  /*6d20*/  @!P1 IMAD.MOV R18, RZ, RZ, -R18 ;  /* 0x000000ffff129224 */ /* 0x000fe200078e0a12 */
[----:B------:R-:W-:Y:S01]  /*6d30*/  ISETP.GE.AND P1, PT, R11, RZ, PT ;  /* 0x000000ff0b00720c */ /* 0x000fe20003f26270 */
[----:B------:R-:W-:-:S02]  /*6d40*/  @!P2 IMAD.IADD R22, R22, 0x1, -R0 ;  /* 0x000000011616a824 */ /* 0x000fc400078e0a00 */
[----:B---3--:R-:W-:Y:S01]  /*6d50*/  IMAD.MOV.U32 R19, RZ, RZ, R7 ;  /* 0x000000ffff137224 */ /* 0x008fe200078e0007 */
[----:B------:R-:W-:Y:S01]  /*6d60*/  ISETP.GE.AND P0, PT, R14, RZ, PT ;  /* 0x000000ff0e00720c */ /* 0x000fe20003f06270 */
[----:B------:R-:W-:Y:S01]  /*6d70*/  IMAD.MOV.U32 R11, RZ, RZ, R6 ;  /* 0x000000ffff0b7224 */ /* 0x000fe200078e0006 */
[----:B------:R-:W-:Y:S01]  /*6d80*/  IABS R6, R14 ;  /* 0x0000000e00067213 */ /* 0x000fe20000000000 */
[----:B------:R-:W-:Y:S01]  /*6d90*/  IMAD.MOV.U32 R7, RZ, RZ, R21 ;  /* 0x000000ffff077224 */ /* 0x000fe200078e0015 */
[----:B------:R0:W-:Y:S01]  /*6da0*/  STL [R1+0xab8], R28 ;  /* 0x000ab81c01007387 */ /* 0x0001e20000100800 */
[----:B------:R-:W-:-:S04]  /*6db0*/  IMAD.HI.U32 R4, R20, R5, RZ ;  /* 0x0000000514047227 */ /* 0x000fc800078e00ff */
[----:B------:R-:W-:Y:S02]  /*6dc0*/  @!P3 IMAD.MOV R29, RZ, RZ, -R29 ;  /* 0x000000ffff1db224 */ /* 0x000fe400078e0a1d */
[----:B------:R-:W-:Y:S02]  /*6dd0*/  IMAD.MOV.U32 R14, RZ, RZ, R22 ;  /* 0x000000ffff0e7224 */ /* 0x000fe400078e0016 */
[----:B------:R-:W-:Y:S01]  /*6de0*/  @!P5 IMAD.MOV R7, RZ, RZ, -R7 ;  /* 0x000000ffff07d224 */ /* 0x000fe200078e0a07 */
[----:B0-----:R-:W2:Y:S01]  /*6df0*/  LDL.LU R28, [R1+0x4b3c] ;  /* 0x004b3c00011c7983 */ /* 0x001ea20000300800 */
[----:B------:R-:W-:Y:S02]  /*6e00*/  IMAD.MOV R4, RZ, RZ, -R4 ;  /* 0x000000ffff047224 */ /* 0x000fe400078e0a04 */
[----:B------:R-:W-:Y:S01]  /*6e10*/  @!P4 IMAD.MOV R14, RZ, RZ, -R14 ;  /* 0x000000ffff0ec224 */ /* 0x000fe200078e0a0e */
[----:B------:R0:W-:Y:S01]  /*6e20*/  STL [R1+0xab4], R29 ;  /* 0x000ab41d01007387 */ /* 0x0001e20000100800 */
[C---:B------:R-:W-:Y:S01]  /*6e30*/  IMAD R5, R0.reuse, R4, R5 ;  /* 0x0000000400057224 */ /* 0x040fe200078e0205 */
[----:B------:R-:W-:Y:S01]  /*6e40*/  ISETP.GE.AND P2, PT, R15, RZ, PT ;  /* 0x000000ff0f00720c */ /* 0x000fe20003f46270 */
[----:B------:R-:W-:Y:S01]  /*6e50*/  IMAD.MOV.U32 R4, RZ, RZ, R6 ;  /* 0x000000ffff047224 */ /* 0x000fe200078e0006 */
[----:B------:R-:W-:Y:S01]  /*6e60*/  IABS R6, R15 ;  /* 0x0000000f00067213 */ /* 0x000fe20000000000 */
[----:B0-----:R-:W3:Y:S04]  /*6e70*/  LDL.LU R29, [R1+0x4b38] ;  /* 0x004b3800011d7983 */ /* 0x001ee80000300800 */
[----:B------:R0:W-:Y:S04]  /*6e80*/  STL [R1+0xab0], R18 ;  /* 0x000ab01201007387 */ /* 0x0001e80000100800 */
[----:B------:R-:W-:Y:S04]  /*6e90*/  STL [R1+0xaac], R7 ;  /* 0x000aac0701007387 */ /* 0x000fe80000100800 */
[----:B------:R-:W3:Y:S04]  /*6ea0*/  LDL R22, [R1+0x4d0] ;  /* 0x0004d00001167983 */ /* 0x000ee80000100800 */
[----:B------:R1:W-:Y:S04]  /*6eb0*/  STL [R1+0xa4c], R14 ;  /* 0x000a4c0e01007387 */ /* 0x0003e80000100800 */
[----:B------:R-:W3:Y:S01]  /*6ec0*/  LDL.LU R15, [R1+0x4e0] ;  /* 0x0004e000010f7983 */ /* 0x000ee20000300800 */
[----:B------:R-:W-:-:S02]  /*6ed0*/  ISETP.GT.U32.AND P6, PT, R0, R2, PT ;  /* 0x000000020000720c */ /* 0x000fc40003fc4070 */
[----:B------:R-:W-:Y:S01]  /*6ee0*/  ISETP.GE.AND P3, PT, R10, RZ, PT ;  /* 0x000000ff0a00720c */ /* 0x000fe20003f66270 */
[----:B------:R-:W-:Y:S02]  /*6ef0*/  IMAD.MOV.U32 R10, RZ, RZ, R13 ;  /* 0x000000ffff0a7224 */ /* 0x000fe400078e000d */
[----:B----4-:R-:W-:Y:S02]  /*6f00*/  IMAD.MOV.U32 R13, RZ, RZ, R9 ;  /* 0x000000ffff0d7224 */ /* 0x010fe400078e0009 */
[----:B------:R-:W-:-:S06]  /*6f10*/  IMAD.HI.U32 R9, R20, R4, RZ ;  /* 0x0000000414097227 */ /* 0x000fcc00078e00ff */
[----:B------:R-:W-:-:S05]  /*6f20*/  @!P6 IMAD.IADD R2, R2, 0x1, -R0 ;  /* 0x000000010202e824 */ /* 0x000fca00078e0a00 */
[C---:B------:R-:W-:Y:S01]  /*6f30*/  ISETP.GT.U32.AND P6, PT, R0.reuse, R2, PT ;  /* 0x000000020000720c */ /* 0x040fe20003fc4070 */
[----:B------:R-:W-:Y:S01]  /*6f40*/  IMAD.MOV R9, RZ, RZ, -R9 ;  /* 0x000000ffff097224 */ /* 0x000fe200078e0a09 */
[----:B------:R-:W-:-:S03]  /*6f50*/  ISETP.GT.U32.AND P5, PT, R0, R5, PT ;  /* 0x000000050000720c */ /* 0x000fc60003fa4070 */
[----:B------:R-:W-:-:S08]  /*6f60*/  IMAD R4, R0, R9, R4 ;  /* 0x0000000900047224 */ /* 0x000fd000078e0204 */
[----:B------:R-:W-:Y:S01]  /*6f70*/  @!P6 IMAD.IADD R2, R2, 0x1, -R0 ;  /* 0x000000010202e824 */ /* 0x000fe200078e0a00 */
[----:B------:R-:W-:Y:S01]  /*6f80*/  ISETP.GT.U32.AND P6, PT, R0, R4, PT ;  /* 0x000000040000720c */ /* 0x000fe20003fc4070 */
[----:B0-----:R-:W-:Y:S02]  /*6f90*/  IMAD.MOV.U32 R18, RZ, RZ, R17 ;  /* 0x000000ffff127224 */ /* 0x001fe400078e0011 */
[----:B------:R-:W-:Y:S02]  /*6fa0*/  IMAD.MOV.U32 R17, RZ, RZ, R8 ;  /* 0x000000ffff117224 */ /* 0x000fe400078e0008 */
[----:B------:R-:W-:Y:S02]  /*6fb0*/  @!P5 IMAD.IADD R5, R5, 0x1, -R0 ;  /* 0x000000010505d824 */ /* 0x000fe400078e0a00 */
[----:B-1----:R-:W-:-:S03]  /*6fc0*/  IMAD.MOV.U32 R14, RZ, RZ, R11 ;  /* 0x000000ffff0e7224 */ /* 0x002fc600078e000b */
[----:B------:R-:W-:-:S03]  /*6fd0*/  ISETP.GT.U32.AND P5, PT, R0, R5, PT ;  /* 0x000000050000720c */ /* 0x000fc60003fa4070 */
[----:B------:R-:W-:Y:S01]  /*6fe0*/  @!P6 IMAD.IADD R4, R4, 0x1, -R0 ;  /* 0x000000010404e824 */ /* 0x000fe200078e0a00 */
[----:B------:R-:W-:-:S04]  /*6ff0*/  IABS R7, R27 ;  /* 0x0000001b00077213 */ /* 0x000fc80000000000 */
[----:B------:R-:W-:Y:S01]  /*7000*/  ISETP.GT.U32.AND P6, PT, R0, R4, PT ;  /* 0x000000040000720c */ /* 0x000fe20003fc4070 */
[----:B------:R-:W-:Y:S02]  /*7010*/  IMAD.MOV.U32 R21, RZ, RZ, R10 ;  /* 0x000000ffff157224 */ /* 0x000fe400078e000a */
[----:B------:R-:W-:-:S04]  /*7020*/  IMAD.HI.U32 R10, R20, R7, RZ ;  /* 0x00000007140a7227 */ /* 0x000fc800078e00ff */
[----:B------:R-:W-:Y:S02]  /*7030*/  IMAD.MOV R10, RZ, RZ, -R10 ;  /* 0x000000ffff0a7224 */ /* 0x000fe400078e0a0a */
[--C-:B------:R-:W-:Y:S01]  /*7040*/  @!P5 IMAD.IADD R5, R5, 0x1, -R0.reuse ;  /* 0x000000010505d824 */ /* 0x100fe200078e0a00 */
[----:B------:R-:W-:Y:S01]  /*7050*/  ISETP.GE.AND P4, PT, R27, RZ, PT ;  /* 0x000000ff1b00720c */ /* 0x000fe20003f86270 */
[----:B------:R-:W-:Y:S02]  /*7060*/  IMAD R7, R0, R10, R7 ;  /* 0x0000000a00077224 */ /* 0x000fe400078e0207 */
[----:B------:R-:W-:Y:S02]  /*7070*/  @!P6 IMAD.IADD R4, R4, 0x1, -R0 ;  /* 0x000000010404e824 */ /* 0x000fe400078e0a00 */
[----:B------:R-:W-:Y:S01]  /*7080*/  @!P1 IMAD.MOV R5, RZ, RZ, -R5 ;  /* 0x000000ffff059224 */ /* 0x000fe200078e0a05 */
[----:B--2---:R-:W-:-:S05]  /*7090*/  IABS R8, R28 ;  /* 0x0000001c00087213 */ /* 0x004fca0000000000 */
[----:B------:R-:W-:-:S04]  /*70a0*/  IMAD.HI.U32 R11, R20, R8, RZ ;  /* 0x00000008140b7227 */ /* 0x000fc800078e00ff */
[----:B------:R-:W-:-:S04]  /*70b0*/  IMAD.MOV R11, RZ, RZ, -R11 ;  /* 0x000000ffff0b7224 */ /* 0x000fc800078e0a0b */
[----:B------:R-:W-:Y:S01]  /*70c0*/  IMAD R8, R0, R11, R8 ;  /* 0x0000000b00087224 */ /* 0x000fe200078e0208 */
[----:B------:R-:W-:Y:S01]  /*70d0*/  ISETP.GE.AND P6, PT, R28, RZ, PT ;  /* 0x000000ff1c00720c */ /* 0x000fe20003fc6270 */
[----:B---3--:R0:W-:Y:S04]  /*70e0*/  STL [R1+0x4b34], R15 ;  /* 0x004b340f01007387 */ /* 0x0081e80000100800 */
[----:B------:R-:W2:Y:S04]  /*70f0*/  LDL R27, [R1+0x4dc] ;  /* 0x0004dc00011b7983 */ /* 0x000ea80000100800 */
[----:B------:R-:W3:Y:S01]  /*7100*/  LDL R10, [R1+0x4d4] ;  /* 0x0004d400010a7983 */ /* 0x000ee20000100800 */
[----:B0-----:R-:W-:-:S04]  /*7110*/  IMAD.MOV.U32 R15, RZ, RZ, R12 ;  /* 0x000000ffff0f7224 */ /* 0x001fc800078e000c */
[----:B------:R-:W-:Y:S02]  /*7120*/  IMAD.MOV.U32 R11, RZ, RZ, R15 ;  /* 0x000000ffff0b7224 */ /* 0x000fe400078e000f */
[----:B------:R-:W-:-:S04]  /*7130*/  IMAD.MOV.U32 R15, RZ, RZ, R2 ;  /* 0x000000ffff0f7224 */ /* 0x000fc800078e0002 */
[----:B------:R-:W-:Y:S02]  /*7140*/  @!P3 IMAD.MOV R15, RZ, RZ, -R15 ;  /* 0x000000ffff0fb224 */ /* 0x000fe400078e0a0f */
[----:B------:R-:W-:-:S03]  /*7150*/  IMAD.MOV.U32 R28, RZ, RZ, R11 ;  /* 0x000000ffff1c7224 */ /* 0x000fc600078e000b */
[----:B------:R0:W-:Y:S02]  /*7160*/  STL [R1+0xa48], R15 ;  /* 0x000a480f01007387 */ /* 0x0001e40000100800 */
[----:B------:R-:W-:Y:S02]  /*7170*/  IABS R11, R28 ;  /* 0x0000001c000b7213 */ /* 0x000fe40000000000 */
[----:B0-----:R-:W4:Y:S04]  /*7180*/  LDL.LU R15, [R1+0x4b34] ;  /* 0x004b3400010f7983 */ /* 0x001f280000300800 */
[----:B------:R-:W-:Y:S04]  /*7190*/  STL [R1+0xa44], R5 ;  /* 0x000a440501007387 */ /* 0x000fe80000100800 */
[----:B------:R0:W-:Y:S04]  /*71a0*/  STL [R1+0x4b30], R28 ;  /* 0x004b301c01007387 */ /* 0x0001e80000100800 */
[----:B0-----:R-:W2:Y:S01]  /*71b0*/  LDL.LU R28, [R1+0x4d0] ;  /* 0x0004d000011c7983 */ /* 0x001ea20000300800 */
[----:B------:R-:W-:-:S04]  /*71c0*/  IMAD.HI.U32 R12, R20, R6, RZ ;  /* 0x00000006140c7227 */ /* 0x000fc800078e00ff */
[----:B------:R-:W-:Y:S01]  /*71d0*/  IMAD.MOV R12, RZ, RZ, -R12 ;  /* 0x000000ffff0c7224 */ /* 0x000fe200078e0a0c */
[----:B------:R-:W-:-:S03]  /*71e0*/  IABS R9, R29 ;  /* 0x0000001d00097213 */ /* 0x000fc60000000000 */
[C---:B------:R-:W-:Y:S01]  /*71f0*/  IMAD R6, R0.reuse, R12, R6 ;  /* 0x0000000c00067224 */ /* 0x040fe200078e0206 */
[----:B------:R-:W-:Y:S01]  /*7200*/  IABS R12, R22 ;  /* 0x00000016000c7213 */ /* 0x000fe20000000000 */
[----:B------:R-:W-:Y:S02]  /*7210*/  IMAD.MOV.U32 R22, RZ, RZ, R21 ;  /* 0x000000ffff167224 */ /* 0x000fe400078e0015 */
[----:B------:R-:W-:Y:S01]  /*7220*/  IMAD.MOV.U32 R21, RZ, RZ, R18 ;  /* 0x000000ffff157224 */ /* 0x000fe200078e0012 */
[----:B------:R-:W-:Y:S01]  /*7230*/  ISETP.GT.U32.AND P5, PT, R0, R6, PT ;  /* 0x000000060000720c */ /* 0x000fe20003fa4070 */
[----:B------:R-:W-:Y:S02]  /*7240*/  IMAD.MOV.U32 R18, RZ, RZ, R13 ;  /* 0x000000ffff127224 */ /* 0x000fe400078e000d */
[----:B------:R-:W-:-:S04]  /*7250*/  IMAD.HI.U32 R13, R20, R9, RZ ;  /* 0x00000009140d7227 */ /* 0x000fc800078e00ff */
[----:B------:R-:W-:-:S04]  /*7260*/  IMAD.MOV R13, RZ, RZ, -R13 ;  /* 0x000000ffff0d7224 */ /* 0x000fc800078e0a0d */
[C---:B------:R-:W-:Y:S01]  /*7270*/  IMAD R9, R0.reuse, R13, R9 ;  /* 0x0000000d00097224 */ /* 0x040fe200078e0209 */
[----:B------:R-:W-:Y:S01]  /*7280*/  ISETP.GT.U32.AND P3, PT, R0, R7, PT ;  /* 0x000000070000720c */ /* 0x000fe20003f64070 */
[----:B------:R-:W-:-:S03]  /*7290*/  @!P5 IMAD.IADD R6, R6, 0x1, -R0 ;  /* 0x000000010606d824 */ /* 0x000fc600078e0a00 */
[C---:B------:R-:W-:Y:S02]  /*72a0*/  ISETP.GT.U32.AND P5, PT, R0.reuse, R9, PT ;  /* 0x000000090000720c */ /* 0x040fe40003fa4070 */
[----:B------:R-:W-:Y:S01]  /*72b0*/  ISETP.GT.U32.AND P1, PT, R0, R8, PT ;  /* 0x000000080000720c */ /* 0x000fe20003f24070 */
[----:B------:R-:W-:-:S06]  /*72c0*/  IMAD.MOV.U32 R13, RZ, RZ, R4 ;  /* 0x000000ffff0d7224 */ /* 0x000fcc00078e0004 */
[----:B------:R-:W-:-:S04]  /*72d0*/  @!P3 IMAD.IADD R7, R7, 0x1, -R0 ;  /* 0x000000010707b824 */ /* 0x000fc800078e0a00 */
[--C-:B------:R-:W-:Y:S02]  /*72e0*/  @!P5 IMAD.IADD R9, R9, 0x1, -R0.reuse ;  /* 0x000000010909d824 */ /* 0x100fe400078e0a00 */
[----:B------:R-:W-:Y:S01]  /*72f0*/  @!P1 IMAD.IADD R8, R8, 0x1, -R0 ;  /* 0x0000000108089824 */ /* 0x000fe200078e0a00 */
[C---:B------:R-:W-:Y:S01]  /*7300*/  ISETP.GT.U32.AND P1, PT, R0.reuse, R7, PT ;  /* 0x000000070000720c */ /* 0x040fe20003f24070 */
[----:B------:R-:W-:Y:S01]  /*7310*/  @!P0 IMAD.MOV R13, RZ, RZ, -R13 ;  /* 0x000000ffff0d8224 */ /* 0x000fe200078e0a0d */
[----:B------:R-:W-:-:S04]  /*7320*/  ISETP.GT.U32.AND P0, PT, R0, R9, PT ;  /* 0x000000090000720c */ /* 0x000fc80003f04070 */
[----:B------:R0:W-:Y:S07]  /*7330*/  STL [R1+0xa40], R13 ;  /* 0x000a400d01007387 */ /* 0x0001ee0000100800 */
[--C-:B------:R-:W-:Y:S01]  /*7340*/  @!P1 IMAD.IADD R7, R7, 0x1, -R0.reuse ;  /* 0x0000000107079824 */ /* 0x100fe200078e0a00 */
[----:B------:R-:W-:Y:S01]  /*7350*/  ISETP.GE.AND P1, PT, R29, RZ, PT ;  /* 0x000000ff1d00720c */ /* 0x000fe20003f26270 */
[----:B------:R-:W-:Y:S01]  /*7360*/  @!P0 IMAD.IADD R9, R9, 0x1, -R0 ;  /* 0x0000000109098824 */ /* 0x000fe200078e0a00 */
[----:B------:R-:W3:Y:S01]  /*7370*/  LDL.LU R29, [R1+0x4d4] ;  /* 0x0004d400011d7983 */ /* 0x000ee20000300800 */
[----:B--2---:R-:W-:-:S03]  /*7380*/  ISETP.GE.AND P0, PT, R28, RZ, PT ;  /* 0x000000ff1c00720c */ /* 0x004fc60003f06270 */
[----:B------:R-:W2:Y:S01]  /*7390*/  LDL.LU R28, [R1+0x4b30] ;  /* 0x004b3000011c7983 */ /* 0x000ea20000300800 */
[----:B------:R-:W-:Y:S01]  /*73a0*/  ISETP.GT.U32.AND P3, PT, R0, R6, PT ;  /* 0x000000060000720c */ /* 0x000fe20003f64070 */
[----:B------:R-:W-:-:S04]  /*73b0*/  IMAD.HI.U32 R2, R20, R12, RZ ;  /* 0x0000000c14027227 */ /* 0x000fc800078e00ff */
[----:B------:R-:W-:-:S04]  /*73c0*/  IMAD.MOV R2, RZ, RZ, -R2 ;  /* 0x000000ffff027224 */ /* 0x000fc800078e0a02 */
[----:B------:R-:W-:-:S04]  /*73d0*/  IMAD R12, R0, R2, R12 ;  /* 0x00000002000c7224 */ /* 0x000fc800078e020c */
[----:B------:R-:W-:Y:S01]  /*73e0*/  @!P3 IMAD.IADD R6, R6, 0x1, -R0 ;  /* 0x000000010606b824 */ /* 0x000fe200078e0a00 */
[----:B------:R-:W-:-:S13]  /*73f0*/  ISETP.GT.U32.AND P3, PT, R0, R12, PT ;  /* 0x0000000c0000720c */ /* 0x000fda0003f64070 */
[----:B------:R-:W-:Y:S01]  /*7400*/  @!P3 IMAD.IADD R12, R12, 0x1, -R0 ;  /* 0x000000010c0cb824 */ /* 0x000fe200078e0a00 */
[----:B---3--:R-:W-:Y:S01]  /*7410*/  ISETP.GE.AND P3, PT, R29, RZ, PT ;  /* 0x000000ff1d00720c */ /* 0x008fe20003f66270 */
[----:B--2---:R-:W-:Y:S02]  /*7420*/  IMAD.MOV.U32 R29, RZ, RZ, R28 ;  /* 0x000000ffff1d7224 */ /* 0x004fe400078e001c */
[----:B------:R-:W2:Y:S01]  /*7430*/  LDL.LU R28, [R1+0x4ec] ;  /* 0x0004ec00011c7983 */ /* 0x000ea20000300800 */
[----:B------:R-:W-:Y:S02]  /*7440*/  IABS R2, R10 ;  /* 0x0000000a00027213 */ /* 0x000fe40000000000 */
[----:B------:R-:W-:-:S03]  /*7450*/  ISETP.GT.U32.AND P5, PT, R0, R8, PT ;  /* 0x000000080000720c */ /* 0x000fc60003fa4070 */
[----:B------:R-:W-:-:S04]  /*7460*/  IMAD.HI.U32 R4, R20, R2, RZ ;  /* 0x0000000214047227 */ /* 0x000fc800078e00ff */
[----:B------:R-:W-:-:S04]  /*7470*/  IMAD.MOV R4, RZ, RZ, -R4 ;  /* 0x000000ffff047224 */ /* 0x000fc800078e0a04 */
[----:B------:R-:W-:Y:S01]  /*7480*/  IMAD R2, R0, R4, R2 ;  /* 0x0000000400027224 */ /* 0x000fe200078e0202 */
[----:B------:R-:W-:Y:S01]  /*7490*/  IABS R10, R27 ;  /* 0x0000001b000a7213 */ /* 0x000fe20000000000 */
[----:B------:R-:W-:-:S03]  /*74a0*/  @!P5 IMAD.IADD R8, R8, 0x1, -R0 ;  /* 0x000000010808d824 */ /* 0x000fc600078e0a00 */
[----:B------:R-:W-:Y:S01]  /*74b0*/  ISETP.GT.U32.AND P5, PT, R0, R2, PT ;  /* 0x000000020000720c */ /* 0x000fe20003fa4070 */
[----:B0-----:R-:W-:-:S04]  /*74c0*/  IMAD.HI.U32 R13, R20, R10, RZ ;  /* 0x0000000a140d7227 */ /* 0x001fc800078e00ff */
[----:B------:R-:W-:-:S04]  /*74d0*/  IMAD.HI.U32 R4, R20, R11, RZ ;  /* 0x0000000b14047227 */ /* 0x000fc800078e00ff */
[----:B------:R-:W-:Y:S02]  /*74e0*/  IMAD.MOV R13, RZ, RZ, -R13 ;  /* 0x000000ffff0d7224 */ /* 0x000fe400078e0a0d */
[----:B------:R-:W-:Y:S02]  /*74f0*/  IMAD.MOV R4, RZ, RZ, -R4 ;  /* 0x000000ffff047224 */ /* 0x000fe400078e0a04 */
[C---:B------:R-:W-:Y:S02]  /*7500*/  IMAD R10, R0.reuse, R13, R10 ;  /* 0x0000000d000a7224 */ /* 0x040fe400078e020a */
[----:B------:R-:W-:Y:S01]  /*7510*/  IMAD R4, R0, R4, R11 ;  /* 0x0000000400047224 */ /* 0x000fe200078e020b */
[----:B------:R-:W3:Y:S01]  /*7520*/  LDL.LU R13, [R1+0x4e4] ;  /* 0x0004e400010d7983 */ /* 0x000ee20000300800 */
[----:B------:R-:W-:Y:S02]  /*7530*/  @!P5 IMAD.IADD R2, R2, 0x1, -R0 ;  /* 0x000000010202d824 */ /* 0x000fe400078e0a00 */
[----:B------:R-:W-:-:S02]  /*7540*/  IMAD.MOV.U32 R11, RZ, RZ, R6 ;  /* 0x000000ffff0b7224 */ /* 0x000fc400078e0006 */
[----:B------:R-:W3:Y:S01]  /*7550*/  LDL R6, [R1+0x4e8] ;  /* 0x0004e80001067983 */ /* 0x000ee20000100800 */
[----:B------:R-:W-:Y:S01]  /*7560*/  @!P4 IMAD.MOV R7, RZ, RZ, -R7 ;  /* 0x000000ffff07c224 */ /* 0x000fe200078e0a07 */
[C---:B------:R-:W-:Y:S01]  /*7570*/  ISETP.GT.U32.AND P4, PT, R0.reuse, R2, PT ;  /* 0x000000020000720c */ /* 0x040fe20003f84070 */
[----:B------:R-:W-:Y:S01]  /*7580*/  @!P2 IMAD.MOV R11, RZ, RZ, -R11 ;  /* 0x000000ffff0ba224 */ /* 0x000fe200078e0a0b */
[----:B------:R-:W-:-:S04]  /*7590*/  ISETP.GT.U32.AND P2, PT, R0, R12, PT ;  /* 0x0000000c0000720c */ /* 0x000fc80003f44070 */
[----:B------:R0:W-:Y:S01]  /*75a0*/  STL [R1+0xa3c], R11 ;  /* 0x000a3c0b01007387 */ /* 0x0001e20000100800 */
[----:B------:R-:W-:Y:S01]  /*75b0*/  @!P6 IMAD.MOV R8, RZ, RZ, -R8 ;  /* 0x000000ffff08e224 */ /* 0x000fe200078e0a08 */
[----:B------:R-:W-:Y:S02]  /*75c0*/  ISETP.GT.U32.AND P5, PT, R0, R4, PT ;  /* 0x000000040000720c */ /* 0x000fe40003fa4070 */
[----:B------:R-:W-:Y:S01]  /*75d0*/  STL [R1+0xa38], R7 ;  /* 0x000a380701007387 */ /* 0x000fe20000100800 */
[----:B0-----:R-:W-:-:S03]  /*75e0*/  IMAD.MOV.U32 R11, RZ, RZ, R9 ;  /* 0x000000ffff0b7224 */ /* 0x001fc600078e0009 */
[----:B------:R-:W5:Y:S01]  /*75f0*/  LDL.LU R9, [R1+0x4dc] ;  /* 0x0004dc0001097983 */ /* 0x000f620000300800 */
[----:B------:R-:W-:Y:S02]  /*7600*/  @!P1 IMAD.MOV R11, RZ, RZ, -R11 ;  /* 0x000000ffff0b9224 */ /* 0x000fe400078e0a0b */
[--C-:B------:R-:W-:Y:S01]  /*7610*/  @!P4 IMAD.IADD R2, R2, 0x1, -R0.reuse ;  /* 0x000000010202c824 */ /* 0x100fe200078e0a00 */
[----:B------:R-:W-:Y:S01]  /*7620*/  STL [R1+0xa34], R8 ;  /* 0x000a340801007387 */ /* 0x000fe20000100800 */
[----:B------:R-:W-:Y:S01]  /*7630*/  ISETP.GE.AND P1, PT, R29, RZ, PT ;  /* 0x000000ff1d00720c */ /* 0x000fe20003f26270 */
[--C-:B------:R-:W-:Y:S02]  /*7640*/  @!P2 IMAD.IADD R12, R12, 0x1, -R0.reuse ;  /* 0x000000010c0ca824 */ /* 0x100fe400078e0a00 */
[----:B------:R0:W-:Y:S04]  /*7650*/  STL [R1+0xa30], R11 ;  /* 0x000a300b01007387 */ /* 0x0001e80000100800 */
[----:B------:R-:W5:Y:S04]  /*7660*/  LDL R29, [R1+0x4f4] ;  /* 0x0004f400011d7983 */ /* 0x000f680000100800 */
[----:B0-----:R-:W5:Y:S04]  /*7670*/  LDL R11, [R1+0x4f0] ;  /* 0x0004f000010b7983 */ /* 0x001f680000100800 */
[----:B------:R0:W-:Y:S01]  /*7680*/  STL [R1+0x4b2c], R2 ;  /* 0x004b2c0201007387 */ /* 0x0001e20000100800 */
[----:B------:R-:W-:Y:S01]  /*7690*/  @!P5 IMAD.IADD R4, R4, 0x1, -R0 ;  /* 0x000000010404d824 */ /* 0x000fe200078e0a00 */
[----:B----4-:R-:W-:-:S02]  /*76a0*/  IABS R5, R15 ;  /* 0x0000000f00057213 */ /* 0x010fc40000000000 */
[----:B------:R-:W-:Y:S01]  /*76b0*/  ISETP.GE.AND P5, PT, R15, RZ, PT ;  /* 0x000000ff0f00720c */ /* 0x000fe20003fa6270 */
[----:B0-----:R-:W-:-:S04]  /*76c0*/  IMAD.MOV.U32 R2, RZ, RZ, R12 ;  /* 0x000000ffff027224 */ /* 0x001fc800078e000c */
[----:B------:R-:W-:Y:S01]  /*76d0*/  @!P0 IMAD.MOV R2, RZ, RZ, -R2 ;  /* 0x000000ffff028224 */ /* 0x000fe200078e0a02 */
[----:B--2---:R-:W-:Y:S01]  /*76e0*/  IABS R15, R28 ;  /* 0x0000001c000f7213 */ /* 0x004fe20000000000 */
[----:B------:R0:W-:Y:S04]  /*76f0*/  STL [R1+0x4b28], R28 ;  /* 0x004b281c01007387 */ /* 0x0001e80000100800 */
[----:B0-----:R-:W2:Y:S04]  /*7700*/  LDL.LU R28, [R1+0x4f8] ;  /* 0x0004f800011c7983 */ /* 0x001ea80000300800 */
[----:B------:R0:W-:Y:S04]  /*7710*/  STL [R1+0xa2c], R2 ;  /* 0x000a2c0201007387 */ /* 0x0001e80000100800 */
[----:B0-----:R-:W4:Y:S01]  /*7720*/  LDL.LU R2, [R1+0x4e8] ;  /* 0x0004e80001027983 */ /* 0x001f220000300800 */
[----:B------:R-:W-:-:S02]  /*7730*/  IMAD.MOV.U32 R27, RZ, RZ, R22 ;  /* 0x000000ffff1b7224 */ /* 0x000fc400078e0016 */
[----:B------:R-:W-:Y:S02]  /*7740*/  IMAD.MOV.U32 R22, RZ, RZ, R14 ;  /* 0x000000ffff167224 */ /* 0x000fe400078e000e */
[----:B------:R-:W-:-:S04]  /*7750*/  IMAD.HI.U32 R14, R20, R5, RZ ;  /* 0x00000005140e7227 */ /* 0x000fc800078e00ff */
[----:B------:R-:W-:Y:S01]  /*7760*/  IMAD.MOV R14, RZ, RZ, -R14 ;  /* 0x000000ffff0e7224 */ /* 0x000fe200078e0a0e */
[----:B------:R-:W-:-:S03]  /*7770*/  ISETP.GT.U32.AND P6, PT, R0, R10, PT ;  /* 0x0000000a0000720c */ /* 0x000fc60003fc4070 */
[----:B------:R-:W-:-:S05]  /*7780*/  IMAD R14, R0, R14, R5 ;  /* 0x0000000e000e7224 */ /* 0x000fca00078e0205 */
[----:B------:R-:W-:Y:S02]  /*7790*/  ISETP.GT.U32.AND P2, PT, R0, R14, PT ;  /* 0x0000000e0000720c */ /* 0x000fe40003f44070 */
[----:B---3--:R-:W-:-:S03]  /*77a0*/  IABS R6, R6 ;  /* 0x0000000600067213 */ /* 0x008fc60000000000 */
[----:B------:R-:W-:Y:S02]  /*77b0*/  @!P6 IMAD.IADD R10, R10, 0x1, -R0 ;  /* 0x000000010a0ae824 */ /* 0x000fe400078e0a00 */
[----:B------:R-:W-:-:S06]  /*77c0*/  IMAD.HI.U32 R8, R20, R6, RZ ;  /* 0x0000000614087227 */ /* 0x000fcc00078e00ff */
[----:B------:R-:W-:Y:S01]  /*77d0*/  @!P2 IMAD.IADD R14, R14, 0x1, -R0 ;  /* 0x000000010e0ea824 */ /* 0x000fe200078e0a00 */
[----:B------:R-:W-:Y:S01]  /*77e0*/  ISETP.GT.U32.AND P2, PT, R0, R10, PT ;  /* 0x0000000a0000720c */ /* 0x000fe20003f44070 */
[----:B------:R-:W-:-:S03]  /*77f0*/  IMAD.MOV R8, RZ, RZ, -R8 ;  /* 0x000000ffff087224 */ /* 0x000fc600078e0a08 */
[C---:B------:R-:W-:Y:S01]  /*7800*/  ISETP.GT.U32.AND P0, PT, R0.reuse, R14, PT ;  /* 0x0000000e0000720c */ /* 0x040fe20003f04070 */
[----:B------:R-:W-:Y:S01]  /*7810*/  IMAD R6, R0, R8, R6 ;  /* 0x0000000800067224 */ /* 0x000fe200078e0206 */
[----:B------:R-:W-:-:S07]  /*7820*/  IABS R5, R13 ;  /* 0x0000000d00057213 */ /* 0x000fce0000000000 */
[--C-:B------:R-:W-:Y:S01]  /*7830*/  @!P2 IMAD.IADD R10, R10, 0x1, -R0.reuse ;  /* 0x000000010a0aa824 */ /* 0x100fe200078e0a00 */
[----:B------:R-:W-:Y:S02]  /*7840*/  ISETP.GT.U32.AND P2, PT, R0, R6, PT ;  /* 0x000000060000720c */ /* 0x000fe40003f44070 */
[----:B-----5:R-:W-:Y:S01]  /*7850*/  IABS R8, R29 ;  /* 0x0000001d00087213 */ /* 0x020fe20000000000 */
[----:B------:R-:W-:Y:S01]  /*7860*/  @!P0 IMAD.IADD R14, R14, 0x1, -R0 ;  /* 0x000000010e0e8824 */ /* 0x000fe200078e0a00 */
[----:B------:R-:W-:Y:S01]  /*7870*/  ISETP.GE.AND P0, PT, R13, RZ, PT ;  /* 0x000000ff0d00720c */ /* 0x000fe20003f06270 */
[----:B------:R-:W3:Y:S02]  /*7880*/  LDL R29, [R1+0x4fc] ;  /* 0x0004fc00011d7983 */ /* 0x000ee40000100800 */
[----:B------:R-:W-:-:S04]  /*7890*/  IMAD.HI.U32 R13, R20, R8, RZ ;  /* 0x00000008140d7227 */ /* 0x000fc800078e00ff */
[----:B------:R-:W-:Y:S02]  /*78a0*/  IMAD.MOV R13, RZ, RZ, -R13 ;  /* 0x000000ffff0d7224 */ /* 0x000fe400078e0a0d */
[----:B------:R-:W-:Y:S02]  /*78b0*/  @!P2 IMAD.IADD R6, R6, 0x1, -R0 ;  /* 0x000000010606a824 */ /* 0x000fe400078e0a00 */
[----:B------:R-:W-:Y:S01]  /*78c0*/  IMAD R8, R0, R13, R8 ;  /* 0x0000000d00087224 */ /* 0x000fe200078e0208 */
[----:B----4-:R-:W-:Y:S02]  /*78d0*/  ISETP.GE.AND P2, PT, R2, RZ, PT ;  /* 0x000000ff0200720c */ /* 0x010fe40003f46270 */
[----:B------:R-:W4:Y:S04]  /*78e0*/  LDL.LU R2, [R1+0x4b2c] ;  /* 0x004b2c0001027983 */ /* 0x000f280000300800 */
[----:B------:R-:W5:Y:S01]  /*78f0*/  LDL.LU R13, [R1+0x500] ;  /* 0x00050000010d7983 */ /* 0x000f620000300800 */
[----:B------:R-:W-:Y:S01]  /*7900*/  IMAD.HI.U32 R7, R20, R5, RZ ;  /* 0x0000000514077227 */ /* 0x000fe200078e00ff */
[----:B------:R-:W-:-:S03]  /*7910*/  ISETP.GT.U32.AND P6, PT, R0, R4, PT ;  /* 0x000000040000720c */ /* 0x000fc60003fc4070 */
[----:B------:R-:W-:Y:S02]  /*7920*/  IMAD.MOV R7, RZ, RZ, -R7 ;  /* 0x000000ffff077224 */ /* 0x000fe400078e0a07 */
[----:B------:R-:W-:Y:S01]  /*7930*/  IMAD.HI.U32 R12, R20, R15, RZ ;  /* 0x0000000f140c7227 */ /* 0x000fe200078e00ff */
[----:B------:R-:W-:-:S03]  /*7940*/  ISETP.GE.AND P4, PT, R9, RZ, PT ;  /* 0x000000ff0900720c */ /* 0x000fc60003f86270 */
[----:B------:R-:W-:Y:S01]  /*7950*/  IMAD R5, R0, R7, R5 ;  /* 0x0000000700057224 */ /* 0x000fe200078e0205 */
[----:B------:R-:W-:Y:S01]  /*7960*/  IABS R7, R11 ;  /* 0x0000000b00077213 */ /* 0x000fe20000000000 */
[----:B------:R-:W-:Y:S01]  /*7970*/  IMAD.MOV R12, RZ, RZ, -R12 ;  /* 0x000000ffff0c7224 */ /* 0x000fe200078e0a0c */
[----:B--2---:R-:W-:-:S03]  /*7980*/  IABS R9, R28 ;  /* 0x0000001c00097213 */ /* 0x004fc60000000000 */
[----:B------:R-:W-:-:S04]  /*7990*/  IMAD.HI.U32 R11, R20, R7, RZ ;  /* 0x00000007140b7227 */ /* 0x000fc800078e00ff */
[----:B------:R-:W-:Y:S02]  /*79a0*/  IMAD R15, R0, R12, R15 ;  /* 0x0000000c000f7224 */ /* 0x000fe400078e020f */
[----:B------:R-:W-:-:S04]  /*79b0*/  IMAD.HI.U32 R12, R20, R9, RZ ;  /* 0x00000009140c7227 */ /* 0x000fc800078e00ff */
[----:B------:R-:W-:Y:S02]  /*79c0*/  IMAD.MOV R11, RZ, RZ, -R11 ;  /* 0x000000ffff0b7224 */ /* 0x000fe400078e0a0b */
[----:B------:R-:W-:Y:S02]  /*79d0*/  @!P6 IMAD.IADD R4, R4, 0x1, -R0 ;  /* 0x000000010404e824 */ /* 0x000fe400078e0a00 */
[----:B------:R-:W-:Y:S02]  /*79e0*/  IMAD.MOV R12, RZ, RZ, -R12 ;  /* 0x000000ffff0c7224 */ /* 0x000fe400078e0a0c */
[C---:B------:R-:W-:Y:S02]  /*79f0*/  IMAD R7, R0.reuse, R11, R7 ;  /* 0x0000000b00077224 */ /* 0x040fe400078e0207 */
[----:B------:R-:W-:Y:S01]  /*7a00*/  IMAD R9, R0, R12, R9 ;  /* 0x0000000c00097224 */ /* 0x000fe200078e0209 */
[----:B---3--:R-:W-:Y:S01]  /*7a10*/  IABS R11, R29 ;  /* 0x0000001d000b7213 */ /* 0x008fe20000000000 */
[----:B------:R-:W-:-:S02]  /*7a20*/  IMAD.MOV.U32 R29, RZ, RZ, R4 ;  /* 0x000000ffff1d7224 */ /* 0x000fc400078e0004 */
[----:B------:R-:W-:Y:S01]  /*7a30*/  IMAD.MOV.U32 R4, RZ, RZ, R28 ;  /* 0x000000ffff047224 */ /* 0x000fe200078e001c */
[----:B-----5:R0:W-:Y:S01]  /*7a40*/  STL [R1+0x4b24], R13 ;  /* 0x004b240d01007387 */ /* 0x0201e20000100800 */
[----:B------:R-:W-:-:S03]  /*7a50*/  IABS R12, R13 ;  /* 0x0000000d000c7213 */ /* 0x000fc60000000000 */
[----:B------:R-:W2:Y:S04]  /*7a60*/  LDL.LU R28, [R1+0x4b28] ;  /* 0x004b2800011c7983 */ /* 0x000ea80000300800 */
[----:B0-----:R-:W3:Y:S01]  /*7a70*/  LDL.LU R13, [R1+0x4f0] ;  /* 0x0004f000010d7983 */ /* 0x001ee20000300800 */
[----:B------:R-:W-:Y:S01]  /*7a80*/  ISETP.GT.U32.AND P6, PT, R0, R5, PT ;  /* 0x000000050000720c */ /* 0x000fe20003fc4070 */
[----:B----4-:R-:W-:Y:S02]  /*7a90*/  @!P3 IMAD.MOV R2, RZ, RZ, -R2 ;  /* 0x000000ffff02b224 */ /* 0x010fe400078e0a02 */
[----:B------:R-:W-:-:S03]  /*7aa0*/  @!P1 IMAD.MOV R29, RZ, RZ, -R29 ;  /* 0x000000ffff1d9224 */ /* 0x000fc600078e0a1d */
[----:B------:R0:W-:Y:S04]  /*7ab0*/  STL [R1+0xa28], R2 ;  /* 0x000a280201007387 */ /* 0x0001e80000100800 */
[----:B------:R1:W-:Y:S03]  /*7ac0*/  STL [R1+0xa24], R29 ;  /* 0x000a241d01007387 */ /* 0x0003e60000100800 */
[----:B------:R-:W-:Y:S02]  /*7ad0*/  @!P6 IMAD.IADD R5, R5, 0x1, -R0 ;  /* 0x000000010505e824 */ /* 0x000fe400078e0a00 */
[----:B0-----:R-:W-:Y:S02]  /*7ae0*/  IMAD.MOV.U32 R2, RZ, RZ, R10 ;  /* 0x000000ffff027224 */ /* 0x001fe400078e000a */
[----:B------:R-:W4:Y:S01]  /*7af0*/  LDL.LU R10, [R1+0x4f4] ;  /* 0x0004f400010a7983 */ /* 0x000f220000300800 */
[----:B------:R-:W-:Y:S01]  /*7b00*/  ISETP.GT.U32.AND P6, PT, R0, R15, PT ;  /* 0x0000000f0000720c */ /* 0x000fe20003fc4070 */
[----:B-1----:R-:W-:-:S02]  /*7b10*/  IMAD.MOV.U32 R29, RZ, RZ, R14 ;  /* 0x000000ffff1d7224 */ /* 0x002fc400078e000e */
[----:B------:R-:W-:Y:S02]  /*7b20*/  @!P4 IMAD.MOV R2, RZ, RZ, -R2 ;  /* 0x000000ffff02c224 */ /* 0x000fe400078e0a02 */
[----:B------:R-:W-:-:S03]  /*7b30*/  @!P5 IMAD.MOV R29, RZ, RZ, -R29 ;  /* 0x000000ffff1dd224 */ /* 0x000fc600078e0a1d */
[----:B------:R-:W-:Y:S05]  /*7b40*/  STL [R1+0xa20], R2 ;  /* 0x000a200201007387 */ /* 0x000fea0000100800 */
[--C-:B------:R-:W-:Y:S01]  /*7b50*/  @!P6 IMAD.IADD R15, R15, 0x1, -R0.reuse ;  /* 0x000000010f0fe824 */ /* 0x100fe200078e0a00 */
[C---:B------:R-:W-:Y:S01]  /*7b60*/  ISETP.GT.U32.AND P6, PT, R0.reuse, R6, PT ;  /* 0x000000060000720c */ /* 0x040fe20003fc4070 */
[----:B------:R0:W-:Y:S03]  /*7b70*/  STL [R1+0xa1c], R29 ;  /* 0x000a1c1d01007387 */ /* 0x0001e60000100800 */
[----:B------:R-:W-:Y:S01]  /*7b80*/  ISETP.GT.U32.AND P1, PT, R0, R15, PT ;  /* 0x0000000f0000720c */ /* 0x000fe20003f24070 */
[----:B0-----:R-:W5:Y:S08]  /*7b90*/  LDL.LU R29, [R1+0x504] ;  /* 0x00050400011d7983 */ /* 0x001f700000300800 */
[----:B------:R-:W-:-:S04]  /*7ba0*/  @!P6 IMAD.IADD R6, R6, 0x1, -R0 ;  /* 0x000000010606e824 */ /* 0x000fc800078e0a00 */
[----:B------:R-:W-:Y:S01]  /*7bb0*/  @!P1 IMAD.IADD R15, R15, 0x1, -R0 ;  /* 0x000000010f0f9824 */ /* 0x000fe200078e0a00 */
[----:B--2---:R-:W-:Y:S02]  /*7bc0*/  ISETP.GE.AND P6, PT, R28, RZ, PT ;  /* 0x000000ff1c00720c */ /* 0x004fe40003fc6270 */
[----:B------:R-:W2:Y:S01]  /*7bd0*/  LDL.LU R28, [R1+0x508] ;  /* 0x00050800011c7983 */ /* 0x000ea20000300800 */
[----:B---3--:R-:W-:-:S03]  /*7be0*/  ISETP.GE.AND P1, PT, R13, RZ, PT ;  /* 0x000000ff0d00720c */ /* 0x008fc60003f26270 */
[----:B------:R-:W3:Y:S01]  /*7bf0*/  LDL.LU R13, [R1+0x4b24] ;  /* 0x004b2400010d7983 */ /* 0x000ee20000300800 */
[C---:B------:R-:W-:Y:S02]  /*7c00*/  ISETP.GT.U32.AND P4, PT, R0.reuse, R7, PT ;  /* 0x000000070000720c */ /* 0x040fe40003f84070 */
[----:B------:R-:W-:Y:S01]  /*7c10*/  ISETP.GT.U32.AND P3, PT, R0, R5, PT ;  /* 0x000000050000720c */ /* 0x000fe20003f64070 */
[----:B------:R-:W-:-:S04]  /*7c20*/  IMAD.HI.U32 R2, R20, R11, RZ ;  /* 0x0000000b14027227 */ /* 0x000fc800078e00ff */
[----:B------:R-:W-:-:S06]  /*7c30*/  IMAD.MOV R2, RZ, RZ, -R2 ;  /* 0x000000ffff027224 */ /* 0x000fcc00078e0a02 */
[--C-:B------:R-:W-:Y:S01]  /*7c40*/  @!P4 IMAD.IADD R7, R7, 0x1, -R0.reuse ;  /* 0x000000010707c824 */ /* 0x100fe200078e0a00 */
[----:B----4-:R-:W-:Y:S01]  /*7c50*/  ISETP.GE.AND P4, PT, R10, RZ, PT ;  /* 0x000000ff0a00720c */ /* 0x010fe20003f86270 */
[----:B------:R-:W-:Y:S01]  /*7c60*/  @!P3 IMAD.IADD R5, R5, 0x1, -R0 ;  /* 0x000000010505b824 */ /* 0x000fe200078e0a00 */
[----:B------:R-:W4:Y:S01]  /*7c70*/  LDL.LU R10, [R1+0x4fc] ;  /* 0x0004fc00010a7983 */ /* 0x000f220000300800 */
[C---:B------:R-:W-:Y:S01]  /*7c80*/  IMAD R2, R0.reuse, R2, R11 ;  /* 0x0000000200027224 */ /* 0x040fe200078e020b */
[----:B------:R-:W-:Y:S01]  /*7c90*/  ISETP.GT.U32.AND P3, PT, R0, R9, PT ;  /* 0x000000090000720c */ /* 0x000fe20003f64070 */
[----:B------:R-:W-:-:S03]  /*7ca0*/  @!P2 IMAD.MOV R6, RZ, RZ, -R6 ;  /* 0x000000ffff06a224 */ /* 0x000fc600078e0a06 */
[----:B------:R-:W-:Y:S01]  /*7cb0*/  ISETP.GT.U32.AND P2, PT, R0, R2, PT ;  /* 0x000000020000720c */ /* 0x000fe20003f44070 */
[----:B------:R-:W-:Y:S02]  /*7cc0*/  IMAD.MOV.U32 R11, RZ, RZ, R15 ;  /* 0x000000ffff0b7224 */ /* 0x000fe400078e000f */
[----:B------:R-:W-:Y:S02]  /*7cd0*/  @!P0 IMAD.MOV R5, RZ, RZ, -R5 ;  /* 0x000000ffff058224 */ /* 0x000fe400078e0a05 */
[----:B------:R-:W-:Y:S02]  /*7ce0*/  IMAD.MOV.U32 R14, RZ, RZ, R4 ;  /* 0x000000ffff0e7224 */ /* 0x000fe400078e0004 */
[----:B------:R-:W-:Y:S02]  /*7cf0*/  @!P6 IMAD.MOV R11, RZ, RZ, -R11 ;  /* 0x000000ffff0be224 */ /* 0x000fe400078e0a0b */
[----:B------:R-:W-:Y:S01]  /*7d00*/  @!P3 IMAD.IADD R9, R9, 0x1, -R0 ;  /* 0x000000010909b824 */ /* 0x000fe200078e0a00 */
[----:B------:R0:W-:Y:S01]  /*7d10*/  STL [R1+0xa18], R5 ;  /* 0x000a180501007387 */ /* 0x0001e20000100800 */
[----:B------:R-:W-:-:S02]  /*7d20*/  ISETP.GE.AND P6, PT, R14, RZ, PT ;  /* 0x000000ff0e00720c */ /* 0x000fc40003fc6270 */
[----:B------:R-:W-:Y:S01]  /*7d30*/  @!P2 IMAD.IADD R2, R2, 0x1, -R0 ;  /* 0x000000010202a824 */ /* 0x000fe200078e0a00 */
[----:B------:R1:W-:Y:S01]  /*7d40*/  STL [R1+0xa14], R6 ;  /* 0x000a140601007387 */ /* 0x0003e20000100800 */
[----:B------:R-:W-:-:S03]  /*7d50*/  ISETP.GT.U32.AND P3, PT, R0, R9, PT ;  /* 0x000000090000720c */ /* 0x000fc60003f64070 */
[----:B------:R-:W2:Y:S01]  /*7d60*/  LDL.LU R14, [R1+0x50c] ;  /* 0x00050c00010e7983 */ /* 0x000ea20000300800 */
[----:B-----5:R-:W-:Y:S02]  /*7d70*/  ISETP.GE.AND P2, PT, R29, RZ, PT ;  /* 0x000000ff1d00720c */ /* 0x020fe40003f46270 */
[----:B0-----:R-:W-:Y:S01]  /*7d80*/  IABS R5, R29 ;  /* 0x0000001d00057213 */ /* 0x001fe20000000000 */
[----:B------:R-:W-:Y:S04]  /*7d90*/  STL [R1+0xa10], R11 ;  /* 0x000a100b01007387 */ /* 0x000fe80000100800 */
[----:B------:R-:W5:Y:S02]  /*7da0*/  LDL.LU R29, [R1+0x510] ;  /* 0x00051000011d7983 */ /* 0x000f640000300800 */
[----:B------:R-:W-:Y:S01]  /*7db0*/  @!P3 IMAD.IADD R9, R9, 0x1, -R0 ;  /* 0x000000010909b824 */ /* 0x000fe200078e0a00 */
[----:B------:R-:W-:Y:S01]  /*7dc0*/  ISETP.GT.U32.AND P5, PT, R0, R8, PT ;  /* 0x000000080000720c */ /* 0x000fe20003fa4070 */
[----:B------:R-:W-:Y:S01]  /*7dd0*/  IMAD.HI.U32 R4, R20, R12, RZ ;  /* 0x0000000c14047227 */ /* 0x000fe200078e00ff */
[----:B---3--:R-:W-:-:S02]  /*7de0*/  ISETP.GE.AND P3, PT, R13, RZ, PT ;  /* 0x000000ff0d00720c */ /* 0x008fc40003f66270 */
[----:B------:R-:W3:Y:S09]  /*7df0*/  LDL.LU R13, [R1+0x514] ;  /* 0x00051400010d7983 */ /* 0x000ef20000300800 */
[----:B------:R-:W-:Y:S01]  /*7e00*/  @!P5 IMAD.IADD R8, R8, 0x1, -R0 ;  /* 0x000000010808d824 */ /* 0x000fe200078e0a00 */
[----:B------:R-:W-:Y:S01]  /*7e10*/  ISETP.GT.U32.AND P5, PT, R0, R7, PT ;  /* 0x000000070000720c */ /* 0x000fe20003fa4070 */
[----:B------:R-:W-:-:S03]  /*7e20*/  IMAD.MOV R4, RZ, RZ, -R4 ;  /* 0x000000ffff047224 */ /* 0x000fc600078e0a04 */
[C---:B------:R-:W-:Y:S01]  /*7e30*/  ISETP.GT.U32.AND P0, PT, R0.reuse, R8, PT ;  /* 0x000000080000720c */ /* 0x040fe20003f04070 */
[----:B------:R-:W-:Y:S02]  /*7e40*/  IMAD R4, R0, R4, R12 ;  /* 0x0000000400047224 */ /* 0x000fe400078e020c */
[----:B-1----:R-:W-:-:S06]  /*7e50*/  IMAD.HI.U32 R6, R20, R5, RZ ;  /* 0x0000000514067227 */ /* 0x002fcc00078e00ff */
[----:B------:R-:W-:Y:S01]  /*7e60*/  @!P5 IMAD.IADD R7, R7, 0x1, -R0 ;  /* 0x000000010707d824 */ /* 0x000fe200078e0a00 */
[C---:B------:R-:W-:Y:S01]  /*7e70*/  ISETP.GT.U32.AND P5, PT, R0.reuse, R4, PT ;  /* 0x000000040000720c */ /* 0x040fe20003fa4070 */
[----:B------:R-:W-:Y:S02]  /*7e80*/  IMAD.MOV R6, RZ, RZ, -R6 ;  /* 0x000000ffff067224 */ /* 0x000fe400078e0a06 */
[----:B------:R-:W-:Y:S01]  /*7e90*/  @!P1 IMAD.MOV R7, RZ, RZ, -R7 ;  /* 0x000000ffff079224 */ /* 0x000fe200078e0a07 */
[----:B------:R-:W-:Y:S01]  /*7ea0*/  ISETP.GT.U32.AND P1, PT, R0, R2, PT ;  /* 0x000000020000720c */ /* 0x000fe20003f24070 */
[----:B------:R-:W-:Y:S02]  /*7eb0*/  @!P0 IMAD.IADD R8, R8, 0x1, -R0 ;  /* 0x0000000108088824 */ /* 0x000fe400078e0a00 */
[----:B------:R-:W-:Y:S01]  /*7ec0*/  IMAD R6, R0, R6, R5 ;  /* 0x0000000600067224 */ /* 0x000fe200078e0205 */
[----:B----4-:R-:W-:Y:S01]  /*7ed0*/  ISETP.GE.AND P0, PT, R10, RZ, PT ;  /* 0x000000ff0a00720c */ /* 0x010fe20003f06270 */
[----:B------:R-:W-:Y:S01]  /*7ee0*/  @!P4 IMAD.MOV R8, RZ, RZ, -R8 ;  /* 0x000000ffff08c224 */ /* 0x000fe200078e0a08 */
[----:B--2---:R-:W-:-:S02]  /*7ef0*/  IABS R10, R28 ;  /* 0x0000001c000a7213 */ /* 0x004fc40000000000 */
[----:B------:R-:W-:Y:S01]  /*7f00*/  ISETP.GT.U32.AND P4, PT, R0, R6, PT ;  /* 0x000000060000720c */ /* 0x000fe20003f84070 */
[----:B------:R-:W-:Y:S02]  /*7f10*/  @!P5 IMAD.IADD R4, R4, 0x1, -R0 ;  /* 0x000000010404d824 */ /* 0x000fe400078e0a00 */
[----:B------:R-:W-:-:S03]  /*7f20*/  IMAD.HI.U32 R5, R20, R10, RZ ;  /* 0x0000000a14057227 */ /* 0x000fc600078e00ff */
[----:B------:R-:W-:Y:S01]  /*7f30*/  ISETP.GT.U32.AND P5, PT, R0, R4, PT ;  /* 0x000000040000720c */ /* 0x000fe20003fa4070 */
[----:B------:R-:W-:Y:S02]  /*7f40*/  IMAD.MOV R5, RZ, RZ, -R5 ;  /* 0x000000ffff057224 */ /* 0x000fe400078e0a05 */
[----:B------:R-:W-:Y:S02]  /*7f50*/  @!P1 IMAD.IADD R2, R2, 0x1, -R0 ;  /* 0x0000000102029824 */ /* 0x000fe400078e0a00 */
[----:B------:R-:W-:Y:S02]  /*7f60*/  IMAD R5, R0, R5, R10 ;  /* 0x0000000500057224 */ /* 0x000fe400078e020a */
[----:B------:R-:W-:Y:S02]  /*7f70*/  IMAD.MOV.U32 R10, RZ, RZ, R2 ;  /* 0x000000ffff0a7224 */ /* 0x000fe400078e0002 */
[----:B------:R-:W-:Y:S02]  /*7f80*/  @!P6 IMAD.MOV R9, RZ, RZ, -R9 ;  /* 0x000000ffff09e224 */ /* 0x000fe400078e0a09 */
[----:B------:R-:W-:Y:S01]  /*7f90*/  @!P4 IMAD.IADD R6, R6, 0x1, -R0 ;  /* 0x000000010606c824 */ /* 0x000fe200078e0a00 */
[----:B------:R-:W-:Y:S01]  /*7fa0*/  STL [R1+0xa0c], R7 ;  /* 0x000a0c0701007387 */ /* 0x000fe20000100800 */
[----:B------:R-:W-:Y:S01]  /*7fb0*/  ISETP.GE.AND P6, PT, R28, RZ, PT ;  /* 0x000000ff1c00720c */ /* 0x000fe20003fc6270 */
[----:B------:R-:W-:-:S02]  /*7fc0*/  @!P0 IMAD.MOV R10, RZ, RZ, -R10 ;  /* 0x000000ffff0a8224 */ /* 0x000fc400078e0a0a */
[----:B------:R0:W-:Y:S01]  /*7fd0*/  STL [R1+0xa08], R8 ;  /* 0x000a080801007387 */ /* 0x0001e20000100800 */
[----:B------:R-:W-:Y:S01]  /*7fe0*/  @!P5 IMAD.IADD R4, R4, 0x1, -R0 ;  /* 0x000000010404d824 */ /* 0x000fe200078e0a00 */
[----:B-----5:R-:W-:Y:S02]  /*7ff0*/  ISETP.GE.AND P4, PT, R29, RZ, PT ;  /* 0x000000ff1d00720c */ /* 0x020fe40003f86270 */
[----:B------:R-:W2:Y:S01]  /*8000*/  LDL.LU R28, [R1+0x51c] ;  /* 0x00051c00011c7983 */ /* 0x000ea20000300800 */
[----:B------:R-:W-:-:S03]  /*8010*/  ISETP.GT.U32.AND P0, PT, R0, R6, PT ;  /* 0x000000060000720c */ /* 0x000fc60003f04070 */
[----:B------:R-:W-:Y:S01]  /*8020*/  STL [R1+0xa04], R9 ;  /* 0x000a040901007387 */ /* 0x000fe20000100800 */
[----:B0-----:R-:W-:-:S03]  /*8030*/  IABS R8, R29 ;  /* 0x0000001d00087213 */ /* 0x001fc60000000000 */
[----:B------:R-:W4:Y:S04]  /*8040*/  LDL.LU R29, [R1+0x518] ;  /* 0x00051800011d7983 */ /* 0x000f280000300800 */
[----:B------:R-:W5:Y:S04]  /*8050*/  LDL.LU R15, [R1+0x520] ;  /* 0x00052000010f7983 */ /* 0x000f680000300800 */
[----:B------:R0:W-:Y:S01]  /*8060*/  STL [R1+0xa00], R10 ;  /* 0x000a000a01007387 */ /* 0x0001e20000100800 */
[----:B------:R-:W-:Y:S02]  /*8070*/  @!P0 IMAD.IADD R6, R6, 0x1, -R0 ;  /* 0x0000000106068824 */ /* 0x000fe400078e0a00 */
[----:B0-----:R-:W-:-:S04]  /*8080*/  IMAD.MOV.U32 R10, RZ, RZ, R4 ;  /* 0x000000ffff0a7224 */ /* 0x001fc800078e0004 */
[----:B------:R-:W-:-:S05]  /*8090*/  @!P3 IMAD.MOV R10, RZ, RZ, -R10 ;  /* 0x000000ffff0ab224 */ /* 0x000fca00078e0a0a */
[----:B------:R-:W-:Y:S04]  /*80a0*/  STL [R1+0x8cc], R10 ;  /* 0x0008cc0a01007387 */ /* 0x000fe80000100800 */
[----:B------:R-:W5:Y:S01]  /*80b0*/  LDL.LU R12, [R1+0x524] ;  /* 0x00052400010c7983 */ /* 0x000f620000300800 */
[----:B---3--:R-:W-:Y:S02]  /*80c0*/  IABS R2, R13 ;  /* 0x0000000d00027213 */ /* 0x008fe40000000000 */
[----:B------:R-:W-:Y:S02]  /*80d0*/  ISETP.GE.AND P0, PT, R13, RZ, PT ;  /* 0x000000ff0d00720c */ /* 0x000fe40003f06270 */
[----:B------:R-:W3:Y:S01]  /*80e0*/  LDL.LU R13, [R1+0x528] ;  /* 0x00052800010d7983 */ /* 0x000ee20000300800 */
[----:B------:R-:W-:-:S02]  /*80f0*/  ISETP.GT.U32.AND P5, PT, R0, R5, PT ;  /* 0x000000050000720c */ /* 0x000fc40003fa4070 */
[----:B------:R-:W-:-:S05]  /*8100*/  IABS R7, R14 ;  /* 0x0000000e00077213 */ /* 0x000fca0000000000 */
[----:B------:R-:W-:-:S04]  /*8110*/  IMAD.HI.U32 R9, R20, R7, RZ ;  /* 0x0000000714097227 */ /* 0x000fc800078e00ff */
[----:B------:R-:W-:Y:S02]  /*8120*/  IMAD.MOV R9, RZ, RZ, -R9 ;  /* 0x000000ffff097224 */ /* 0x000fe400078e0a09 */
[----:B------:R-:W-:Y:S02]  /*8130*/  @!P5 IMAD.IADD R5, R5, 0x1, -R0 ;  /* 0x000000010505d824 */ /* 0x000fe400078e0a00 */
[----:B------:R-:W-:Y:S02]  /*8140*/  IMAD R7, R0, R9, R7 ;  /* 0x0000000900077224 */ /* 0x000fe400078e0207 */
[----:B------:R-:W-:Y:S01]  /*8150*/  IMAD.HI.U32 R9, R20, R8, RZ ;  /* 0x0000000814097227 */ /* 0x000fe200078e00ff */
[C---:B------:R-:W-:Y:S02]  /*8160*/  ISETP.GT.U32.AND P5, PT, R0.reuse, R5, PT ;  /* 0x000000050000720c */ /* 0x040fe40003fa4070 */
[----:B------:R-:W-:Y:S01]  /*8170*/  ISETP.GT.U32.AND P3, PT, R0, R7, PT ;  /* 0x000000070000720c */ /* 0x000fe20003f64070 */
[----:B------:R-:W-:-:S04]  /*8180*/  IMAD.HI.U32 R4, R20, R2, RZ ;  /* 0x0000000214047227 */ /* 0x000fc800078e00ff */
[----:B------:R-:W-:Y:S02]  /*8190*/  IMAD.MOV R9, RZ, RZ, -R9 ;  /* 0x000000ffff097224 */ /* 0x000fe400078e0a09 */
[----:B------:R-:W-:Y:S02]  /*81a0*/  IMAD.MOV R4, RZ, RZ, -R4 ;  /* 0x000000ffff047224 */ /* 0x000fe400078e0a04 */
[C---:B------:R-:W-:Y:S02]  /*81b0*/  IMAD R8, R0.reuse, R9, R8 ;  /* 0x0000000900087224 */ /* 0x040fe400078e0208 */
[C---:B------:R-:W-:Y:S02]  /*81c0*/  IMAD R2, R0.reuse, R4, R2 ;  /* 0x0000000400027224 */ /* 0x040fe400078e0202 */
[----:B------:R-:W-:Y:S01]  /*81d0*/  @!P5 IMAD.IADD R5, R5, 0x1, -R0 ;  /* 0x000000010505d824 */ /* 0x000fe200078e0a00 */
[----:B------:R-:W-:Y:S01]  /*81e0*/  ISETP.GT.U32.AND P5, PT, R0, R8, PT ;  /* 0x000000080000720c */ /* 0x000fe20003fa4070 */
[----:B------:R-:W-:-:S02]  /*81f0*/  IMAD.MOV.U32 R9, RZ, RZ, R6 ;  /* 0x000000ffff097224 */ /* 0x000fc400078e0006 */
[----:B------:R-:W-:Y:S02]  /*8200*/  @!P3 IMAD.IADD R7, R7, 0x1, -R0 ;  /* 0x000000010707b824 */ /* 0x000fe400078e0a00 */
[----:B------:R-:W-:Y:S01]  /*8210*/  @!P2 IMAD.MOV R9, RZ, RZ, -R9 ;  /* 0x000000ffff09a224 */ /* 0x000fe200078e0a09 */
[C---:B------:R-:W-:Y:S02]  /*8220*/  ISETP.GT.U32.AND P2, PT, R0.reuse, R2, PT ;  /* 0x000000020000720c */ /* 0x040fe40003f44070 */
[----:B------:R-:W-:Y:S02]  /*8230*/  ISETP.GT.U32.AND P3, PT, R0, R7, PT ;  /* 0x000000070000720c */ /* 0x000fe40003f64070 */
[----:B------:R-:W-:-:S03]  /*8240*/  ISETP.GE.AND P1, PT, R14, RZ, PT ;  /* 0x000000ff0e00720c */ /* 0x000fc60003f26270 */
[----:B------:R-:W-:-:S05]  /*8250*/  @!P5 IMAD.IADD R8, R8, 0x1, -R0 ;  /* 0x000000010808d824 */ /* 0x000fca00078e0a00 */
[----:B------:R-:W-:Y:S01]  /*8260*/  ISETP.GT.U32.AND P5, PT, R0, R8, PT ;  /* 0x000000080000720c */ /* 0x000fe20003fa4070 */
[--C-:B------:R-:W-:Y:S02]  /*8270*/  @!P2 IMAD.IADD R2, R2, 0x1, -R0.reuse ;  /* 0x000000010202a824 */ /* 0x100fe400078e0a00 */
[----:B------:R-:W-:Y:S01]  /*8280*/  @!P3 IMAD.IADD R7, R7, 0x1, -R0 ;  /* 0x000000010707b824 */ /* 0x000fe200078e0a00 */
[----:B------:R0:W-:Y:S01]  /*8290*/  STL [R1+0x8c8], R9 ;  /* 0x0008c80901007387 */ /* 0x0001e20000100800 */
[----:B------:R-:W-:Y:S01]  /*82a0*/  IMAD.MOV.U32 R14, RZ, RZ, R5 ;  /* 0x000000ffff0e7224 */ /* 0x000fe200078e0005 */
[----:B------:R-:W-:Y:S02]  /*82b0*/  ISETP.GT.U32.AND P2, PT, R0, R2, PT ;  /* 0x000000020000720c */ /* 0x000fe40003f44070 */
[----:B--2---:R-:W-:Y:S01]  /*82c0*/  IABS R11, R28 ;  /* 0x0000001c000b7213 */ /* 0x004fe20000000000 */
[----:B------:R-:W-:Y:S02]  /*82d0*/  @!P6 IMAD.MOV R14, RZ, RZ, -R14 ;  /* 0x000000ffff0ee224 */ /* 0x000fe400078e0a0e */
[----:B0-----:R-:W-:-:S02]  /*82e0*/  IMAD.MOV.U32 R9, RZ, RZ, R7 ;  /* 0x000000ffff097224 */ /* 0x001fc400078e0007 */
[----:B------:R-:W-:-:S04]  /*82f0*/  IMAD.HI.U32 R6, R20, R11, RZ ;  /* 0x0000000b14067227 */ /* 0x000fc800078e00ff */
[----:B------:R-:W-:Y:S01]  /*8300*/  @!P1 IMAD.MOV R9, RZ, RZ, -R9 ;  /* 0x000000ffff099224 */ /* 0x000fe200078e0a09 */
[----:B------:R-:W-:Y:S01]  /*8310*/  STL [R1+0x8c4], R14 ;  /* 0x0008c40e01007387 */ /* 0x000fe20000100800 */
[----:B------:R-:W-:Y:S02]  /*8320*/  @!P5 IMAD.IADD R8, R8, 0x1, -R0 ;  /* 0x000000010808d824 */ /* 0x000fe400078e0a00 */
[----:B------:R-:W-:Y:S01]  /*8330*/  IMAD.MOV R6, RZ, RZ, -R6 ;  /* 0x000000ffff067224 */ /* 0x000fe200078e0a06 */
[----:B------:R3:W-:Y:S01]  /*8340*/  STL [R1+0x8c0], R9 ;  /* 0x0008c00901007387 */ /* 0x0007e20000100800 */
[----:B------:R-:W-:Y:S01]  /*8350*/  @!P2 IMAD.IADD R2, R2, 0x1, -R0 ;  /* 0x000000010202a824 */ /* 0x000fe200078e0a00 */
[----:B----4-:R-:W-:Y:S01]  /*8360*/  IABS R10, R29 ;  /* 0x0000001d000a7213 */ /* 0x010fe20000000000 */
[----:B------:R-:W-:Y:S01]  /*8370*/  IMAD R6, R0, R6, R11 ;  /* 0x0000000600067224 */ /* 0x000fe200078e020b */
[----:B------:R-:W-:Y:S02]  /*8380*/  ISETP.GE.AND P6, PT, R29, RZ, PT ;  /* 0x000000ff1d00720c */ /* 0x000fe40003fc6270 */
[----:B------:R-:W-:Y:S01]  /*8390*/  ISETP.GE.AND P5, PT, R28, RZ, PT ;  /* 0x000000ff1c00720c */ /* 0x000fe20003fa6270 */
[----:B------:R-:W-:-:S02]  /*83a0*/  IMAD.MOV.U32 R28, RZ, RZ, R27 ;  /* 0x000000ffff1c7224 */ /* 0x000fc400078e001b */
[----:B------:R-:W-:Y:S01]  /*83b0*/  IMAD.MOV.U32 R11, RZ, RZ, R2 ;  /* 0x000000ffff0b7224 */ /* 0x000fe200078e0002 */
[----:B---3--:R-:W-:Y:S01]  /*83c0*/  IABS R9, R13 ;  /* 0x0000000d00097213 */ /* 0x008fe20000000000 */
[----:B------:R0:W-:Y:S04]  /*83d0*/  STL [R1+0x4b20], R13 ;  /* 0x004b200d01007387 */ /* 0x0001e80000100800 */
[----:B------:R-:W2:Y:S04]  /*83e0*/  LDL.LU R14, [R1+0x52c] ;  /* 0x00052c00010e7983 */ /* 0x000ea80000300800 */
[----:B------:R-:W3:Y:S01]  /*83f0*/  LDL.LU R29, [R1+0x530] ;  /* 0x00053000011d7983 */ /* 0x000ee20000300800 */
[----:B0-----:R-:W-:-:S03]  /*8400*/  IMAD.MOV.U32 R13, RZ, RZ, R8 ;  /* 0x000000ffff0d7224 */ /* 0x001fc600078e0008 */
[----:B------:R-:W4:Y:S01]  /*8410*/  LDL.LU R27, [R1+0x534] ;  /* 0x00053400011b7983 */ /* 0x000f220000300800 */
[----:B------:R-:W-:-:S03]  /*8420*/  IMAD.MOV.U32 R2, RZ, RZ, R13 ;  /* 0x000000ffff027224 */ /* 0x000fc600078e000d */
[----:B------:R0:W-:Y:S04]  /*8430*/  STL [R1+0x8bc], R13 ;  /* 0x0008bc0d01007387 */ /* 0x0001e80000100800 */
[----:B0-----:R-:W2:Y:S01]  /*8440*/  LDL.LU R13, [R1+0x4b20] ;  /* 0x004b2000010d7983 */ /* 0x001ea20000300800 */
[----:B------:R-:W-:-:S04]  /*8450*/  IMAD.HI.U32 R4, R20, R10, RZ ;  /* 0x0000000a14047227 */ /* 0x000fc800078e00ff */
[----:B------:R-:W-:Y:S01]  /*8460*/  IMAD.MOV R4, RZ, RZ, -R4 ;  /* 0x000000ffff047224 */ /* 0x000fe200078e0a04 */
[----:B------:R-:W-:-:S03]  /*8470*/  ISETP.GT.U32.AND P1, PT, R0, R6, PT ;  /* 0x000000060000720c */ /* 0x000fc60003f24070 */
[----:B------:R-:W-:Y:S01]  /*8480*/  IMAD R4, R0, R4, R10 ;  /* 0x0000000400047224 */ /* 0x000fe200078e020a */
[----:B-----5:R-:W-:-:S04]  /*8490*/  IABS R5, R15 ;  /* 0x0000000f00057213 */ /* 0x020fc80000000000 */
[----:B------:R-:W-:Y:S01]  /*84a0*/  ISETP.GT.U32.AND P3, PT, R0, R4, PT ;  /* 0x000000040000720c */ /* 0x000fe20003f64070 */
[----:B------:R-:W-:Y:S02]  /*84b0*/  @!P4 IMAD.MOV R2, RZ, RZ, -R2 ;  /* 0x000000ffff02c224 */ /* 0x000fe400078e0a02 */
[----:B------:R-:W-:-:S04]  /*84c0*/  IMAD.HI.U32 R10, R20, R5, RZ ;  /* 0x00000005140a7227 */ /* 0x000fc800078e00ff */
[----:B------:R-:W-:Y:S01]  /*84d0*/  @!P0 IMAD.MOV R11, RZ, RZ, -R11 ;  /* 0x000000ffff0b8224 */ /* 0x000fe200078e0a0b */
[----:B------:R-:W-:Y:S01]  /*84e0*/  @!P4 STL [R1+0x8bc], R2 ;  /* 0x0008bc020100c387 */ /* 0x000fe20000100800 */
[----:B------:R-:W-:Y:S01]  /*84f0*/  IMAD.MOV R10, RZ, RZ, -R10 ;  /* 0x000000ffff0a7224 */ /* 0x000fe200078e0a0a */
[----:B------:R-:W-:Y:S01]  /*8500*/  IABS R7, R12 ;  /* 0x0000000c00077213 */ /* 0x000fe20000000000 */
[--C-:B------:R-:W-:Y:S01]  /*8510*/  @!P1 IMAD.IADD R6, R6, 0x1, -R0.reuse ;  /* 0x0000000106069824 */ /* 0x100fe200078e0a00 */
[----:B------:R-:W-:Y:S01]  /*8520*/  ISETP.GE.AND P0, PT, R12, RZ, PT ;  /* 0x000000ff0c00720c */ /* 0x000fe20003f06270 */
[----:B------:R0:W-:Y:S01]  /*8530*/  STL [R1+0x76c], R11 ;  /* 0x00076c0b01007387 */ /* 0x0001e20000100800 */
[----:B------:R-:W-:-:S03]  /*8540*/  @!P3 IMAD.IADD R4, R4, 0x1, -R0 ;  /* 0x000000010404b824 */ /* 0x000fc600078e0a00 */
[----:B------:R-:W5:Y:S01]  /*8550*/  LDL.LU R12, [R1+0x538] ;  /* 0x00053800010c7983 */ /* 0x000f620000300800 */
[C---:B------:R-:W-:Y:S01]  /*8560*/  IMAD R5, R0.reuse, R10, R5 ;  /* 0x0000000a00057224 */ /* 0x040fe200078e0205 */
[----:B------:R-:W-:Y:S01]  /*8570*/  ISETP.GT.U32.AND P1, PT, R0, R6, PT ;  /* 0x000000060000720c */ /* 0x000fe20003f24070 */
[----:B------:R-:W-:Y:S01]  /*8580*/  IMAD.MOV.U32 R10, RZ, RZ, R9 ;  /* 0x000000ffff0a7224 */ /* 0x000fe200078e0009 */
[----:B------:R-:W-:Y:S01]  /*8590*/  ISETP.GE.AND P4, PT, R15, RZ, PT ;  /* 0x000000ff0f00720c */ /* 0x000fe20003f86270 */
[----:B------:R-:W-:Y:S01]  /*85a0*/  IMAD.HI.U32 R9, R20, R7, RZ ;  /* 0x0000000714097227 */ /* 0x000fe200078e00ff */
[----:B------:R-:W5:Y:S01]  /*85b0*/  LDL.LU R15, [R1+0x53c] ;  /* 0x00053c00010f7983 */ /* 0x000f620000300800 */
[C---:B------:R-:W-:Y:S02]  /*85c0*/  ISETP.GT.U32.AND P3, PT, R0.reuse, R4, PT ;  /* 0x000000040000720c */ /* 0x040fe40003f64070 */
[----:B------:R-:W-:Y:S01]  /*85d0*/  IMAD.MOV R9, RZ, RZ, -R9 ;  /* 0x000000ffff097224 */ /* 0x000fe200078e0a09 */
[----:B------:R-:W-:-:S03]  /*85e0*/  ISETP.GT.U32.AND P2, PT, R0, R5, PT ;  /* 0x000000050000720c */ /* 0x000fc60003f44070 */
[----:B------:R-:W-:Y:S02]  /*85f0*/  IMAD R7, R0, R9, R7 ;  /* 0x0000000900077224 */ /* 0x000fe400078e0207 */
[----:B------:R-:W-:-:S03]  /*8600*/  @!P1 IMAD.IADD R6, R6, 0x1, -R0 ;  /* 0x0000000106069824 */ /* 0x000fc600078e0a00 */
[----:B------:R-:W-:Y:S02]  /*8610*/  ISETP.GT.U32.AND P1, PT, R0, R7, PT ;  /* 0x000000070000720c */ /* 0x000fe40003f24070 */
[----:B------:R-:W-:-:S03]  /*8620*/  @!P3 IMAD.IADD R4, R4, 0x1, -R0 ;  /* 0x000000010404b824 */ /* 0x000fc600078e0a00 */
[----:B------:R-:W-:-:S05]  /*8630*/  @!P2 IMAD.IADD R5, R5, 0x1, -R0 ;  /* 0x000000010505a824 */ /* 0x000fca00078e0a00 */
[----:B------:R-:W-:-:S03]  /*8640*/  ISETP.GT.U32.AND P2, PT, R0, R5, PT ;  /* 0x000000050000720c */ /* 0x000fc60003f44070 */
[----:B------:R-:W-:-:S05]  /*8650*/  @!P1 IMAD.IADD R7, R7, 0x1, -R0 ;  /* 0x0000000107079824 */ /* 0x000fca00078e0a00 */
[----:B------:R-:W-:Y:S01]  /*8660*/  ISETP.GT.U32.AND P1, PT, R0, R7, PT ;  /* 0x000000070000720c */ /* 0x000fe20003f24070 */
[----:B0-----:R-:W-:Y:S02]  /*8670*/  IMAD.MOV.U32 R11, RZ, RZ, R6 ;  /* 0x000000ffff0b7224 */ /* 0x001fe400078e0006 */
[----:B------:R-:W-:Y:S02]  /*8680*/  @!P6 IMAD.MOV R4, RZ, RZ, -R4 ;  /* 0x000000ffff04e224 */ /* 0x000fe400078e0a04 */
[----:B------:R-:W-:Y:S02]  /*8690*/  @!P2 IMAD.IADD R5, R5, 0x1, -R0 ;  /* 0x000000010505a824 */ /* 0x000fe400078e0a00 */
[----:B------:R-:W-:Y:S02]  /*86a0*/  @!P5 IMAD.MOV R11, RZ, RZ, -R11 ;  /* 0x000000ffff0bd224 */ /* 0x000fe400078e0a0b */
[----:B------:R-:W-:-:S04]  /*86b0*/  @!P4 IMAD.MOV R5, RZ, RZ, -R5 ;  /* 0x000000ffff05c224 */ /* 0x000fc800078e0a05 */
[----:B------:R-:W-:-:S04]  /*86c0*/  @!P1 IMAD.IADD R7, R7, 0x1, -R0 ;  /* 0x0000000107079824 */ /* 0x000fc800078e0a00 */
[----:B------:R-:W-:Y:S01]  /*86d0*/  @!P0 IMAD.MOV R7, RZ, RZ, -R7 ;  /* 0x000000ffff078224 */ /* 0x000fe200078e0a07 */
[----:B--2---:R-:W-:Y:S02]  /*86e0*/  ISETP.GE.AND P3, PT, R13, RZ, PT ;  /* 0x000000ff0d00720c */ /* 0x004fe40003f66270 */
[----:B------:R-:W2:Y:S01]  /*86f0*/  LDL.LU R13, [R1+0x600] ;  /* 0x00060000010d7983 */ /* 0x000ea20000300800 */
[----:B---3--:R-:W-:-:S03]  /*8700*/  IABS R6, R29 ;  /* 0x0000001d00067213 */ /* 0x008fc60000000000 */
[----:B------:R0:W-:Y:S01]  /*8710*/  STL [R1+0x768], R4 ;  /* 0x0007680401007387 */ /* 0x0001e20000100800 */
[----:B------:R-:W-:-:S03]  /*8720*/  ISETP.GE.AND P2, PT, R29, RZ, PT ;  /* 0x000000ff1d00720c */ /* 0x000fc60003f46270 */
[----:B------:R1:W-:Y:S01]  /*8730*/  STL [R1+0x764], R11 ;  /* 0x0007640b01007387 */ /* 0x0003e20000100800 */
[----:B------:R-:W-:Y:S02]  /*8740*/  IABS R2, R14 ;  /* 0x0000000e00027213 */ /* 0x000fe40000000000 */
[----:B------:R-:W-:Y:S01]  /*8750*/  ISETP.GE.AND P6, PT, R14, RZ, PT ;  /* 0x000000ff0e00720c */ /* 0x000fe20003fc6270 */
[----:B------:R-:W-:Y:S01]  /*8760*/  STL [R1+0x760], R5 ;  /* 0x0007600501007387 */ /* 0x000fe20000100800 */
[----:B----4-:R-:W-:Y:S02]  /*8770*/  ISETP.GE.AND P0, PT, R27, RZ, PT ;  /* 0x000000ff1b00720c */ /* 0x010fe40003f06270 */
[----:B0-----:R-:W-:Y:S01]  /*8780*/  IABS R4, R27 ;  /* 0x0000001b00047213 */ /* 0x001fe20000000000 */
[----:B------:R-:W3:Y:S04]  /*8790*/  LDL.LU R29, [R1+0x604] ;  /* 0x00060400011d7983 */ /* 0x000ee80000300800 */
[----:B------:R-:W4:Y:S04]  /*87a0*/  LDL.LU R14, [R1+0x608] ;  /* 0x00060800010e7983 */ /* 0x000f280000300800 */
[----:B------:R-:W4:Y:S01]  /*87b0*/  LDL.LU R27, [R1+0x60c] ;  /* 0x00060c00011b7983 */ /* 0x000f220000300800 */
[----:B------:R-:W-:-:S04]  /*87c0*/  IMAD.HI.U32 R8, R20, R10, RZ ;  /* 0x0000000a14087227 */ /* 0x000fc800078e00ff */
[----:B------:R-:W-:-:S04]  /*87d0*/  IMAD.MOV R8, RZ, RZ, -R8 ;  /* 0x000000ffff087224 */ /* 0x000fc800078e0a08 */
[----:B------:R-:W-:Y:S02]  /*87e0*/  IMAD R8, R0, R8, R10 ;  /* 0x0000000800087224 */ /* 0x000fe400078e020a */
[----:B------:R-:W-:-:S04]  /*87f0*/  IMAD.HI.U32 R10, R20, R2, RZ ;  /* 0x00000002140a7227 */ /* 0x000fc800078e00ff */
[----:B------:R-:W-:Y:S01]  /*8800*/  IMAD.MOV R10, RZ, RZ, -R10 ;  /* 0x000000ffff0a7224 */ /* 0x000fe200078e0a0a */
[----:B------:R-:W-:-:S03]  /*8810*/  ISETP.GT.U32.AND P5, PT, R0, R8, PT ;  /* 0x000000080000720c */ /* 0x000fc60003fa4070 */
[----:B------:R-:W-:-:S05]  /*8820*/  IMAD R10, R0, R10, R2 ;  /* 0x0000000a000a7224 */ /* 0x000fca00078e0202 */
[----:B------:R-:W-:Y:S01]  /*8830*/  ISETP.GT.U32.AND P4, PT, R0, R10, PT ;  /* 0x0000000a0000720c */ /* 0x000fe20003f84070 */
[----:B-1----:R-:W-:-:S04]  /*8840*/  IMAD.HI.U32 R11, R20, R6, RZ ;  /* 0x00000006140b7227 */ /* 0x002fc800078e00ff */
[----:B------:R-:W-:Y:S02]  /*8850*/  @!P5 IMAD.IADD R8, R8, 0x1, -R0 ;  /* 0x000000010808d824 */ /* 0x000fe400078e0a00 */
[----:B------:R-:W-:Y:S02]  /*8860*/  IMAD.MOV R11, RZ, RZ, -R11 ;  /* 0x000000ffff0b7224 */ /* 0x000fe400078e0a0b */
[----:B------:R-:W-:Y:S01]  /*8870*/  IMAD.HI.U32 R2, R20, R4, RZ ;  /* 0x0000000414027227 */ /* 0x000fe200078e00ff */
[----:B------:R-:W-:-:S03]  /*8880*/  ISETP.GT.U32.AND P5, PT, R0, R8, PT ;  /* 0x000000080000720c */ /* 0x000fc60003fa4070 */
[----:B------:R-:W-:Y:S02]  /*8890*/  @!P4 IMAD.IADD R10, R10, 0x1, -R0 ;  /* 0x000000010a0ac824 */ /* 0x000fe400078e0a00 */
[C---:B------:R-:W-:Y:S01]  /*88a0*/  IMAD R6, R0.reuse, R11, R6 ;  /* 0x0000000b00067224 */ /* 0x040fe200078e0206 */
[----:B-----5:R-:W-:Y:S01]  /*88b0*/  IABS R9, R12 ;  /* 0x0000000c00097213 */ /* 0x020fe20000000000 */
[----:B------:R-:W-:Y:S01]  /*88c0*/  IMAD.MOV R2, RZ, RZ, -R2 ;  /* 0x000000ffff027224 */ /* 0x000fe200078e0a02 */
[C---:B------:R-:W-:Y:S02]  /*88d0*/  ISETP.GT.U32.AND P4, PT, R0.reuse, R10, PT ;  /* 0x0000000a0000720c */ /* 0x040fe40003f84070 */
[C---:B------:R-:W-:Y:S01]  /*88e0*/  ISETP.GT.U32.AND P1, PT, R0.reuse, R6, PT ;  /* 0x000000060000720c */ /* 0x040fe20003f24070 */
[----:B------:R-:W-:Y:S01]  /*88f0*/  IMAD R2, R0, R2, R4 ;  /* 0x0000000200027224 */ /* 0x000fe200078e0204 */
[----:B------:R-:W-:Y:S01]  /*8900*/  IABS R4, R15 ;  /* 0x0000000f00047213 */ /* 0x000fe20000000000 */
[----:B------:R-:W-:Y:S01]  /*8910*/  IMAD.HI.U32 R11, R20, R9, RZ ;  /* 0x00000009140b7227 */ /* 0x000fe200078e00ff */
[----:B------:R0:W-:Y:S03]  /*8920*/  STL [R1+0x75c], R7 ;  /* 0x00075c0701007387 */ /* 0x0001e60000100800 */
[----:B------:R-:W-:Y:S01]  /*8930*/  @!P5 IMAD.IADD R8, R8, 0x1, -R0 ;  /* 0x000000010808d824 */ /* 0x000fe200078e0a00 */
[----:B------:R-:W-:Y:S01]  /*8940*/  ISETP.GT.U32.AND P5, PT, R0, R2, PT ;  /* 0x000000020000720c */ /* 0x000fe20003fa4070 */
[----:B------:R-:W-:-:S02]  /*8950*/  IMAD.MOV R11, RZ, RZ, -R11 ;  /* 0x000000ffff0b7224 */ /* 0x000fc400078e0a0b */
[----:B0-----:R-:W-:-:S04]  /*8960*/  IMAD.HI.U32 R7, R20, R4, RZ ;  /* 0x0000000414077227 */ /* 0x001fc800078e00ff */
[----:B------:R-:W-:Y:S02]  /*8970*/  IMAD R9, R0, R11, R9 ;  /* 0x0000000b00097224 */ /* 0x000fe400078e0209 */
[----:B------:R-:W-:Y:S02]  /*8980*/  IMAD.MOV R7, RZ, RZ, -R7 ;  /* 0x000000ffff077224 */ /* 0x000fe400078e0a07 */
[--C-:B------:R-:W-:Y:S02]  /*8990*/  @!P4 IMAD.IADD R10, R10, 0x1, -R0.reuse ;  /* 0x000000010a0ac824 */ /* 0x100fe400078e0a00 */
[----:B------:R-:W-:Y:S01]  /*89a0*/  @!P1 IMAD.IADD R6, R6, 0x1, -R0 ;  /* 0x0000000106069824 */ /* 0x000fe200078e0a00 */
[C---:B------:R-:W-:Y:S01]  /*89b0*/  ISETP.GT.U32.AND P4, PT, R0.reuse, R9, PT ;  /* 0x000000090000720c */ /* 0x040fe20003f84070 */
[----:B------:R-:W-:Y:S02]  /*89c0*/  IMAD R4, R0, R7, R4 ;  /* 0x0000000700047224 */ /* 0x000fe400078e0204 */
[----:B------:R-:W-:-:S02]  /*89d0*/  IMAD.MOV.U32 R11, RZ, RZ, R10 ;  /* 0x000000ffff0b7224 */ /* 0x000fc400078e000a */
[----:B------:R-:W-:Y:S01]  /*89e0*/  @!P3 IMAD.MOV R8, RZ, RZ, -R8 ;  /* 0x000000ffff08b224 */ /* 0x000fe200078e0a08 */
[C---:B------:R-:W-:Y:S01]  /*89f0*/  ISETP.GT.U32.AND P3, PT, R0.reuse, R6, PT ;  /* 0x000000060000720c */ /* 0x040fe20003f64070 */
[----:B------:R-:W-:Y:S01]  /*8a00*/  @!P6 IMAD.MOV R11, RZ, RZ, -R11 ;  /* 0x000000ffff0be224 */ /* 0x000fe200078e0a0b */
[----:B------:R-:W-:Y:S01]  /*8a10*/  ISETP.GT.U32.AND P6, PT, R0, R4, PT ;  /* 0x000000040000720c */ /* 0x000fe20003fc4070 */
[----:B------:R-:W-:Y:S01]  /*8a20*/  @!P5 IMAD.IADD R2, R2, 0x1, -R0 ;  /* 0x000000010202d824 */ /* 0x000fe200078e0a00 */
[----:B------:R-:W-:-:S04]  /*8a30*/  ISETP.GE.AND P1, PT, R12, RZ, PT ;  /* 0x000000ff0c00720c */ /* 0x000fc80003f26270 */
[----:B------:R-:W-:Y:S01]  /*8a40*/  ISETP.GT.U32.AND P5, PT, R0, R2, PT ;  /* 0x000000020000720c */ /* 0x000fe20003fa4070 */
[----:B------:R-:W-:-:S04]  /*8a50*/  @!P4 IMAD.IADD R9, R9, 0x1, -R0 ;  /* 0x000000010909c824 */ /* 0x000fc800078e0a00 */
[--C-:B------:R-:W-:Y:S02]  /*8a60*/  @!P3 IMAD.IADD R6, R6, 0x1, -R0.reuse ;  /* 0x000000010606b824 */ /* 0x100fe400078e0a00 */
[--C-:B------:R-:W-:Y:S01]  /*8a70*/  @!P6 IMAD.IADD R4, R4, 0x1, -R0.reuse ;  /* 0x000000010404e824 */ /* 0x100fe200078e0a00 */
[----:B------:R-:W-:Y:S01]  /*8a80*/  ISETP.GT.U32.AND P6, PT, R0, R9, PT ;  /* 0x000000090000720c */ /* 0x000fe20003fc4070 */
[----:B------:R-:W-:Y:S04]  /*8a90*/  STL [R1+0x758], R8 ;  /* 0x0007580801007387 */ /* 0x000fe80000100800 */
[----:B------:R-:W-:Y:S01]  /*8aa0*/  @!P5 IMAD.IADD R2, R2, 0x1, -R0 ;  /* 0x000000010202d824 */ /* 0x000fe200078e0a00 */
[----:B------:R-:W-:Y:S01]  /*8ab0*/  STL [R1+0x754], R11 ;  /* 0x0007540b01007387 */ /* 0x000fe20000100800 */
[----:B------:R-:W-:-:S03]  /*8ac0*/  ISETP.GE.AND P5, PT, R15, RZ, PT ;  /* 0x000000ff0f00720c */ /* 0x000fc60003fa6270 */
[----:B------:R-:W5:Y:S01]  /*8ad0*/  LDL R15, [R1+0x614] ;  /* 0x00061400010f7983 */ /* 0x000f620000100800 */
[----:B------:R-:W-:Y:S02]  /*8ae0*/  @!P0 IMAD.MOV R2, RZ, RZ, -R2 ;  /* 0x000000ffff028224 */ /* 0x000fe400078e0a02 */
[----:B------:R-:W-:-:S04]  /*8af0*/  @!P6 IMAD.IADD R9, R9, 0x1, -R0 ;  /* 0x000000010909e824 */ /* 0x000fc800078e0a00 */
[----:B------:R-:W-:Y:S01]  /*8b00*/  @!P1 IMAD.MOV R9, RZ, RZ, -R9 ;  /* 0x000000ffff099224 */ /* 0x000fe200078e0a09 */
[----:B--2---:R-:W-:-:S05]  /*8b10*/  IABS R5, R13 ;  /* 0x0000000d00057213 */ /* 0x004fca0000000000 */
[----:B------:R-:W-:-:S04]  /*8b20*/  IMAD.HI.U32 R12, R20, R5, RZ ;  /* 0x00000005140c7227 */ /* 0x000fc800078e00ff */
[----:B------:R-:W-:Y:S01]  /*8b30*/  IMAD.MOV R12, RZ, RZ, -R12 ;  /* 0x000000ffff0c7224 */ /* 0x000fe200078e0a0c */
[----:B------:R-:W-:Y:S01]  /*8b40*/  ISETP.GE.AND P4, PT, R13, RZ, PT ;  /* 0x000000ff0d00720c */ /* 0x000fe20003f86270 */
[----:B------:R-:W-:Y:S02]  /*8b50*/  IMAD.MOV.U32 R13, RZ, RZ, R6 ;  /* 0x000000ffff0d7224 */ /* 0x000fe400078e0006 */
[----:B------:R-:W-:Y:S01]  /*8b60*/  IMAD R5, R0, R12, R5 ;  /* 0x0000000c00057224 */ /* 0x000fe200078e0205 */
[----:B------:R-:W2:Y:S01]  /*8b70*/  LDL R6, [R1+0x610] ;  /* 0x0006100001067983 */ /* 0x000ea20000100800 */
[----:B------:R-:W-:-:S03]  /*8b80*/  @!P2 IMAD.MOV R13, RZ, RZ, -R13 ;  /* 0x000000ffff0da224 */ /* 0x000fc600078e0a0d */
[----:B------:R-:W-:Y:S02]  /*8b90*/  ISETP.GT.U32.AND P3, PT, R0, R5, PT ;  /* 0x000000050000720c */ /* 0x000fe40003f64070 */
[----:B------:R0:W-:Y:S01]  /*8ba0*/  STL [R1+0x750], R13 ;  /* 0x0007500d01007387 */ /* 0x0001e20000100800 */
[----:B---3--:R-:W-:-:S03]  /*8bb0*/  IABS R7, R29 ;  /* 0x0000001d00077213 */ /* 0x008fc60000000000 */
[----:B0-----:R-:W3:Y:S07]  /*8bc0*/  LDL R13, [R1+0x618] ;  /* 0x00061800010d7983 */ /* 0x001eee0000100800 */
[----:B------:R-:W-:Y:S01]  /*8bd0*/  @!P3 IMAD.IADD R5, R5, 0x1, -R0 ;  /* 0x000000010505b824 */ /* 0x000fe200078e0a00 */
[----:B------:R-:W-:Y:S01]  /*8be0*/  ISETP.GE.AND P3, PT, R29, RZ, PT ;  /* 0x000000ff1d00720c */ /* 0x000fe20003f66270 */
[----:B------:R-:W-:Y:S01]  /*8bf0*/  STL [R1+0x74c], R2 ;  /* 0x00074c0201007387 */ /* 0x000fe20000100800 */
[----:B----4-:R-:W-:-:S02]  /*8c00*/  IABS R12, R27 ;  /* 0x0000001b000c7213 */ /* 0x010fc40000000000 */
[----:B------:R-:W-:Y:S01]  /*8c10*/  ISETP.GE.AND P1, PT, R27, RZ, PT ;  /* 0x000000ff1b00720c */ /* 0x000fe20003f26270 */
[----:B------:R-:W4:Y:S04]  /*8c20*/  LDL.LU R29, [R1+0x61c] ;  /* 0x00061c00011d7983 */ /* 0x000f280000300800 */
[----:B------:R-:W4:Y:S01]  /*8c30*/  LDL.LU R27, [R1+0x628] ;  /* 0x00062800011b7983 */ /* 0x000f220000300800 */
[----:B------:R-:W-:Y:S01]  /*8c40*/  IABS R10, R14 ;  /* 0x0000000e000a7213 */ /* 0x000fe20000000000 */
[----:B------:R-:W-:Y:S01]  /*8c50*/  IMAD.MOV.U32 R8, RZ, RZ, R7 ;  /* 0x000000ffff087224 */ /* 0x000fe200078e0007 */
[----:B------:R-:W-:-:S03]  /*8c60*/  ISETP.GT.U32.AND P2, PT, R0, R4, PT ;  /* 0x000000040000720c */ /* 0x000fc60003f44070 */
[----:B------:R-:W-:Y:S02]  /*8c70*/  IMAD.MOV.U32 R7, RZ, RZ, R10 ;  /* 0x000000ffff077224 */ /* 0x000fe400078e000a */
[----:B------:R-:W-:-:S04]  /*8c80*/  IMAD.HI.U32 R11, R20, R8, RZ ;  /* 0x00000008140b7227 */ /* 0x000fc800078e00ff */
[----:B------:R-:W-:-:S04]  /*8c90*/  IMAD.HI.U32 R10, R20, R7, RZ ;  /* 0x00000007140a7227 */ /* 0x000fc800078e00ff */
[----:B------:R-:W-:Y:S02]  /*8ca0*/  IMAD.MOV R11, RZ, RZ, -R11 ;  /* 0x000000ffff0b7224 */ /* 0x000fe400078e0a0b */
[----:B------:R-:W-:Y:S02]  /*8cb0*/  IMAD.MOV R10, RZ, RZ, -R10 ;  /* 0x000000ffff0a7224 */ /* 0x000fe400078e0a0a */
[C---:B------:R-:W-:Y:S02]  /*8cc0*/  IMAD R8, R0.reuse, R11, R8 ;  /* 0x0000000b00087224 */ /* 0x040fe400078e0208 */
[----:B------:R-:W-:-:S03]  /*8cd0*/  IMAD R7, R0, R10, R7 ;  /* 0x0000000a00077224 */ /* 0x000fc600078e0207 */
[----:B------:R-:W-:Y:S01]  /*8ce0*/  ISETP.GT.U32.AND P6, PT, R0, R8, PT ;  /* 0x000000080000720c */ /* 0x000fe20003fc4070 */
[----:B------:R-:W-:Y:S01]  /*8cf0*/  @!P2 IMAD.IADD R4, R4, 0x1, -R0 ;  /* 0x000000010404a824 */ /* 0x000fe200078e0a00 */
[----:B------:R-:W-:Y:S01]  /*8d00*/  ISETP.GT.U32.AND P2, PT, R0, R7, PT ;  /* 0x000000070000720c */ /* 0x000fe20003f44070 */
[----:B------:R-:W-:Y:S01]  /*8d10*/  IMAD.HI.U32 R10, R20, R12, RZ ;  /* 0x0000000c140a7227 */ /* 0x000fe200078e00ff */
[----:B------:R-:W-:-:S03]  /*8d20*/  ISETP.GT.U32.AND P0, PT, R0, R5, PT ;  /* 0x000000050000720c */ /* 0x000fc60003f04070 */
[----:B------:R-:W-:-:S06]  /*8d30*/  IMAD.MOV R10, RZ, RZ, -R10 ;  /* 0x000000ffff0a7224 */ /* 0x000fcc00078e0a0a */
[--C-:B------:R-:W-:Y:S02]  /*8d40*/  @!P6 IMAD.IADD R8, R8, 0x1, -R0.reuse ;  /* 0x000000010808e824 */ /* 0x100fe400078e0a00 */
[----:B------:R-:W-:-:S03]  /*8d50*/  @!P2 IMAD.IADD R7, R7, 0x1, -R0 ;  /* 0x000000010707a824 */ /* 0x000fc600078e0a00 */
[C---:B------:R-:W-:Y:S01]  /*8d60*/  ISETP.GT.U32.AND P2, PT, R0.reuse, R8, PT ;  /* 0x000000080000720c */ /* 0x040fe20003f44070 */
[----:B------:R-:W-:Y:S01]  /*8d70*/  IMAD R12, R0, R10, R12 ;  /* 0x0000000a000c7224 */ /* 0x000fe200078e020c */
[----:B------:R0:W-:Y:S01]  /*8d80*/  STL [R1+0x748], R9 ;  /* 0x0007480901007387 */ /* 0x0001e20000100800 */
[----:B------:R-:W-:Y:S02]  /*8d90*/  @!P0 IMAD.IADD R5, R5, 0x1, -R0 ;  /* 0x0000000105058824 */ /* 0x000fe400078e0a00 */
[----:B0-----:R-:W-:-:S08]  /*8da0*/  IMAD.MOV.U32 R9, RZ, RZ, R4 ;  /* 0x000000ffff097224 */ /* 0x001fd000078e0004 */
[----:B------:R-:W-:Y:S02]  /*8db0*/  @!P2 IMAD.IADD R8, R8, 0x1, -R0 ;  /* 0x000000010808a824 */ /* 0x000fe400078e0a00 */
[----:B------:R-:W-:Y:S01]  /*8dc0*/  @!P5 IMAD.MOV R9, RZ, RZ, -R9 ;  /* 0x000000ffff09d224 */ /* 0x000fe200078e0a09 */
[----:B------:R-:W-:Y:S02]  /*8dd0*/  ISETP.GE.AND P0, PT, R14, RZ, PT ;  /* 0x000000ff0e00720c */ /* 0x000fe40003f06270 */
[----:B-----5:R-:W-:Y:S02]  /*8de0*/  IABS R2, R15 ;  /* 0x0000000f00027213 */ /* 0x020fe40000000000 */
[----:B--2---:R-:W-:-:S05]  /*8df0*/  IABS R6, R6 ;  /* 0x0000000600067213 */ /* 0x004fca0000000000 */
[----:B------:R-:W-:-:S04]  /*8e00*/  IMAD.HI.U32 R11, R20, R6, RZ ;  /* 0x00000006140b7227 */ /* 0x000fc800078e00ff */
[----:B------:R-:W-:Y:S01]  /*8e10*/  IMAD.MOV R11, RZ, RZ, -R11 ;  /* 0x000000ffff0b7224 */ /* 0x000fe200078e0a0b */
[----:B---3--:R-:W-:Y:S01]  /*8e20*/  IABS R10, R13 ;  /* 0x0000000d000a7213 */ /* 0x008fe20000000000 */
[----:B------:R-:W-:-:S04]  /*8e30*/  IMAD.HI.U32 R13, R20, R2, RZ ;  /* 0x00000002140d7227 */ /* 0x000fc800078e00ff */
[----:B------:R-:W-:Y:S02]  /*8e40*/  IMAD.MOV R13, RZ, RZ, -R13 ;  /* 0x000000ffff0d7224 */ /* 0x000fe400078e0a0d */
[C---:B------:R-:W-:Y:S01]  /*8e50*/  IMAD R11, R0.reuse, R11, R6 ;  /* 0x0000000b000b7224 */ /* 0x040fe200078e0206 */
[----:B----4-:R-:W-:Y:S01]  /*8e60*/  IABS R6, R29 ;  /* 0x0000001d00067213 */ /* 0x010fe20000000000 */
[----:B------:R-:W-:Y:S01]  /*8e70*/  IMAD R2, R0, R13, R2 ;  /* 0x0000000d00027224 */ /* 0x000fe200078e0202 */
[----:B------:R0:W-:Y:S04]  /*8e80*/  STL [R1+0x4b18], R27 ;  /* 0x004b181b01007387 */ /* 0x0001e80000100800 */
[----:B------:R1:W-:Y:S04]  /*8e90*/  STL [R1+0x4b1c], R29 ;  /* 0x004b1c1d01007387 */ /* 0x0003e80000100800 */
[----:B------:R-:W2:Y:S01]  /*8ea0*/  LDL.LU R13, [R1+0x620] ;  /* 0x00062000010d7983 */ /* 0x000ea20000300800 */
[----:B0-----:R-:W-:-:S03]  /*8eb0*/  IMAD.MOV.U32 R27, RZ, RZ, R8 ;  /* 0x000000ffff1b7224 */ /* 0x001fc600078e0008 */
[----:B------:R0:W-:Y:S01]  /*8ec0*/  STL [R1+0x744], R9 ;  /* 0x0007440901007387 */ /* 0x0001e20000100800 */
[----:B-1----:R-:W-:Y:S02]  /*8ed0*/  IMAD.MOV.U32 R29, RZ, RZ, R5 ;  /* 0x000000ffff1d7224 */ /* 0x002fe400078e0005 */
[----:B------:R-:W-:Y:S02]  /*8ee0*/  @!P3 IMAD.MOV R27, RZ, RZ, -R27 ;  /* 0x000000ffff1bb224 */ /* 0x000fe400078e0a1b */
[----:B------:R-:W-:Y:S01]  /*8ef0*/  @!P4 IMAD.MOV R29, RZ, RZ, -R29 ;  /* 0x000000ffff1dc224 */ /* 0x000fe200078e0a1d */
[----:B0-----:R-:W3:Y:S04]  /*8f00*/  LDL.LU R9, [R1+0x618] ;  /* 0x0006180001097983 */ /* 0x001ee80000300800 */
[----:B------:R-:W4:Y:S04]  /*8f10*/  LDL R14, [R1+0x62c] ;  /* 0x00062c00010e7983 */ /* 0x000f280000100800 */
[----:B------:R-:W5:Y:S04]  /*8f20*/  LDL R15, [R1+0x624] ;  /* 0x00062400010f7983 */ /* 0x000f680000100800 */
[----:B------:R-:W2:Y:S04]  /*8f30*/  LDL.LU R5, [R1+0x610] ;  /* 0x0006100001057983 */ /* 0x000ea80000300800 */
[----:B------:R-:W2:Y:S04]  /*8f40*/  LDL.LU R8, [R1+0x614] ;  /* 0x0006140001087983 */ /* 0x000ea80000300800 */
[----:B------:R0:W-:Y:S04]  /*8f50*/  STL [R1+0x740], R29 ;  /* 0x0007401d01007387 */ /* 0x0001e80000100800 */
[----:B0-----:R-:W5:Y:S04]  /*8f60*/  LDL.LU R29, [R1+0x4b1c] ;  /* 0x004b1c00011d7983 */ /* 0x001f680000300800 */
[----:B------:R0:W-:Y:S04]  /*8f70*/  STL [R1+0x73c], R27 ;  /* 0x00073c1b01007387 */ /* 0x0001e80000100800 */
[----:B0-----:R-:W5:Y:S01]  /*8f80*/  LDL.LU R27, [R1+0x4b18] ;  /* 0x004b1800011b7983 */ /* 0x001f620000300800 */
[----:B------:R-:W-:-:S02]  /*8f90*/  ISETP.GT.U32.AND P5, PT, R0, R7, PT ;  /* 0x000000070000720c */ /* 0x000fc40003fa4070 */
[----:B------:R-:W-:-:S11]  /*8fa0*/  ISETP.GT.U32.AND P2, PT, R0, R11, PT ;  /* 0x0000000b0000720c */ /* 0x000fd60003f44070 */
[--C-:B------:R-:W-:Y:S02]  /*8fb0*/  @!P5 IMAD.IADD R7, R7, 0x1, -R0.reuse ;  /* 0x000000010707d824 */ /* 0x100fe400078e0a00 */
[----:B------:R-:W-:Y:S01]  /*8fc0*/  @!P2 IMAD.IADD R11, R11, 0x1, -R0 ;  /* 0x000000010b0ba824 */ /* 0x000fe200078e0a00 */
[----:B---3--:R-:W-:Y:S02]  /*8fd0*/  ISETP.GE.AND P2, PT, R9, RZ, PT ;  /* 0x000000ff0900720c */ /* 0x008fe40003f46270 */
[----:B----4-:R-:W-:Y:S01]  /*8fe0*/  IABS R9, R14 ;  /* 0x0000000e00097213 */ /* 0x010fe20000000000 */
[----:B------:R-:W-:-:S04]  /*8ff0*/  IMAD.MOV.U32 R14, RZ, RZ, R7 ;  /* 0x000000ffff0e7224 */ /* 0x000fc800078e0007 */
[----:B------:R-:W-:Y:S01]  /*9000*/  @!P0 IMAD.MOV R14, RZ, RZ, -R14 ;  /* 0x000000ffff0e8224 */ /* 0x000fe200078e0a0e */
[----:B--2---:R-:W-:Y:S01]  /*9010*/  ISETP.GE.AND P5, PT, R8, RZ, PT ;  /* 0x000000ff0800720c */ /* 0x004fe20003fa6270 */
[----:B-----5:R0:W-:Y:S01]  /*9020*/  STL [R1+0x4b14], R27 ;  /* 0x004b141b01007387 */ /* 0x0201e20000100800 */
[----:B------:R-:W-:-:S03]  /*9030*/  IABS R8, R27 ;  /* 0x0000001b00087213 */ /* 0x000fc60000000000 */
[----:B------:R1:W-:Y:S04]  /*9040*/  STL [R1+0x738], R14 ;  /* 0x0007380e01007387 */ /* 0x0003e80000100800 */
[----:B0-----:R-:W2:Y:S01]  /*9050*/  LDL.LU R27, [R1+0x624] ;  /* 0x00062400011b7983 */ /* 0x001ea20000300800 */
[C---:B------:R-:W-:Y:S02]  /*9060*/  ISETP.GT.U32.AND P6, PT, R0.reuse, R12, PT ;  /* 0x0000000c0000720c */ /* 0x040fe40003fc4070 */
[----:B------:R-:W-:Y:S02]  /*9070*/  ISETP.GT.U32.AND P3, PT, R0, R2, PT ;  /* 0x000000020000720c */ /* 0x000fe40003f64070 */
[----:B------:R-:W-:-:S09]  /*9080*/  ISETP.GE.AND P4, PT, R5, RZ, PT ;  /* 0x000000ff0500720c */ /* 0x000fd20003f86270 */
[----:B------:R-:W-:-:S05]  /*9090*/  @!P6 IMAD.IADD R12, R12, 0x1, -R0 ;  /* 0x000000010c0ce824 */ /* 0x000fca00078e0a00 */
[----:B------:R-:W-:Y:S01]  /*90a0*/  ISETP.GT.U32.AND P6, PT, R0, R12, PT ;  /* 0x0000000c0000720c */ /* 0x000fe20003fc4070 */
[----:B------:R-:W-:-:S04]  /*90b0*/  IMAD.HI.U32 R5, R20, R6, RZ ;  /* 0x0000000614057227 */ /* 0x000fc800078e00ff */
[----:B------:R-:W-:Y:S02]  /*90c0*/  IMAD.MOV R5, RZ, RZ, -R5 ;  /* 0x000000ffff057224 */ /* 0x000fe400078e0a05 */
[----:B------:R-:W-:Y:S01]  /*90d0*/  @!P3 IMAD.IADD R2, R2, 0x1, -R0 ;  /* 0x000000010202b824 */ /* 0x000fe200078e0a00 */
[C---:B------:R-:W-:Y:S01]  /*90e0*/  ISETP.GT.U32.AND P3, PT, R0.reuse, R11, PT ;  /* 0x0000000b0000720c */ /* 0x040fe20003f64070 */
[----:B------:R-:W-:-:S04]  /*90f0*/  IMAD R6, R0, R5, R6 ;  /* 0x0000000500067224 */ /* 0x000fc800078e0206 */
[----:B------:R-:W-:-:S04]  /*9100*/  @!P6 IMAD.IADD R12, R12, 0x1, -R0 ;  /* 0x000000010c0ce824 */ /* 0x000fc800078e0a00 */
[----:B------:R-:W-:Y:S01]  /*9110*/  @!P1 IMAD.MOV R12, RZ, RZ, -R12 ;  /* 0x000000ffff0c9224 */ /* 0x000fe200078e0a0c */
[----:B------:R-:W-:Y:S02]  /*9120*/  ISETP.GT.U32.AND P1, PT, R0, R6, PT ;  /* 0x000000060000720c */ /* 0x000fe40003f24070 */
[----:B------:R-:W-:Y:S02]  /*9130*/  IABS R5, R15 ;  /* 0x0000000f00057213 */ /* 0x000fe40000000000 */
[----:B------:R0:W-:Y:S01]  /*9140*/  STL [R1+0x734], R12 ;  /* 0x0007340c01007387 */ /* 0x0001e20000100800 */
[----:B------:R-:W-:-:S03]  /*9150*/  @!P3 IMAD.IADD R11, R11, 0x1, -R0 ;  /* 0x000000010b0bb824 */ /* 0x000fc600078e0a00 */
[----:B-1----:R-:W3:Y:S01]  /*9160*/  LDL.LU R14, [R1+0x630] ;  /* 0x00063000010e7983 */ /* 0x002ee20000300800 */
[----:B------:R-:W-:-:S03]  /*9170*/  ISETP.GE.AND P3, PT, R29, RZ, PT ;  /* 0x000000ff1d00720c */ /* 0x000fc60003f66270 */
[----:B------:R-:W4:Y:S01]  /*9180*/  LDL.LU R15, [R1+0x634] ;  /* 0x00063400010f7983 */ /* 0x000f220000300800 */
[----:B------:R-:W-:-:S03]  /*9190*/  @!P1 IMAD.IADD R6, R6, 0x1, -R0 ;  /* 0x0000000106069824 */ /* 0x000fc600078e0a00 */
[----:B------:R-:W5:Y:S01]  /*91a0*/  LDL.LU R29, [R1+0x638] ;  /* 0x00063800011d7983 */ /* 0x000f620000300800 */
[----:B------:R-:W-:-:S04]  /*91b0*/  IMAD.HI.U32 R4, R20, R10, RZ ;  /* 0x0000000a14047227 */ /* 0x000fc800078e00ff */
[----:B------:R-:W-:-:S04]  /*91c0*/  IMAD.MOV R4, RZ, RZ, -R4 ;  /* 0x000000ffff047224 */ /* 0x000fc800078e0a04 */
[----:B------:R-:W-:-:S05]  /*91d0*/  IMAD R4, R0, R4, R10 ;  /* 0x0000000400047224 */ /* 0x000fca00078e020a */
[----:B------:R-:W-:Y:S02]  /*91e0*/  ISETP.GT.U32.AND P6, PT, R0, R4, PT ;  /* 0x000000040000720c */ /* 0x000fe40003fc4070 */
[----:B--2---:R-:W-:Y:S02]  /*91f0*/  ISETP.GE.AND P1, PT, R27, RZ, PT ;  /* 0x000000ff1b00720c */ /* 0x004fe40003f26270 */
[----:B------:R-:W2:Y:S09]  /*9200*/  LDL.LU R27, [R1+0x4b14] ;  /* 0x004b1400011b7983 */ /* 0x000eb20000300800 */
[----:B------:R-:W-:Y:S01]  /*9210*/  @!P6 IMAD.IADD R4, R4, 0x1, -R0 ;  /* 0x000000010404e824 */ /* 0x000fe200078e0a00 */
[----:B------:R-:W-:-:S04]  /*9220*/  IABS R10, R13 ;  /* 0x0000000d000a7213 */ /* 0x000fc80000000000 */
[----:B------:R-:W-:Y:S01]  /*9230*/  ISETP.GT.U32.AND P0, PT, R0, R4, PT ;  /* 0x000000040000720c */ /* 0x000fe20003f04070 */
[----:B------:R-:W-:Y:S01]  /*9240*/  IMAD.HI.U32 R7, R20, R10, RZ ;  /* 0x0000000a14077227 */ /* 0x000fe200078e00ff */
[----:B------:R-:W-:-:S03]  /*9250*/  ISETP.GT.U32.AND P6, PT, R0, R2, PT ;  /* 0x000000020000720c */ /* 0x000fc60003fc4070 */
[----:B------:R-:W-:-:S04]  /*9260*/  IMAD.MOV R7, RZ, RZ, -R7 ;  /* 0x000000ffff077224 */ /* 0x000fc800078e0a07 */
[----:B------:R-:W-:Y:S02]  /*9270*/  IMAD R7, R0, R7, R10 ;  /* 0x0000000700077224 */ /* 0x000fe400078e020a */
[----:B------:R-:W-:Y:S02]  /*9280*/  IMAD.MOV.U32 R10, RZ, RZ, R9 ;  /* 0x000000ffff0a7224 */ /* 0x000fe400078e0009 */
[----:B------:R-:W-:Y:S01]  /*9290*/  @!P0 IMAD.IADD R4, R4, 0x1, -R0 ;  /* 0x0000000104048824 */ /* 0x000fe200078e0a00 */
[----:B------:R-:W-:Y:S01]  /*92a0*/  ISETP.GE.AND P0, PT, R13, RZ, PT ;  /* 0x000000ff0d00720c */ /* 0x000fe20003f06270 */
[----:B------:R-:W-:Y:S01]  /*92b0*/  @!P4 IMAD.MOV R11, RZ, RZ, -R11 ;  /* 0x000000ffff0bc224 */ /* 0x000fe200078e0a0b */
[----:B------:R-:W-:Y:S01]  /*92c0*/  ISETP.GT.U32.AND P4, PT, R0, R6, PT ;  /* 0x000000060000720c */ /* 0x000fe20003f84070 */
[----:B0-----:R-:W-:-:S04]  /*92d0*/  IMAD.HI.U32 R12, R20, R5, RZ ;  /* 0x00000005140c7227 */ /* 0x001fc800078e00ff */
[----:B------:R-:W-:-:S04]  /*92e0*/  IMAD.HI.U32 R13, R20, R10, RZ ;  /* 0x0000000a140d7227 */ /* 0x000fc800078e00ff */
[----:B------:R-:W-:-:S04]  /*92f0*/  IMAD.HI.U32 R9, R20, R8, RZ ;  /* 0x0000000814097227 */ /* 0x000fc800078e00ff */
[----:B------:R-:W-:Y:S02]  /*9300*/  IMAD.MOV R12, RZ, RZ, -R12 ;  /* 0x000000ffff0c7224 */ /* 0x000fe400078e0a0c */
[----:B------:R-:W-:Y:S02]  /*9310*/  IMAD.MOV R13, RZ, RZ, -R13 ;  /* 0x000000ffff0d7224 */ /* 0x000fe400078e0a0d */
[----:B------:R-:W-:Y:S01]  /*9320*/  @!P6 IMAD.IADD R2, R2, 0x1, -R0 ;  /* 0x000000010202e824 */ /* 0x000fe200078e0a00 */
[C---:B------:R-:W-:Y:S01]  /*9330*/  ISETP.GT.U32.AND P6, PT, R0.reuse, R7, PT ;  /* 0x000000070000720c */ /* 0x040fe20003fc4070 */
[----:B------:R-:W-:Y:S02]  /*9340*/  IMAD.MOV R9, RZ, RZ, -R9 ;  /* 0x000000ffff097224 */ /* 0x000fe400078e0a09 */
[C---:B------:R-:W-:Y:S02]  /*9350*/  IMAD R10, R0.reuse, R13, R10 ;  /* 0x0000000d000a7224 */ /* 0x040fe400078e020a */
[----:B------:R-:W-:-:S02]  /*9360*/  IMAD R5, R0, R12, R5 ;  /* 0x0000000c00057224 */ /* 0x000fc400078e0205 */
[----:B------:R-:W2:Y:S01]  /*9370*/  LDL.LU R12, [R1+0x62c] ;  /* 0x00062c00010c7983 */ /* 0x000ea20000300800 */
[----:B------:R-:W-:Y:S02]  /*9380*/  IMAD R8, R0, R9, R8 ;  /* 0x0000000900087224 */ /* 0x000fe400078e0208 */
[--C-:B------:R-:W-:Y:S01]  /*9390*/  @!P4 IMAD.IADD R6, R6, 0x1, -R0.reuse ;  /* 0x000000010606c824 */ /* 0x100fe200078e0a00 */
[----:B------:R0:W-:Y:S01]  /*93a0*/  STL [R1+0x730], R11 ;  /* 0x0007300b01007387 */ /* 0x0001e20000100800 */
[----:B------:R-:W-:Y:S01]  /*93b0*/  ISETP.GT.U32.AND P4, PT, R0, R10, PT ;  /* 0x0000000a0000720c */ /* 0x000fe20003f84070 */
[----:B------:R-:W-:Y:S02]  /*93c0*/  @!P6 IMAD.IADD R7, R7, 0x1, -R0 ;  /* 0x000000010707e824 */ /* 0x000fe400078e0a00 */
[----:B0-----:R-:W-:-:S04]  /*93d0*/  IMAD.MOV.U32 R11, RZ, RZ, R4 ;  /* 0x000000ffff0b7224 */ /* 0x001fc800078e0004 */
[----:B------:R-:W-:Y:S01]  /*93e0*/  @!P2 IMAD.MOV R11, RZ, RZ, -R11 ;  /* 0x000000ffff0ba224 */ /* 0x000fe200078e0a0b */
[C---:B------:R-:W-:Y:S01]  /*93f0*/  ISETP.GT.U32.AND P2, PT, R0.reuse, R8, PT ;  /* 0x000000080000720c */ /* 0x040fe20003f44070 */
[----:B------:R-:W-:Y:S01]  /*9400*/  @!P5 IMAD.MOV R2, RZ, RZ, -R2 ;  /* 0x000000ffff02d224 */ /* 0x000fe200078e0a02 */
[----:B------:R-:W-:-:S03]  /*9410*/  ISETP.GT.U32.AND P5, PT, R0, R7, PT ;  /* 0x000000070000720c */ /* 0x000fc60003fa4070 */
[----:B------:R-:W-:Y:S02]  /*9420*/  @!P4 IMAD.IADD R10, R10, 0x1, -R0 ;  /* 0x000000010a0ac824 */ /* 0x000fe400078e0a00 */
[----:B------:R-:W-:Y:S01]  /*9430*/  @!P3 IMAD.MOV R6, RZ, RZ, -R6 ;  /* 0x000000ffff06b224 */ /* 0x000fe200078e0a06 */
[----:B------:R4:W-:Y:S01]  /*9440*/  STL [R1+0x72c], R2 ;  /* 0x00072c0201007387 */ /* 0x0009e20000100800 */
[----:B------:R-:W-:Y:S01]  /*9450*/  IMAD.MOV.U32 R9, RZ, RZ, R28 ;  /* 0x000000ffff097224 */ /* 0x000fe200078e001c */
[----:B------:R-:W-:Y:S02]  /*9460*/  ISETP.GT.U32.AND P3, PT, R0, R10, PT ;  /* 0x0000000a0000720c */ /* 0x000fe40003f64070 */
[----:B------:R-:W2:Y:S01]  /*9470*/  LDL.LU R28, [R1+0x640] ;  /* 0x00064000011c7983 */ /* 0x000ea20000300800 */
[----:B------:R-:W-:-:S03]  /*9480*/  @!P2 IMAD.IADD R8, R8, 0x1, -R0 ;  /* 0x000000010808a824 */ /* 0x000fc600078e0a00 */
[----:B------:R0:W-:Y:S01]  /*9490*/  STL [R1+0x728], R11 ;  /* 0x0007280b01007387 */ /* 0x0001e20000100800 */
[----:B----4-:R-:W-:-:S03]  /*94a0*/  IABS R2, R15 ;  /* 0x0000000f00027213 */ /* 0x010fc60000000000 */
[----:B-----5:R1:W-:Y:S01]  /*94b0*/  STL [R1+0x4b10], R29 ;  /* 0x004b101d01007387 */ /* 0x0203e20000100800 */
[----:B------:R-:W-:Y:S01]  /*94c0*/  ISETP.GT.U32.AND P2, PT, R0, R8, PT ;  /* 0x000000080000720c */ /* 0x000fe20003f44070 */
[----:B------:R-:W-:Y:S01]  /*94d0*/  @!P5 IMAD.IADD R7, R7, 0x1, -R0 ;  /* 0x000000010707d824 */ /* 0x000fe200078e0a00 */
[----:B0-----:R-:W-:Y:S01]  /*94e0*/  IABS R11, R29 ;  /* 0x0000001d000b7213 */ /* 0x001fe20000000000 */
[----:B-1----:R-:W-:Y:S02]  /*94f0*/  IMAD.MOV.U32 R29, RZ, RZ, R9 ;  /* 0x000000ffff1d7224 */ /* 0x002fe400078e0009 */
[----:B------:R-:W-:-:S04]  /*9500*/  IMAD.HI.U32 R9, R20, R2, RZ ;  /* 0x0000000214097227 */ /* 0x000fc800078e00ff */
[----:B------:R-:W-:Y:S01]  /*9510*/  IMAD.MOV R9, RZ, RZ, -R9 ;  /* 0x000000ffff097224 */ /* 0x000fe200078e0a09 */
[----:B---3--:R-:W-:Y:S01]  /*9520*/  IABS R4, R14 ;  /* 0x0000000e00047213 */ /* 0x008fe20000000000 */
[----:B------:R-:W-:Y:S01]  /*9530*/  @!P3 IMAD.IADD R10, R10, 0x1, -R0 ;  /* 0x000000010a0ab824 */ /* 0x000fe200078e0a00 */
[----:B------:R-:W-:Y:S01]  /*9540*/  ISETP.GE.AND P3, PT, R14, RZ, PT ;  /* 0x000000ff0e00720c */ /* 0x000fe20003f66270 */
[----:B------:R-:W-:Y:S02]  /*9550*/  IMAD R9, R0, R9, R2 ;  /* 0x0000000900097224 */ /* 0x000fe400078e0202 */
[----:B------:R-:W-:-:S03]  /*9560*/  @!P2 IMAD.IADD R8, R8, 0x1, -R0 ;  /* 0x000000010808a824 */ /* 0x000fc600078e0a00 */
[----:B------:R-:W-:-:S13]  /*9570*/  ISETP.GT.U32.AND P2, PT, R0, R9, PT ;  /* 0x000000090000720c */ /* 0x000fda0003f44070 */
[----:B------:R-:W-:Y:S01]  /*9580*/  @!P2 IMAD.IADD R9, R9, 0x1, -R0 ;  /* 0x000000010909a824 */ /* 0x000fe200078e0a00 */
[----:B------:R-:W-:Y:S02]  /*9590*/  ISETP.GE.AND P2, PT, R15, RZ, PT ;  /* 0x000000ff0f00720c */ /* 0x000fe40003f46270 */
[----:B--2---:R-:W-:Y:S02]  /*95a0*/  ISETP.GE.AND P5, PT, R27, RZ, PT ;  /* 0x000000ff1b00720c */ /* 0x004fe40003fa6270 */
[----:B------:R-:W2:Y:S04]  /*95b0*/  LDL.LU R27, [R1+0x644] ;  /* 0x00064400011b7983 */ /* 0x000ea80000300800 */
[----:B------:R0:W-:Y:S04]  /*95c0*/  STL [R1+0x724], R6 ;  /* 0x0007240601007387 */ /* 0x0001e80000100800 */
[----:B------:R-:W3:Y:S01]  /*95d0*/  LDL.LU R15, [R1+0x64c] ;  /* 0x00064c00010f7983 */ /* 0x000ee20000300800 */
[----:B0-----:R-:W-:-:S05]  /*95e0*/  IABS R6, R29 ;  /* 0x0000001d00067213 */ /* 0x001fca0000000000 */
[----:B------:R-:W-:-:S04]  /*95f0*/  IMAD.HI.U32 R14, R20, R6, RZ ;  /* 0x00000006140e7227 */ /* 0x000fc800078e00ff */
[----:B------:R-:W-:-:S04]  /*9600*/  IMAD.MOV R14, RZ, RZ, -R14 ;  /* 0x000000ffff0e7224 */ /* 0x000fc800078e0a0e */
[----:B------:R-:W-:Y:S02]  /*9610*/  IMAD R6, R0, R14, R6 ;  /* 0x0000000e00067224 */ /* 0x000fe400078e0206 */
[----:B------:R-:W-:Y:S02]  /*9620*/  IMAD.MOV.U32 R14, RZ, RZ, R29 ;  /* 0x000000ffff0e7224 */ /* 0x000fe400078e001d */
[----:B------:R-:W-:-:S04]  /*9630*/  IMAD.MOV.U32 R29, RZ, RZ, R7 ;  /* 0x000000ffff1d7224 */ /* 0x000fc800078e0007 */
[----:B------:R-:W-:-:S05]  /*9640*/  @!P0 IMAD.MOV R29, RZ, RZ, -R29 ;  /* 0x000000ffff1d8224 */ /* 0x000fca00078e0a1d */
[----:B------:R0:W-:Y:S04]  /*9650*/  STL [R1+0x720], R29 ;  /* 0x0007201d01007387 */ /* 0x0001e80000100800 */
[----:B0-----:R-:W4:Y:S01]  /*9660*/  LDL.LU R29, [R1+0x4b10] ;  /* 0x004b1000011d7983 */ /* 0x001f220000300800 */
[----:B------:R-:W-:Y:S01]  /*9670*/  ISETP.GT.U32.AND P6, PT, R0, R5, PT ;  /* 0x000000050000720c */ /* 0x000fe20003fc4070 */
[----:B------:R-:W-:Y:S02]  /*9680*/  IMAD.MOV.U32 R13, RZ, RZ, R12 ;  /* 0x000000ffff0d7224 */ /* 0x000fe400078e000c */
[----:B------:R-:W-:-:S10]  /*9690*/  IMAD.HI.U32 R12, R20, R4, RZ ;  /* 0x00000004140c7227 */ /* 0x000fd400078e00ff */
[----:B------:R-:W-:-:S05]  /*96a0*/  @!P6 IMAD.IADD R5, R5, 0x1, -R0 ;  /* 0x000000010505e824 */ /* 0x000fca00078e0a00 */
[----:B------:R-:W-:Y:S01]  /*96b0*/  ISETP.GT.U32.AND P6, PT, R0, R5, PT ;  /* 0x000000050000720c */ /* 0x000fe20003fc4070 */
[----:B------:R-:W-:-:S04]  /*96c0*/  IMAD.MOV R12, RZ, RZ, -R12 ;  /* 0x000000ffff0c7224 */ /* 0x000fc800078e0a0c */
[----:B------:R-:W-:-:S08]  /*96d0*/  IMAD R4, R0, R12, R4 ;  /* 0x0000000c00047224 */ /* 0x000fd000078e0204 */
[----:B------:R-:W-:Y:S01]  /*96e0*/  @!P6 IMAD.IADD R5, R5, 0x1, -R0 ;  /* 0x000000010505e824 */ /* 0x000fe200078e0a00 */
[----:B------:R-:W-:Y:S01]  /*96f0*/  ISETP.GT.U32.AND P6, PT, R0, R4, PT ;  /* 0x000000040000720c */ /* 0x000fe20003fc4070 */
[----:B------:R-:W-:Y:S01]  /*9700*/  IMAD.HI.U32 R12, R20, R11, RZ ;  /* 0x0000000b140c7227 */ /* 0x000fe200078e00ff */
[----:B------:R-:W-:-:S03]  /*9710*/  IABS R2, R28 ;  /* 0x0000001c00027213 */ /* 0x000fc60000000000 */
[----:B------:R-:W-:-:S08]  /*9720*/  IMAD.MOV R12, RZ, RZ, -R12 ;  /* 0x000000ffff0c7224 */ /* 0x000fd000078e0a0c */
[----:B------:R-:W-:Y:S02]  /*9730*/  @!P6 IMAD.IADD R4, R4, 0x1, -R0 ;  /* 0x000000010404e824 */ /* 0x000fe400078e0a00 */
[----:B------:R-:W-:Y:S02]  /*9740*/  IMAD R11, R0, R12, R11 ;  /* 0x0000000c000b7224 */ /* 0x000fe400078e020b */
[----:B------:R-:W-:Y:S01]  /*9750*/  IMAD.HI.U32 R12, R20, R2, RZ ;  /* 0x00000002140c7227 */ /* 0x000fe200078e00ff */
[----:B------:R-:W-:Y:S02]  /*9760*/  ISETP.GT.U32.AND P0, PT, R0, R4, PT ;  /* 0x000000040000720c */ /* 0x000fe40003f04070 */
[----:B------:R-:W-:Y:S01]  /*9770*/  ISETP.GE.AND P4, PT, R13, RZ, PT ;  /* 0x000000ff0d00720c */ /* 0x000fe20003f86270 */
[----:B------:R-:W-:Y:S02]  /*9780*/  IMAD.MOV R12, RZ, RZ, -R12 ;  /* 0x000000ffff0c7224 */ /* 0x000fe400078e0a0c */
[----:B------:R-:W-:-:S02]  /*9790*/  @!P1 IMAD.MOV R5, RZ, RZ, -R5 ;  /* 0x000000ffff059224 */ /* 0x000fc400078e0a05 */
[----:B------:R-:W-:-:S03]  /*97a0*/  IMAD R12, R0, R12, R2 ;  /* 0x0000000c000c7224 */ /* 0x000fc600078e0202 */
[----:B------:R0:W-:Y:S03]  /*97b0*/  STL [R1+0x71c], R5 ;  /* 0x00071c0501007387 */ /* 0x0001e60000100800 */
[----:B------:R-:W-:Y:S01]  /*97c0*/  @!P0 IMAD.IADD R4, R4, 0x1, -R0 ;  /* 0x0000000104048824 */ /* 0x000fe200078e0a00 */
[C---:B------:R-:W-:Y:S01]  /*97d0*/  ISETP.GT.U32.AND P0, PT, R0.reuse, R12, PT ;  /* 0x0000000c0000720c */ /* 0x040fe20003f04070 */
[----:B------:R-:W-:Y:S01]  /*97e0*/  @!P5 IMAD.MOV R8, RZ, RZ, -R8 ;  /* 0x000000ffff08d224 */ /* 0x000fe200078e0a08 */
[C---:B------:R-:W-:Y:S01]  /*97f0*/  ISETP.GT.U32.AND P1, PT, R0.reuse, R9, PT ;  /* 0x000000090000720c */ /* 0x040fe20003f24070 */
[----:B0-----:R-:W-:Y:S01]  /*9800*/  IMAD.MOV.U32 R5, RZ, RZ, R10 ;  /* 0x000000ffff057224 */ /* 0x001fe200078e000a */
[----:B------:R-:W-:-:S03]  /*9810*/  ISETP.GT.U32.AND P5, PT, R0, R6, PT ;  /* 0x000000060000720c */ /* 0x000fc60003fa4070 */
[----:B------:R-:W-:Y:S01]  /*9820*/  @!P4 IMAD.MOV R5, RZ, RZ, -R5 ;  /* 0x000000ffff05c224 */ /* 0x000fe200078e0a05 */
[----:B------:R-:W-:Y:S01]  /*9830*/  STL [R1+0x718], R8 ;  /* 0x0007180801007387 */ /* 0x000fe20000100800 */
[----:B------:R-:W-:Y:S01]  /*9840*/  @!P3 IMAD.MOV R4, RZ, RZ, -R4 ;  /* 0x000000ffff04b224 */ /* 0x000fe200078e0a04 */
[----:B------:R-:W-:Y:S02]  /*9850*/  ISETP.GT.U32.AND P6, PT, R0, R11, PT ;  /* 0x0000000b0000720c */ /* 0x000fe40003fc4070 */
[----:B------:R-:W-:Y:S01]  /*9860*/  STL [R1+0x714], R5 ;  /* 0x0007140501007387 */ /* 0x000fe20000100800 */
[--C-:B------:R-:W-:Y:S01]  /*9870*/  @!P0 IMAD.IADD R12, R12, 0x1, -R0.reuse ;  /* 0x000000010c0c8824 */ /* 0x100fe200078e0a00 */
[----:B------:R-:W-:Y:S01]  /*9880*/  IABS R2, R22 ;  /* 0x0000001600027213 */ /* 0x000fe20000000000 */
[----:B------:R-:W-:Y:S01]  /*9890*/  @!P1 IMAD.IADD R9, R9, 0x1, -R0 ;  /* 0x0000000109099824 */ /* 0x000fe200078e0a00 */
[----:B------:R-:W-:Y:S01]  /*98a0*/  ISETP.GE.AND P1, PT, R14, RZ, PT ;  /* 0x000000ff0e00720c */ /* 0x000fe20003f26270 */
[----:B------:R-:W-:-:S02]  /*98b0*/  IMAD.MOV.U32 R10, RZ, RZ, R22 ;  /* 0x000000ffff0a7224 */ /* 0x000fc400078e0016 */
[----:B------:R-:W-:Y:S01]  /*98c0*/  @!P5 IMAD.IADD R6, R6, 0x1, -R0 ;  /* 0x000000010606d824 */ /* 0x000fe200078e0a00 */
[----:B------:R-:W-:-:S03]  /*98d0*/  ISETP.GE.AND P5, PT, R28, RZ, PT ;  /* 0x000000ff1c00720c */ /* 0x000fc60003fa6270 */
[----:B------:R-:W-:Y:S01]  /*98e0*/  @!P6 IMAD.IADD R11, R11, 0x1, -R0 ;  /* 0x000000010b0be824 */ /* 0x000fe200078e0a00 */
[----:B------:R-:W-:-:S04]  /*98f0*/  ISETP.GT.U32.AND P3, PT, R0, R6, PT ;  /* 0x000000060000720c */ /* 0x000fc80003f64070 */
[----:B------:R-:W-:Y:S01]  /*9900*/  ISETP.GT.U32.AND P6, PT, R0, R11, PT ;  /* 0x0000000b0000720c */ /* 0x000fe20003fc4070 */
[----:B------:R-:W-:-:S08]  /*9910*/  @!P2 IMAD.MOV R9, RZ, RZ, -R9 ;  /* 0x000000ffff09a224 */ /* 0x000fd000078e0a09 */
[----:B------:R-:W-:-:S04]  /*9920*/  @!P3 IMAD.IADD R6, R6, 0x1, -R0 ;  /* 0x000000010606b824 */ /* 0x000fc800078e0a00 */
[----:B------:R-:W-:Y:S01]  /*9930*/  @!P6 IMAD.IADD R11, R11, 0x1, -R0 ;  /* 0x000000010b0be824 */ /* 0x000fe200078e0a00 */
[----:B--2---:R-:W-:Y:S02]  /*9940*/  IABS R13, R27 ;  /* 0x0000001b000d7213 */ /* 0x004fe40000000000 */
[----:B------:R-:W-:Y:S02]  /*9950*/  ISETP.GE.AND P0, PT, R27, RZ, PT ;  /* 0x000000ff1b00720c */ /* 0x000fe40003f06270 */
[----:B----4-:R-:W-:Y:S02]  /*9960*/  ISETP.GE.AND P4, PT, R29, RZ, PT ;  /* 0x000000ff1d00720c */ /* 0x010fe40003f86270 */
[----:B------:R-:W2:Y:S04]  /*9970*/  LDL.LU R29, [R1+0x650] ;  /* 0x00065000011d7983 */ /* 0x000ea80000300800 */
[----:B------:R-:W-:Y:S04]  /*9980*/  STL [R1+0x710], R4 ;  /* 0x0007100401007387 */ /* 0x000fe80000100800 */
[----:B------:R-:W4:Y:S04]  /*9990*/  LDL.LU R27, [R1+0x658] ;  /* 0x00065800011b7983 */ /* 0x000f280000300800 */
[----:B------:R-:W5:Y:S04]  /*99a0*/  LDL.LU R22, [R1+0x65c] ;  /* 0x00065c0001167983 */ /* 0x000f680000300800 */
[----:B------:R-:W5:Y:S04]  /*99b0*/  LDL.LU R14, [R1+0x660] ;  /* 0x00066000010e7983 */ /* 0x000f680000300800 */
[----:B------:R-:W5:Y:S04]  /*99c0*/  LDL.LU R28, [R1+0x654] ;  /* 0x00065400011c7983 */ /* 0x000f680000300800 */
[----:B------:R0:W-:Y:S01]  /*99d0*/  STL [R1+0x70c], R9 ;  /* 0x00070c0901007387 */ /* 0x0001e20000100800 */
[----:B------:R-:W-:-:S02]  /*99e0*/  @!P4 IMAD.MOV R11, RZ, RZ, -R11 ;  /* 0x000000ffff0bc224 */ /* 0x000fc400078e0a0b */
[----:B0-----:R-:W-:-:S04]  /*99f0*/  IMAD.MOV.U32 R9, RZ, RZ, R6 ;  /* 0x000000ffff097224 */ /* 0x001fc800078e0006 */
[----:B------:R-:W-:Y:S01]  /*9a00*/  @!P1 IMAD.MOV R9, RZ, RZ, -R9 ;  /* 0x000000ffff099224 */ /* 0x000fe200078e0a09 */
[----:B------:R-:W-:Y:S01]  /*9a10*/  STL [R1+0x708], R11 ;  /* 0x0007080b01007387 */ /* 0x000fe20000100800 */
[----:B---3--:R-:W-:Y:S02]  /*9a20*/  IABS R4, R15 ;  /* 0x0000000f00047213 */ /* 0x008fe40000000000 */
[----:B------:R-:W-:Y:S01]  /*9a30*/  ISETP.GE.AND P1, PT, R15, RZ, PT ;  /* 0x000000ff0f00720c */ /* 0x000fe20003f26270 */
[----:B------:R5:W-:Y:S04]  /*9a40*/  STL [R1+0x704], R9 ;  /* 0x0007040901007387 */ /* 0x000be80000100800 */
[----:B------:R-:W3:Y:S01]  /*9a50*/  LDL.LU R15, [R1+0x664] ;  /* 0x00066400010f7983 */ /* 0x000ee20000300800 */
[----:B------:R-:W-:-:S04]  /*9a60*/  IMAD.HI.U32 R7, R20, R13, RZ ;  /* 0x0000000d14077227 */ /* 0x000fc800078e00ff */
[----:B------:R-:W-:-:S04]  /*9a70*/  IMAD.MOV R7, RZ, RZ, -R7 ;  /* 0x000000ffff077224 */ /* 0x000fc800078e0a07 */
[----:B------:R-:W-:-:S05]  /*9a80*/  IMAD R7, R0, R7, R13 ;  /* 0x0000000700077224 */ /* 0x000fca00078e020d */
[----:B------:R-:W-:Y:S01]  /*9a90*/  ISETP.GT.U32.AND P6, PT, R0, R7, PT ;  /* 0x000000070000720c */ /* 0x000fe20003fc4070 */
[----:B------:R-:W-:-:S04]  /*9aa0*/  IMAD.HI.U32 R5, R20, R2, RZ ;  /* 0x0000000214057227 */ /* 0x000fc800078e00ff */
[----:B------:R-:W-:-:S08]  /*9ab0*/  IMAD.MOV R5, RZ, RZ, -R5 ;  /* 0x000000ffff057224 */ /* 0x000fd000078e0a05 */
[----:B------:R-:W-:Y:S02]  /*9ac0*/  @!P6 IMAD.IADD R7, R7, 0x1, -R0 ;  /* 0x000000010707e824 */ /* 0x000fe400078e0a00 */
[----:B------:R-:W-:Y:S02]  /*9ad0*/  IMAD R2, R0, R5, R2 ;  /* 0x0000000500027224 */ /* 0x000fe400078e0202 */
[----:B------:R-:W-:Y:S01]  /*9ae0*/  IMAD.HI.U32 R5, R20, R4, RZ ;  /* 0x0000000414057227 */ /* 0x000fe200078e00ff */
[C---:B------:R-:W-:Y:S02]  /*9af0*/  ISETP.GT.U32.AND P6, PT, R0.reuse, R7, PT ;  /* 0x000000070000720c */ /* 0x040fe40003fc4070 */
[C---:B------:R-:W-:Y:S01]  /*9b00*/  ISETP.GT.U32.AND P2, PT, R0.reuse, R12, PT ;  /* 0x0000000c0000720c */ /* 0x040fe20003f44070 */
[----:B------:R-:W-:Y:S01]  /*9b10*/  IMAD.MOV R5, RZ, RZ, -R5 ;  /* 0x000000ffff057224 */ /* 0x000fe200078e0a05 */
[----:B------:R-:W-:-:S03]  /*9b20*/  ISETP.GT.U32.AND P3, PT, R0, R2, PT ;  /* 0x000000020000720c */ /* 0x000fc60003f64070 */
[----:B------:R-:W-:-:S06]  /*9b30*/  IMAD R4, R0, R5, R4 ;  /* 0x0000000500047224 */ /* 0x000fcc00078e0204 */
[--C-:B------:R-:W-:Y:S01]  /*9b40*/  @!P6 IMAD.IADD R7, R7, 0x1, -R0.reuse ;  /* 0x000000010707e824 */ /* 0x100fe200078e0a00 */
[----:B------:R-:W-:Y:S01]  /*9b50*/  ISETP.GT.U32.AND P6, PT, R0, R4, PT ;  /* 0x000000040000720c */ /* 0x000fe20003fc4070 */
[--C-:B------:R-:W-:Y:S02]  /*9b60*/  @!P2 IMAD.IADD R12, R12, 0x1, -R0.reuse ;  /* 0x000000010c0ca824 */ /* 0x100fe400078e0a00 */
[----:B------:R-:W-:Y:S02]  /*9b70*/  @!P3 IMAD.IADD R2, R2, 0x1, -R0 ;  /* 0x000000010202b824 */ /* 0x000fe400078e0a00 */
[----:B------:R-:W-:Y:S01]  /*9b80*/  IMAD.MOV.U32 R13, RZ, RZ, R12 ;  /* 0x000000ffff0d7224 */ /* 0x000fe200078e000c */
[----:B------:R-:W-:-:S03]  /*9b90*/  ISETP.GE.AND P4, PT, R10, RZ, PT ;  /* 0x000000ff0a00720c */ /* 0x000fc60003f86270 */
[----:B------:R-:W-:Y:S01]  /*9ba0*/  @!P5 IMAD.MOV R13, RZ, RZ, -R13 ;  /* 0x000000ffff0dd224 */ /* 0x000fe200078e0a0d */
[----:B------:R-:W-:-:S03]  /*9bb0*/  ISETP.GT.U32.AND P5, PT, R0, R2, PT ;  /* 0x000000020000720c */ /* 0x000fc60003fa4070 */
[----:B------:R-:W-:-:S05]  /*9bc0*/  @!P6 IMAD.IADD R4, R4, 0x1, -R0 ;  /* 0x000000010404e824 */ /* 0x000fca00078e0a00 */
[----:B------:R-:W-:-:S05]  /*9bd0*/  ISETP.GT.U32.AND P6, PT, R0, R4, PT ;  /* 0x000000040000720c */ /* 0x000fca0003fc4070 */
[----:B------:R-:W-:-:S08]  /*9be0*/  @!P5 IMAD.IADD R2, R2, 0x1, -R0 ;  /* 0x000000010202d824 */ /* 0x000fd000078e0a00 */
[----:B------:R-:W-:Y:S02]  /*9bf0*/  @!P6 IMAD.IADD R4, R4, 0x1, -R0 ;  /* 0x000000010404e824 */ /* 0x000fe400078e0a00 */
[----:B------:R-:W-:Y:S01]  /*9c00*/  @!P4 IMAD.MOV R2, RZ, RZ, -R2 ;  /* 0x000000ffff02c224 */ /* 0x000fe200078e0a02 */
[----:B--2---:R-:W-:-:S05]  /*9c10*/  IABS R8, R29 ;  /* 0x0000001d00087213 */ /* 0x004fca0000000000 */
[----:B------:R-:W-:-:S04]  /*9c20*/  IMAD.HI.U32 R6, R20, R8, RZ ;  /* 0x0000000814067227 */ /* 0x000fc800078e00ff */
[----:B------:R-:W-:Y:S01]  /*9c30*/  IMAD.MOV R6, RZ, RZ, -R6 ;  /* 0x000000ffff067224 */ /* 0x000fe200078e0a06 */
[----:B------:R-:W-:Y:S02]  /*9c40*/  ISETP.GE.AND P2, PT, R29, RZ, PT ;  /* 0x000000ff1d00720c */ /* 0x000fe40003f46270 */
[----:B------:R-:W2:Y:S01]  /*9c50*/  LDL.LU R29, [R1+0x668] ;  /* 0x00066800011d7983 */ /* 0x000ea20000300800 */
[----:B------:R-:W-:Y:S01]  /*9c60*/  IMAD R10, R0, R6, R8 ;  /* 0x00000006000a7224 */ /* 0x000fe200078e0208 */
[----:B----4-:R-:W-:Y:S02]  /*9c70*/  IABS R6, R27 ;  /* 0x0000001b00067213 */ /* 0x010fe40000000000 */
[----:B-----5:R-:W-:Y:S01]  /*9c80*/  IABS R9, R28 ;  /* 0x0000001c00097213 */ /* 0x020fe20000000000 */
[----:B------:R0:W-:Y:S04]  /*9c90*/  STL [R1+0x700], R13 ;  /* 0x0007000d01007387 */ /* 0x0001e80000100800 */
[----:B------:R-:W-:-:S04]  /*9ca0*/  IMAD.HI.U32 R12, R20, R9, RZ ;  /* 0x00000009140c7227 */ /* 0x000fc800078e00ff */
[----:B------:R-:W-:-:S04]  /*9cb0*/  IMAD.HI.U32 R11, R20, R6, RZ ;  /* 0x00000006140b7227 */ /* 0x000fc800078e00ff */
[----:B0-----:R-:W-:Y:S02]  /*9cc0*/  IMAD.MOV.U32 R13, RZ, RZ, R7 ;  /* 0x000000ffff0d7224 */ /* 0x001fe400078e0007 */
[----:B------:R-:W-:Y:S02]  /*9cd0*/  IMAD.MOV R7, RZ, RZ, -R12 ;  /* 0x000000ffff077224 */ /* 0x000fe400078e0a0c */
[----:B------:R-:W-:Y:S01]  /*9ce0*/  @!P0 IMAD.MOV R13, RZ, RZ, -R13 ;  /* 0x000000ffff0d8224 */ /* 0x000fe200078e0a0d */
[C---:B------:R-:W-:Y:S01]  /*9cf0*/  ISETP.GT.U32.AND P0, PT, R0.reuse, R10, PT ;  /* 0x0000000a0000720c */ /* 0x040fe20003f04070 */
[----:B------:R-:W-:Y:S02]  /*9d00*/  IMAD R7, R0, R7, R9 ;  /* 0x0000000700077224 */ /* 0x000fe400078e0209 */
[----:B------:R-:W-:-:S03]  /*9d10*/  IMAD.MOV R11, RZ, RZ, -R11 ;  /* 0x000000ffff0b7224 */ /* 0x000fc600078e0a0b */
[C---:B------:R-:W-:Y:S01]  /*9d20*/  ISETP.GT.U32.AND P5, PT, R0.reuse, R7, PT ;  /* 0x000000070000720c */ /* 0x040fe20003fa4070 */
[----:B------:R-:W-:Y:S01]  /*9d30*/  IMAD R11, R0, R11, R6 ;  /* 0x0000000b000b7224 */ /* 0x000fe200078e0206 */
[----:B------:R-:W-:-:S04]  /*9d40*/  IABS R5, R22 ;  /* 0x0000001600057213 */ /* 0x000fc80000000000 */
[----:B------:R-:W-:Y:S01]  /*9d50*/  ISETP.GT.U32.AND P6, PT, R0, R11, PT ;  /* 0x0000000b0000720c */ /* 0x000fe20003fc4070 */
[--C-:B------:R-:W-:Y:S02]  /*9d60*/  @!P0 IMAD.IADD R10, R10, 0x1, -R0.reuse ;  /* 0x000000010a0a8824 */ /* 0x100fe400078e0a00 */
[----:B------:R-:W-:Y:S01]  /*9d70*/  IMAD.HI.U32 R6, R20, R5, RZ ;  /* 0x0000000514067227 */ /* 0x000fe200078e00ff */
[----:B------:R-:W-:Y:S01]  /*9d80*/  ISETP.GE.AND P3, PT, R28, RZ, PT ;  /* 0x000000ff1c00720c */ /* 0x000fe20003f66270 */
[----:B------:R-:W-:Y:S02]  /*9d90*/  STL [R1+0x8b8], R13 ;  /* 0x0008b80d01007387 */ /* 0x000fe40000100800 */
[----:B------:R-:W-:Y:S01]  /*9da0*/  @!P5 IMAD.IADD R7, R7, 0x1, -R0 ;  /* 0x000000010707d824 */ /* 0x000fe200078e0a00 */
[----:B------:R-:W-:Y:S01]  /*9db0*/  ISETP.GT.U32.AND P5, PT, R0, R10, PT ;  /* 0x0000000a0000720c */ /* 0x000fe20003fa4070 */
[----:B------:R-:W4:Y:S01]  /*9dc0*/  LDL.LU R28, [R1+0x66c] ;  /* 0x00066c00011c7983 */ /* 0x000f220000300800 */
[----:B------:R-:W-:Y:S01]  /*9dd0*/  IMAD.MOV R6, RZ, RZ, -R6 ;  /* 0x000000ffff067224 */ /* 0x000fe200078e0a06 */
[----:B------:R-:W-:-:S02]  /*9de0*/  ISETP.GE.AND P0, PT, R27, RZ, PT ;  /* 0x000000ff1b00720c */ /* 0x000fc40003f06270 */
[----:B---3--:R-:W-:Y:S01]  /*9df0*/  STL [R1+0x4b0c], R15 ;  /* 0x004b0c0f01007387 */ /* 0x008fe20000100800 */
[----:B------:R-:W-:-:S03]  /*9e00*/  @!P6 IMAD.IADD R11, R11, 0x1, -R0 ;  /* 0x000000010b0be824 */ /* 0x000fc600078e0a00 */
[----:B------:R-:W3:Y:S01]  /*9e10*/  LDL.LU R27, [R1+0x670] ;  /* 0x00067000011b7983 */ /* 0x000ee20000300800 */
[----:B------:R-:W-:-:S03]  /*9e20*/  IMAD R5, R0, R6, R5 ;  /* 0x0000000600057224 */ /* 0x000fc600078e0205 */
[----:B------:R0:W-:Y:S01]  /*9e30*/  STL [R1+0x8b4], R2 ;  /* 0x0008b40201007387 */ /* 0x0001e20000100800 */
[----:B------:R-:W-:Y:S01]  /*9e40*/  ISETP.GT.U32.AND P4, PT, R0, R11, PT ;  /* 0x0000000b0000720c */ /* 0x000fe20003f84070 */
[----:B------:R-:W-:Y:S02]  /*9e50*/  @!P5 IMAD.IADD R10, R10, 0x1, -R0 ;  /* 0x000000010a0ad824 */ /* 0x000fe400078e0a00 */
[----:B0-----:R-:W-:-:S04]  /*9e60*/  IMAD.MOV.U32 R2, RZ, RZ, R4 ;  /* 0x000000ffff027224 */ /* 0x001fc800078e0004 */
[----:B------:R-:W-:Y:S01]  /*9e70*/  @!P1 IMAD.MOV R2, RZ, RZ, -R2 ;  /* 0x000000ffff029224 */ /* 0x000fe200078e0a02 */
[----:B------:R-:W-:Y:S02]  /*9e80*/  ISETP.GT.U32.AND P1, PT, R0, R5, PT ;  /* 0x000000050000720c */ /* 0x000fe40003f24070 */
[----:B------:R-:W-:Y:S01]  /*9e90*/  IABS R9, R15 ;  /* 0x0000000f00097213 */ /* 0x000fe20000000000 */
[----:B------:R-:W-:Y:S01]  /*9ea0*/  IMAD.MOV.U32 R15, RZ, RZ, R10 ;  /* 0x000000ffff0f7224 */ /* 0x000fe200078e000a */
[----:B------:R-:W-:Y:S01]  /*9eb0*/  STL [R1+0x8b0], R2 ;  /* 0x0008b00201007387 */ /* 0x000fe20000100800 */
[----:B------:R-:W-:Y:S02]  /*9ec0*/  @!P4 IMAD.IADD R11, R11, 0x1, -R0 ;  /* 0x000000010b0bc824 */ /* 0x000fe400078e0a00 */
[----:B------:R-:W-:Y:S01]  /*9ed0*/  @!P2 IMAD.MOV R15, RZ, RZ, -R15 ;  /* 0x000000ffff0fa224 */ /* 0x000fe200078e0a0f */
[----:B------:R-:W5:Y:S01]  /*9ee0*/  LDL.LU R13, [R1+0x674] ;  /* 0x00067400010d7983 */ /* 0x000f620000300800 */
[----:B------:R-:W-:-:S02]  /*9ef0*/  ISETP.GE.AND P4, PT, R22, RZ, PT ;  /* 0x000000ff1600720c */ /* 0x000fc40003f86270 */
[----:B------:R-:W-:Y:S01]  /*9f00*/  IABS R8, R14 ;  /* 0x0000000e00087213 */ /* 0x000fe20000000000 */
[----:B------:R-:W5:Y:S01]  /*9f10*/  LDL.LU R22, [R1+0x678] ;  /* 0x0006780001167983 */ /* 0x000f620000300800 */
[----:B------:R-:W-:Y:S01]  /*9f20*/  @!P1 IMAD.IADD R5, R5, 0x1, -R0 ;  /* 0x0000000105059824 */ /* 0x000fe200078e0a00 */
[----:B------:R-:W-:Y:S02]  /*9f30*/  ISETP.GE.AND P1, PT, R14, RZ, PT ;  /* 0x000000ff0e00720c */ /* 0x000fe40003f26270 */
[----:B------:R-:W5:Y:S04]  /*9f40*/  LDL.LU R14, [R1+0x67c] ;  /* 0x00067c00010e7983 */ /* 0x000f680000300800 */
[----:B------:R0:W-:Y:S04]  /*9f50*/  STL [R1+0x8ac], R15 ;  /* 0x0008ac0f01007387 */ /* 0x0001e80000100800 */
[----:B0-----:R-:W5:Y:S01]  /*9f60*/  LDL.LU R15, [R1+0x4b0c] ;  /* 0x004b0c00010f7983 */ /* 0x001f620000300800 */
[----:B------:R-:W-:-:S04]  /*9f70*/  IMAD.HI.U32 R12, R20, R8, RZ ;  /* 0x00000008140c7227 */ /* 0x000fc800078e00ff */
[----:B------:R-:W-:Y:S01]  /*9f80*/  IMAD.MOV R12, RZ, RZ, -R12 ;  /* 0x000000ffff0c7224 */ /* 0x000fe200078e0a0c */
[----:B------:R-:W-:-:S03]  /*9f90*/  ISETP.GT.U32.AND P6, PT, R0, R7, PT ;  /* 0x000000070000720c */ /* 0x000fc60003fc4070 */
[----:B------:R-:W-:Y:S02]  /*9fa0*/  IMAD R8, R0, R12, R8 ;  /* 0x0000000c00087224 */ /* 0x000fe400078e0208 */
[----:B------:R-:W-:-:S04]  /*9fb0*/  IMAD.HI.U32 R12, R20, R9, RZ ;  /* 0x00000009140c7227 */ /* 0x000fc800078e00ff */
[----:B------:R-:W-:-:S04]  /*9fc0*/  IMAD.MOV R12, RZ, RZ, -R12 ;  /* 0x000000ffff0c7224 */ /* 0x000fc800078e0a0c */
[C---:B------:R-:W-:Y:S02]  /*9fd0*/  IMAD R9, R0.reuse, R12, R9 ;  /* 0x0000000c00097224 */ /* 0x040fe400078e0209 */
[----:B------:R-:W-:Y:S01]  /*9fe0*/  @!P6 IMAD.IADD R7, R7, 0x1, -R0 ;  /* 0x000000010707e824 */ /* 0x000fe200078e0a00 */
[C---:B------:R-:W-:Y:S02]  /*9ff0*/  ISETP.GT.U32.AND P5, PT, R0.reuse, R8, PT ;  /* 0x000000080000720c */ /* 0x040fe40003fa4070 */
[----:B------:R-:W-:Y:S01]  /*a000*/  ISETP.GT.U32.AND P6, PT, R0, R9, PT ;  /* 0x000000090000720c */ /* 0x000fe20003fc4070 */
[----:B------:R-:W-:Y:S02]  /*a010*/  IMAD.MOV.U32 R10, RZ, RZ, R7 ;  /* 0x000000ffff0a7224 */ /* 0x000fe400078e0007 */
[----:B------:R-:W-:-:S04]  /*a020*/  IMAD.MOV.U32 R7, RZ, RZ, R11 ;  /* 0x000000ffff077224 */ /* 0x000fc800078e000b */
[----:B------:R-:W-:-:S04]  /*a030*/  @!P0 IMAD.MOV R7, RZ, RZ, -R7 ;  /* 0x000000ffff078224 */ /* 0x000fc800078e0a07 */
[--C-:B------:R-:W-:Y:S02]  /*a040*/  @!P5 IMAD.IADD R8, R8, 0x1, -R0.reuse ;  /* 0x000000010808d824 */ /* 0x100fe400078e0a00 */
[----:B------:R-:W-:Y:S01]  /*a050*/  @!P6 IMAD.IADD R9, R9, 0x1, -R0 ;  /* 0x000000010909e824 */ /* 0x000fe200078e0a00 */
[C---:B------:R-:W-:Y:S02]  /*a060*/  ISETP.GT.U32.AND P5, PT, R0.reuse, R5, PT ;  /* 0x000000050000720c */ /* 0x040fe40003fa4070 */
[C---:B------:R-:W-:Y:S02]  /*a070*/  ISETP.GT.U32.AND P6, PT, R0.reuse, R8, PT ;  /* 0x000000080000720c */ /* 0x040fe40003fc4070 */
[----:B------:R-:W-:Y:S01]  /*a080*/  ISETP.GT.U32.AND P2, PT, R0, R9, PT ;  /* 0x000000090000720c */ /* 0x000fe20003f44070 */
[----:B------:R-:W-:-:S05]  /*a090*/  @!P3 IMAD.MOV R10, RZ, RZ, -R10 ;  /* 0x000000ffff0ab224 */ /* 0x000fca00078e0a0a */
[----:B------:R-:W-:Y:S03]  /*a0a0*/  STL [R1+0x8a8], R10 ;  /* 0x0008a80a01007387 */ /* 0x000fe60000100800 */
[--C-:B------:R-:W-:Y:S01]  /*a0b0*/  @!P5 IMAD.IADD R5, R5, 0x1, -R0.reuse ;  /* 0x000000010505d824 */ /* 0x100fe200078e0a00 */
[----:B------:R-:W-:Y:S01]  /*a0c0*/  STL [R1+0x8a4], R7 ;  /* 0x0008a40701007387 */ /* 0x000fe20000100800 */
[--C-:B------:R-:W-:Y:S02]  /*a0d0*/  @!P6 IMAD.IADD R8, R8, 0x1, -R0.reuse ;  /* 0x000000010808e824 */ /* 0x100fe400078e0a00 */
[----:B------:R-:W-:Y:S02]  /*a0e0*/  @!P2 IMAD.IADD R9, R9, 0x1, -R0 ;  /* 0x000000010909a824 */ /* 0x000fe400078e0a00 */
[----:B------:R-:W-:Y:S01]  /*a0f0*/  @!P1 IMAD.MOV R8, RZ, RZ, -R8 ;  /* 0x000000ffff089224 */ /* 0x000fe200078e0a08 */
[----:B--2---:R-:W-:-:S05]  /*a100*/  IABS R6, R29 ;  /* 0x0000001d00067213 */ /* 0x004fca0000000000 */
[----:B------:R-:W-:-:S04]  /*a110*/  IMAD.HI.U32 R4, R20, R6, RZ ;  /* 0x0000000614047227 */ /* 0x000fc800078e00ff */
[----:B------:R-:W-:-:S04]  /*a120*/  IMAD.MOV R4, RZ, RZ, -R4 ;  /* 0x000000ffff047224 */ /* 0x000fc800078e0a04 */
[----:B------:R-:W-:-:S05]  /*a130*/  IMAD R6, R0, R4, R6 ;  /* 0x0000000400067224 */ /* 0x000fca00078e0206 */
[----:B------:R-:W-:Y:S02]  /*a140*/  ISETP.GT.U32.AND P0, PT, R0, R6, PT ;  /* 0x000000060000720c */ /* 0x000fe40003f04070 */
[----:B------:R-:W-:Y:S02]  /*a150*/  ISETP.GE.AND P5, PT, R29, RZ, PT ;  /* 0x000000ff1d00720c */ /* 0x000fe40003fa6270 */
[----:B------:R-:W2:Y:S01]  /*a160*/  LDL.LU R29, [R1+0x680] ;  /* 0x00068000011d7983 */ /* 0x000ea20000300800 */
[----:B----4-:R-:W-:-:S05]  /*a170*/  IABS R2, R28 ;  /* 0x0000001c00027213 */ /* 0x010fca0000000000 */
[----:B------:R-:W-:-:S04]  /*a180*/  IMAD.HI.U32 R12, R20, R2, RZ ;  /* 0x00000002140c7227 */ /* 0x000fc800078e00ff */
[----:B------:R-:W-:Y:S01]  /*a190*/  IMAD.MOV R12, RZ, RZ, -R12 ;  /* 0x000000ffff0c7224 */ /* 0x000fe200078e0a0c */
[----:B------:R-:W-:Y:S01]  /*a1a0*/  ISETP.GE.AND P2, PT, R28, RZ, PT ;  /* 0x000000ff1c00720c */ /* 0x000fe20003f46270 */
[----:B------:R-:W-:Y:S01]  /*a1b0*/  @!P0 IMAD.IADD R6, R6, 0x1, -R0 ;  /* 0x0000000106068824 */ /* 0x000fe200078e0a00 */
[----:B------:R-:W4:Y:S01]  /*a1c0*/  LDL.LU R28, [R1+0x684] ;  /* 0x00068400011c7983 */ /* 0x000f220000300800 */
[C---:B------:R-:W-:Y:S01]  /*a1d0*/  IMAD R2, R0.reuse, R12, R2 ;  /* 0x0000000c00027224 */ /* 0x040fe200078e0202 */
[----:B---3--:R-:W-:Y:S02]  /*a1e0*/  IABS R4, R27 ;  /* 0x0000001b00047213 */ /* 0x008fe40000000000 */
[----:B------:R-:W-:Y:S02]  /*a1f0*/  ISETP.GE.AND P0, PT, R27, RZ, PT ;  /* 0x000000ff1b00720c */ /* 0x000fe40003f06270 */
[----:B------:R-:W-:-:S13]  /*a200*/  ISETP.GT.U32.AND P6, PT, R0, R2, PT ;  /* 0x000000020000720c */ /* 0x000fda0003fc4070 */
[----:B------:R-:W-:Y:S01]  /*a210*/  @!P6 IMAD.IADD R2, R2, 0x1, -R0 ;  /* 0x000000010202e824 */ /* 0x000fe200078e0a00 */
[----:B-----5:R-:W-:Y:S02]  /*a220*/  IABS R12, R14 ;  /* 0x0000000e000c7213 */ /* 0x020fe40000000000 */
[----:B------:R-:W-:Y:S02]  /*a230*/  ISETP.GE.AND P3, PT, R15, RZ, PT ;  /* 0x000000ff0f00720c */ /* 0x000fe40003f66270 */
[----:B------:R-:W3:Y:S04]  /*a240*/  LDL.LU R15, [R1+0x688] ;  /* 0x00068800010f7983 */ /* 0x000ee80000300800 */
[----:B------:R-:W5:Y:S04]  /*a250*/  LDL.LU R27, [R1+0x68c] ;  /* 0x00068c00011b7983 */ /* 0x000f680000300800 */
[----:B------:R0:W-:Y:S02]  /*a260*/  STL [R1+0x4b08], R14 ;  /* 0x004b080e01007387 */ /* 0x0001e40000100800 */
[----:B0-----:R-:W-:-:S04]  /*a270*/  IMAD.MOV.U32 R14, RZ, RZ, R5 ;  /* 0x000000ffff0e7224 */ /* 0x001fc800078e0005 */
[----:B------:R-:W-:Y:S01]  /*a280*/  @!P4 IMAD.MOV R14, RZ, RZ, -R14 ;  /* 0x000000ffff0ec224 */ /* 0x000fe200078e0a0e */
[C---:B------:R-:W-:Y:S02]  /*a290*/  ISETP.GT.U32.AND P4, PT, R0.reuse, R6, PT ;  /* 0x000000060000720c */ /* 0x040fe40003f84070 */
[----:B------:R-:W-:Y:S02]  /*a2a0*/  ISETP.GT.U32.AND P1, PT, R0, R2, PT ;  /* 0x000000020000720c */ /* 0x000fe40003f24070 */
[----:B------:R0:W-:Y:S01]  /*a2b0*/  STL [R1+0x8a0], R14 ;  /* 0x0008a00e01007387 */ /* 0x0001e20000100800 */
[----:B------:R-:W-:-:S08]  /*a2c0*/  @!P3 IMAD.MOV R9, RZ, RZ, -R9 ;  /* 0x000000ffff09b224 */ /* 0x000fd000078e0a09 */
[----:B------:R-:W-:-:S04]  /*a2d0*/  @!P4 IMAD.IADD R6, R6, 0x1, -R0 ;  /* 0x000000010606c824 */ /* 0x000fc800078e0a00 */
[----:B0-----:R-:W-:Y:S01]  /*a2e0*/  IMAD.MOV.U32 R14, RZ, RZ, R6 ;  /* 0x000000ffff0e7224 */ /* 0x001fe200078e0006 */
[----:B------:R-:W-:Y:S01]  /*a2f0*/  STL [R1+0x89c], R8 ;  /* 0x00089c0801007387 */ /* 0x000fe20000100800 */
[----:B------:R-:W-:Y:S02]  /*a300*/  @!P1 IMAD.IADD R2, R2, 0x1, -R0 ;  /* 0x0000000102029824 */ /* 0x000fe400078e0a00 */
[----:B------:R-:W-:Y:S01]  /*a310*/  @!P5 IMAD.MOV R14, RZ, RZ, -R14 ;  /* 0x000000ffff0ed224 */ /* 0x000fe200078e0a0e */
[----:B------:R-:W-:Y:S01]  /*a320*/  IABS R11, R22 ;  /* 0x00000016000b7213 */ /* 0x000fe20000000000 */
[----:B------:R-:W-:Y:S01]  /*a330*/  STL [R1+0x898], R9 ;  /* 0x0008980901007387 */ /* 0x000fe20000100800 */
[----:B------:R-:W-:-:S03]  /*a340*/  ISETP.GE.AND P1, PT, R22, RZ, PT ;  /* 0x000000ff1600720c */ /* 0x000fc60003f26270 */
[----:B------:R-:W5:Y:S04]  /*a350*/  LDL.LU R22, [R1+0x690] ;  /* 0x0006900001167983 */ /* 0x000f680000300800 */
[----:B------:R0:W-:Y:S04]  /*a360*/  STL [R1+0x894], R14 ;  /* 0x0008940e01007387 */ /* 0x0001e80000100800 */
[----:B0-----:R-:W5:Y:S01]  /*a370*/  LDL.LU R14, [R1+0x4b08] ;  /* 0x004b0800010e7983 */ /* 0x001f620000300800 */
[----:B------:R-:W-:-:S04]  /*a380*/  IMAD.HI.U32 R7, R20, R4, RZ ;  /* 0x0000000414077227 */ /* 0x000fc800078e00ff */
[----:B------:R-:W-:-:S04]  /*a390*/  IMAD.MOV R7, RZ, RZ, -R7 ;  /* 0x000000ffff077224 */ /* 0x000fc800078e0a07 */
[----:B------:R-:W-:Y:S01]  /*a3a0*/  IMAD R7, R0, R7, R4 ;  /* 0x0000000700077224 */ /* 0x000fe200078e0204 */
[----:B------:R-:W-:Y:S01]  /*a3b0*/  IABS R10, R13 ;  /* 0x0000000d000a7213 */ /* 0x000fe20000000000 */
[----:B------:R-:W-:-:S03]  /*a3c0*/  IMAD.HI.U32 R5, R20, R11, RZ ;  /* 0x0000000b14057227 */ /* 0x000fc600078e00ff */
[----:B------:R-:W-:Y:S01]  /*a3d0*/  ISETP.GT.U32.AND P6, PT, R0, R7, PT ;  /* 0x000000070000720c */ /* 0x000fe20003fc4070 */
[----:B------:R-:W-:Y:S02]  /*a3e0*/  IMAD.MOV R5, RZ, RZ, -R5 ;  /* 0x000000ffff057224 */ /* 0x000fe400078e0a05 */
[----:B------:R-:W-:-:S04]  /*a3f0*/  IMAD.HI.U32 R4, R20, R10, RZ ;  /* 0x0000000a14047227 */ /* 0x000fc800078e00ff */
[----:B------:R-:W-:Y:S02]  /*a400*/  IMAD R5, R0, R5, R11 ;  /* 0x0000000500057224 */ /* 0x000fe400078e020b */
[----:B------:R-:W-:-:S04]  /*a410*/  IMAD.MOV R4, RZ, RZ, -R4 ;  /* 0x000000ffff047224 */ /* 0x000fc800078e0a04 */
[----:B------:R-:W-:Y:S01]  /*a420*/  @!P6 IMAD.IADD R7, R7, 0x1, -R0 ;  /* 0x000000010707e824 */ /* 0x000fe200078e0a00 */
[C---:B------:R-:W-:Y:S01]  /*a430*/  ISETP.GT.U32.AND P6, PT, R0.reuse, R5, PT ;  /* 0x000000050000720c */ /* 0x040fe20003fc4070 */
[----:B------:R-:W-:Y:S02]  /*a440*/  IMAD R4, R0, R4, R10 ;  /* 0x0000000400047224 */ /* 0x000fe400078e020a */
[----:B------:R-:W-:-:S03]  /*a450*/  IMAD.HI.U32 R8, R20, R12, RZ ;  /* 0x0000000c14087227 */ /* 0x000fc600078e00ff */
[----:B------:R-:W-:Y:S01]  /*a460*/  ISETP.GT.U32.AND P4, PT, R0, R4, PT ;  /* 0x000000040000720c */ /* 0x000fe20003f84070 */
[----:B------:R-:W-:-:S04]  /*a470*/  IMAD.MOV R8, RZ, RZ, -R8 ;  /* 0x000000ffff087224 */ /* 0x000fc800078e0a08 */
[C---:B------:R-:W-:Y:S02]  /*a480*/  IMAD R12, R0.reuse, R8, R12 ;  /* 0x00000008000c7224 */ /* 0x040fe400078e020c */
[----:B------:R-:W-:Y:S01]  /*a490*/  @!P6 IMAD.IADD R5, R5, 0x1, -R0 ;  /* 0x000000010505e824 */ /* 0x000fe200078e0a00 */
[----:B------:R-:W-:Y:S01]  /*a4a0*/  ISETP.GE.AND P3, PT, R13, RZ, PT ;  /* 0x000000ff0d00720c */ /* 0x000fe20003f66270 */
[----:B------:R-:W-:Y:S01]  /*a4b0*/  @!P2 IMAD.MOV R2, RZ, RZ, -R2 ;  /* 0x000000ffff02a224 */ /* 0x000fe200078e0a02 */
[C---:B------:R-:W-:Y:S02]  /*a4c0*/  ISETP.GT.U32.AND P2, PT, R0.reuse, R12, PT ;  /* 0x0000000c0000720c */ /* 0x040fe40003f44070 */
[----:B------:R-:W-:Y:S01]  /*a4d0*/  ISETP.GT.U32.AND P5, PT, R0, R5, PT ;  /* 0x000000050000720c */ /* 0x000fe20003fa4070 */
[----:B------:R-:W-:Y:S01]  /*a4e0*/  @!P4 IMAD.IADD R4, R4, 0x1, -R0 ;  /* 0x000000010404c824 */ /* 0x000fe200078e0a00 */
[----:B------:R-:W-:-:S04]  /*a4f0*/  ISETP.GT.U32.AND P4, PT, R0, R7, PT ;  /* 0x000000070000720c */ /* 0x000fc80003f84070 */
[----:B------:R-:W-:Y:S01]  /*a500*/  ISETP.GT.U32.AND P6, PT, R0, R4, PT ;  /* 0x000000040000720c */ /* 0x000fe20003fc4070 */
[----:B------:R0:W-:Y:S04]  /*a510*/  STL [R1+0x890], R2 ;  /* 0x0008900201007387 */ /* 0x0001e80000100800 */
[--C-:B------:R-:W-:Y:S02]  /*a520*/  @!P2 IMAD.IADD R12, R12, 0x1, -R0.reuse ;  /* 0x000000010c0ca824 */ /* 0x100fe400078e0a00 */
[----:B------:R-:W-:-:S03]  /*a530*/  @!P5 IMAD.IADD R5, R5, 0x1, -R0 ;  /* 0x000000010505d824 */ /* 0x000fc600078e0a00 */
[----:B------:R-:W-:-:S03]  /*a540*/  ISETP.GT.U32.AND P2, PT, R0, R12, PT ;  /* 0x0000000c0000720c */ /* 0x000fc60003f44070 */
[--C-:B------:R-:W-:Y:S02]  /*a550*/  @!P6 IMAD.IADD R4, R4, 0x1, -R0.reuse ;  /* 0x000000010404e824 */ /* 0x100fe400078e0a00 */
[----:B------:R-:W-:-:S04]  /*a560*/  @!P4 IMAD.IADD R7, R7, 0x1, -R0 ;  /* 0x000000010707c824 */ /* 0x000fc800078e0a00 */
[----:B------:R-:W-:-:S04]  /*a570*/  @!P0 IMAD.MOV R7, RZ, RZ, -R7 ;  /* 0x000000ffff078224 */ /* 0x000fc800078e0a07 */
[----:B------:R-:W-:Y:S02]  /*a580*/  @!P2 IMAD.IADD R12, R12, 0x1, -R0 ;  /* 0x000000010c0ca824 */ /* 0x000fe400078e0a00 */
[----:B------:R-:W-:Y:S01]  /*a590*/  @!P1 IMAD.MOV R5, RZ, RZ, -R5 ;  /* 0x000000ffff059224 */ /* 0x000fe200078e0a05 */
[----:B--2---:R-:W-:-:S05]  /*a5a0*/  IABS R11, R29 ;  /* 0x0000001d000b7213 */ /* 0x004fca0000000000 */
[----:B------:R-:W-:-:S04]  /*a5b0*/  IMAD.HI.U32 R6, R20, R11, RZ ;  /* 0x0000000b14067227 */ /* 0x000fc800078e00ff */
[----:B------:R-:W-:-:S04]  /*a5c0*/  IMAD.MOV R6, RZ, RZ, -R6 ;  /* 0x000000ffff067224 */ /* 0x000fc800078e0a06 */
[----:B------:R-:W-:Y:S01]  /*a5d0*/  IMAD R6, R0, R6, R11 ;  /* 0x0000000600067224 */ /* 0x000fe200078e020b */
[----:B----4-:R-:W-:-:S05]  /*a5e0*/  IABS R8, R28 ;  /* 0x0000001c00087213 */ /* 0x010fca0000000000 */
[----:B------:R-:W-:-:S04]  /*a5f0*/  IMAD.HI.U32 R13, R20, R8, RZ ;  /* 0x00000008140d7227 */ /* 0x000fc800078e00ff */
[----:B------:R-:W-:-:S04]  /*a600*/  IMAD.MOV R13, RZ, RZ, -R13 ;  /* 0x000000ffff0d7224 */ /* 0x000fc800078e0a0d */
[C---:B------:R-:W-:Y:S02]  /*a610*/  IMAD R8, R0.reuse, R13, R8 ;  /* 0x0000000d00087224 */ /* 0x040fe400078e0208 */
[----:B------:R-:W2:Y:S03]  /*a620*/  LDL.LU R13, [R1+0x694] ;  /* 0x00069400010d7983 */ /* 0x000ea60000300800 */
[C---:B------:R-:W-:Y:S02]  /*a630*/  ISETP.GT.U32.AND P5, PT, R0.reuse, R8, PT ;  /* 0x000000080000720c */ /* 0x040fe40003fa4070 */
[----:B------:R-:W-:Y:S02]  /*a640*/  ISETP.GT.U32.AND P6, PT, R0, R6, PT ;  /* 0x000000060000720c */ /* 0x000fe40003fc4070 */
[----:B------:R-:W-:Y:S02]  /*a650*/  ISETP.GE.AND P0, PT, R29, RZ, PT ;  /* 0x000000ff1d00720c */ /* 0x000fe40003f06270 */
[----:B------:R-:W4:Y:S07]  /*a660*/  LDL.LU R29, [R1+0x698] ;  /* 0x00069800011d7983 */ /* 0x000f2e0000300800 */
[----:B------:R-:W-:Y:S01]  /*a670*/  @!P5 IMAD.IADD R8, R8, 0x1, -R0 ;  /* 0x000000010808d824 */ /* 0x000fe200078e0a00 */
[----:B---3--:R-:W-:-:S05]  /*a680*/  IABS R10, R15 ;  /* 0x0000000f000a7213 */ /* 0x008fca0000000000 */
[----:B0-----:R-:W-:-:S04]  /*a690*/  IMAD.HI.U32 R2, R20, R10, RZ ;  /* 0x0000000a14027227 */ /* 0x001fc800078e00ff */
[----:B------:R-:W-:-:S04]  /*a6a0*/  IMAD.MOV R2, RZ, RZ, -R2 ;  /* 0x000000ffff027224 */ /* 0x000fc800078e0a02 */
[C---:B------:R-:W-:Y:S01]  /*a6b0*/  IMAD R2, R0.reuse, R2, R10 ;  /* 0x0000000200027224 */ /* 0x040fe200078e020a */
[----:B------:R-:W-:Y:S01]  /*a6c0*/  ISETP.GT.U32.AND P5, PT, R0, R8, PT ;  /* 0x000000080000720c */ /* 0x000fe20003fa4070 */
[----:B------:R0:W-:Y:S01]  /*a6d0*/  STL [R1+0x88c], R7 ;  /* 0x00088c0701007387 */ /* 0x0001e20000100800 */
[----:B------:R-:W-:Y:S01]  /*a6e0*/  @!P6 IMAD.IADD R6, R6, 0x1, -R0 ;  /* 0x000000010606e824 */ /* 0x000fe200078e0a00 */
[----:B------:R-:W-:Y:S02]  /*a6f0*/  ISETP.GE.AND P6, PT, R28, RZ, PT ;  /* 0x000000ff1c00720c */ /* 0x000fe40003fc6270 */
[----:B------:R-:W-:Y:S01]  /*a700*/  ISETP.GT.U32.AND P2, PT, R0, R2, PT ;  /* 0x000000020000720c */ /* 0x000fe20003f44070 */
[----:B------:R-:W-:Y:S01]  /*a710*/  IMAD.MOV.U32 R10, RZ, RZ, R12 ;  /* 0x000000ffff0a7224 */ /* 0x000fe200078e000c */
[----:B-----5:R-:W-:Y:S02]  /*a720*/  IABS R9, R27 ;  /* 0x0000001b00097213 */ /* 0x020fe40000000000 */
[----:B------:R-:W-:-:S04]  /*a730*/  ISETP.GE.AND P1, PT, R15, RZ, PT ;  /* 0x000000ff0f00720c */ /* 0x000fc80003f26270 */
[----:B------:R-:W-:Y:S01]  /*a740*/  @!P5 IMAD.IADD R8, R8, 0x1, -R0 ;  /* 0x000000010808d824 */ /* 0x000fe200078e0a00 */
[----:B------:R-:W-:Y:S01]  /*a750*/  ISETP.GE.AND P5, PT, R27, RZ, PT ;  /* 0x000000ff1b00720c */ /* 0x000fe20003fa6270 */
[----:B------:R-:W-:-:S03]  /*a760*/  IMAD.MOV.U32 R27, RZ, RZ, R21 ;  /* 0x000000ffff1b7224 */ /* 0x000fc600078e0015 */
[----:B------:R-:W-:Y:S01]  /*a770*/  @!P2 IMAD.IADD R2, R2, 0x1, -R0 ;  /* 0x000000010202a824 */ /* 0x000fe200078e0a00 */
[----:B------:R-:W-:Y:S01]  /*a780*/  ISETP.GE.AND P4, PT, R14, RZ, PT ;  /* 0x000000ff0e00720c */ /* 0x000fe20003f86270 */
[----:B------:R-:W-:-:S04]  /*a790*/  IMAD.MOV.U32 R14, RZ, RZ, R4 ;  /* 0x000000ffff0e7224 */ /* 0x000fc800078e0004 */
[----:B------:R-:W-:-:S05]  /*a7a0*/  @!P3 IMAD.MOV R14, RZ, RZ, -R14 ;  /* 0x000000ffff0eb224 */ /* 0x000fca00078e0a0e */
[----:B------:R1:W-:Y:S04]  /*a7b0*/  STL [R1+0x888], R14 ;  /* 0x0008880e01007387 */ /* 0x0003e80000100800 */
[----:B------:R-:W3:Y:S01]  /*a7c0*/  LDL.LU R28, [R1+0x69c] ;  /* 0x00069c00011c7983 */ /* 0x000ee20000300800 */
[----:B------:R-:W-:Y:S01]  /*a7d0*/  @!P4 IMAD.MOV R10, RZ, RZ, -R10 ;  /* 0x000000ffff0ac224 */ /* 0x000fe200078e0a0a */
[----:B0-----:R-:W-:Y:S02]  /*a7e0*/  IABS R7, R22 ;  /* 0x0000001600077213 */ /* 0x001fe40000000000 */
[----:B------:R-:W-:Y:S01]  /*a7f0*/  STL [R1+0x884], R5 ;  /* 0x0008840501007387 */ /* 0x000fe20000100800 */
[----:B------:R-:W-:Y:S01]  /*a800*/  ISETP.GE.AND P2, PT, R22, RZ, PT ;  /* 0x000000ff1600720c */ /* 0x000fe20003f46270 */
[----:B------:R-:W-:-:S02]  /*a810*/  IMAD.MOV.U32 R22, RZ, RZ, R19 ;  /* 0x000000ffff167224 */ /* 0x000fc400078e0013 */
[----:B------:R-:W-:Y:S04]  /*a820*/  STL [R1+0x880], R10 ;  /* 0x0008800a01007387 */ /* 0x000fe80000100800 */
[----:B-1----:R-:W5:Y:S04]  /*a830*/  LDL.LU R14, [R1+0x6a4] ;  /* 0x0006a400010e7983 */ /* 0x002f680000300800 */
[----:B------:R-:W5:Y:S04]  /*a840*/  LDL.LU R21, [R1+0x6a8] ;  /* 0x0006a80001157983 */ /* 0x000f680000300800 */
[----:B------:R-:W5:Y:S04]  /*a850*/  LDL.LU R19, [R1+0x6ac] ;  /* 0x0006ac0001137983 */ /* 0x000f680000300800 */
[----:B------:R-:W5:Y:S01]  /*a860*/  LDL.LU R15, [R1+0x6a0] ;  /* 0x0006a000010f7983 */ /* 0x000f620000300800 */
[----:B------:R-:W-:Y:S01]  /*a870*/  ISETP.GT.U32.AND P3, PT, R0, R6, PT ;  /* 0x000000060000720c */ /* 0x000fe20003f64070 */
[----:B------:R-:W-:-:S04]  /*a880*/  IMAD.HI.U32 R4, R20, R7, RZ ;  /* 0x0000000714047227 */ /* 0x000fc800078e00ff */
[----:B------:R-:W-:-:S04]  /*a890*/  IMAD.HI.U32 R11, R20, R9, RZ ;  /* 0x00000009140b7227 */ /* 0x000fc800078e00ff */
[----:B------:R-:W-:Y:S02]  /*a8a0*/  IMAD.MOV R4, RZ, RZ, -R4 ;  /* 0x000000ffff047224 */ /* 0x000fe400078e0a04 */
[----:B------:R-:W-:Y:S02]  /*a8b0*/  IMAD.MOV R11, RZ, RZ, -R11 ;  /* 0x000000ffff0b7224 */ /* 0x000fe400078e0a0b */
[C---:B------:R-:W-:Y:S02]  /*a8c0*/  IMAD R4, R0.reuse, R4, R7 ;  /* 0x0000000400047224 */ /* 0x040fe400078e0207 */
[----:B------:R-:W-:Y:S02]  /*a8d0*/  IMAD R9, R0, R11, R9 ;  /* 0x0000000b00097224 */ /* 0x000fe400078e0209 */
[----:B------:R-:W-:Y:S01]  /*a8e0*/  @!P3 IMAD.IADD R6, R6, 0x1, -R0 ;  /* 0x000000010606b824 */ /* 0x000fe200078e0a00 */
[C---:B------:R-:W-:Y:S02]  /*a8f0*/  ISETP.GT.U32.AND P3, PT, R0.reuse, R4, PT ;  /* 0x000000040000720c */ /* 0x040fe40003f64070 */
[----:B------:R-:W-:Y:S01]  /*a900*/  ISETP.GT.U32.AND P4, PT, R0, R9, PT ;  /* 0x000000090000720c */ /* 0x000fe20003f84070 */
[----:B------:R-:W-:-:S10]  /*a910*/  @!P0 IMAD.MOV R6, RZ, RZ, -R6 ;  /* 0x000000ffff068224 */ /* 0x000fd400078e0a06 */
[--C-:B------:R-:W-:Y:S02]  /*a920*/  @!P3 IMAD.IADD R4, R4, 0x1, -R0.reuse ;  /* 0x000000010404b824 */ /* 0x100fe400078e0a00 */
[--C-:B------:R-:W-:Y:S01]  /*a930*/  @!P4 IMAD.IADD R9, R9, 0x1, -R0.reuse ;  /* 0x000000010909c824 */ /* 0x100fe200078e0a00 */
[C---:B------:R-:W-:Y:S02]  /*a940*/  ISETP.GT.U32.AND P4, PT, R0.reuse, R2, PT ;  /* 0x000000020000720c */ /* 0x040fe40003f84070 */
[C---:B------:R-:W-:Y:S02]  /*a950*/  ISETP.GT.U32.AND P0, PT, R0.reuse, R4, PT ;  /* 0x000000040000720c */ /* 0x040fe40003f04070 */
[----:B------:R-:W-:Y:S01]  /*a960*/  ISETP.GT.U32.AND P3, PT, R0, R9, PT ;  /* 0x000000090000720c */ /* 0x000fe20003f64070 */
[----:B------:R0:W-:Y:S08]  /*a970*/  STL [R1+0x684], R6 ;  /* 0x0006840601007387 */ /* 0x0001f00000100800 */
[----:B------:R-:W-:-:S02]  /*a980*/  @!P4 IMAD.IADD R2, R2, 0x1, -R0 ;  /* 0x000000010202c824 */ /* 0x000fc400078e0a00 */
[----:B0-----:R-:W-:Y:S02]  /*a990*/  IMAD.MOV.U32 R6, RZ, RZ, R8 ;  /* 0x000000ffff067224 */ /* 0x001fe400078e0008 */
[--C-:B------:R-:W-:Y:S02]  /*a9a0*/  @!P0 IMAD.IADD R4, R4, 0x1, -R0.reuse ;  /* 0x0000000104048824 */ /* 0x100fe400078e0a00 */
[----:B------:R-:W-:Y:S02]  /*a9b0*/  @!P3 IMAD.IADD R9, R9, 0x1, -R0 ;  /* 0x000000010909b824 */ /* 0x000fe400078e0a00 */
[----:B------:R-:W-:-:S05]  /*a9c0*/  @!P6 IMAD.MOV R6, RZ, RZ, -R6 ;  /* 0x000000ffff06e224 */ /* 0x000fca00078e0a06 */
[----:B------:R0:W-:Y:S01]  /*a9d0*/  STL [R1+0x680], R6 ;  /* 0x0006800601007387 */ /* 0x0001e20000100800 */
[----:B------:R-:W-:Y:S02]  /*a9e0*/  @!P2 IMAD.MOV R4, RZ, RZ, -R4 ;  /* 0x000000ffff04a224 */ /* 0x000fe400078e0a04 */
[----:B------:R-:W-:Y:S01]  /*a9f0*/  @!P5 IMAD.MOV R9, RZ, RZ, -R9 ;  /* 0x000000ffff09d224 */ /* 0x000fe200078e0a09 */
[----:B--2---:R-:W-:-:S05]  /*aa00*/  IABS R5, R13 ;  /* 0x0000000d00057213 */ /* 0x004fca0000000000 */
[----:B------:R-:W-:-:S04]  /*aa10*/  IMAD.HI.U32 R11, R20, R5, RZ ;  /* 0x00000005140b7227 */ /* 0x000fc800078e00ff */
[----:B------:R-:W-:-:S04]  /*aa20*/  IMAD.MOV R11, RZ, RZ, -R11 ;  /* 0x000000ffff0b7224 */ /* 0x000fc800078e0a0b */
[----:B------:R-:W-:Y:S01]  /*aa30*/  IMAD R5, R0, R11, R5 ;  /* 0x0000000b00057224 */ /* 0x000fe200078e0205 */
[----:B----4-:R-:W-:-:S04]  /*aa40*/  IABS R7, R29 ;  /* 0x0000001d00077213 */ /* 0x010fc80000000000 */
[----:B------:R-:W-:Y:S01]  /*aa50*/  ISETP.GT.U32.AND P3, PT, R0, R5, PT ;  /* 0x000000050000720c */ /* 0x000fe20003f64070 */
[----:B0-----:R-:W-:Y:S01]  /*aa60*/  IMAD.HI.U32 R6, R20, R7, RZ ;  /* 0x0000000714067227 */ /* 0x001fe200078e00ff */
[----:B------:R-:W-:-:S03]  /*aa70*/  ISETP.GE.AND P4, PT, R29, RZ, PT ;  /* 0x000000ff1d00720c */ /* 0x000fc60003f86270 */
[----:B------:R-:W-:-:S04]  /*aa80*/  IMAD.MOV R6, RZ, RZ, -R6 ;  /* 0x000000ffff067224 */ /* 0x000fc800078e0a06 */
[----:B------:R-:W-:-:S04]  /*aa90*/  IMAD R7, R0, R6, R7 ;  /* 0x0000000600077224 */ /* 0x000fc800078e0207 */
[----:B------:R-:W-:-:S05]  /*aaa0*/  @!P3 IMAD.IADD R5, R5, 0x1, -R0 ;  /* 0x000000010505b824 */ /* 0x000fca00078e0a00 */
[----:B------:R-:W-:-:S13]  /*aab0*/  ISETP.GT.U32.AND P3, PT, R0, R5, PT ;  /* 0x000000050000720c */ /* 0x000fda0003f64070 */
[----:B------:R-:W-:Y:S01]  /*aac0*/  @!P3 IMAD.IADD R5, R5, 0x1, -R0 ;  /* 0x000000010505b824 */ /* 0x000fe200078e0a00 */
[----:B------:R-:W-:Y:S02]  /*aad0*/  ISETP.GE.AND P6, PT, R13, RZ, PT ;  /* 0x000000ff0d00720c */ /* 0x000fe40003fc6270 */
[----:B---3--:R-:W-:Y:S02]  /*aae0*/  IABS R10, R28 ;  /* 0x0000001c000a7213 */ /* 0x008fe40000000000 */
[----:B------:R-:W-:Y:S01]  /*aaf0*/  ISETP.GE.AND P0, PT, R28, RZ, PT ;  /* 0x000000ff1c00720c */ /* 0x000fe20003f06270 */
[----:B------:R-:W-:-:S04]  /*ab00*/  IMAD.MOV.U32 R28, RZ, RZ, R2 ;  /* 0x000000ffff1c7224 */ /* 0x000fc800078e0002 */
[----:B------:R-:W-:-:S05]  /*ab10*/  @!P1 IMAD.MOV R28, RZ, RZ, -R28 ;  /* 0x000000ffff1c9224 */ /* 0x000fca00078e0a1c */
[----:B------:R0:W-:Y:S04]  /*ab20*/  STL [R1+0x67c], R28 ;  /* 0x00067c1c01007387 */ /* 0x0001e80000100800 */
[----:B0-----:R-:W2:Y:S01]  /*ab30*/  LDL.LU R28, [R1+0x6b0] ;  /* 0x0006b000011c7983 */ /* 0x001ea20000300800 */
[----:B-----5:R-:W-:-:S03]  /*ab40*/  IABS R12, R15 ;  /* 0x0000000f000c7213 */ /* 0x020fc60000000000 */
[----:B------:R-:W3:Y:S01]  /*ab50*/  LDL.LU R29, [R1+0x6b4] ;  /* 0x0006b400011d7983 */ /* 0x000ee20000300800 */
[----:B------:R-:W-:Y:S01]  /*ab60*/  ISETP.GT.U32.AND P1, PT, R0, R7, PT ;  /* 0x000000070000720c */ /* 0x000fe20003f24070 */
[----:B------:R-:W-:-:S04]  /*ab70*/  IMAD.HI.U32 R2, R20, R12, RZ ;  /* 0x0000000c14027227 */ /* 0x000fc800078e00ff */
[----:B------:R-:W-:-:S04]  /*ab80*/  IMAD.MOV R2, RZ, RZ, -R2 ;  /* 0x000000ffff027224 */ /* 0x000fc800078e0a02 */
[----:B------:R-:W-:-:S04]  /*ab90*/  IMAD R2, R0, R2, R12 ;  /* 0x0000000200027224 */ /* 0x000fc800078e020c */
[----:B------:R-:W-:Y:S01]  /*aba0*/  @!P1 IMAD.IADD R7, R7, 0x1, -R0 ;  /* 0x0000000107079824 */ /* 0x000fe200078e0a00 */
[----:B------:R-:W-:-:S04]  /*abb0*/  ISETP.GT.U32.AND P3, PT, R0, R2, PT ;  /* 0x000000020000720c */ /* 0x000fc80003f64070 */
[----:B------:R-:W-:Y:S02]  /*abc0*/  ISETP.GT.U32.AND P1, PT, R0, R7, PT ;  /* 0x000000070000720c */ /* 0x000fe40003f24070 */
[----:B------:R-:W-:-:S07]  /*abd0*/  ISETP.GE.AND P2, PT, R15, RZ, PT ;  /* 0x000000ff0f00720c */ /* 0x000fce0003f46270 */
[----:B------:R-:W-:-:S04]  /*abe0*/  @!P3 IMAD.IADD R2, R2, 0x1, -R0 ;  /* 0x000000010202b824 */ /* 0x000fc800078e0a00 */
[----:B------:R-:W-:Y:S01]  /*abf0*/  @!P1 IMAD.IADD R7, R7, 0x1, -R0 ;  /* 0x0000000107079824 */ /* 0x000fe200078e0a00 */
[----:B------:R-:W-:Y:S01]  /*ac00*/  ISETP.GT.U32.AND P3, PT, R0, R2, PT ;  /* 0x000000020000720c */ /* 0x000fe20003f64070 */
[----:B------:R-:W-:Y:S01]  /*ac10*/  IMAD.MOV.U32 R15, RZ, RZ, R5 ;  /* 0x000000ffff0f7224 */ /* 0x000fe200078e0005 */
[----:B------:R-:W-:Y:S01]  /*ac20*/  IABS R6, R21 ;  /* 0x0000001500067213 */ /* 0x000fe20000000000 */
[----:B------:R-:W-:Y:S01]  /*ac30*/  IMAD.MOV.U32 R12, RZ, RZ, R7 ;  /* 0x000000ffff0c7224 */ /* 0x000fe200078e0007 */
[----:B------:R-:W-:Y:S01]  /*ac40*/  STL [R1+0x678], R9 ;  /* 0x0006780901007387 */ /* 0x000fe20000100800 */
[----:B------:R-:W-:Y:S02]  /*ac50*/  @!P6 IMAD.MOV R15, RZ, RZ, -R15 ;  /* 0x000000ffff0fe224 */ /* 0x000fe400078e0a0f */
[----:B------:R-:W-:Y:S01]  /*ac60*/  @!P4 IMAD.MOV R12, RZ, RZ, -R12 ;  /* 0x000000ffff0cc224 */ /* 0x000fe200078e0a0c */
[----:B------:R0:W-:Y:S04]  /*ac70*/  STL [R1+0x674], R4 ;  /* 0x0006740401007387 */ /* 0x0001e80000100800 */
[----:B------:R1:W-:Y:S01]  /*ac80*/  STL [R1+0x670], R15 ;  /* 0x0006700f01007387 */ /* 0x0003e20000100800 */
[----:B------:R-:W-:-:S02]  /*ac90*/  @!P3 IMAD.IADD R2, R2, 0x1, -R0 ;  /* 0x000000010202b824 */ /* 0x000fc400078e0a00 */
[----:B0-----:R-:W-:Y:S01]  /*aca0*/  IMAD.HI.U32 R4, R20, R6, RZ ;  /* 0x0000000614047227 */ /* 0x001fe200078e00ff */
[----:B------:R-:W-:-:S03]  /*acb0*/  ISETP.GE.AND P3, PT, R21, RZ, PT ;  /* 0x000000ff1500720c */ /* 0x000fc60003f66270 */
[----:B------:R-:W-:Y:S01]  /*acc0*/  IMAD.MOV R4, RZ, RZ, -R4 ;  /* 0x000000ffff047224 */ /* 0x000fe200078e0a04 */
[----:B-1----:R-:W4:Y:S04]  /*acd0*/  LDL.LU R15, [R1+0x6b8] ;  /* 0x0006b800010f7983 */ /* 0x002f280000300800 */
[----:B------:R-:W-:Y:S01]  /*ace0*/  STL [R1+0x66c], R12 ;  /* 0x00066c0c01007387 */ /* 0x000fe20000100800 */
[----:B------:R-:W-:-:S03]  /*acf0*/  IMAD R4, R0, R4, R6 ;  /* 0x0000000400047224 */ /* 0x000fc600078e0206 */
[----:B------:R-:W5:Y:S02]  /*ad00*/  LDL.LU R21, [R1+0x6bc] ;  /* 0x0006bc0001157983 */ /* 0x000f640000300800 */
[----:B------:R-:W-:Y:S01]  /*ad10*/  ISETP.GT.U32.AND P1, PT, R0, R4, PT ;  /* 0x000000040000720c */ /* 0x000fe20003f24070 */
[----:B------:R-:W-:-:S04]  /*ad20*/  IMAD.HI.U32 R8, R20, R10, RZ ;  /* 0x0000000a14087227 */ /* 0x000fc800078e00ff */
[----:B------:R-:W-:-:S04]  /*ad30*/  IMAD.MOV R8, RZ, RZ, -R8 ;  /* 0x000000ffff087224 */ /* 0x000fc800078e0a08 */
[----:B------:R-:W-:Y:S01]  /*ad40*/  IMAD R10, R0, R8, R10 ;  /* 0x00000008000a7224 */ /* 0x000fe200078e020a */
[----:B------:R-:W-:-:S03]  /*ad50*/  IABS R8, R19 ;  /* 0x0000001300087213 */ /* 0x000fc60000000000 */
[----:B------:R-:W-:Y:S01]  /*ad60*/  @!P1 IMAD.IADD R4, R4, 0x1, -R0 ;  /* 0x0000000104049824 */ /* 0x000fe200078e0a00 */
[----:B------:R-:W-:Y:S02]  /*ad70*/  ISETP.GE.AND P1, PT, R19, RZ, PT ;  /* 0x000000ff1300720c */ /* 0x000fe40003f26270 */
[----:B------:R-:W4:Y:S01]  /*ad80*/  LDL.LU R19, [R1+0x6c0] ;  /* 0x0006c00001137983 */ /* 0x000f220000300800 */
[----:B------:R-:W-:-:S05]  /*ad90*/  IABS R11, R14 ;  /* 0x0000000e000b7213 */ /* 0x000fca0000000000 */
[----:B------:R-:W-:Y:S01]  /*ada0*/  IMAD.HI.U32 R13, R20, R11, RZ ;  /* 0x0000000b140d7227 */ /* 0x000fe200078e00ff */
[----:B------:R-:W-:-:S03]  /*adb0*/  ISETP.GT.U32.AND P5, PT, R0, R10, PT ;  /* 0x0000000a0000720c */ /* 0x000fc60003fa4070 */
[----:B------:R-:W-:-:S04]  /*adc0*/  IMAD.MOV R13, RZ, RZ, -R13 ;  /* 0x000000ffff0d7224 */ /* 0x000fc800078e0a0d */
[----:B------:R-:W-:-:S05]  /*add0*/  IMAD R11, R0, R13, R11 ;  /* 0x0000000d000b7224 */ /* 0x000fca00078e020b */
[----:B------:R-:W-:Y:S01]  /*ade0*/  ISETP.GT.U32.AND P6, PT, R0, R11, PT ;  /* 0x0000000b0000720c */ /* 0x000fe20003fc4070 */
[----:B------:R-:W-:-:S05]  /*adf0*/  @!P5 IMAD.IADD R10, R10, 0x1, -R0 ;  /* 0x000000010a0ad824 */ /* 0x000fca00078e0a00 */
[----:B------:R-:W-:Y:S01]  /*ae00*/  ISETP.GT.U32.AND P5, PT, R0, R10, PT ;  /* 0x0000000a0000720c */ /* 0x000fe20003fa4070 */
[----:B------:R-:W-:-:S06]  /*ae10*/  IMAD.HI.U32 R9, R20, R8, RZ ;  /* 0x0000000814097227 */ /* 0x000fcc00078e00ff */
[----:B------:R-:W-:Y:S02]  /*ae20*/  @!P6 IMAD.IADD R11, R11, 0x1, -R0 ;  /* 0x000000010b0be824 */ /* 0x000fe400078e0a00 */
[----:B------:R-:W-:-:S03]  /*ae30*/  IMAD.MOV R9, RZ, RZ, -R9 ;  /* 0x000000ffff097224 */ /* 0x000fc600078e0a09 */
[C---:B------:R-:W-:Y:S01]  /*ae40*/  ISETP.GT.U32.AND P4, PT, R0.reuse, R11, PT ;  /* 0x0000000b0000720c */ /* 0x040fe20003f84070 */
[----:B------:R-:W-:Y:S01]  /*ae50*/  IMAD R8, R0, R9, R8 ;  /* 0x0000000900087224 */ /* 0x000fe200078e0208 */
[----:B------:R-:W-:Y:S01]  /*ae60*/  ISETP.GE.AND P6, PT, R14, RZ, PT ;  /* 0x000000ff0e00720c */ /* 0x000fe20003fc6270 */
[----:B------:R-:W-:-:S04]  /*ae70*/  @!P5 IMAD.IADD R10, R10, 0x1, -R0 ;  /* 0x000000010a0ad824 */ /* 0x000fc800078e0a00 */
[----:B------:R-:W-:Y:S01]  /*ae80*/  @!P0 IMAD.MOV R10, RZ, RZ, -R10 ;  /* 0x000000ffff0a8224 */ /* 0x000fe200078e0a0a */
[C---:B------:R-:W-:Y:S02]  /*ae90*/  ISETP.GT.U32.AND P0, PT, R0.reuse, R4, PT ;  /* 0x000000040000720c */ /* 0x040fe40003f04070 */
[----:B------:R-:W-:-:S03]  /*aea0*/  ISETP.GT.U32.AND P5, PT, R0, R8, PT ;  /* 0x000000080000720c */ /* 0x000fc60003fa4070 */
[--C-:B------:R-:W-:Y:S01]  /*aeb0*/  @!P4 IMAD.IADD R11, R11, 0x1, -R0.reuse ;  /* 0x000000010b0bc824 */ /* 0x100fe200078e0a00 */
[----:B------:R-:W-:Y:S07]  /*aec0*/  STL [R1+0x668], R10 ;  /* 0x0006680a01007387 */ /* 0x000fee0000100800 */
[--C-:B------:R-:W-:Y:S02]  /*aed0*/  @!P0 IMAD.IADD R4, R4, 0x1, -R0.reuse ;  /* 0x0000000104048824 */ /* 0x100fe400078e0a00 */
[----:B------:R-:W-:-:S05]  /*aee0*/  @!P5 IMAD.IADD R8, R8, 0x1, -R0 ;  /* 0x000000010808d824 */ /* 0x000fca00078e0a00 */
[----:B------:R-:W-:Y:S01]  /*aef0*/  ISETP.GT.U32.AND P5, PT, R0, R8, PT ;  /* 0x000000080000720c */ /* 0x000fe20003fa4070 */
[----:B------:R-:W-:-:S12]  /*af00*/  @!P3 IMAD.MOV R4, RZ, RZ, -R4 ;  /* 0x000000ffff04b224 */ /* 0x000fd800078e0a04 */
[----:B------:R-:W-:-:S04]  /*af10*/  @!P5 IMAD.IADD R8, R8, 0x1, -R0 ;  /* 0x000000010808d824 */ /* 0x000fc800078e0a00 */
[----:B------:R-:W-:Y:S01]  /*af20*/  @!P1 IMAD.MOV R8, RZ, RZ, -R8 ;  /* 0x000000ffff089224 */ /* 0x000fe200078e0a08 */
[----:B--2---:R-:W-:Y:S02]  /*af30*/  IABS R5, R28 ;  /* 0x0000001c00057213 */ /* 0x004fe40000000000 */
[----:B---3--:R-:W-:-:S03]  /*af40*/  IABS R6, R29 ;  /* 0x0000001d00067213 */ /* 0x008fc60000000000 */
[----:B------:R-:W-:-:S04]  /*af50*/  IMAD.HI.U32 R7, R20, R5, RZ ;  /* 0x0000000514077227 */ /* 0x000fc800078e00ff */
[----:B------:R-:W-:-:S04]  /*af60*/  IMAD.HI.U32 R9, R20, R6, RZ ;  /* 0x0000000614097227 */ /* 0x000fc800078e00ff */
[----:B------:R-:W-:Y:S02]  /*af70*/  IMAD.MOV R7, RZ, RZ, -R7 ;  /* 0x000000ffff077224 */ /* 0x000fe400078e0a07 */
[----:B------:R-:W-:Y:S02]  /*af80*/  IMAD.MOV R9, RZ, RZ, -R9 ;  /* 0x000000ffff097224 */ /* 0x000fe400078e0a09 */
[C---:B------:R-:W-:Y:S02]  /*af90*/  IMAD R5, R0.reuse, R7, R5 ;  /* 0x0000000700057224 */ /* 0x040fe400078e0205 */
[----:B------:R-:W-:Y:S02]  /*afa0*/  IMAD.MOV.U32 R7, RZ, RZ, R2 ;  /* 0x000000ffff077224 */ /* 0x000fe400078e0002 */
[----:B------:R-:W-:Y:S02]  /*afb0*/  IMAD R6, R0, R9, R6 ;  /* 0x0000000900067224 */ /* 0x000fe400078e0206 */
[----:B------:R-:W-:-:S02]  /*afc0*/  IMAD.MOV.U32 R9, RZ, RZ, R11 ;  /* 0x000000ffff097224 */ /* 0x000fc400078e000b */
[----:B------:R-:W-:Y:S02]  /*afd0*/  @!P2 IMAD.MOV R7, RZ, RZ, -R7 ;  /* 0x000000ffff07a224 */ /* 0x000fe400078e0a07 */
[----:B------:R-:W-:Y:S01]  /*afe0*/  @!P6 IMAD.MOV R9, RZ, RZ, -R9 ;  /* 0x000000ffff09e224 */ /* 0x000fe200078e0a09 */
[----:B------:R-:W-:Y:S01]  /*aff0*/  ISETP.GE.AND P2, PT, R28, RZ, PT ;  /* 0x000000ff1c00720c */ /* 0x000fe20003f46270 */
[----:B------:R-:W-:Y:S01]  /*b000*/  IMAD.MOV.U32 R28, RZ, RZ, R22 ;  /* 0x000000ffff1c7224 */ /* 0x000fe200078e0016 */
[----:B------:R5:W-:Y:S01]  /*b010*/  STL [R1+0x664], R7 ;  /* 0x0006640701007387 */ /* 0x000be20000100800 */
[----:B------:R-:W-:-:S03]  /*b020*/  ISETP.GE.AND P0, PT, R29, RZ, PT ;  /* 0x000000ff1d00720c */ /* 0x000fc60003f06270 */
[----:B------:R-:W2:Y:S04]  /*b030*/  LDL.LU R22, [R1+0x6d0] ;  /* 0x0006d00001167983 */ /* 0x000ea80000300800 */
[----:B------:R-:W-:Y:S04]  /*b040*/  STL [R1+0x660], R9 ;  /* 0x0006600901007387 */ /* 0x000fe80000100800 */
[----:B------:R-:W3:Y:S01]  /*b050*/  LDL.LU R29, [R1+0x6c4] ;  /* 0x0006c400011d7983 */ /* 0x000ee20000300800 */
[C---:B------:R-:W-:Y:S02]  /*b060*/  ISETP.GT.U32.AND P4, PT, R0.reuse, R5, PT ;  /* 0x000000050000720c */ /* 0x040fe40003f84070 */
[----:B------:R-:W-:Y:S01]  /*b070*/  ISETP.GT.U32.AND P6, PT, R0, R6, PT ;  /* 0x000000060000720c */ /* 0x000fe20003fc4070 */
[----:B------:R-:W-:Y:S04]  /*b080*/  STL [R1+0x65c], R4 ;  /* 0x00065c0401007387 */ /* 0x000fe80000100800 */
[----:B------:R-:W-:Y:S06]  /*b090*/  STL [R1+0x658], R8 ;  /* 0x0006580801007387 */ /* 0x000fec0000100800 */
[----:B------:R-:W-:-:S02]  /*b0a0*/  @!P4 IMAD.IADD R5, R5, 0x1, -R0 ;  /* 0x000000010505c824 */ /* 0x000fc400078e0a00 */
[----:B------:R-:W-:-:S05]  /*b0b0*/  @!P6 IMAD.IADD R6, R6, 0x1, -R0 ;  /* 0x000000010606e824 */ /* 0x000fca00078e0a00 */
[C---:B------:R-:W-:Y:S02]  /*b0c0*/  ISETP.GT.U32.AND P3, PT, R0.reuse, R6, PT ;  /* 0x000000060000720c */ /* 0x040fe40003f64070 */
[----:B-----5:R-:W-:Y:S02]  /*b0d0*/  IABS R7, R21 ;  /* 0x0000001500077213 */ /* 0x020fe40000000000 */
[----:B------:R-:W-:Y:S02]  /*b0e0*/  ISETP.GE.AND P4, PT, R21, RZ, PT ;  /* 0x000000ff1500720c */ /* 0x000fe40003f86270 */
[----:B------:R-:W5:Y:S01]  /*b0f0*/  LDL.LU R21, [R1+0x6d4] ;  /* 0x0006d40001157983 */ /* 0x000f620000300800 */
[----:B------:R-:W-:-:S06]  /*b100*/  ISETP.GT.U32.AND P6, PT, R0, R5, PT ;  /* 0x000000050000720c */ /* 0x000fcc0003fc4070 */
[----:B------:R-:W-:Y:S01]  /*b110*/  @!P3 IMAD.IADD R6, R6, 0x1, -R0 ;  /* 0x000000010606b824 */ /* 0x000fe200078e0a00 */
[----:B----4-:R-:W-:-:S06]  /*b120*/  IABS R10, R19 ;  /* 0x00000013000a7213 */ /* 0x010fcc0000000000 */
[----:B------:R-:W-:Y:S01]  /*b130*/  @!P6 IMAD.IADD R5, R5, 0x1, -R0 ;  /* 0x000000010505e824 */ /* 0x000fe200078e0a00 */
[----:B------:R-:W-:Y:S01]  /*b140*/  ISETP.GE.AND P1, PT, R19, RZ, PT ;  /* 0x000000ff1300720c */ /* 0x000fe20003f26270 */
[----:B------:R-:W-:Y:S02]  /*b150*/  IMAD.MOV.U32 R19, RZ, RZ, R6 ;  /* 0x000000ffff137224 */ /* 0x000fe400078e0006 */
[----:B------:R-:W-:Y:S02]  /*b160*/  @!P2 IMAD.MOV R5, RZ, RZ, -R5 ;  /* 0x000000ffff05a224 */ /* 0x000fe400078e0a05 */
[----:B------:R-:W-:-:S03]  /*b170*/  @!P0 IMAD.MOV R19, RZ, RZ, -R19 ;  /* 0x000000ffff138224 */ /* 0x000fc600078e0a13 */
[----:B------:R-:W-:Y:S04]  /*b180*/  STL [R1+0x654], R5 ;  /* 0x0006540501007387 */ /* 0x000fe80000100800 */
[----:B------:R0:W-:Y:S04]  /*b190*/  STL [R1+0x650], R19 ;  /* 0x0006501301007387 */ /* 0x0001e80000100800 */
[----:B0-----:R-:W4:Y:S01]  /*b1a0*/  LDL.LU R19, [R1+0x6d8] ;  /* 0x0006d80001137983 */ /* 0x001f220000300800 */
[----:B------:R-:W-:Y:S01]  /*b1b0*/  IABS R2, R15 ;  /* 0x0000000f00027213 */ /* 0x000fe20000000000 */
[----:B------:R-:W-:-:S04]  /*b1c0*/  IMAD.MOV.U32 R9, RZ, RZ, R7 ;  /* 0x000000ffff097224 */ /* 0x000fc800078e0007 */
[----:B------:R-:W-:-:S04]  /*b1d0*/  IMAD.HI.U32 R7, R20, R2, RZ ;  /* 0x0000000214077227 */ /* 0x000fc800078e00ff */
[----:B------:R-:W-:Y:S02]  /*b1e0*/  IMAD.MOV R7, RZ, RZ, -R7 ;  /* 0x000000ffff077224 */ /* 0x000fe400078e0a07 */
[----:B------:R-:W-:Y:S02]  /*b1f0*/  IMAD.MOV.U32 R6, RZ, RZ, R28 ;  /* 0x000000ffff067224 */ /* 0x000fe400078e001c */
[----:B------:R-:W-:Y:S02]  /*b200*/  IMAD R2, R0, R7, R2 ;  /* 0x0000000700027224 */ /* 0x000fe400078e0202 */
[----:B------:R-:W-:Y:S01]  /*b210*/  IMAD.MOV.U32 R7, RZ, RZ, R10 ;  /* 0x000000ffff077224 */ /* 0x000fe200078e000a */
[----:B------:R-:W-:Y:S02]  /*b220*/  IABS R10, R28 ;  /* 0x0000001c000a7213 */ /* 0x000fe40000000000 */
[----:B------:R-:W4:Y:S01]  /*b230*/  LDL.LU R28, [R1+0x6dc] ;  /* 0x0006dc00011c7983 */ /* 0x000f220000300800 */
[----:B------:R-:W-:-:S04]  /*b240*/  IMAD.HI.U32 R11, R20, R9, RZ ;  /* 0x00000009140b7227 */ /* 0x000fc800078e00ff */
[----:B------:R-:W-:Y:S01]  /*b250*/  IMAD.MOV R11, RZ, RZ, -R11 ;  /* 0x000000ffff0b7224 */ /* 0x000fe200078e0a0b */
[----:B------:R-:W-:-:S03]  /*b260*/  ISETP.GT.U32.AND P6, PT, R0, R2, PT ;  /* 0x000000020000720c */ /* 0x000fc60003fc4070 */
[----:B------:R-:W-:Y:S02]  /*b270*/  IMAD R4, R0, R11, R9 ;  /* 0x0000000b00047224 */ /* 0x000fe400078e0209 */
[----:B------:R-:W-:-:S03]  /*b280*/  IMAD.HI.U32 R12, R20, R7, RZ ;  /* 0x00000007140c7227 */ /* 0x000fc600078e00ff */
[----:B------:R-:W-:Y:S01]  /*b290*/  ISETP.GT.U32.AND P3, PT, R0, R4, PT ;  /* 0x000000040000720c */ /* 0x000fe20003f64070 */
[----:B------:R-:W-:-:S04]  /*b2a0*/  IMAD.MOV R12, RZ, RZ, -R12 ;  /* 0x000000ffff0c7224 */ /* 0x000fc800078e0a0c */
[----:B------:R-:W-:Y:S02]  /*b2b0*/  IMAD R7, R0, R12, R7 ;  /* 0x0000000c00077224 */ /* 0x000fe400078e0207 */
[----:B------:R-:W-:-:S03]  /*b2c0*/  @!P6 IMAD.IADD R2, R2, 0x1, -R0 ;  /* 0x000000010202e824 */ /* 0x000fc600078e0a00 */
[----:B------:R-:W-:Y:S02]  /*b2d0*/  ISETP.GT.U32.AND P6, PT, R0, R7, PT ;  /* 0x000000070000720c */ /* 0x000fe40003fc4070 */
[----:B------:R-:W-:Y:S01]  /*b2e0*/  IABS R9, R27 ;  /* 0x0000001b00097213 */ /* 0x000fe20000000000 */
[----:B------:R-:W-:Y:S01]  /*b2f0*/  @!P3 IMAD.IADD R4, R4, 0x1, -R0 ;  /* 0x000000010404b824 */ /* 0x000fe200078e0a00 */
[----:B------:R-:W-:-:S03]  /*b300*/  ISETP.GT.U32.AND P2, PT, R0, R2, PT ;  /* 0x000000020000720c */ /* 0x000fc60003f44070 */
[----:B------:R-:W-:Y:S01]  /*b310*/  IMAD.HI.U32 R13, R20, R9, RZ ;  /* 0x00000009140d7227 */ /* 0x000fe200078e00ff */
[----:B------:R-:W-:Y:S02]  /*b320*/  ISETP.GT.U32.AND P3, PT, R0, R4, PT ;  /* 0x000000040000720c */ /* 0x000fe40003f64070 */
[----:B------:R-:W-:Y:S01]  /*b330*/  ISETP.GE.AND P5, PT, R15, RZ, PT ;  /* 0x000000ff0f00720c */ /* 0x000fe20003fa6270 */
[----:B------:R-:W-:-:S04]  /*b340*/  IMAD.HI.U32 R14, R20, R10, RZ ;  /* 0x0000000a140e7227 */ /* 0x000fc800078e00ff */
[----:B------:R-:W-:Y:S02]  /*b350*/  IMAD.MOV R13, RZ, RZ, -R13 ;  /* 0x000000ffff0d7224 */ /* 0x000fe400078e0a0d */
[----:B------:R-:W-:Y:S02]  /*b360*/  @!P6 IMAD.IADD R7, R7, 0x1, -R0 ;  /* 0x000000010707e824 */ /* 0x000fe400078e0a00 */
[----:B------:R-:W-:Y:S02]  /*b370*/  IMAD.MOV R14, RZ, RZ, -R14 ;  /* 0x000000ffff0e7224 */ /* 0x000fe400078e0a0e */
[----:B------:R-:W-:Y:S02]  /*b380*/  IMAD R9, R0, R13, R9 ;  /* 0x0000000d00097224 */ /* 0x000fe400078e0209 */
[----:B------:R-:W-:Y:S01]  /*b390*/  @!P2 IMAD.IADD R2, R2, 0x1, -R0 ;  /* 0x000000010202a824 */ /* 0x000fe200078e0a00 */
[C---:B------:R-:W-:Y:S01]  /*b3a0*/  ISETP.GT.U32.AND P6, PT, R0.reuse, R7, PT ;  /* 0x000000070000720c */ /* 0x040fe20003fc4070 */
[----:B------:R-:W-:-:S02]  /*b3b0*/  IMAD R10, R0, R14, R10 ;  /* 0x0000000e000a7224 */ /* 0x000fc400078e020a */
[----:B------:R-:W-:Y:S01]  /*b3c0*/  @!P3 IMAD.IADD R4, R4, 0x1, -R0 ;  /* 0x000000010404b824 */ /* 0x000fe200078e0a00 */
[----:B------:R-:W-:-:S09]  /*b3d0*/  ISETP.GT.U32.AND P3, PT, R0, R9, PT ;  /* 0x000000090000720c */ /* 0x000fd20003f64070 */
[----:B------:R-:W-:-:S04]  /*b3e0*/  @!P6 IMAD.IADD R7, R7, 0x1, -R0 ;  /* 0x000000010707e824 */ /* 0x000fc800078e0a00 */
[----:B------:R-:W-:Y:S02]  /*b3f0*/  @!P3 IMAD.IADD R9, R9, 0x1, -R0 ;  /* 0x000000010909b824 */ /* 0x000fe400078e0a00 */
[----:B------:R-:W-:Y:S02]  /*b400*/  @!P1 IMAD.MOV R7, RZ, RZ, -R7 ;  /* 0x000000ffff079224 */ /* 0x000fe400078e0a07 */
[----:B------:R-:W-:-:S04]  /*b410*/  IMAD.MOV.U32 R13, RZ, RZ, R4 ;  /* 0x000000ffff0d7224 */ /* 0x000fc800078e0004 */
[----:B------:R-:W-:Y:S01]  /*b420*/  @!P4 IMAD.MOV R13, RZ, RZ, -R13 ;  /* 0x000000ffff0dc224 */ /* 0x000fe200078e0a0d */
[----:B---3--:R-:W-:-:S05]  /*b430*/  IABS R8, R29 ;  /* 0x0000001d00087213 */ /* 0x008fca0000000000 */
[----:B------:R-:W-:Y:S01]  /*b440*/  IMAD.HI.U32 R12, R20, R8, RZ ;  /* 0x00000008140c7227 */ /* 0x000fe200078e00ff */
[----:B--2---:R-:W-:-:S03]  /*b450*/  IABS R11, R22 ;  /* 0x00000016000b7213 */ /* 0x004fc60000000000 */
[----:B------:R-:W-:Y:S02]  /*b460*/  IMAD.MOV R12, RZ, RZ, -R12 ;  /* 0x000000ffff0c7224 */ /* 0x000fe400078e0a0c */
[----:B------:R-:W-:-:S04]  /*b470*/  IMAD.HI.U32 R15, R20, R11, RZ ;  /* 0x0000000b140f7227 */ /* 0x000fc800078e00ff */
[C---:B------:R-:W-:Y:S02]  /*b480*/  IMAD R8, R0.reuse, R12, R8 ;  /* 0x0000000c00087224 */ /* 0x040fe400078e0208 */
[----:B------:R-:W-:Y:S02]  /*b490*/  IMAD.MOV.U32 R12, RZ, RZ, R27 ;  /* 0x000000ffff0c7224 */ /* 0x000fe400078e001b */
[----:B------:R-:W-:Y:S02]  /*b4a0*/  IMAD.MOV.U32 R27, RZ, RZ, R2 ;  /* 0x000000ffff1b7224 */ /* 0x000fe400078e0002 */
[----:B------:R-:W-:Y:S02]  /*b4b0*/  IMAD.MOV R15, RZ, RZ, -R15 ;  /* 0x000000ffff0f7224 */ /* 0x000fe400078e0a0f */
[----:B------:R-:W-:Y:S01]  /*b4c0*/  @!P5 IMAD.MOV R27, RZ, RZ, -R27 ;  /* 0x000000ffff1bd224 */ /* 0x000fe200078e0a1b */
[C---:B------:R-:W-:Y:S01]  /*b4d0*/  ISETP.GT.U32.AND P5, PT, R0.reuse, R10, PT ;  /* 0x0000000a0000720c */ /* 0x040fe20003fa4070 */
[C---:B------:R-:W-:Y:S01]  /*b4e0*/  IMAD R11, R0.reuse, R15, R11 ;  /* 0x0000000f000b7224 */ /* 0x040fe200078e020b */
[----:B------:R-:W-:-:S04]  /*b4f0*/  ISETP.GT.U32.AND P2, PT, R0, R8, PT ;  /* 0x000000080000720c */ /* 0x000fc80003f44070 */
[----:B------:R-:W-:Y:S02]  /*b500*/  ISETP.GT.U32.AND P6, PT, R0, R11, PT ;  /* 0x0000000b0000720c */ /* 0x000fe40003fc4070 */
[----:B-----5:R-:W-:-:S05]  /*b510*/  IABS R5, R21 ;  /* 0x0000001500057213 */ /* 0x020fca0000000000 */
[----:B------:R-:W-:Y:S01]  /*b520*/  @!P5 IMAD.IADD R10, R10, 0x1, -R0 ;  /* 0x000000010a0ad824 */ /* 0x000fe200078e0a00 */
[----:B------:R-:W-:Y:S01]  /*b530*/  ISETP.GT.U32.AND P5, PT, R0, R9, PT ;  /* 0x000000090000720c */ /* 0x000fe20003fa4070 */
[----:B------:R-:W-:-:S04]  /*b540*/  IMAD.HI.U32 R2, R20, R5, RZ ;  /* 0x0000000514027227 */ /* 0x000fc800078e00ff */
[----:B------:R-:W-:Y:S01]  /*b550*/  @!P2 IMAD.IADD R8, R8, 0x1, -R0 ;  /* 0x000000010808a824 */ /* 0x000fe200078e0a00 */
[----:B------:R-:W-:Y:S01]  /*b560*/  ISETP.GE.AND P2, PT, R6, RZ, PT ;  /* 0x000000ff0600720c */ /* 0x000fe20003f46270 */
[----:B------:R-:W-:Y:S02]  /*b570*/  IMAD.MOV R6, RZ, RZ, -R2 ;  /* 0x000000ffff067224 */ /* 0x000fe400078e0a02 */
[--C-:B------:R-:W-:Y:S01]  /*b580*/  @!P6 IMAD.IADD R11, R11, 0x1, -R0.reuse ;  /* 0x000000010b0be824 */ /* 0x100fe200078e0a00 */
[C---:B------:R-:W-:Y:S01]  /*b590*/  ISETP.GT.U32.AND P3, PT, R0.reuse, R8, PT ;  /* 0x000000080000720c */ /* 0x040fe20003f64070 */
[C---:B------:R-:W-:Y:S01]  /*b5a0*/  IMAD R5, R0.reuse, R6, R5 ;  /* 0x0000000600057224 */ /* 0x040fe200078e0205 */
[----:B------:R-:W-:Y:S01]  /*b5b0*/  ISETP.GE.AND P0, PT, R29, RZ, PT ;  /* 0x000000ff1d00720c */ /* 0x000fe20003f06270 */
[----:B------:R0:W-:Y:S01]  /*b5c0*/  STL [R1+0x64c], R27 ;  /* 0x00064c1b01007387 */ /* 0x0001e20000100800 */
[C---:B------:R-:W-:Y:S01]  /*b5d0*/  ISETP.GT.U32.AND P1, PT, R0.reuse, R11, PT ;  /* 0x0000000b0000720c */ /* 0x040fe20003f24070 */
[--C-:B------:R-:W-:Y:S01]  /*b5e0*/  @!P5 IMAD.IADD R9, R9, 0x1, -R0.reuse ;  /* 0x000000010909d824 */ /* 0x100fe200078e0a00 */
[----:B------:R-:W-:Y:S01]  /*b5f0*/  ISETP.GT.U32.AND P5, PT, R0, R5, PT ;  /* 0x000000050000720c */ /* 0x000fe20003fa4070 */
[----:B0-----:R-:W2:Y:S04]  /*b600*/  LDL.LU R27, [R1+0x6e0] ;  /* 0x0006e000011b7983 */ /* 0x001ea80000300800 */
[----:B------:R-:W3:Y:S02]  /*b610*/  LDL.LU R29, [R1+0x6e4] ;  /* 0x0006e400011d7983 */ /* 0x000ee40000300800 */
[----:B------:R-:W-:-:S04]  /*b620*/  @!P3 IMAD.IADD R8, R8, 0x1, -R0 ;  /* 0x000000010808b824 */ /* 0x000fc800078e0a00 */
[----:B------:R-:W-:Y:S01]  /*b630*/  @!P1 IMAD.IADD R11, R11, 0x1, -R0 ;  /* 0x000000010b0b9824 */ /* 0x000fe200078e0a00 */
[----:B------:R-:W-:Y:S01]  /*b640*/  STL [R1+0x648], R13 ;  /* 0x0006480d01007387 */ /* 0x000fe20000100800 */
[----:B------:R-:W-:Y:S01]  /*b650*/  @!P0 IMAD.MOV R8, RZ, RZ, -R8 ;  /* 0x000000ffff088224 */ /* 0x000fe200078e0a08 */
[----:B------:R-:W-:Y:S02]  /*b660*/  ISETP.GE.AND P1, PT, R21, RZ, PT ;  /* 0x000000ff1500720c */ /* 0x000fe40003f26270 */
[----:B------:R-:W-:Y:S01]  /*b670*/  STL [R1+0x644], R7 ;  /* 0x0006440701007387 */ /* 0x000fe20000100800 */
[----:B------:R-:W-:Y:S01]  /*b680*/  ISETP.GE.AND P3, PT, R22, RZ, PT ;  /* 0x000000ff1600720c */ /* 0x000fe20003f66270 */
[----:B------:R-:W-:Y:S02]  /*b690*/  @!P5 IMAD.IADD R5, R5, 0x1, -R0 ;  /* 0x000000010505d824 */ /* 0x000fe400078e0a00 */
[----:B------:R-:W5:Y:S01]  /*b6a0*/  LDL.LU R21, [R1+0x6e8] ;  /* 0x0006e80001157983 */ /* 0x000f620000300800 */
[----:B----4-:R-:W-:-:S02]  /*b6b0*/  IABS R4, R19 ;  /* 0x0000001300047213 */ /* 0x010fc40000000000 */
[----:B------:R-:W-:Y:S01]  /*b6c0*/  ISETP.GE.AND P5, PT, R19, RZ, PT ;  /* 0x000000ff1300720c */ /* 0x000fe20003fa6270 */
[----:B------:R-:W4:Y:S04]  /*b6d0*/  LDL.LU R22, [R1+0x6f0] ;  /* 0x0006f00001167983 */ /* 0x000f280000300800 */
[----:B------:R0:W-:Y:S04]  /*b6e0*/  STL [R1+0x640], R8 ;  /* 0x0006400801007387 */ /* 0x0001e80000100800 */
[----:B------:R-:W4:Y:S01]  /*b6f0*/  LDL.LU R19, [R1+0x6ec] ;  /* 0x0006ec0001137983 */ /* 0x000f220000300800 */
[----:B------:R-:W-:-:S02]  /*b700*/  ISETP.GT.U32.AND P6, PT, R0, R10, PT ;  /* 0x0000000a0000720c */ /* 0x000fc40003fc4070 */
[----:B------:R-:W-:Y:S01]  /*b710*/  ISETP.GE.AND P4, PT, R12, RZ, PT ;  /* 0x000000ff0c00720c */ /* 0x000fe20003f86270 */
[----:B0-----:R-:W-:-:S10]  /*b720*/  IMAD.MOV.U32 R8, RZ, RZ, R11 ;  /* 0x000000ffff087224 */ /* 0x001fd400078e000b */
[----:B------:R-:W-:Y:S02]  /*b730*/  @!P6 IMAD.IADD R10, R10, 0x1, -R0 ;  /* 0x000000010a0ae824 */ /* 0x000fe400078e0a00 */
[----:B------:R-:W-:Y:S02]  /*b740*/  @!P4 IMAD.MOV R9, RZ, RZ, -R9 ;  /* 0x000000ffff09c224 */ /* 0x000fe400078e0a09 */
[----:B------:R-:W-:Y:S02]  /*b750*/  @!P2 IMAD.MOV R10, RZ, RZ, -R10 ;  /* 0x000000ffff0aa224 */ /* 0x000fe400078e0a0a */
[----:B------:R-:W-:Y:S01]  /*b760*/  @!P3 IMAD.MOV R8, RZ, RZ, -R8 ;  /* 0x000000ffff08b224 */ /* 0x000fe200078e0a08 */
[----:B------:R-:W-:Y:S01]  /*b770*/  STL [R1+0x63c], R9 ;  /* 0x00063c0901007387 */ /* 0x000fe20000100800 */
[----:B------:R-:W-:Y:S01]  /*b780*/  IMAD.MOV.U32 R2, RZ, RZ, R4 ;  /* 0x000000ffff027224 */ /* 0x000fe200078e0004 */
[----:B------:R-:W-:Y:S02]  /*b790*/  IABS R4, R28 ;  /* 0x0000001c00047213 */ /* 0x000fe40000000000 */
[----:B------:R-:W-:Y:S01]  /*b7a0*/  STL [R1+0x638], R10 ;  /* 0x0006380a01007387 */ /* 0x000fe20000100800 */
[----:B------:R-:W-:-:S03]  /*b7b0*/  ISETP.GE.AND P2, PT, R28, RZ, PT ;  /* 0x000000ff1c00720c */ /* 0x000fc60003f46270 */
[----:B------:R0:W-:Y:S04]  /*b7c0*/  STL [R1+0x634], R8 ;  /* 0x0006340801007387 */ /* 0x0001e80000100800 */
[----:B------:R-:W4:Y:S01]  /*b7d0*/  LDL R28, [R1+0x6f4] ;  /* 0x0006f400011c7983 */ /* 0x000f220000100800 */
[----:B------:R-:W-:-:S04]  /*b7e0*/  IMAD.HI.U32 R6, R20, R2, RZ ;  /* 0x0000000214067227 */ /* 0x000fc800078e00ff */
[----:B------:R-:W-:-:S04]  /*b7f0*/  IMAD.MOV R6, RZ, RZ, -R6 ;  /* 0x000000ffff067224 */ /* 0x000fc800078e0a06 */
[----:B------:R-:W-:-:S05]  /*b800*/  IMAD R2, R0, R6, R2 ;  /* 0x0000000600027224 */ /* 0x000fca00078e0202 */
[C---:B------:R-:W-:Y:S02]  /*b810*/  ISETP.GT.U32.AND P6, PT, R0.reuse, R2, PT ;  /* 0x000000020000720c */ /* 0x040fe40003fc4070 */
[----:B------:R-:W-:-:S11]  /*b820*/  ISETP.GT.U32.AND P0, PT, R0, R5, PT ;  /* 0x000000050000720c */ /* 0x000fd60003f04070 */
[----:B------:R-:W-:-:S05]  /*b830*/  @!P6 IMAD.IADD R2, R2, 0x1, -R0 ;  /* 0x000000010202e824 */ /* 0x000fca00078e0a00 */
[----:B------:R-:W-:Y:S01]  /*b840*/  ISETP.GT.U32.AND P6, PT, R0, R2, PT ;  /* 0x000000020000720c */ /* 0x000fe20003fc4070 */
[----:B------:R-:W-:-:S04]  /*b850*/  IMAD.HI.U32 R7, R20, R4, RZ ;  /* 0x0000000414077227 */ /* 0x000fc800078e00ff */
[----:B------:R-:W-:Y:S02]  /*b860*/  IMAD.MOV R7, RZ, RZ, -R7 ;  /* 0x000000ffff077224 */ /* 0x000fe400078e0a07 */
[----:B------:R-:W-:Y:S02]  /*b870*/  @!P0 IMAD.IADD R5, R5, 0x1, -R0 ;  /* 0x0000000105058824 */ /* 0x000fe400078e0a00 */
[----:B------:R-:W-:-:S04]  /*b880*/  IMAD R4, R0, R7, R4 ;  /* 0x0000000700047224 */ /* 0x000fc800078e0204 */
[----:B------:R-:W-:-:S04]  /*b890*/  @!P6 IMAD.IADD R2, R2, 0x1, -R0 ;  /* 0x000000010202e824 */ /* 0x000fc800078e0a00 */
[----:B0-----:R-:W-:Y:S02]  /*b8a0*/  IMAD.MOV.U32 R8, RZ, RZ, R2 ;  /* 0x000000ffff087224 */ /* 0x001fe400078e0002 */
[----:B------:R-:W-:Y:S02]  /*b8b0*/  @!P1 IMAD.MOV R5, RZ, RZ, -R5 ;  /* 0x000000ffff059224 */ /* 0x000fe400078e0a05 */
[----:B------:R-:W-:Y:S01]  /*b8c0*/  @!P5 IMAD.MOV R8, RZ, RZ, -R8 ;  /* 0x000000ffff08d224 */ /* 0x000fe200078e0a08 */
[----:B------:R-:W-:-:S13]  /*b8d0*/  ISETP.GT.U32.AND P4, PT, R0, R4, PT ;  /* 0x000000040000720c */ /* 0x000fda0003f84070 */
[----:B------:R-:W-:-:S05]  /*b8e0*/  @!P4 IMAD.IADD R4, R4, 0x1, -R0 ;  /* 0x000000010404c824 */ /* 0x000fca00078e0a00 */
[----:B------:R-:W-:-:S13]  /*b8f0*/  ISETP.GT.U32.AND P4, PT, R0, R4, PT ;  /* 0x000000040000720c */ /* 0x000fda0003f84070 */
[----:B------:R-:W-:-:S04]  /*b900*/  @!P4 IMAD.IADD R4, R4, 0x1, -R0 ;  /* 0x000000010404c824 */ /* 0x000fc800078e0a00 */
[----:B------:R-:W-:Y:S01]  /*b910*/  @!P2 IMAD.MOV R4, RZ, RZ, -R4 ;  /* 0x000000ffff04a224 */ /* 0x000fe200078e0a04 */
[----:B---3--:R-:W-:Y:S02]  /*b920*/  IABS R6, R29 ;  /* 0x0000001d00067213 */ /* 0x008fe40000000000 */
[----:B--2---:R-:W-:Y:S02]  /*b930*/  IABS R12, R27 ;  /* 0x0000001b000c7213 */ /* 0x004fe40000000000 */
[----:B------:R-:W-:Y:S01]  /*b940*/  ISETP.GE.AND P3, PT, R27, RZ, PT ;  /* 0x000000ff1b00720c */ /* 0x000fe20003f66270 */
[----:B------:R-:W-:Y:S01]  /*b950*/  IMAD.HI.U32 R7, R20, R6, RZ ;  /* 0x0000000614077227 */ /* 0x000fe200078e00ff */
[----:B------:R-:W2:Y:S03]  /*b960*/  LDL R27, [R1+0x6f8] ;  /* 0x0006f800011b7983 */ /* 0x000ea60000100800 */
[----:B------:R-:W-:Y:S01]  /*b970*/  IMAD.MOV R7, RZ, RZ, -R7 ;  /* 0x000000ffff077224 */ /* 0x000fe200078e0a07 */
[----:B------:R0:W-:Y:S01]  /*b980*/  STL [R1+0x630], R5 ;  /* 0x0006300501007387 */ /* 0x0001e20000100800 */
[----:B-----5:R-:W-:-:S02]  /*b990*/  ISETP.GE.AND P1, PT, R21, RZ, PT ;  /* 0x000000ff1500720c */ /* 0x020fc40003f26270 */
[----:B------:R-:W-:Y:S01]  /*b9a0*/  IMAD R6, R0, R7, R6 ;  /* 0x0000000700067224 */ /* 0x000fe200078e0206 */
[----:B------:R-:W-:Y:S01]  /*b9b0*/  IABS R7, R21 ;  /* 0x0000001500077213 */ /* 0x000fe20000000000 */
[----:B------:R1:W-:Y:S04]  /*b9c0*/  STL [R1+0x62c], R8 ;  /* 0x00062c0801007387 */ /* 0x0003e80000100800 */
[----:B------:R-:W3:Y:S01]  /*b9d0*/  LDL.LU R21, [R1+0x6fc] ;  /* 0x0006fc0001157983 */ /* 0x000ee20000300800 */
[----:B----4-:R-:W-:Y:S02]  /*b9e0*/  ISETP.GE.AND P5, PT, R19, RZ, PT ;  /* 0x000000ff1300720c */ /* 0x010fe40003fa6270 */
[----:B------:R-:W-:Y:S02]  /*b9f0*/  IABS R9, R19 ;  /* 0x0000001300097213 */ /* 0x000fe40000000000 */
[----:B------:R-:W4:Y:S01]  /*ba00*/  LDL.LU R19, [R1+0x770] ;  /* 0x0007700001137983 */ /* 0x000f220000300800 */
[----:B------:R-:W-:-:S03]  /*ba10*/  ISETP.GE.AND P0, PT, R29, RZ, PT ;  /* 0x000000ff1d00720c */ /* 0x000fc60003f06270 */
[----:B------:R-:W5:Y:S01]  /*ba20*/  LDL.LU R29, [R1+0x778] ;  /* 0x00077800011d7983 */ /* 0x000f620000300800 */
[----:B------:R-:W-:-:S04]  /*ba30*/  IMAD.HI.U32 R13, R20, R12, RZ ;  /* 0x0000000c140d7227 */ /* 0x000fc800078e00ff */
[----:B------:R-:W-:-:S04]  /*ba40*/  IMAD.MOV R13, RZ, RZ, -R13 ;  /* 0x000000ffff0d7224 */ /* 0x000fc800078e0a0d */
[----:B------:R-:W-:-:S05]  /*ba50*/  IMAD R12, R0, R13, R12 ;  /* 0x0000000d000c7224 */ /* 0x000fca00078e020c */
[----:B------:R-:W-:-:S13]  /*ba60*/  ISETP.GT.U32.AND P6, PT, R0, R12, PT ;  /* 0x0000000c0000720c */ /* 0x000fda0003fc4070 */
[----:B------:R-:W-:-:S05]  /*ba70*/  @!P6 IMAD.IADD R12, R12, 0x1, -R0 ;  /* 0x000000010c0ce824 */ /* 0x000fca00078e0a00 */
[----:B------:R-:W-:Y:S01]  /*ba80*/  ISETP.GT.U32.AND P6, PT, R0, R12, PT ;  /* 0x0000000c0000720c */ /* 0x000fe20003fc4070 */
[----:B------:R-:W-:Y:S01]  /*ba90*/  STL [R1+0x628], R4 ;  /* 0x0006280401007387 */ /* 0x000fe20000100800 */
[----:B0-----:R-:W-:-:S11]  /*baa0*/  IABS R5, R28 ;  /* 0x0000001c00057213 */ /* 0x001fd60000000000 */
[----:B------:R-:W-:-:S04]  /*bab0*/  @!P6 IMAD.IADD R12, R12, 0x1, -R0 ;  /* 0x000000010c0ce824 */ /* 0x000fc800078e0a00 */
[----:B------:R-:W-:-:S05]  /*bac0*/  @!P3 IMAD.MOV R12, RZ, RZ, -R12 ;  /* 0x000000ffff0cb224 */ /* 0x000fca00078e0a0c */
[----:B------:R0:W-:Y:S04]  /*bad0*/  STL [R1+0x624], R12 ;  /* 0x0006240c01007387 */ /* 0x0001e80000100800 */
[----:B------:R-:W5:Y:S01]  /*bae0*/  LDL.LU R28, [R1+0x77c] ;  /* 0x00077c00011c7983 */ /* 0x000f620000300800 */
[----:B------:R-:W-:-:S04]  /*baf0*/  IMAD.HI.U32 R10, R20, R7, RZ ;  /* 0x00000007140a7227 */ /* 0x000fc800078e00ff */
[----:B------:R-:W-:Y:S01]  /*bb00*/  IMAD.MOV R10, RZ, RZ, -R10 ;  /* 0x000000ffff0a7224 */ /* 0x000fe200078e0a0a */
[----:B------:R-:W-:-:S03]  /*bb10*/  ISETP.GT.U32.AND P4, PT, R0, R6, PT ;  /* 0x000000060000720c */ /* 0x000fc60003f84070 */
[----:B------:R-:W-:Y:S02]  /*bb20*/  IMAD R7, R0, R10, R7 ;  /* 0x0000000a00077224 */ /* 0x000fe400078e0207 */
[----:B------:R-:W-:-:S03]  /*bb30*/  IMAD.HI.U32 R14, R20, R5, RZ ;  /* 0x00000005140e7227 */ /* 0x000fc600078e00ff */
[----:B------:R-:W-:Y:S01]  /*bb40*/  ISETP.GT.U32.AND P6, PT, R0, R7, PT ;  /* 0x000000070000720c */ /* 0x000fe20003fc4070 */
[----:B------:R-:W-:Y:S01]  /*bb50*/  IMAD.MOV R14, RZ, RZ, -R14 ;  /* 0x000000ffff0e7224 */ /* 0x000fe200078e0a0e */
[----:B-1----:R-:W-:Y:S01]  /*bb60*/  IABS R8, R22 ;  /* 0x0000001600087213 */ /* 0x002fe20000000000 */
[----:B------:R-:W-:-:S04]  /*bb70*/  IMAD.HI.U32 R11, R20, R9, RZ ;  /* 0x00000009140b7227 */ /* 0x000fc800078e00ff */
[----:B------:R-:W-:Y:S02]  /*bb80*/  @!P4 IMAD.IADD R6, R6, 0x1, -R0 ;  /* 0x000000010606c824 */ /* 0x000fe400078e0a00 */
[----:B------:R-:W-:Y:S02]  /*bb90*/  IMAD R5, R0, R14, R5 ;  /* 0x0000000e00057224 */ /* 0x000fe400078e0205 */
[----:B------:R-:W-:-:S04]  /*bba0*/  IMAD.HI.U32 R10, R20, R8, RZ ;  /* 0x00000008140a7227 */ /* 0x000fc800078e00ff */
[----:B------:R-:W-:Y:S01]  /*bbb0*/  @!P6 IMAD.IADD R7, R7, 0x1, -R0 ;  /* 0x000000010707e824 */ /* 0x000fe200078e0a00 */
[C---:B------:R-:W-:Y:S01]  /*bbc0*/  ISETP.GT.U32.AND P6, PT, R0.reuse, R6, PT ;  /* 0x000000060000720c */ /* 0x040fe20003fc4070 */
[----:B------:R-:W-:Y:S02]  /*bbd0*/  IMAD.MOV R11, RZ, RZ, -R11 ;  /* 0x000000ffff0b7224 */ /* 0x000fe400078e0a0b */
[----:B------:R-:W-:Y:S01]  /*bbe0*/  IMAD.MOV R10, RZ, RZ, -R10 ;  /* 0x000000ffff0a7224 */ /* 0x000fe200078e0a0a */
[C---:B------:R-:W-:Y:S01]  /*bbf0*/  ISETP.GT.U32.AND P2, PT, R0.reuse, R7, PT ;  /* 0x000000070000720c */ /* 0x040fe20003f44070 */
[----:B------:R-:W-:Y:S01]  /*bc00*/  IMAD R9, R0, R11, R9 ;  /* 0x0000000b00097224 */ /* 0x000fe200078e0209 */
[----:B------:R-:W-:Y:S01]  /*bc10*/  ISETP.GE.AND P4, PT, R22, RZ, PT ;  /* 0x000000ff1600720c */ /* 0x000fe20003f86270 */
[----:B------:R-:W-:-:S03]  /*bc20*/  IMAD R8, R0, R10, R8 ;  /* 0x0000000a00087224 */ /* 0x000fc600078e0208 */
[----:B------:R-:W-:-:S03]  /*bc30*/  ISETP.GT.U32.AND P3, PT, R0, R9, PT ;  /* 0x000000090000720c */ /* 0x000fc60003f64070 */
[----:B------:R-:W-:Y:S01]  /*bc40*/  @!P6 IMAD.IADD R6, R6, 0x1, -R0 ;  /* 0x000000010606e824 */ /* 0x000fe200078e0a00 */
[----:B------:R-:W-:-:S03]  /*bc50*/  ISETP.GT.U32.AND P6, PT, R0, R8, PT ;  /* 0x000000080000720c */ /* 0x000fc60003fc4070 */
[----:B------:R-:W-:Y:S01]  /*bc60*/  @!P2 IMAD.IADD R7, R7, 0x1, -R0 ;  /* 0x000000010707a824 */ /* 0x000fe200078e0a00 */
[----:B------:R-:W-:Y:S02]  /*bc70*/  ISETP.GT.U32.AND P2, PT, R0, R5, PT ;  /* 0x000000050000720c */ /* 0x000fe40003f44070 */
[----:B------:R-:W-:Y:S01]  /*bc80*/  IABS R10, R18 ;  /* 0x00000012000a7213 */ /* 0x000fe20000000000 */
[----:B------:R-:W-:Y:S02]  /*bc90*/  @!P0 IMAD.MOV R6, RZ, RZ, -R6 ;  /* 0x000000ffff068224 */ /* 0x000fe400078e0a06 */
[----:B------:R-:W-:-:S04]  /*bca0*/  @!P3 IMAD.IADD R9, R9, 0x1, -R0 ;  /* 0x000000010909b824 */ /* 0x000fc800078e0a00 */
[----:B------:R-:W-:Y:S02]  /*bcb0*/  @!P6 IMAD.IADD R8, R8, 0x1, -R0 ;  /* 0x000000010808e824 */ /* 0x000fe400078e0a00 */
[----:B0-----:R-:W-:-:S03]  /*bcc0*/  IMAD.HI.U32 R12, R20, R10, RZ ;  /* 0x0000000a140c7227 */ /* 0x001fc600078e00ff */
[C---:B------:R-:W-:Y:S01]  /*bcd0*/  ISETP.GT.U32.AND P0, PT, R0.reuse, R8, PT ;  /* 0x000000080000720c */ /* 0x040fe20003f04070 */
[----:B------:R-:W-:Y:S01]  /*bce0*/  @!P2 IMAD.IADD R5, R5, 0x1, -R0 ;  /* 0x000000010505a824 */ /* 0x000fe200078e0a00 */
[----:B------:R-:W-:Y:S01]  /*bcf0*/  ISETP.GT.U32.AND P2, PT, R0, R9, PT ;  /* 0x000000090000720c */ /* 0x000fe20003f44070 */
[----:B------:R-:W-:-:S04]  /*bd00*/  IMAD.MOV R12, RZ, RZ, -R12 ;  /* 0x000000ffff0c7224 */ /* 0x000fc800078e0a0c */
[----:B------:R-:W-:-:S06]  /*bd10*/  IMAD R10, R0, R12, R10 ;  /* 0x0000000c000a7224 */ /* 0x000fcc00078e020a */
[--C-:B------:R-:W-:Y:S01]  /*bd20*/  @!P0 IMAD.IADD R8, R8, 0x1, -R0.reuse ;  /* 0x0000000108088824 */ /* 0x100fe200078e0a00 */
[----:B------:R-:W-:Y:S01]  /*bd30*/  ISETP.GT.U32.AND P0, PT, R0, R10, PT ;  /* 0x0000000a0000720c */ /* 0x000fe20003f04070 */
[----:B------:R-:W-:Y:S02]  /*bd40*/  @!P2 IMAD.IADD R9, R9, 0x1, -R0 ;  /* 0x000000010909a824 */ /* 0x000fe400078e0a00 */
[----:B------:R-:W-:Y:S02]  /*bd50*/  @!P1 IMAD.MOV R7, RZ, RZ, -R7 ;  /* 0x000000ffff079224 */ /* 0x000fe400078e0a07 */
[----:B------:R-:W-:Y:S02]  /*bd60*/  @!P5 IMAD.MOV R9, RZ, RZ, -R9 ;  /* 0x000000ffff09d224 */ /* 0x000fe400078e0a09 */
[----:B------:R-:W-:-:S06]  /*bd70*/  @!P4 IMAD.MOV R8, RZ, RZ, -R8 ;  /* 0x000000ffff08c224 */ /* 0x000fcc00078e0a08 */
[----:B------:R-:W-:Y:S01]  /*bd80*/  @!P0 IMAD.IADD R10, R10, 0x1, -R0 ;  /* 0x000000010a0a8824 */ /* 0x000fe200078e0a00 */
[----:B--2---:R-:W-:Y:S02]  /*bd90*/  IABS R2, R27 ;  /* 0x0000001b00027213 */ /* 0x004fe40000000000 */
[----:B------:R-:W2:Y:S03]  /*bda0*/  LDL.LU R27, [R1+0x780] ;  /* 0x00078000011b7983 */ /* 0x000ea60000300800 */
[----:B------:R-:W-:Y:S01]  /*bdb0*/  IMAD.HI.U32 R13, R20, R2, RZ ;  /* 0x00000002140d7227 */ /* 0x000fe200078e00ff */
[----:B------:R-:W2:Y:S03]  /*bdc0*/  LDL.LU R22, [R1+0x784] ;  /* 0x0007840001167983 */ /* 0x000ea60000300800 */
[----:B------:R-:W-:Y:S01]  /*bdd0*/  IMAD.MOV R13, RZ, RZ, -R13 ;  /* 0x000000ffff0d7224 */ /* 0x000fe200078e0a0d */
[----:B---3--:R-:W-:-:S03]  /*bde0*/  IABS R14, R21 ;  /* 0x00000015000e7213 */ /* 0x008fc60000000000 */
[----:B------:R-:W-:Y:S01]  /*bdf0*/  IMAD R2, R0, R13, R2 ;  /* 0x0000000d00027224 */ /* 0x000fe200078e0202 */
[----:B----4-:R-:W-:Y:S01]  /*be00*/  IABS R4, R19 ;  /* 0x0000001300047213 */ /* 0x010fe20000000000 */
[----:B------:R-:W-:-:S04]  /*be10*/  IMAD.HI.U32 R15, R20, R14, RZ ;  /* 0x0000000e140f7227 */ /* 0x000fc800078e00ff */
[----:B------:R-:W-:Y:S01]  /*be20*/  IMAD.HI.U32 R13, R20, R4, RZ ;  /* 0x00000004140d7227 */ /* 0x000fe200078e00ff */
[----:B-----5:R-:W-:-:S03]  /*be30*/  IABS R11, R29 ;  /* 0x0000001d000b7213 */ /* 0x020fc60000000000 */
[----:B------:R-:W-:Y:S02]  /*be40*/  IMAD.MOV R15, RZ, RZ, -R15 ;  /* 0x000000ffff0f7224 */ /* 0x000fe400078e0a0f */
[----:B------:R-:W-:Y:S02]  /*be50*/  IMAD.MOV R13, RZ, RZ, -R13 ;  /* 0x000000ffff0d7224 */ /* 0x000fe400078e0a0d */
[----:B------:R-:W-:Y:S02]  /*be60*/  IMAD R14, R0, R15, R14 ;  /* 0x0000000f000e7224 */ /* 0x000fe400078e020e */
[----:B------:R-:W-:-:S04]  /*be70*/  IMAD.HI.U32 R15, R20, R11, RZ ;  /* 0x0000000b140f7227 */ /* 0x000fc800078e00ff */
[----:B------:R-:W-:Y:S02]  /*be80*/  IMAD R4, R0, R13, R4 ;  /* 0x0000000d00047224 */ /* 0x000fe400078e0204 */
[----:B------:R-:W3:Y:S01]  /*be90*/  LDL.LU R13, [R1+0x6f4] ;  /* 0x0006f400010d7983 */ /* 0x000ee20000300800 */
[----:B------:R-:W-:-:S04]  /*bea0*/  IMAD.MOV R15, RZ, RZ, -R15 ;  /* 0x000000ffff0f7224 */ /* 0x000fc800078e0a0f */
[C---:B------:R-:W-:Y:S02]  /*beb0*/  IMAD R11, R0.reuse, R15, R11 ;  /* 0x0000000f000b7224 */ /* 0x040fe400078e020b */
[----:B------:R-:W4:Y:S01]  /*bec0*/  LDL.LU R15, [R1+0x6f8] ;  /* 0x0006f800010f7983 */ /* 0x000f220000300800 */
[----:B------:R-:W-:-:S03]  /*bed0*/  ISETP.GT.U32.AND P2, PT, R0, R4, PT ;  /* 0x000000040000720c */ /* 0x000fc60003f44070 */
[----:B------:R0:W-:Y:S01]  /*bee0*/  STL [R1+0x620], R6 ;  /* 0x0006200601007387 */ /* 0x0001e20000100800 */
[----:B------:R-:W-:-:S03]  /*bef0*/  ISETP.GE.AND P0, PT, R19, RZ, PT ;  /* 0x000000ff1300720c */ /* 0x000fc60003f06270 */
[----:B------:R-:W-:Y:S04]  /*bf00*/  STL [R1+0x61c], R7 ;  /* 0x00061c0701007387 */ /* 0x000fe80000100800 */
[----:B------:R1:W-:Y:S02]  /*bf10*/  STL [R1+0x618], R9 ;  /* 0x0006180901007387 */ /* 0x0003e40000100800 */
[----:B------:R-:W-:Y:S01]  /*bf20*/  @!P2 IMAD.IADD R4, R4, 0x1, -R0 ;  /* 0x000000010404a824 */ /* 0x000fe200078e0a00 */
[----:B------:R-:W-:Y:S01]  /*bf30*/  ISETP.GE.AND P2, PT, R21, RZ, PT ;  /* 0x000000ff1500720c */ /* 0x000fe20003f46270 */
[----:B------:R-:W5:Y:S04]  /*bf40*/  LDL.LU R19, [R1+0x78c] ;  /* 0x00078c0001137983 */ /* 0x000f680000300800 */
[----:B------:R-:W-:Y:S04]  /*bf50*/  STL [R1+0x614], R8 ;  /* 0x0006140801007387 */ /* 0x000fe80000100800 */
[----:B------:R-:W2:Y:S01]  /*bf60*/  LDL.LU R21, [R1+0x788] ;  /* 0x0007880001157983 */ /* 0x000ea20000300800 */
[----:B0-----:R-:W-:-:S05]  /*bf70*/  IABS R6, R28 ;  /* 0x0000001c00067213 */ /* 0x001fca0000000000 */
[----:B------:R-:W-:-:S04]  /*bf80*/  IMAD.HI.U32 R12, R20, R6, RZ ;  /* 0x00000006140c7227 */ /* 0x000fc800078e00ff */
[----:B------:R-:W-:-:S04]  /*bf90*/  IMAD.MOV R12, RZ, RZ, -R12 ;  /* 0x000000ffff0c7224 */ /* 0x000fc800078e0a0c */
[C---:B------:R-:W-:Y:S02]  /*bfa0*/  IMAD R6, R0.reuse, R12, R6 ;  /* 0x0000000c00067224 */ /* 0x040fe400078e0206 */
[----:B------:R-:W-:Y:S02]  /*bfb0*/  IMAD.MOV.U32 R12, RZ, RZ, R18 ;  /* 0x000000ffff0c7224 */ /* 0x000fe400078e0012 */
[----:B------:R-:W5:Y:S01]  /*bfc0*/  LDL.LU R18, [R1+0x790] ;  /* 0x0007900001127983 */ /* 0x000f620000300800 */
[C---:B------:R-:W-:Y:S02]  /*bfd0*/  ISETP.GT.U32.AND P3, PT, R0.reuse, R2, PT ;  /* 0x000000020000720c */ /* 0x040fe40003f64070 */
[----:B------:R-:W-:-:S11]  /*bfe0*/  ISETP.GT.U32.AND P6, PT, R0, R14, PT ;  /* 0x0000000e0000720c */ /* 0x000fd60003fc4070 */
[--C-:B------:R-:W-:Y:S01]  /*bff0*/  @!P3 IMAD.IADD R2, R2, 0x1, -R0.reuse ;  /* 0x000000010202b824 */ /* 0x100fe200078e0a00 */
[----:B------:R-:W-:Y:S01]  /*c000*/  ISETP.GT.U32.AND P3, PT, R0, R5, PT ;  /* 0x000000050000720c */ /* 0x000fe20003f64070 */
[----:B------:R-:W-:-:S03]  /*c010*/  @!P6 IMAD.IADD R14, R14, 0x1, -R0 ;  /* 0x000000010e0ee824 */ /* 0x000fc600078e0a00 */
[C---:B------:R-:W-:Y:S02]  /*c020*/  ISETP.GT.U32.AND P6, PT, R0.reuse, R2, PT ;  /* 0x000000020000720c */ /* 0x040fe40003fc4070 */
[----:B------:R-:W-:-:S07]  /*c030*/  ISETP.GT.U32.AND P1, PT, R0, R14, PT ;  /* 0x0000000e0000720c */ /* 0x000fce0003f24070 */
[----:B------:R-:W-:-:S04]  /*c040*/  @!P3 IMAD.IADD R5, R5, 0x1, -R0 ;  /* 0x000000010505b824 */ /* 0x000fc800078e0a00 */
[--C-:B------:R-:W-:Y:S01]  /*c050*/  @!P6 IMAD.IADD R2, R2, 0x1, -R0.reuse ;  /* 0x000000010202e824 */ /* 0x100fe200078e0a00 */
[----:B------:R-:W-:Y:S01]  /*c060*/  ISETP.GT.U32.AND P6, PT, R0, R11, PT ;  /* 0x0000000b0000720c */ /* 0x000fe20003fc4070 */
[----:B------:R-:W-:Y:S01]  /*c070*/  @!P1 IMAD.IADD R14, R14, 0x1, -R0 ;  /* 0x000000010e0e9824 */ /* 0x000fe200078e0a00 */
[----:B------:R-:W-:-:S11]  /*c080*/  ISETP.GT.U32.AND P5, PT, R0, R10, PT ;  /* 0x0000000a0000720c */ /* 0x000fd60003fa4070 */
[--C-:B------:R-:W-:Y:S01]  /*c090*/  @!P6 IMAD.IADD R11, R11, 0x1, -R0.reuse ;  /* 0x000000010b0be824 */ /* 0x100fe200078e0a00 */
[----:B------:R-:W-:Y:S01]  /*c0a0*/  ISETP.GT.U32.AND P6, PT, R0, R4, PT ;  /* 0x000000040000720c */ /* 0x000fe20003fc4070 */
[----:B------:R-:W-:-:S03]  /*c0b0*/  @!P5 IMAD.IADD R10, R10, 0x1, -R0 ;  /* 0x000000010a0ad824 */ /* 0x000fc600078e0a00 */
[----:B------:R-:W-:Y:S02]  /*c0c0*/  ISETP.GT.U32.AND P4, PT, R0, R11, PT ;  /* 0x0000000b0000720c */ /* 0x000fe40003f84070 */
[----:B------:R-:W-:-:S07]  /*c0d0*/  ISETP.GE.AND P5, PT, R28, RZ, PT ;  /* 0x000000ff1c00720c */ /* 0x000fce0003fa6270 */
[----:B------:R-:W-:Y:S01]  /*c0e0*/  @!P6 IMAD.IADD R4, R4, 0x1, -R0 ;  /* 0x000000010404e824 */ /* 0x000fe200078e0a00 */
[----:B------:R-:W-:-:S03]  /*c0f0*/  ISETP.GE.AND P6, PT, R29, RZ, PT ;  /* 0x000000ff1d00720c */ /* 0x000fc60003fc6270 */
[----:B------:R-:W-:Y:S02]  /*c100*/  @!P4 IMAD.IADD R11, R11, 0x1, -R0 ;  /* 0x000000010b0bc824 */ /* 0x000fe400078e0a00 */
[----:B------:R-:W-:Y:S02]  /*c110*/  @!P0 IMAD.MOV R4, RZ, RZ, -R4 ;  /* 0x000000ffff048224 */ /* 0x000fe400078e0a04 */
[----:B-1----:R-:W-:-:S06]  /*c120*/  IMAD.MOV.U32 R9, RZ, RZ, R11 ;  /* 0x000000ffff097224 */ /* 0x002fcc00078e000b */
[----:B------:R-:W-:Y:S01]  /*c130*/  @!P6 IMAD.MOV R9, RZ, RZ, -R9 ;  /* 0x000000ffff09e224 */ /* 0x000fe200078e0a09 */
[----:B---3--:R-:W-:Y:S02]  /*c140*/  ISETP.GE.AND P3, PT, R13, RZ, PT ;  /* 0x000000ff0d00720c */ /* 0x008fe40003f66270 */
[----:B----4-:R-:W-:-:S11]  /*c150*/  ISETP.GE.AND P1, PT, R15, RZ, PT ;  /* 0x000000ff0f00720c */ /* 0x010fd60003f26270 */
[----:B------:R-:W-:-:S05]  /*c160*/  @!P3 IMAD.MOV R5, RZ, RZ, -R5 ;  /* 0x000000ffff05b224 */ /* 0x000fca00078e0a05 */
[----:B------:R0:W-:Y:S01]  /*c170*/  STL [R1+0x610], R5 ;  /* 0x0006100501007387 */ /* 0x0001e20000100800 */
[----:B------:R-:W-:Y:S02]  /*c180*/  @!P1 IMAD.MOV R2, RZ, RZ, -R2 ;  /* 0x000000ffff029224 */ /* 0x000fe400078e0a02 */
[----:B0-----:R-:W-:-:S04]  /*c190*/  IMAD.MOV.U32 R5, RZ, RZ, R14 ;  /* 0x000000ffff057224 */ /* 0x001fc800078e000e */
[----:B------:R-:W-:Y:S01]  /*c1a0*/  @!P2 IMAD.MOV R5, RZ, RZ, -R5 ;  /* 0x000000ffff05a224 */ /* 0x000fe200078e0a05 */
[----:B------:R-:W-:Y:S01]  /*c1b0*/  STL [R1+0x60c], R2 ;  /* 0x00060c0201007387 */ /* 0x000fe20000100800 */
[----:B------:R-:W-:-:S03]  /*c1c0*/  ISETP.GE.AND P1, PT, R12, RZ, PT ;  /* 0x000000ff0c00720c */ /* 0x000fc60003f26270 */
[----:B------:R0:W-:Y:S04]  /*c1d0*/  STL [R1+0x608], R5 ;  /* 0x0006080501007387 */ /* 0x0001e80000100800 */
[----:B------:R-:W3:Y:S01]  /*c1e0*/  LDL.LU R28, [R1+0x794] ;  /* 0x00079400011c7983 */ /* 0x000ee20000300800 */
[----:B0-----:R-:W-:-:S05]  /*c1f0*/  IMAD.MOV.U32 R5, RZ, RZ, R10 ;  /* 0x000000ffff057224 */ /* 0x001fca00078e000a */
[----:B------:R-:W-:Y:S01]  /*c200*/  @!P1 IMAD.MOV R5, RZ, RZ, -R5 ;  /* 0x000000ffff059224 */ /* 0x000fe200078e0a05 */
[----:B------:R-:W-:Y:S01]  /*c210*/  STL [R1+0x604], R4 ;  /* 0x0006040401007387 */ /* 0x000fe20000100800 */
[----:B--2---:R-:W-:Y:S02]  /*c220*/  IABS R7, R27 ;  /* 0x0000001b00077213 */ /* 0x004fe40000000000 */
[----:B------:R-:W-:Y:S01]  /*c230*/  ISETP.GE.AND P4, PT, R27, RZ, PT ;  /* 0x000000ff1b00720c */ /* 0x000fe20003f86270 */
[----:B------:R0:W-:Y:S01]  /*c240*/  STL [R1+0x600], R5 ;  /* 0x0006000501007387 */ /* 0x0001e20000100800 */
[----:B------:R-:W-:-:S03]  /*c250*/  ISETP.GE.AND P1, PT, R21, RZ, PT ;  /* 0x000000ff1500720c */ /* 0x000fc60003f26270 */
[----:B------:R-:W2:Y:S04]  /*c260*/  LDL.LU R27, [R1+0x798] ;  /* 0x00079800011b7983 */ /* 0x000ea80000300800 */
[----:B------:R1:W-:Y:S01]  /*c270*/  STL [R1+0x5fc], R9 ;  /* 0x0005fc0901007387 */ /* 0x0003e20000100800 */
[----:B0-----:R-:W-:-:S03]  /*c280*/  IABS R5, R21 ;  /* 0x0000001500057213 */ /* 0x001fc60000000000 */
[----:B------:R-:W4:Y:S04]  /*c290*/  LDL.LU R21, [R1+0x79c] ;  /* 0x00079c0001157983 */ /* 0x000f280000300800 */
[----:B------:R-:W4:Y:S01]  /*c2a0*/  LDL.LU R29, [R1+0x7a0] ;  /* 0x0007a000011d7983 */ /* 0x000f220000300800 */
[----:B------:R-:W-:Y:S01]  /*c2b0*/  IMAD.HI.U32 R13, R20, R7, RZ ;  /* 0x00000007140d7227 */ /* 0x000fe200078e00ff */
[----:B------:R-:W-:-:S03]  /*c2c0*/  ISETP.GT.U32.AND P3, PT, R0, R6, PT ;  /* 0x000000060000720c */ /* 0x000fc60003f64070 */
[----:B------:R-:W-:-:S04]  /*c2d0*/  IMAD.MOV R13, RZ, RZ, -R13 ;  /* 0x000000ffff0d7224 */ /* 0x000fc800078e0a0d */
[----:B------:R-:W-:-:S05]  /*c2e0*/  IMAD R7, R0, R13, R7 ;  /* 0x0000000d00077224 */ /* 0x000fca00078e0207 */
[----:B------:R-:W-:Y:S01]  /*c2f0*/  ISETP.GT.U32.AND P2, PT, R0, R7, PT ;  /* 0x000000070000720c */ /* 0x000fe20003f44070 */
[----:B------:R-:W-:-:S05]  /*c300*/  @!P3 IMAD.IADD R6, R6, 0x1, -R0 ;  /* 0x000000010606b824 */ /* 0x000fca00078e0a00 */
[----:B------:R-:W-:-:S07]  /*c310*/  ISETP.GT.U32.AND P0, PT, R0, R6, PT ;  /* 0x000000060000720c */ /* 0x000fce0003f04070 */
[----:B------:R-:W-:-:S05]  /*c320*/  @!P2 IMAD.IADD R7, R7, 0x1, -R0 ;  /* 0x000000010707a824 */ /* 0x000fca00078e0a00 */
[----:B------:R-:W-:Y:S01]  /*c330*/  ISETP.GT.U32.AND P2, PT, R0, R7, PT ;  /* 0x000000070000720c */ /* 0x000fe20003f44070 */
[----:B------:R-:W-:-:S04]  /*c340*/  @!P0 IMAD.IADD R6, R6, 0x1, -R0 ;  /* 0x0000000106068824 */ /* 0x000fc800078e0a00 */
[----:B------:R-:W-:Y:S01]  /*c350*/  @!P5 IMAD.MOV R6, RZ, RZ, -R6 ;  /* 0x000000ffff06d224 */ /* 0x000fe200078e0a06 */
[----:B------:R-:W-:Y:S02]  /*c360*/  IABS R15, R22 ;  /* 0x00000016000f7213 */ /* 0x000fe40000000000 */
[----:B------:R-:W-:Y:S02]  /*c370*/  ISETP.GE.AND P3, PT, R22, RZ, PT ;  /* 0x000000ff1600720c */ /* 0x000fe40003f66270 */
[----:B------:R2:W-:Y:S01]  /*c380*/  STL [R1+0x5f8], R6 ;  /* 0x0005f80601007387 */ /* 0x0005e20000100800 */
[----:B-----5:R-:W-:Y:S02]  /*c390*/  IABS R4, R19 ;  /* 0x0000001300047213 */ /* 0x020fe40000000000 */
[----:B------:R-:W-:Y:S01]  /*c3a0*/  ISETP.GE.AND P0, PT, R19, RZ, PT ;  /* 0x000000ff1300720c */ /* 0x000fe20003f06270 */
[----:B------:R-:W5:Y:S01]  /*c3b0*/  LDL.LU R22, [R1+0x7a4] ;  /* 0x0007a40001167983 */ /* 0x000f620000300800 */
[----:B------:R-:W-:Y:S01]  /*c3c0*/  @!P2 IMAD.IADD R7, R7, 0x1, -R0 ;  /* 0x000000010707a824 */ /* 0x000fe200078e0a00 */
[----:B------:R-:W-:-:S02]  /*c3d0*/  IABS R8, R18 ;  /* 0x0000001200087213 */ /* 0x000fc40000000000 */
[----:B------:R-:W5:Y:S01]  /*c3e0*/  LDL.LU R19, [R1+0x7a8] ;  /* 0x0007a80001137983 */ /* 0x000f620000300800 */
[----:B------:R-:W-:-:S03]  /*c3f0*/  ISETP.GE.AND P2, PT, R18, RZ, PT ;  /* 0x000000ff1200720c */ /* 0x000fc60003f46270 */
[----:B------:R-:W5:Y:S01]  /*c400*/  LDL.LU R18, [R1+0x7ac] ;  /* 0x0007ac0001127983 */ /* 0x000f620000300800 */
[----:B------:R-:W-:-:S04]  /*c410*/  IMAD.HI.U32 R2, R20, R15, RZ ;  /* 0x0000000f14027227 */ /* 0x000fc800078e00ff */
[----:B------:R-:W-:-:S04]  /*c420*/  IMAD.MOV R2, RZ, RZ, -R2 ;  /* 0x000000ffff027224 */ /* 0x000fc800078e0a02 */
[----:B------:R-:W-:Y:S02]  /*c430*/  IMAD R2, R0, R2, R15 ;  /* 0x0000000200027224 */ /* 0x000fe400078e020f */
[----:B-1----:R-:W-:-:S03]  /*c440*/  IMAD.HI.U32 R9, R20, R5, RZ ;  /* 0x0000000514097227 */ /* 0x002fc600078e00ff */
[----:B------:R-:W-:Y:S01]  /*c450*/  ISETP.GT.U32.AND P6, PT, R0, R2, PT ;  /* 0x000000020000720c */ /* 0x000fe20003fc4070 */
[----:B------:R-:W-:Y:S02]  /*c460*/  IMAD.MOV R9, RZ, RZ, -R9 ;  /* 0x000000ffff097224 */ /* 0x000fe400078e0a09 */
[----:B------:R-:W-:-:S04]  /*c470*/  IMAD.HI.U32 R10, R20, R4, RZ ;  /* 0x00000004140a7227 */ /* 0x000fc800078e00ff */
[----:B------:R-:W-:Y:S02]  /*c480*/  IMAD R5, R0, R9, R5 ;  /* 0x0000000900057224 */ /* 0x000fe400078e0205 */
[----:B------:R-:W-:-:S03]  /*c490*/  IMAD.MOV R10, RZ, RZ, -R10 ;  /* 0x000000ffff0a7224 */ /* 0x000fc600078e0a0a */
[----:B------:R-:W-:Y:S01]  /*c4a0*/  ISETP.GT.U32.AND P5, PT, R0, R5, PT ;  /* 0x000000050000720c */ /* 0x000fe20003fa4070 */
[----:B------:R-:W-:Y:S02]  /*c4b0*/  @!P6 IMAD.IADD R2, R2, 0x1, -R0 ;  /* 0x000000010202e824 */ /* 0x000fe400078e0a00 */
[C---:B------:R-:W-:Y:S02]  /*c4c0*/  IMAD R4, R0.reuse, R10, R4 ;  /* 0x0000000a00047224 */ /* 0x040fe400078e0204 */
[----:B------:R-:W-:Y:S01]  /*c4d0*/  @!P4 IMAD.MOV R7, RZ, RZ, -R7 ;  /* 0x000000ffff07c224 */ /* 0x000fe200078e0a07 */
[C---:B------:R-:W-:Y:S02]  /*c4e0*/  ISETP.GT.U32.AND P6, PT, R0.reuse, R2, PT ;  /* 0x000000020000720c */ /* 0x040fe40003fc4070 */
[----:B------:R-:W-:Y:S01]  /*c4f0*/  ISETP.GT.U32.AND P4, PT, R0, R4, PT ;  /* 0x000000040000720c */ /* 0x000fe20003f84070 */
[----:B------:R-:W-:-:S04]  /*c500*/  IMAD.HI.U32 R11, R20, R8, RZ ;  /* 0x00000008140b7227 */ /* 0x000fc800078e00ff */
[----:B------:R-:W-:Y:S01]  /*c510*/  @!P5 IMAD.IADD R5, R5, 0x1, -R0 ;  /* 0x000000010505d824 */ /* 0x000fe200078e0a00 */
[----:B------:R4:W-:Y:S01]  /*c520*/  STL [R1+0x5f4], R7 ;  /* 0x0005f40701007387 */ /* 0x0009e20000100800 */
[----:B------:R-:W-:-:S04]  /*c530*/  IMAD.MOV R11, RZ, RZ, -R11 ;  /* 0x000000ffff0b7224 */ /* 0x000fc800078e0a0b */
[--C-:B------:R-:W-:Y:S02]  /*c540*/  @!P6 IMAD.IADD R2, R2, 0x1, -R0.reuse ;  /* 0x000000010202e824 */ /* 0x100fe400078e0a00 */
[----:B------:R-:W-:Y:S01]  /*c550*/  @!P4 IMAD.IADD R4, R4, 0x1, -R0 ;  /* 0x000000010404c824 */ /* 0x000fe200078e0a00 */
[C---:B------:R-:W-:Y:S01]  /*c560*/  ISETP.GT.U32.AND P4, PT, R0.reuse, R5, PT ;  /* 0x000000050000720c */ /* 0x040fe20003f84070 */
[----:B------:R-:W-:Y:S02]  /*c570*/  IMAD R8, R0, R11, R8 ;  /* 0x0000000b00087224 */ /* 0x000fe400078e0208 */
[----:B------:R-:W-:-:S03]  /*c580*/  IMAD.MOV.U32 R13, RZ, RZ, R2 ;  /* 0x000000ffff0d7224 */ /* 0x000fc600078e0002 */
[C---:B------:R-:W-:Y:S01]  /*c590*/  ISETP.GT.U32.AND P6, PT, R0.reuse, R8, PT ;  /* 0x000000080000720c */ /* 0x040fe20003fc4070 */
[----:B------:R-:W-:Y:S01]  /*c5a0*/  @!P3 IMAD.MOV R13, RZ, RZ, -R13 ;  /* 0x000000ffff0db224 */ /* 0x000fe200078e0a0d */
[----:B------:R-:W-:-:S05]  /*c5b0*/  ISETP.GT.U32.AND P3, PT, R0, R4, PT ;  /* 0x000000040000720c */ /* 0x000fca0003f64070 */
[----:B------:R-:W-:-:S06]  /*c5c0*/  @!P4 IMAD.IADD R5, R5, 0x1, -R0 ;  /* 0x000000010505c824 */ /* 0x000fcc00078e0a00 */
[--C-:B------:R-:W-:Y:S02]  /*c5d0*/  @!P6 IMAD.IADD R8, R8, 0x1, -R0.reuse ;  /* 0x000000010808e824 */ /* 0x100fe400078e0a00 */
[----:B------:R-:W-:-:S03]  /*c5e0*/  @!P3 IMAD.IADD R4, R4, 0x1, -R0 ;  /* 0x000000010404b824 */ /* 0x000fc600078e0a00 */
[----:B------:R-:W-:Y:S01]  /*c5f0*/  ISETP.GT.U32.AND P6, PT, R0, R8, PT ;  /* 0x000000080000720c */ /* 0x000fe20003fc4070 */
[----:B------:R-:W-:-:S04]  /*c600*/  IMAD.MOV.U32 R14, RZ, RZ, R5 ;  /* 0x000000ffff0e7224 */ /* 0x000fc800078e0005 */
[----:B------:R-:W-:Y:S01]  /*c610*/  @!P1 IMAD.MOV R14, RZ, RZ, -R14 ;  /* 0x000000ffff0e9224 */ /* 0x000fe200078e0a0e */
[----:B------:R-:W-:Y:S01]  /*c620*/  STL [R1+0x5f0], R13 ;  /* 0x0005f00d01007387 */ /* 0x000fe20000100800 */
[----:B------:R-:W-:-:S06]  /*c630*/  @!P0 IMAD.MOV R4, RZ, RZ, -R4 ;  /* 0x000000ffff048224 */ /* 0x000fcc00078e0a04 */
[----:B------:R-:W-:-:S04]  /*c640*/  @!P6 IMAD.IADD R8, R8, 0x1, -R0 ;  /* 0x000000010808e824 */ /* 0x000fc800078e0a00 */
[----:B------:R-:W-:Y:S01]  /*c650*/  @!P2 IMAD.MOV R8, RZ, RZ, -R8 ;  /* 0x000000ffff08a224 */ /* 0x000fe200078e0a08 */
[----:B---3--:R-:W-:-:S05]  /*c660*/  IABS R12, R28 ;  /* 0x0000001c000c7213 */ /* 0x008fca0000000000 */
[----:B------:R-:W-:-:S04]  /*c670*/  IMAD.HI.U32 R9, R20, R12, RZ ;  /* 0x0000000c14097227 */ /* 0x000fc800078e00ff */
[----:B------:R-:W-:-:S04]  /*c680*/  IMAD.MOV R9, RZ, RZ, -R9 ;  /* 0x000000ffff097224 */ /* 0x000fc800078e0a09 */
[----:B------:R-:W-:-:S05]  /*c690*/  IMAD R12, R0, R9, R12 ;  /* 0x00000009000c7224 */ /* 0x000fca00078e020c */
[----:B------:R-:W-:Y:S02]  /*c6a0*/  ISETP.GT.U32.AND P5, PT, R0, R12, PT ;  /* 0x0000000c0000720c */ /* 0x000fe40003fa4070 */
[----:B--2---:R-:W-:Y:S02]  /*c6b0*/  IABS R6, R27 ;  /* 0x0000001b00067213 */ /* 0x004fe40000000000 */
[----:B----4-:R-:W-:-:S03]  /*c6c0*/  IABS R7, R21 ;  /* 0x0000001500077213 */ /* 0x010fc60000000000 */
[----:B------:R-:W-:-:S04]  /*c6d0*/  IMAD.HI.U32 R11, R20, R6, RZ ;  /* 0x00000006140b7227 */ /* 0x000fc800078e00ff */
[----:B------:R-:W-:Y:S01]  /*c6e0*/  IMAD.HI.U32 R10, R20, R7, RZ ;  /* 0x00000007140a7227 */ /* 0x000fe200078e00ff */
[----:B------:R-:W-:-:S03]  /*c6f0*/  IABS R9, R29 ;  /* 0x0000001d00097213 */ /* 0x000fc60000000000 */
[----:B------:R-:W-:Y:S02]  /*c700*/  IMAD.MOV R11, RZ, RZ, -R11 ;  /* 0x000000ffff0b7224 */ /* 0x000fe400078e0a0b */
[----:B------:R-:W-:Y:S02]  /*c710*/  @!P5 IMAD.IADD R12, R12, 0x1, -R0 ;  /* 0x000000010c0cd824 */ /* 0x000fe400078e0a00 */
[----:B------:R-:W-:Y:S02]  /*c720*/  IMAD.MOV R10, RZ, RZ, -R10 ;  /* 0x000000ffff0a7224 */ /* 0x000fe400078e0a0a */
[C---:B------:R-:W-:Y:S01]  /*c730*/  IMAD R6, R0.reuse, R11, R6 ;  /* 0x0000000b00067224 */ /* 0x040fe200078e0206 */
[C---:B------:R-:W-:Y:S01]  /*c740*/  ISETP.GT.U32.AND P5, PT, R0.reuse, R12, PT ;  /* 0x0000000c0000720c */ /* 0x040fe20003fa4070 */
[----:B------:R-:W-:Y:S02]  /*c750*/  IMAD R7, R0, R10, R7 ;  /* 0x0000000a00077224 */ /* 0x000fe400078e0207 */
[----:B------:R-:W-:Y:S01]  /*c760*/  IMAD.HI.U32 R10, R20, R9, RZ ;  /* 0x00000009140a7227 */ /* 0x000fe200078e00ff */
[----:B------:R-:W-:-:S03]  /*c770*/  ISETP.GT.U32.AND P4, PT, R0, R6, PT ;  /* 0x000000060000720c */ /* 0x000fc60003f84070 */
[----:B------:R-:W-:Y:S01]  /*c780*/  IMAD.MOV R10, RZ, RZ, -R10 ;  /* 0x000000ffff0a7224 */ /* 0x000fe200078e0a0a */
[----:B------:R-:W-:-:S03]  /*c790*/  ISETP.GT.U32.AND P3, PT, R0, R7, PT ;  /* 0x000000070000720c */ /* 0x000fc60003f64070 */
[----:B------:R-:W-:Y:S02]  /*c7a0*/  IMAD R9, R0, R10, R9 ;  /* 0x0000000a00097224 */ /* 0x000fe400078e0209 */
[----:B------:R-:W-:-:S03]  /*c7b0*/  @!P5 IMAD.IADD R12, R12, 0x1, -R0 ;  /* 0x000000010c0cd824 */ /* 0x000fc600078e0a00 */
[----:B------:R-:W-:Y:S01]  /*c7c0*/  ISETP.GT.U32.AND P5, PT, R0, R9, PT ;  /* 0x000000090000720c */ /* 0x000fe20003fa4070 */
[----:B------:R-:W-:-:S04]  /*c7d0*/  @!P4 IMAD.IADD R6, R6, 0x1, -R0 ;  /* 0x000000010606c824 */ /* 0x000fc800078e0a00 */
[--C-:B------:R-:W-:Y:S01]  /*c7e0*/  @!P3 IMAD.IADD R7, R7, 0x1, -R0.reuse ;  /* 0x000000010707b824 */ /* 0x100fe200078e0a00 */
[----:B------:R-:W-:Y:S02]  /*c7f0*/  ISETP.GT.U32.AND P1, PT, R0, R6, PT ;  /* 0x000000060000720c */ /* 0x000fe40003f24070 */
[----:B------:R-:W-:Y:S02]  /*c800*/  ISETP.GE.AND P6, PT, R28, RZ, PT ;  /* 0x000000ff1c00720c */ /* 0x000fe40003fc6270 */
[----:B------:R-:W-:Y:S01]  /*c810*/  ISETP.GE.AND P4, PT, R27, RZ, PT ;  /* 0x000000ff1b00720c */ /* 0x000fe20003f86270 */
[----:B------:R-:W2:Y:S02]  /*c820*/  LDL.LU R28, [R1+0x7b0] ;  /* 0x0007b000011c7983 */ /* 0x000ea40000300800 */
[----:B------:R-:W-:Y:S01]  /*c830*/  @!P5 IMAD.IADD R9, R9, 0x1, -R0 ;  /* 0x000000010909d824 */ /* 0x000fe200078e0a00 */
[----:B------:R-:W-:Y:S01]  /*c840*/  ISETP.GT.U32.AND P5, PT, R0, R7, PT ;  /* 0x000000070000720c */ /* 0x000fe20003fa4070 */
[----:B------:R-:W3:Y:S01]  /*c850*/  LDL.LU R27, [R1+0x7b4] ;  /* 0x0007b400011b7983 */ /* 0x000ee20000300800 */
[----:B------:R-:W-:-:S02]  /*c860*/  ISETP.GE.AND P3, PT, R21, RZ, PT ;  /* 0x000000ff1500720c */ /* 0x000fc40003f66270 */
[----:B------:R-:W-:Y:S01]  /*c870*/  ISETP.GT.U32.AND P0, PT, R0, R9, PT ;  /* 0x000000090000720c */ /* 0x000fe20003f04070 */
[----:B------:R-:W4:Y:S01]  /*c880*/  LDL.LU R21, [R1+0x7b8] ;  /* 0x0007b80001157983 */ /* 0x000f220000300800 */
[----:B------:R-:W-:-:S03]  /*c890*/  @!P1 IMAD.IADD R6, R6, 0x1, -R0 ;  /* 0x0000000106069824 */ /* 0x000fc600078e0a00 */
[----:B------:R-:W-:Y:S04]  /*c8a0*/  STL [R1+0x5ec], R14 ;  /* 0x0005ec0e01007387 */ /* 0x000fe80000100800 */
[----:B------:R0:W-:Y:S01]  /*c8b0*/  STL [R1+0x5e8], R4 ;  /* 0x0005e80401007387 */ /* 0x0001e20000100800 */
[----:B------:R-:W-:Y:S02]  /*c8c0*/  @!P5 IMAD.IADD R7, R7, 0x1, -R0 ;  /* 0x000000010707d824 */ /* 0x000fe400078e0a00 */
[----:B0-----:R-:W-:Y:S02]  /*c8d0*/  IMAD.MOV.U32 R4, RZ, RZ, R12 ;  /* 0x000000ffff047224 */ /* 0x001fe400078e000c */
[----:B------:R-:W-:Y:S02]  /*c8e0*/  IMAD.MOV.U32 R12, RZ, RZ, R6 ;  /* 0x000000ffff0c7224 */ /* 0x000fe400078e0006 */
[----:B------:R-:W-:-:S02]  /*c8f0*/  @!P6 IMAD.MOV R4, RZ, RZ, -R4 ;  /* 0x000000ffff04e224 */ /* 0x000fc400078e0a04 */
[----:B------:R-:W-:Y:S01]  /*c900*/  @!P4 IMAD.MOV R12, RZ, RZ, -R12 ;  /* 0x000000ffff0cc224 */ /* 0x000fe200078e0a0c */
[----:B------:R-:W-:Y:S01]  /*c910*/  STL [R1+0x5e4], R8 ;  /* 0x0005e40801007387 */ /* 0x000fe20000100800 */
[----:B------:R-:W-:Y:S01]  /*c920*/  @!P3 IMAD.MOV R7, RZ, RZ, -R7 ;  /* 0x000000ffff07b224 */ /* 0x000fe200078e0a07 */
[----:B-----5:R-:W-:Y:S01]  /*c930*/  IABS R2, R22 ;  /* 0x0000001600027213 */ /* 0x020fe20000000000 */
[----:B------:R-:W-:Y:S01]  /*c940*/  @!P0 IMAD.IADD R9, R9, 0x1, -R0 ;  /* 0x0000000109098824 */ /* 0x000fe200078e0a00 */
[----:B------:R-:W-:Y:S01]  /*c950*/  STL [R1+0x5e0], R4 ;  /* 0x0005e00401007387 */ /* 0x000fe20000100800 */
[----:B------:R-:W-:Y:S02]  /*c960*/  ISETP.GE.AND P1, PT, R22, RZ, PT ;  /* 0x000000ff1600720c */ /* 0x000fe40003f26270 */
[----:B------:R-:W-:Y:S01]  /*c970*/  IABS R10, R19 ;  /* 0x00000013000a7213 */ /* 0x000fe20000000000 */
[----:B------:R-:W5:Y:S01]  /*c980*/  LDL.LU R22, [R1+0x7bc] ;  /* 0x0007bc0001167983 */ /* 0x000f620000300800 */
[----:B------:R-:W-:-:S03]  /*c990*/  ISETP.GE.AND P0, PT, R19, RZ, PT ;  /* 0x000000ff1300720c */ /* 0x000fc60003f06270 */
[----:B------:R-:W-:Y:S01]  /*c9a0*/  STL [R1+0x5dc], R12 ;  /* 0x0005dc0c01007387 */ /* 0x000fe20000100800 */
[----:B------:R-:W-:Y:S02]  /*c9b0*/  IABS R11, R18 ;  /* 0x00000012000b7213 */ /* 0x000fe40000000000 */
[----:B------:R-:W-:Y:S01]  /*c9c0*/  ISETP.GE.AND P4, PT, R18, RZ, PT ;  /* 0x000000ff1200720c */ /* 0x000fe20003f86270 */
[----:B------:R-:W2:Y:S04]  /*c9d0*/  LDL.LU R19, [R1+0x7c0] ;  /* 0x0007c00001137983 */ /* 0x000ea80000300800 */
[----:B------:R0:W-:Y:S04]  /*c9e0*/  STL [R1+0x5d8], R7 ;  /* 0x0005d80701007387 */ /* 0x0001e80000100800 */
[----:B------:R-:W2:Y:S01]  /*c9f0*/  LDL R18, [R1+0x7c8] ;  /* 0x0007c80001127983 */ /* 0x000ea20000100800 */
[----:B------:R-:W-:-:S04]  /*ca00*/  IMAD.HI.U32 R13, R20, R2, RZ ;  /* 0x00000002140d7227 */ /* 0x000fc800078e00ff */
[----:B------:R-:W-:-:S04]  /*ca10*/  IMAD.MOV R13, RZ, RZ, -R13 ;  /* 0x000000ffff0d7224 */ /* 0x000fc800078e0a0d */
[----:B------:R-:W-:Y:S02]  /*ca20*/  IMAD R13, R0, R13, R2 ;  /* 0x0000000d000d7224 */ /* 0x000fe400078e0202 */
[----:B------:R-:W-:-:S04]  /*ca30*/  IMAD.HI.U32 R2, R20, R10, RZ ;  /* 0x0000000a14027227 */ /* 0x000fc800078e00ff */
[----:B------:R-:W-:Y:S01]  /*ca40*/  IMAD.MOV R2, RZ, RZ, -R2 ;  /* 0x000000ffff027224 */ /* 0x000fe200078e0a02 */
[----:B------:R-:W-:Y:S01]  /*ca50*/  ISETP.GT.U32.AND P6, PT, R0, R13, PT ;  /* 0x0000000d0000720c */ /* 0x000fe20003fc4070 */
[----:B------:R-:W-:-:S04]  /*ca60*/  IMAD.HI.U32 R5, R20, R11, RZ ;  /* 0x0000000b14057227 */ /* 0x000fc800078e00ff */
[----:B------:R-:W-:Y:S02]  /*ca70*/  IMAD R2, R0, R2, R10 ;  /* 0x0000000200027224 */ /* 0x000fe400078e020a */
[----:B------:R-:W-:-:S03]  /*ca80*/  IMAD.MOV R5, RZ, RZ, -R5 ;  /* 0x000000ffff057224 */ /* 0x000fc600078e0a05 */
[C---:B------:R-:W-:Y:S01]  /*ca90*/  ISETP.GT.U32.AND P5, PT, R0.reuse, R2, PT ;  /* 0x000000020000720c */ /* 0x040fe20003fa4070 */
[----:B------:R-:W-:Y:S02]  /*caa0*/  IMAD R11, R0, R5, R11 ;  /* 0x00000005000b7224 */ /* 0x000fe400078e020b */
[----:B------:R-:W-:-:S03]  /*cab0*/  @!P6 IMAD.IADD R13, R13, 0x1, -R0 ;  /* 0x000000010d0de824 */ /* 0x000fc600078e0a00 */
[----:B------:R-:W-:-:S07]  /*cac0*/  ISETP.GT.U32.AND P6, PT, R0, R11, PT ;  /* 0x0000000b0000720c */ /* 0x000fce0003fc4070 */
[----:B------:R-:W-:Y:S01]  /*cad0*/  @!P5 IMAD.IADD R2, R2, 0x1, -R0 ;  /* 0x000000010202d824 */ /* 0x000fe200078e0a00 */
[----:B------:R-:W-:Y:S02]  /*cae0*/  ISETP.GT.U32.AND P5, PT, R0, R13, PT ;  /* 0x0000000d0000720c */ /* 0x000fe40003fa4070 */
[----:B------:R-:W-:-:S03]  /*caf0*/  ISETP.GE.AND P2, PT, R29, RZ, PT ;  /* 0x000000ff1d00720c */ /* 0x000fc60003f46270 */
[----:B------:R-:W-:Y:S01]  /*cb00*/  @!P6 IMAD.IADD R11, R11, 0x1, -R0 ;  /* 0x000000010b0be824 */ /* 0x000fe200078e0a00 */
[----:B------:R-:W-:-:S07]  /*cb10*/  ISETP.GT.U32.AND P6, PT, R0, R2, PT ;  /* 0x000000020000720c */ /* 0x000fce0003fc4070 */
[----:B------:R-:W-:-:S04]  /*cb20*/  @!P5 IMAD.IADD R13, R13, 0x1, -R0 ;  /* 0x000000010d0dd824 */ /* 0x000fc800078e0a00 */
[----:B0-----:R-:W-:Y:S02]  /*cb30*/  IMAD.MOV.U32 R7, RZ, RZ, R13 ;  /* 0x000000ffff077224 */ /* 0x001fe400078e000d */
[----:B------:R-:W-:Y:S02]  /*cb40*/  @!P2 IMAD.MOV R9, RZ, RZ, -R9 ;  /* 0x000000ffff09a224 */ /* 0x000fe400078e0a09 */
[----:B------:R-:W-:Y:S02]  /*cb50*/  @!P6 IMAD.IADD R2, R2, 0x1, -R0 ;  /* 0x000000010202e824 */ /* 0x000fe400078e0a00 */
[----:B------:R-:W-:Y:S01]  /*cb60*/  @!P1 IMAD.MOV R7, RZ, RZ, -R7 ;  /* 0x000000ffff079224 */ /* 0x000fe200078e0a07 */
[----:B------:R-:W-:Y:S01]  /*cb70*/  STL [R1+0x5d4], R9 ;  /* 0x0005d40901007387 */ /* 0x000fe20000100800 */
[----:B------:R-:W-:-:S03]  /*cb80*/  @!P0 IMAD.MOV R2, RZ, RZ, -R2 ;  /* 0x000000ffff028224 */ /* 0x000fc600078e0a02 */
[----:B------:R-:W-:Y:S04]  /*cb90*/  STL [R1+0x5d0], R7 ;  /* 0x0005d00701007387 */ /* 0x000fe80000100800 */
[----:B------:R-:W5:Y:S04]  /*cba0*/  LDL R14, [R1+0x7cc] ;  /* 0x0007cc00010e7983 */ /* 0x000f680000100800 */
[----:B------:R-:W5:Y:S04]  /*cbb0*/  LDL.LU R29, [R1+0x7d8] ;  /* 0x0007d800011d7983 */ /* 0x000f680000300800 */
[----:B------:R2:W-:Y:S01]  /*cbc0*/  STL [R1+0x5cc], R2 ;  /* 0x0005cc0201007387 */ /* 0x0005e20000100800 */
[----:B----4-:R-:W-:-:S02]  /*cbd0*/  IABS R8, R21 ;  /* 0x0000001500087213 */ /* 0x010fc40000000000 */
[----:B------:R-:W-:Y:S02]  /*cbe0*/  ISETP.GE.AND P0, PT, R21, RZ, PT ;  /* 0x000000ff1500720c */ /* 0x000fe40003f06270 */
[----:B------:R-:W4:Y:S01]  /*cbf0*/  LDL R21, [R1+0x7d0] ;  /* 0x0007d00001157983 */ /* 0x000f220000100800 */
[----:B--2---:R-:W-:-:S03]  /*cc00*/  IABS R2, R18 ;  /* 0x0000001200027213 */ /* 0x004fc60000000000 */
[----:B------:R-:W2:Y:S01]  /*cc10*/  LDL R18, [R1+0x7d4] ;  /* 0x0007d40001127983 */ /* 0x000ea20000100800 */
[----:B------:R-:W-:-:S05]  /*cc20*/  IABS R5, R28 ;  /* 0x0000001c00057213 */ /* 0x000fca0000000000 */
[----:B------:R-:W-:Y:S01]  /*cc30*/  IMAD.HI.U32 R6, R20, R5, RZ ;  /* 0x0000000514067227 */ /* 0x000fe200078e00ff */
[----:B---3--:R-:W-:-:S03]  /*cc40*/  IABS R4, R27 ;  /* 0x0000001b00047213 */ /* 0x008fc60000000000 */
[----:B------:R-:W-:Y:S01]  /*cc50*/  IMAD.MOV R6, RZ, RZ, -R6 ;  /* 0x000000ffff067224 */ /* 0x000fe200078e0a06 */
[----:B------:R-:W-:-:S03]  /*cc60*/  ISETP.GT.U32.AND P3, PT, R0, R11, PT ;  /* 0x0000000b0000720c */ /* 0x000fc60003f64070 */
[----:B------:R-:W-:Y:S02]  /*cc70*/  IMAD R5, R0, R6, R5 ;  /* 0x0000000600057224 */ /* 0x000fe400078e0205 */
[----:B------:R-:W-:-:S04]  /*cc80*/  IMAD.HI.U32 R6, R20, R8, RZ ;  /* 0x0000000814067227 */ /* 0x000fc800078e00ff */
[----:B------:R-:W-:Y:S01]  /*cc90*/  IMAD.HI.U32 R10, R20, R4, RZ ;  /* 0x00000004140a7227 */ /* 0x000fe200078e00ff */
[----:B------:R-:W-:-:S03]  /*cca0*/  ISETP.GT.U32.AND P5, PT, R0, R5, PT ;  /* 0x000000050000720c */ /* 0x000fc60003fa4070 */
[----:B------:R-:W-:Y:S02]  /*ccb0*/  IMAD.MOV R6, RZ, RZ, -R6 ;  /* 0x000000ffff067224 */ /* 0x000fe400078e0a06 */
[----:B------:R-:W-:Y:S02]  /*ccc0*/  IMAD.MOV R10, RZ, RZ, -R10 ;  /* 0x000000ffff0a7224 */ /* 0x000fe400078e0a0a */
[C---:B------:R-:W-:Y:S02]  /*ccd0*/  IMAD R6, R0.reuse, R6, R8 ;  /* 0x0000000600067224 */ /* 0x040fe400078e0208 */
[C---:B------:R-:W-:Y:S01]  /*cce0*/  IMAD R4, R0.reuse, R10, R4 ;  /* 0x0000000a00047224 */ /* 0x040fe200078e0204 */
[----:B------:R-:W-:Y:S01]  /*ccf0*/  IABS R10, R19 ;  /* 0x00000013000a7213 */ /* 0x000fe20000000000 */
[----:B------:R-:W-:Y:S01]  /*cd00*/  @!P3 IMAD.IADD R11, R11, 0x1, -R0 ;  /* 0x000000010b0bb824 */ /* 0x000fe200078e0a00 */
[----:B------:R-:W-:Y:S02]  /*cd10*/  ISETP.GT.U32.AND P3, PT, R0, R6, PT ;  /* 0x000000060000720c */ /* 0x000fe40003f64070 */
[----:B-----5:R-:W-:Y:S01]  /*cd20*/  IABS R13, R22 ;  /* 0x00000016000d7213 */ /* 0x020fe20000000000 */
[----:B------:R-:W-:Y:S01]  /*cd30*/  IMAD.HI.U32 R7, R20, R10, RZ ;  /* 0x0000000a14077227 */ /* 0x000fe200078e00ff */
[----:B------:R-:W-:-:S03]  /*cd40*/  ISETP.GT.U32.AND P6, PT, R0, R4, PT ;  /* 0x000000040000720c */ /* 0x000fc60003fc4070 */
[----:B------:R-:W-:Y:S02]  /*cd50*/  @!P5 IMAD.IADD R5, R5, 0x1, -R0 ;  /* 0x000000010505d824 */ /* 0x000fe400078e0a00 */
[----:B------:R-:W-:Y:S01]  /*cd60*/  IMAD.HI.U32 R8, R20, R13, RZ ;  /* 0x0000000d14087227 */ /* 0x000fe200078e00ff */
[----:B------:R-:W-:-:S03]  /*cd70*/  IABS R12, R16 ;  /* 0x00000010000c7213 */ /* 0x000fc60000000000 */
[----:B------:R-:W-:Y:S02]  /*cd80*/  IMAD.MOV R9, RZ, RZ, -R7 ;  /* 0x000000ffff097224 */ /* 0x000fe400078e0a07 */
[----:B------:R-:W-:Y:S01]  /*cd90*/  IMAD.HI.U32 R7, R20, R2, RZ ;  /* 0x0000000214077227 */ /* 0x000fe200078e00ff */
[----:B------:R-:W-:-:S03]  /*cda0*/  ISETP.GT.U32.AND P5, PT, R0, R5, PT ;  /* 0x000000050000720c */ /* 0x000fc60003fa4070 */
[----:B------:R-:W-:Y:S02]  /*cdb0*/  IMAD.MOV R8, RZ, RZ, -R8 ;  /* 0x000000ffff087224 */ /* 0x000fe400078e0a08 */
[----:B------:R-:W-:Y:S02]  /*cdc0*/  IMAD.MOV R7, RZ, RZ, -R7 ;  /* 0x000000ffff077224 */ /* 0x000fe400078e0a07 */
[----:B------:R-:W-:Y:S02]  /*cdd0*/  @!P3 IMAD.IADD R6, R6, 0x1, -R0 ;  /* 0x000000010606b824 */ /* 0x000fe400078e0a00 */
[----:B------:R-:W-:Y:S02]  /*cde0*/  IMAD R13, R0, R8, R13 ;  /* 0x00000008000d7224 */ /* 0x000fe400078e020d */
[----:B------:R-:W-:Y:S01]  /*cdf0*/  IMAD.HI.U32 R8, R20, R12, RZ ;  /* 0x0000000c14087227 */ /* 0x000fe200078e00ff */
[----:B------:R-:W-:-:S03]  /*ce00*/  ISETP.GT.U32.AND P3, PT, R0, R6, PT ;  /* 0x000000060000720c */ /* 0x000fc60003f64070 */
[----:B------:R-:W-:Y:S02]  /*ce10*/  @!P6 IMAD.IADD R4, R4, 0x1, -R0 ;  /* 0x000000010404e824 */ /* 0x000fe400078e0a00 */
[C---:B------:R-:W-:Y:S02]  /*ce20*/  IMAD R2, R0.reuse, R7, R2 ;  /* 0x0000000700027224 */ /* 0x040fe400078e0202 */
[----:B------:R-:W-:Y:S01]  /*ce30*/  IMAD.MOV R8, RZ, RZ, -R8 ;  /* 0x000000ffff087224 */ /* 0x000fe200078e0a08 */
[----:B------:R-:W-:Y:S01]  /*ce40*/  ISETP.GT.U32.AND P6, PT, R0, R4, PT ;  /* 0x000000040000720c */ /* 0x000fe20003fc4070 */
[----:B------:R-:W-:Y:S01]  /*ce50*/  @!P5 IMAD.IADD R5, R5, 0x1, -R0 ;  /* 0x000000010505d824 */ /* 0x000fe200078e0a00 */
[----:B------:R-:W-:Y:S01]  /*ce60*/  ISETP.GE.AND P2, PT, R28, RZ, PT ;  /* 0x000000ff1c00720c */ /* 0x000fe20003f46270 */
[----:B------:R-:W-:Y:S01]  /*ce70*/  IMAD R12, R0, R8, R12 ;  /* 0x00000008000c7224 */ /* 0x000fe200078e020c */
[----:B------:R-:W-:Y:S01]  /*ce80*/  ISETP.GE.AND P1, PT, R27, RZ, PT ;  /* 0x000000ff1b00720c */ /* 0x000fe20003f26270 */
[----:B------:R-:W3:Y:S01]  /*ce90*/  LDL.LU R28, [R1+0x7dc] ;  /* 0x0007dc00011c7983 */ /* 0x000ee20000300800 */
[----:B------:R-:W-:-:S02]  /*cea0*/  ISETP.GE.AND P5, PT, R22, RZ, PT ;  /* 0x000000ff1600720c */ /* 0x000fc40003fa6270 */
[----:B------:R-:W-:Y:S01]  /*ceb0*/  IABS R15, R14 ;  /* 0x0000000e000f7213 */ /* 0x000fe20000000000 */
[----:B------:R-:W5:Y:S01]  /*cec0*/  LDL.LU R27, [R1+0x7e0] ;  /* 0x0007e000011b7983 */ /* 0x000f620000300800 */
[----:B------:R-:W-:-:S03]  /*ced0*/  IABS R14, R29 ;  /* 0x0000001d000e7213 */ /* 0x000fc60000000000 */
[----:B------:R-:W5:Y:S04]  /*cee0*/  LDL.LU R22, [R1+0x7e4] ;  /* 0x0007e40001167983 */ /* 0x000f680000300800 */
[----:B------:R0:W-:Y:S01]  /*cef0*/  STL [R1+0x4b04], R29 ;  /* 0x004b041d01007387 */ /* 0x0001e20000100800 */
[--C-:B------:R-:W-:Y:S02]  /*cf00*/  @!P3 IMAD.IADD R6, R6, 0x1, -R0.reuse ;  /* 0x000000010606b824 */ /* 0x100fe400078e0a00 */
[----:B------:R-:W-:Y:S02]  /*cf10*/  @!P6 IMAD.IADD R4, R4, 0x1, -R0 ;  /* 0x000000010404e824 */ /* 0x000fe400078e0a00 */
[----:B0-----:R-:W-:Y:S02]  /*cf20*/  IMAD.MOV.U32 R29, RZ, RZ, R16 ;  /* 0x000000ffff1d7224 */ /* 0x001fe400078e0010 */
[----:B------:R-:W-:-:S02]  /*cf30*/  @!P4 IMAD.MOV R11, RZ, RZ, -R11 ;  /* 0x000000ffff0bc224 */ /* 0x000fc400078e0a0b */
[----:B------:R-:W-:Y:S01]  /*cf40*/  @!P1 IMAD.MOV R4, RZ, RZ, -R4 ;  /* 0x000000ffff049224 */ /* 0x000fe200078e0a04 */
[----:B----4-:R-:W-:Y:S01]  /*cf50*/  IABS R8, R21 ;  /* 0x0000001500087213 */ /* 0x010fe20000000000 */
[----:B------:R-:W-:-:S04]  /*cf60*/  IMAD.MOV.U32 R21, RZ, RZ, R17 ;  /* 0x000000ffff157224 */ /* 0x000fc800078e0011 */
[----:B------:R-:W-:-:S04]  /*cf70*/  IMAD.HI.U32 R16, R20, R8, RZ ;  /* 0x0000000814107227 */ /* 0x000fc800078e00ff */
[----:B------:R-:W-:-:S04]  /*cf80*/  IMAD.HI.U32 R17, R20, R14, RZ ;  /* 0x0000000e14117227 */ /* 0x000fc800078e00ff */
[----:B------:R-:W-:Y:S02]  /*cf90*/  IMAD.MOV R16, RZ, RZ, -R16 ;  /* 0x000000ffff107224 */ /* 0x000fe400078e0a10 */
[----:B------:R-:W-:Y:S02]  /*cfa0*/  IMAD.MOV R17, RZ, RZ, -R17 ;  /* 0x000000ffff117224 */ /* 0x000fe400078e0a11 */
[C---:B------:R-:W-:Y:S02]  /*cfb0*/  IMAD R8, R0.reuse, R16, R8 ;  /* 0x0000001000087224 */ /* 0x040fe400078e0208 */
[----:B------:R-:W4:Y:S01]  /*cfc0*/  LDL.LU R16, [R1+0x7ec] ;  /* 0x0007ec0001107983 */ /* 0x000f220000300800 */
[----:B------:R-:W-:-:S03]  /*cfd0*/  IMAD R14, R0, R17, R14 ;  /* 0x00000011000e7224 */ /* 0x000fc600078e020e */
[----:B------:R-:W-:Y:S01]  /*cfe0*/  STL [R1+0x5c8], R11 ;  /* 0x0005c80b01007387 */ /* 0x000fe20000100800 */
[----:B--2---:R-:W-:-:S05]  /*cff0*/  IABS R7, R18 ;  /* 0x0000001200077213 */ /* 0x004fca0000000000 */
[----:B------:R-:W-:-:S04]  /*d000*/  IMAD.HI.U32 R18, R20, R7, RZ ;  /* 0x0000000714127227 */ /* 0x000fc800078e00ff */
[----:B------:R-:W-:-:S04]  /*d010*/  IMAD.MOV R18, RZ, RZ, -R18 ;  /* 0x000000ffff127224 */ /* 0x000fc800078e0a12 */
[----:B------:R-:W-:Y:S02]  /*d020*/  IMAD R7, R0, R18, R7 ;  /* 0x0000001200077224 */ /* 0x000fe400078e0207 */
[----:B------:R-:W-:Y:S02]  /*d030*/  IMAD.MOV.U32 R18, RZ, RZ, R29 ;  /* 0x000000ffff127224 */ /* 0x000fe400078e001d */
[----:B------:R-:W-:Y:S02]  /*d040*/  IMAD.MOV.U32 R29, RZ, RZ, R5 ;  /* 0x000000ffff1d7224 */ /* 0x000fe400078e0005 */
[----:B------:R-:W-:Y:S02]  /*d050*/  IMAD.MOV.U32 R5, RZ, RZ, R6 ;  /* 0x000000ffff057224 */ /* 0x000fe400078e0006 */
[----:B------:R-:W-:Y:S02]  /*d060*/  @!P2 IMAD.MOV R29, RZ, RZ, -R29 ;  /* 0x000000ffff1da224 */ /* 0x000fe400078e0a1d */
[----:B------:R-:W-:-:S03]  /*d070*/  @!P0 IMAD.MOV R5, RZ, RZ, -R5 ;  /* 0x000000ffff058224 */ /* 0x000fc600078e0a05 */
[----:B------:R0:W-:Y:S04]  /*d080*/  STL [R1+0x5c4], R29 ;  /* 0x0005c41d01007387 */ /* 0x0001e80000100800 */
[----:B------:R-:W2:Y:S04]  /*d090*/  LDL.LU R17, [R1+0x7c8] ;  /* 0x0007c80001117983 */ /* 0x000ea80000300800 */
[----:B------:R-:W-:Y:S04]  /*d0a0*/  STL [R1+0x5c0], R4 ;  /* 0x0005c00401007387 */ /* 0x000fe80000100800 */
[----:B------:R-:W-:Y:S04]  /*d0b0*/  STL [R1+0x5bc], R5 ;  /* 0x0005bc0501007387 */ /* 0x000fe80000100800 */
[----:B0-----:R-:W4:Y:S01]  /*d0c0*/  LDL.LU R29, [R1+0x7cc] ;  /* 0x0007cc00011d7983 */ /* 0x001f220000300800 */
[C---:B------:R-:W-:Y:S01]  /*d0d0*/  IMAD R10, R0.reuse, R9, R10 ;  /* 0x00000009000a7224 */ /* 0x040fe200078e020a */
[----:B------:R-:W-:-:S04]  /*d0e0*/  ISETP.GT.U32.AND P6, PT, R0, R13, PT ;  /* 0x0000000d0000720c */ /* 0x000fc80003fc4070 */
[----:B------:R-:W-:-:S09]  /*d0f0*/  ISETP.GT.U32.AND P3, PT, R0, R10, PT ;  /* 0x0000000a0000720c */ /* 0x000fd20003f64070 */
[----:B------:R-:W-:-:S04]  /*d100*/  @!P6 IMAD.IADD R13, R13, 0x1, -R0 ;  /* 0x000000010d0de824 */ /* 0x000fc800078e0a00 */
[----:B------:R-:W-:Y:S01]  /*d110*/  @!P3 IMAD.IADD R10, R10, 0x1, -R0 ;  /* 0x000000010a0ab824 */ /* 0x000fe200078e0a00 */
[----:B------:R-:W-:Y:S01]  /*d120*/  ISETP.GT.U32.AND P4, PT, R0, R13, PT ;  /* 0x0000000d0000720c */ /* 0x000fe20003f84070 */
[----:B------:R-:W-:Y:S01]  /*d130*/  IMAD.HI.U32 R9, R20, R15, RZ ;  /* 0x0000000f14097227 */ /* 0x000fe200078e00ff */
[C---:B------:R-:W-:Y:S02]  /*d140*/  ISETP.GT.U32.AND P3, PT, R0.reuse, R2, PT ;  /* 0x000000020000720c */ /* 0x040fe40003f64070 */
[----:B------:R-:W-:Y:S01]  /*d150*/  ISETP.GT.U32.AND P2, PT, R0, R10, PT ;  /* 0x0000000a0000720c */ /* 0x000fe20003f44070 */
[----:B------:R-:W-:-:S04]  /*d160*/  IMAD.MOV R9, RZ, RZ, -R9 ;  /* 0x000000ffff097224 */ /* 0x000fc800078e0a09 */
[----:B------:R-:W-:Y:S01]  /*d170*/  IMAD R15, R0, R9, R15 ;  /* 0x00000009000f7224 */ /* 0x000fe200078e020f */
[----:B---3--:R-:W-:-:S03]  /*d180*/  IABS R9, R28 ;  /* 0x0000001c00097213 */ /* 0x008fc60000000000 */
[--C-:B------:R-:W-:Y:S01]  /*d190*/  @!P4 IMAD.IADD R13, R13, 0x1, -R0.reuse ;  /* 0x000000010d0dc824 */ /* 0x100fe200078e0a00 */
[----:B------:R-:W-:Y:S01]  /*d1a0*/  ISETP.GT.U32.AND P4, PT, R0, R8, PT ;  /* 0x000000080000720c */ /* 0x000fe20003f84070 */
[--C-:B------:R-:W-:Y:S02]  /*d1b0*/  @!P3 IMAD.IADD R2, R2, 0x1, -R0.reuse ;  /* 0x000000010202b824 */ /* 0x100fe400078e0a00 */
[----:B------:R-:W-:Y:S01]  /*d1c0*/  @!P2 IMAD.IADD R10, R10, 0x1, -R0 ;  /* 0x000000010a0aa824 */ /* 0x000fe200078e0a00 */
[----:B------:R-:W-:Y:S02]  /*d1d0*/  ISETP.GT.U32.AND P2, PT, R0, R7, PT ;  /* 0x000000070000720c */ /* 0x000fe40003f44070 */
[----:B------:R-:W-:Y:S01]  /*d1e0*/  ISETP.GE.AND P3, PT, R19, RZ, PT ;  /* 0x000000ff1300720c */ /* 0x000fe20003f66270 */
[----:B------:R-:W-:-:S04]  /*d1f0*/  IMAD.HI.U32 R19, R20, R9, RZ ;  /* 0x0000000914137227 */ /* 0x000fc800078e00ff */
[----:B------:R-:W-:Y:S02]  /*d200*/  IMAD.MOV R19, RZ, RZ, -R19 ;  /* 0x000000ffff137224 */ /* 0x000fe400078e0a13 */
[----:B------:R-:W-:Y:S02]  /*d210*/  IMAD.MOV.U32 R11, RZ, RZ, R18 ;  /* 0x000000ffff0b7224 */ /* 0x000fe400078e0012 */
[----:B------:R-:W3:Y:S01]  /*d220*/  LDL.LU R18, [R1+0x7e8] ;  /* 0x0007e80001127983 */ /* 0x000ee20000300800 */
[----:B------:R-:W-:Y:S02]  /*d230*/  IMAD R9, R0, R19, R9 ;  /* 0x0000001300097224 */ /* 0x000fe400078e0209 */
[--C-:B------:R-:W-:Y:S01]  /*d240*/  @!P4 IMAD.IADD R8, R8, 0x1, -R0.reuse ;  /* 0x000000010808c824 */ /* 0x100fe200078e0a00 */
[----:B------:R-:W3:Y:S01]  /*d250*/  LDL.LU R19, [R1+0x7d0] ;  /* 0x0007d00001137983 */ /* 0x000ee20000300800 */
[----:B------:R-:W-:Y:S01]  /*d260*/  @!P2 IMAD.IADD R7, R7, 0x1, -R0 ;  /* 0x000000010707a824 */ /* 0x000fe200078e0a00 */
[----:B--2---:R-:W-:-:S02]  /*d270*/  ISETP.GE.AND P4, PT, R17, RZ, PT ;  /* 0x000000ff1100720c */ /* 0x004fc40003f86270 */
[----:B------:R-:W2:Y:S01]  /*d280*/  LDL.LU R17, [R1+0x7d4] ;  /* 0x0007d40001117983 */ /* 0x000ea20000300800 */
[----:B----4-:R-:W-:-:S03]  /*d290*/  ISETP.GE.AND P2, PT, R29, RZ, PT ;  /* 0x000000ff1d00720c */ /* 0x010fc60003f46270 */
[----:B------:R-:W4:Y:S01]  /*d2a0*/  LDL.LU R29, [R1+0x4b04] ;  /* 0x004b0400011d7983 */ /* 0x000f220000300800 */
[----:B------:R-:W-:-:S13]  /*d2b0*/  ISETP.GT.U32.AND P6, PT, R0, R12, PT ;  /* 0x0000000c0000720c */ /* 0x000fda0003fc4070 */
[----:B------:R-:W-:Y:S01]  /*d2c0*/  @!P6 IMAD.IADD R12, R12, 0x1, -R0 ;  /* 0x000000010c0ce824 */ /* 0x000fe200078e0a00 */
[C---:B------:R-:W-:Y:S02]  /*d2d0*/  ISETP.GT.U32.AND P6, PT, R0.reuse, R15, PT ;  /* 0x0000000f0000720c */ /* 0x040fe40003fc4070 */
[C---:B------:R-:W-:Y:S02]  /*d2e0*/  ISETP.GT.U32.AND P0, PT, R0.reuse, R2, PT ;  /* 0x000000020000720c */ /* 0x040fe40003f04070 */
[----:B------:R-:W-:-:S09]  /*d2f0*/  ISETP.GT.U32.AND P1, PT, R0, R12, PT ;  /* 0x0000000c0000720c */ /* 0x000fd20003f24070 */
[----:B------:R-:W-:-:S05]  /*d300*/  @!P6 IMAD.IADD R15, R15, 0x1, -R0 ;  /* 0x000000010f0fe824 */ /* 0x000fca00078e0a00 */
[----:B------:R-:W-:Y:S01]  /*d310*/  ISETP.GT.U32.AND P6, PT, R0, R15, PT ;  /* 0x0000000f0000720c */ /* 0x000fe20003fc4070 */
[--C-:B------:R-:W-:Y:S01]  /*d320*/  @!P1 IMAD.IADD R12, R12, 0x1, -R0.reuse ;  /* 0x000000010c0c9824 */ /* 0x100fe200078e0a00 */
[----:B------:R-:W-:Y:S01]  /*d330*/  ISETP.GT.U32.AND P1, PT, R0, R14, PT ;  /* 0x0000000e0000720c */ /* 0x000fe20003f24070 */
[----:B------:R-:W-:Y:S01]  /*d340*/  @!P0 IMAD.IADD R2, R2, 0x1, -R0 ;  /* 0x0000000102028824 */ /* 0x000fe200078e0a00 */
[----:B------:R-:W-:Y:S01]  /*d350*/  ISETP.GE.AND P0, PT, R11, RZ, PT ;  /* 0x000000ff0b00720c */ /* 0x000fe20003f06270 */
[----:B------:R-:W-:Y:S02]  /*d360*/  @!P5 IMAD.MOV R13, RZ, RZ, -R13 ;  /* 0x000000ffff0dd224 */ /* 0x000fe400078e0a0d */
[----:B------:R-:W-:-:S06]  /*d370*/  @!P3 IMAD.MOV R10, RZ, RZ, -R10 ;  /* 0x000000ffff0ab224 */ /* 0x000fcc00078e0a0a */
[--C-:B------:R-:W-:Y:S01]  /*d380*/  @!P6 IMAD.IADD R15, R15, 0x1, -R0.reuse ;  /* 0x000000010f0fe824 */ /* 0x100fe200078e0a00 */
[C---:B------:R-:W-:Y:S02]  /*d390*/  ISETP.GT.U32.AND P6, PT, R0.reuse, R9, PT ;  /* 0x000000090000720c */ /* 0x040fe40003fc4070 */
[----:B------:R-:W-:Y:S01]  /*d3a0*/  ISETP.GT.U32.AND P3, PT, R0, R7, PT ;  /* 0x000000070000720c */ /* 0x000fe20003f64070 */
[----:B------:R-:W-:Y:S01]  /*d3b0*/  STL [R1+0x5b8], R13 ;  /* 0x0005b80d01007387 */ /* 0x000fe20000100800 */
[----:B------:R-:W-:-:S03]  /*d3c0*/  @!P1 IMAD.IADD R14, R14, 0x1, -R0 ;  /* 0x000000010e0e9824 */ /* 0x000fc600078e0a00 */
[----:B------:R0:W-:Y:S01]  /*d3d0*/  STL [R1+0x5b4], R10 ;  /* 0x0005b40a01007387 */ /* 0x0001e20000100800 */
[----:B------:R-:W-:Y:S02]  /*d3e0*/  @!P0 IMAD.MOV R12, RZ, RZ, -R12 ;  /* 0x000000ffff0c8224 */ /* 0x000fe400078e0a0c */
[----:B------:R-:W-:-:S03]  /*d3f0*/  @!P4 IMAD.MOV R2, RZ, RZ, -R2 ;  /* 0x000000ffff02c224 */ /* 0x000fc600078e0a02 */
[----:B------:R-:W-:Y:S02]  /*d400*/  @!P6 IMAD.IADD R9, R9, 0x1, -R0 ;  /* 0x000000010909e824 */ /* 0x000fe400078e0a00 */
[----:B0-----:R-:W-:Y:S01]  /*d410*/  IMAD.MOV.U32 R10, RZ, RZ, R15 ;  /* 0x000000ffff0a7224 */ /* 0x001fe200078e000f */
[----:B------:R-:W-:-:S03]  /*d420*/  ISETP.GT.U32.AND P0, PT, R0, R14, PT ;  /* 0x0000000e0000720c */ /* 0x000fc60003f04070 */
[----:B------:R-:W-:Y:S01]  /*d430*/  @!P2 IMAD.MOV R10, RZ, RZ, -R10 ;  /* 0x000000ffff0aa224 */ /* 0x000fe200078e0a0a */
[----:B------:R-:W-:Y:S01]  /*d440*/  STL [R1+0x5b0], R12 ;  /* 0x0005b00c01007387 */ /* 0x000fe20000100800 */
[----:B------:R-:W-:Y:S01]  /*d450*/  ISETP.GT.U32.AND P5, PT, R0, R9, PT ;  /* 0x000000090000720c */ /* 0x000fe20003fa4070 */
[--C-:B------:R-:W-:Y:S02]  /*d460*/  @!P3 IMAD.IADD R7, R7, 0x1, -R0.reuse ;  /* 0x000000010707b824 */ /* 0x100fe400078e0a00 */
[----:B------:R-:W-:Y:S04]  /*d470*/  STL [R1+0x5ac], R2 ;  /* 0x0005ac0201007387 */ /* 0x000fe80000100800 */
[----:B------:R-:W-:Y:S01]  /*d480*/  STL [R1+0x5a8], R10 ;  /* 0x0005a80a01007387 */ /* 0x000fe20000100800 */
[----:B------:R-:W-:Y:S01]  /*d490*/  @!P0 IMAD.IADD R14, R14, 0x1, -R0 ;  /* 0x000000010e0e8824 */ /* 0x000fe200078e0a00 */
[----:B------:R-:W-:-:S02]  /*d4a0*/  ISETP.GE.AND P0, PT, R28, RZ, PT ;  /* 0x000000ff1c00720c */ /* 0x000fc40003f06270 */
[----:B-----5:R-:W-:Y:S02]  /*d4b0*/  IABS R5, R27 ;  /* 0x0000001b00057213 */ /* 0x020fe40000000000 */
[----:B------:R-:W-:Y:S01]  /*d4c0*/  @!P5 IMAD.IADD R9, R9, 0x1, -R0 ;  /* 0x000000010909d824 */ /* 0x000fe200078e0a00 */
[----:B------:R-:W-:Y:S02]  /*d4d0*/  ISETP.GE.AND P5, PT, R27, RZ, PT ;  /* 0x000000ff1b00720c */ /* 0x000fe40003fa6270 */
[----:B------:R-:W-:-:S04]  /*d4e0*/  IMAD.HI.U32 R6, R20, R5, RZ ;  /* 0x0000000514067227 */ /* 0x000fc800078e00ff */
[----:B------:R-:W-:-:S04]  /*d4f0*/  IMAD.MOV R6, RZ, RZ, -R6 ;  /* 0x000000ffff067224 */ /* 0x000fc800078e0a06 */
[----:B------:R-:W-:-:S05]  /*d500*/  IMAD R5, R0, R6, R5 ;  /* 0x0000000600057224 */ /* 0x000fca00078e0205 */
[----:B------:R-:W-:Y:S02]  /*d510*/  ISETP.GT.U32.AND P4, PT, R0, R5, PT ;  /* 0x000000050000720c */ /* 0x000fe40003f84070 */
[----:B------:R-:W-:-:S11]  /*d520*/  IABS R4, R22 ;  /* 0x0000001600047213 */ /* 0x000fd60000000000 */
[----:B------:R-:W-:Y:S01]  /*d530*/  @!P4 IMAD.IADD R5, R5, 0x1, -R0 ;  /* 0x000000010505c824 */ /* 0x000fe200078e0a00 */
[----:B------:R-:W-:Y:S02]  /*d540*/  ISETP.GE.AND P4, PT, R22, RZ, PT ;  /* 0x000000ff1600720c */ /* 0x000fe40003f86270 */
[----:B----4-:R-:W-:Y:S02]  /*d550*/  ISETP.GE.AND P3, PT, R29, RZ, PT ;  /* 0x000000ff1d00720c */ /* 0x010fe40003f66270 */
[----:B------:R-:W4:Y:S04]  /*d560*/  LDL.LU R29, [R1+0x7f0] ;  /* 0x0007f000011d7983 */ /* 0x000f280000300800 */
[----:B------:R-:W5:Y:S04]  /*d570*/  LDL.LU R28, [R1+0x7f4] ;  /* 0x0007f400011c7983 */ /* 0x000f680000300800 */
[----:B------:R-:W5:Y:S04]  /*d580*/  LDL.LU R27, [R1+0x7f8] ;  /* 0x0007f800011b7983 */ /* 0x000f680000300800 */
[----:B------:R-:W5:Y:S01]  /*d590*/  LDL.LU R22, [R1+0x7fc] ;  /* 0x0007fc0001167983 */ /* 0x000f620000300800 */
[----:B------:R-:W-:-:S02]  /*d5a0*/  ISETP.GT.U32.AND P6, PT, R0, R8, PT ;  /* 0x000000080000720c */ /* 0x000fc40003fc4070 */
[----:B---3--:R-:W-:Y:S02]  /*d5b0*/  ISETP.GE.AND P1, PT, R19, RZ, PT ;  /* 0x000000ff1300720c */ /* 0x008fe40003f26270 */
[----:B--2---:R-:W-:-:S09]  /*d5c0*/  ISETP.GE.AND P2, PT, R17, RZ, PT ;  /* 0x000000ff1100720c */ /* 0x004fd20003f46270 */
[----:B------:R-:W-:-:S04]  /*d5d0*/  @!P6 IMAD.IADD R8, R8, 0x1, -R0 ;  /* 0x000000010808e824 */ /* 0x000fc800078e0a00 */
[----:B------:R-:W-:Y:S02]  /*d5e0*/  @!P1 IMAD.MOV R8, RZ, RZ, -R8 ;  /* 0x000000ffff089224 */ /* 0x000fe400078e0a08 */
[----:B------:R-:W-:-:S03]  /*d5f0*/  IMAD.HI.U32 R11, R20, R4, RZ ;  /* 0x00000004140b7227 */ /* 0x000fc600078e00ff */
[----:B------:R0:W-:Y:S01]  /*d600*/  STL [R1+0x5a4], R8 ;  /* 0x0005a40801007387 */ /* 0x0001e20000100800 */
[----:B------:R-:W-:Y:S02]  /*d610*/  @!P2 IMAD.MOV R7, RZ, RZ, -R7 ;  /* 0x000000ffff07a224 */ /* 0x000fe400078e0a07 */
[----:B------:R-:W-:Y:S02]  /*d620*/  IMAD.MOV R11, RZ, RZ, -R11 ;  /* 0x000000ffff0b7224 */ /* 0x000fe400078e0a0b */
[----:B0-----:R-:W-:-:S04]  /*d630*/  IMAD.MOV.U32 R8, RZ, RZ, R14 ;  /* 0x000000ffff087224 */ /* 0x001fc800078e000e */
[----:B------:R-:W-:Y:S01]  /*d640*/  @!P3 IMAD.MOV R8, RZ, RZ, -R8 ;  /* 0x000000ffff08b224 */ /* 0x000fe200078e0a08 */
[----:B------:R0:W-:Y:S01]  /*d650*/  STL [R1+0x5a0], R7 ;  /* 0x0005a00701007387 */ /* 0x0001e20000100800 */
[----:B------:R-:W-:Y:S01]  /*d660*/  IABS R6, R18 ;  /* 0x0000001200067213 */ /* 0x000fe20000000000 */
[----:B------:R-:W-:Y:S01]  /*d670*/  IMAD R4, R0, R11, R4 ;  /* 0x0000000b00047224 */ /* 0x000fe200078e0204 */
[----:B------:R-:W-:Y:S01]  /*d680*/  ISETP.GE.AND P3, PT, R18, RZ, PT ;  /* 0x000000ff1200720c */ /* 0x000fe20003f66270 */
[----:B------:R-:W-:Y:S04]  /*d690*/  STL [R1+0x59c], R8 ;  /* 0x00059c0801007387 */ /* 0x000fe80000100800 */
[----:B------:R-:W2:Y:S01]  /*d6a0*/  LDL.LU R18, [R1+0x800] ;  /* 0x0008000001127983 */ /* 0x000ea20000300800 */
[----:B------:R-:W-:-:S02]  /*d6b0*/  ISETP.GT.U32.AND P6, PT, R0, R4, PT ;  /* 0x000000040000720c */ /* 0x000fc40003fc4070 */
[----:B------:R-:W-:Y:S01]  /*d6c0*/  ISETP.GT.U32.AND P1, PT, R0, R5, PT ;  /* 0x000000050000720c */ /* 0x000fe20003f24070 */
[----:B------:R-:W-:-:S10]  /*d6d0*/  IMAD.HI.U32 R2, R20, R6, RZ ;  /* 0x0000000614027227 */ /* 0x000fd400078e00ff */
[--C-:B------:R-:W-:Y:S02]  /*d6e0*/  @!P6 IMAD.IADD R4, R4, 0x1, -R0.reuse ;  /* 0x000000010404e824 */ /* 0x100fe400078e0a00 */
[----:B------:R-:W-:-:S03]  /*d6f0*/  @!P1 IMAD.IADD R5, R5, 0x1, -R0 ;  /* 0x0000000105059824 */ /* 0x000fc600078e0a00 */
[C---:B------:R-:W-:Y:S01]  /*d700*/  ISETP.GT.U32.AND P2, PT, R0.reuse, R4, PT ;  /* 0x000000040000720c */ /* 0x040fe20003f44070 */
[----:B0-----:R-:W-:Y:S02]  /*d710*/  IMAD.MOV.U32 R7, RZ, RZ, R9 ;  /* 0x000000ffff077224 */ /* 0x001fe400078e0009 */
[----:B------:R-:W-:Y:S02]  /*d720*/  IMAD.MOV R2, RZ, RZ, -R2 ;  /* 0x000000ffff027224 */ /* 0x000fe400078e0a02 */
[----:B------:R-:W-:Y:S02]  /*d730*/  IMAD.MOV.U32 R9, RZ, RZ, R5 ;  /* 0x000000ffff097224 */ /* 0x000fe400078e0005 */
[----:B------:R-:W-:Y:S02]  /*d740*/  @!P0 IMAD.MOV R7, RZ, RZ, -R7 ;  /* 0x000000ffff078224 */ /* 0x000fe400078e0a07 */
[----:B------:R-:W-:Y:S01]  /*d750*/  IMAD R2, R0, R2, R6 ;  /* 0x0000000200027224 */ /* 0x000fe200078e0206 */
[----:B------:R-:W-:Y:S01]  /*d760*/  IABS R10, R16 ;  /* 0x00000010000a7213 */ /* 0x000fe20000000000 */
[----:B------:R-:W-:Y:S01]  /*d770*/  @!P5 IMAD.MOV R9, RZ, RZ, -R9 ;  /* 0x000000ffff09d224 */ /* 0x000fe200078e0a09 */
[----:B------:R4:W-:Y:S01]  /*d780*/  STL [R1+0x598], R7 ;  /* 0x0005980701007387 */ /* 0x0009e20000100800 */
[----:B------:R-:W-:Y:S01]  /*d790*/  @!P2 IMAD.IADD R4, R4, 0x1, -R0 ;  /* 0x000000010404a824 */ /* 0x000fe200078e0a00 */
        /* <DEDUP_REMOVED lines=10> */
[----:B------:R-:W-:-:S03]  /*d840*/  ISETP.GT.U32.AND P5, PT, R0, R10, PT ;  /* 0x0000000a0000720c */ /* 0x000fc60003fa4070 */
[----:B------:R-:W-:-:S10]  /*d850*/  IMAD.MOV.U32 R17, RZ, RZ, R2 ;  /* 0x000000ffff117224 */ /* 0x000fd400078e0002 */
[----:B------:R-:W-:-:S04]  /*d860*/  @!P5 IMAD.IADD R10, R10, 0x1, -R0 ;  /* 0x000000010a0ad824 */ /* 0x000fc800078e0a00 */
[----:B------:R-:W-:Y:S02]  /*d870*/  IMAD.MOV.U32 R14, RZ, RZ, R10 ;  /* 0x000000ffff0e7224 */ /* 0x000fe400078e000a */
[----:B------:R-:W-:Y:S02]  /*d880*/  @!P3 IMAD.MOV R17, RZ, RZ, -R17 ;  /* 0x000000ffff11b224 */ /* 0x000fe400078e0a11 */
[----:B------:R-:W-:Y:S01]  /*d890*/  @!P0 IMAD.MOV R14, RZ, RZ, -R14 ;  /* 0x000000ffff0e8224 */ /* 0x000fe200078e0a0e */
[----:B----4-:R-:W-:Y:S02]  /*d8a0*/  IABS R7, R29 ;  /* 0x0000001d00077213 */ /* 0x010fe40000000000 */
[----:B------:R-:W-:Y:S02]  /*d8b0*/  ISETP.GE.AND P1, PT, R29, RZ, PT ;  /* 0x000000ff1d00720c */ /* 0x000fe40003f26270 */
[----:B------:R-:W3:Y:S04]  /*d8c0*/  LDL.LU R29, [R1+0x804] ;  /* 0x00080400011d7983 */ /* 0x000ee80000300800 */
[----:B------:R0:W-:Y:S01]  /*d8d0*/  STL [R1+0x594], R9 ;  /* 0x0005940901007387 */ /* 0x0001e20000100800 */
[----:B-----5:R-:W-:Y:S01]  /*d8e0*/  IABS R6, R27 ;  /* 0x0000001b00067213 */ /* 0x020fe20000000000 */
[----:B0-----:R-:W-:-:S04]  /*d8f0*/  IMAD.MOV.U32 R9, RZ, RZ, R4 ;  /* 0x000000ffff097224 */ /* 0x001fc800078e0004 */
[----:B------:R-:W-:Y:S01]  /*d900*/  @!P4 IMAD.MOV R9, RZ, RZ, -R9 ;  /* 0x000000ffff09c224 */ /* 0x000fe200078e0a09 */
[----:B------:R-:W-:-:S04]  /*d910*/  ISETP.GE.AND P4, PT, R27, RZ, PT ;  /* 0x000000ff1b00720c */ /* 0x000fc80003f86270 */
[----:B------:R0:W-:Y:S04]  /*d920*/  STL [R1+0x590], R9 ;  /* 0x0005900901007387 */ /* 0x0001e80000100800 */
[----:B------:R-:W4:Y:S04]  /*d930*/  LDL.LU R27, [R1+0x808] ;  /* 0x00080800011b7983 */ /* 0x000f280000300800 */
[----:B------:R-:W5:Y:S01]  /*d940*/  LDL.LU R15, [R1+0x80c] ;  /* 0x00080c00010f7983 */ /* 0x000f620000300800 */
[----:B------:R-:W-:-:S03]  /*d950*/  IMAD.HI.U32 R8, R20, R7, RZ ;  /* 0x0000000714087227 */ /* 0x000fc600078e00ff */
[----:B------:R-:W5:Y:S01]  /*d960*/  LDL.LU R16, [R1+0x810] ;  /* 0x0008100001107983 */ /* 0x000f620000300800 */
[----:B------:R-:W-:-:S04]  /*d970*/  IMAD.MOV R4, RZ, RZ, -R8 ;  /* 0x000000ffff047224 */ /* 0x000fc800078e0a08 */
[----:B------:R-:W-:Y:S01]  /*d980*/  IMAD R4, R0, R4, R7 ;  /* 0x0000000400047224 */ /* 0x000fe200078e0207 */
[----:B------:R-:W-:-:S04]  /*d990*/  ISETP.GE.AND P2, PT, R28, RZ, PT ;  /* 0x000000ff1c00720c */ /* 0x000fc80003f46270 */
[----:B------:R-:W-:Y:S02]  /*d9a0*/  ISETP.GT.U32.AND P6, PT, R0, R4, PT ;  /* 0x000000040000720c */ /* 0x000fe40003fc4070 */
[----:B------:R-:W-:Y:S02]  /*d9b0*/  IABS R5, R28 ;  /* 0x0000001c00057213 */ /* 0x000fe40000000000 */
[----:B------:R-:W5:Y:S09]  /*d9c0*/  LDL.LU R28, [R1+0x814] ;  /* 0x00081400011c7983 */ /* 0x000f720000300800 */
[----:B------:R-:W-:-:S05]  /*d9d0*/  @!P6 IMAD.IADD R4, R4, 0x1, -R0 ;  /* 0x000000010404e824 */ /* 0x000fca00078e0a00 */
[----:B------:R-:W-:Y:S01]  /*d9e0*/  ISETP.GT.U32.AND P6, PT, R0, R4, PT ;  /* 0x000000040000720c */ /* 0x000fe20003fc4070 */
[----:B------:R1:W-:Y:S01]  /*d9f0*/  STL [R1+0x58c], R17 ;  /* 0x00058c1101007387 */ /* 0x0003e20000100800 */
[----:B------:R-:W-:-:S03]  /*da00*/  IABS R8, R22 ;  /* 0x0000001600087213 */ /* 0x000fc60000000000 */
[----:B------:R-:W-:Y:S04]  /*da10*/  STL [R1+0x588], R14 ;  /* 0x0005880e01007387 */ /* 0x000fe80000100800 */
[----:B------:R-:W5:Y:S04]  /*da20*/  LDL.LU R19, [R1+0x818] ;  /* 0x0008180001137983 */ /* 0x000f680000300800 */
[----:B------:R-:W-:Y:S01]  /*da30*/  @!P6 IMAD.IADD R4, R4, 0x1, -R0 ;  /* 0x000000010404e824 */ /* 0x000fe200078e0a00 */
[----:B------:R-:W-:Y:S02]  /*da40*/  ISETP.GE.AND P6, PT, R22, RZ, PT ;  /* 0x000000ff1600720c */ /* 0x000fe40003fc6270 */
[----:B------:R-:W5:Y:S01]  /*da50*/  LDL.LU R22, [R1+0x81c] ;  /* 0x00081c0001167983 */ /* 0x000f620000300800 */
[----:B------:R-:W-:-:S04]  /*da60*/  IMAD.HI.U32 R12, R20, R5, RZ ;  /* 0x00000005140c7227 */ /* 0x000fc800078e00ff */
[----:B------:R-:W-:Y:S02]  /*da70*/  IMAD.MOV.U32 R7, RZ, RZ, R8 ;  /* 0x000000ffff077224 */ /* 0x000fe400078e0008 */
[----:B0-----:R-:W-:-:S04]  /*da80*/  IMAD.HI.U32 R9, R20, R6, RZ ;  /* 0x0000000614097227 */ /* 0x001fc800078e00ff */
[----:B------:R-:W-:Y:S02]  /*da90*/  IMAD.MOV R12, RZ, RZ, -R12 ;  /* 0x000000ffff0c7224 */ /* 0x000fe400078e0a0c */
[----:B------:R-:W-:Y:S01]  /*daa0*/  IMAD.HI.U32 R11, R20, R7, RZ ;  /* 0x00000007140b7227 */ /* 0x000fe200078e00ff */
[----:B--2---:R-:W-:-:S03]  /*dab0*/  IABS R8, R18 ;  /* 0x0000001200087213 */ /* 0x004fc60000000000 */
[----:B------:R-:W-:Y:S02]  /*dac0*/  IMAD.MOV R9, RZ, RZ, -R9 ;  /* 0x000000ffff097224 */ /* 0x000fe400078e0a09 */
[C---:B------:R-:W-:Y:S02]  /*dad0*/  IMAD R5, R0.reuse, R12, R5 ;  /* 0x0000000c00057224 */ /* 0x040fe400078e0205 */
[----:B------:R-:W-:Y:S02]  /*dae0*/  IMAD.MOV R11, RZ, RZ, -R11 ;  /* 0x000000ffff0b7224 */ /* 0x000fe400078e0a0b */
[C---:B------:R-:W-:Y:S01]  /*daf0*/  IMAD R6, R0.reuse, R9, R6 ;  /* 0x0000000900067224 */ /* 0x040fe200078e0206 */
[----:B------:R-:W-:Y:S01]  /*db00*/  ISETP.GT.U32.AND P5, PT, R0, R5, PT ;  /* 0x000000050000720c */ /* 0x000fe20003fa4070 */
[----:B------:R-:W-:-:S03]  /*db10*/  IMAD.HI.U32 R13, R20, R8, RZ ;  /* 0x00000008140d7227 */ /* 0x000fc600078e00ff */
[C---:B------:R-:W-:Y:S01]  /*db20*/  ISETP.GT.U32.AND P3, PT, R0.reuse, R6, PT ;  /* 0x000000060000720c */ /* 0x040fe20003f64070 */
[----:B------:R-:W-:Y:S02]  /*db30*/  IMAD R7, R0, R11, R7 ;  /* 0x0000000b00077224 */ /* 0x000fe400078e0207 */
[----:B------:R-:W-:-:S03]  /*db40*/  IMAD.MOV R13, RZ, RZ, -R13 ;  /* 0x000000ffff0d7224 */ /* 0x000fc600078e0a0d */
[C---:B------:R-:W-:Y:S01]  /*db50*/  ISETP.GT.U32.AND P0, PT, R0.reuse, R7, PT ;  /* 0x000000070000720c */ /* 0x040fe20003f04070 */
[----:B------:R-:W-:Y:S02]  /*db60*/  IMAD R8, R0, R13, R8 ;  /* 0x0000000d00087224 */ /* 0x000fe400078e0208 */
[----:B------:R-:W-:-:S03]  /*db70*/  @!P5 IMAD.IADD R5, R5, 0x1, -R0 ;  /* 0x000000010505d824 */ /* 0x000fc600078e0a00 */
[----:B------:R-:W-:Y:S01]  /*db80*/  ISETP.GT.U32.AND P5, PT, R0, R8, PT ;  /* 0x000000080000720c */ /* 0x000fe20003fa4070 */
[----:B------:R-:W-:Y:S01]  /*db90*/  @!P3 IMAD.IADD R6, R6, 0x1, -R0 ;  /* 0x000000010606b824 */ /* 0x000fe200078e0a00 */
[----:B------:R-:W-:Y:S01]  /*dba0*/  ISETP.GT.U32.AND P3, PT, R0, R5, PT ;  /* 0x000000050000720c */ /* 0x000fe20003f64070 */
[----:B------:R-:W-:-:S04]  /*dbb0*/  IMAD.MOV.U32 R13, RZ, RZ, R4 ;  /* 0x000000ffff0d7224 */ /* 0x000fc800078e0004 */
[----:B------:R-:W-:Y:S01]  /*dbc0*/  @!P0 IMAD.IADD R7, R7, 0x1, -R0 ;  /* 0x0000000107078824 */ /* 0x000fe200078e0a00 */
[----:B------:R-:W-:Y:S01]  /*dbd0*/  ISETP.GT.U32.AND P0, PT, R0, R6, PT ;  /* 0x000000060000720c */ /* 0x000fe20003f04070 */
[----:B------:R-:W-:-:S04]  /*dbe0*/  @!P1 IMAD.MOV R13, RZ, RZ, -R13 ;  /* 0x000000ffff0d9224 */ /* 0x000fc800078e0a0d */
[--C-:B------:R-:W-:Y:S01]  /*dbf0*/  @!P5 IMAD.IADD R8, R8, 0x1, -R0.reuse ;  /* 0x000000010808d824 */ /* 0x100fe200078e0a00 */
[----:B------:R0:W-:Y:S01]  /*dc00*/  STL [R1+0x584], R13 ;  /* 0x0005840d01007387 */ /* 0x0001e20000100800 */
[----:B------:R-:W-:-:S03]  /*dc10*/  @!P3 IMAD.IADD R5, R5, 0x1, -R0 ;  /* 0x000000010505b824 */ /* 0x000fc600078e0a00 */
[----:B-1----:R-:W2:Y:S01]  /*dc20*/  LDL.LU R17, [R1+0x820] ;  /* 0x0008200001117983 */ /* 0x002ea20000300800 */
[----:B------:R-:W-:Y:S02]  /*dc30*/  ISETP.GT.U32.AND P1, PT, R0, R8, PT ;  /* 0x000000080000720c */ /* 0x000fe40003f24070 */
[----:B------:R-:W-:Y:S01]  /*dc40*/  @!P0 IMAD.IADD R6, R6, 0x1, -R0 ;  /* 0x0000000106068824 */ /* 0x000fe200078e0a00 */
[----:B------:R-:W-:Y:S01]  /*dc50*/  ISETP.GE.AND P0, PT, R18, RZ, PT ;  /* 0x000000ff1200720c */ /* 0x000fe20003f06270 */
[----:B------:R-:W-:Y:S02]  /*dc60*/  IMAD.MOV.U32 R18, RZ, RZ, R5 ;  /* 0x000000ffff127224 */ /* 0x000fe400078e0005 */
[----:B------:R-:W-:Y:S02]  /*dc70*/  @!P4 IMAD.MOV R6, RZ, RZ, -R6 ;  /* 0x000000ffff06c224 */ /* 0x000fe400078e0a06 */
[----:B------:R-:W-:-:S05]  /*dc80*/  @!P2 IMAD.MOV R18, RZ, RZ, -R18 ;  /* 0x000000ffff12a224 */ /* 0x000fca00078e0a12 */
[----:B------:R-:W-:Y:S01]  /*dc90*/  @!P1 IMAD.IADD R8, R8, 0x1, -R0 ;  /* 0x0000000108089824 */ /* 0x000fe200078e0a00 */
[----:B------:R1:W-:Y:S04]  /*dca0*/  STL [R1+0x580], R18 ;  /* 0x0005801201007387 */ /* 0x0003e80000100800 */
[----:B------:R-:W-:Y:S01]  /*dcb0*/  STL [R1+0x57c], R6 ;  /* 0x00057c0601007387 */ /* 0x000fe20000100800 */
[----:B------:R-:W-:-:S13]  /*dcc0*/  ISETP.GT.U32.AND P5, PT, R0, R7, PT ;  /* 0x000000070000720c */ /* 0x000fda0003fa4070 */
[----:B------:R-:W-:Y:S02]  /*dcd0*/  @!P5 IMAD.IADD R7, R7, 0x1, -R0 ;  /* 0x000000010707d824 */ /* 0x000fe400078e0a00 */
[----:B------:R-:W-:Y:S02]  /*dce0*/  @!P0 IMAD.MOV R8, RZ, RZ, -R8 ;  /* 0x000000ffff088224 */ /* 0x000fe400078e0a08 */
[----:B------:R-:W-:Y:S01]  /*dcf0*/  @!P6 IMAD.MOV R7, RZ, RZ, -R7 ;  /* 0x000000ffff07e224 */ /* 0x000fe200078e0a07 */
[----:B---3--:R-:W-:-:S05]  /*dd00*/  IABS R12, R29 ;  /* 0x0000001d000c7213 */ /* 0x008fca0000000000 */
[----:B------:R-:W-:Y:S01]  /*dd10*/  IMAD.HI.U32 R2, R20, R12, RZ ;  /* 0x0000000c14027227 */ /* 0x000fe200078e00ff */
[----:B------:R-:W-:Y:S02]  /*dd20*/  ISETP.GE.AND P1, PT, R29, RZ, PT ;  /* 0x000000ff1d00720c */ /* 0x000fe40003f26270 */
[----:B------:R-:W3:Y:S01]  /*dd30*/  LDL.LU R29, [R1+0x824] ;  /* 0x00082400011d7983 */ /* 0x000ee20000300800 */
[----:B------:R-:W-:-:S04]  /*dd40*/  IMAD.MOV R2, RZ, RZ, -R2 ;  /* 0x000000ffff027224 */ /* 0x000fc800078e0a02 */
[----:B------:R-:W-:-:S05]  /*dd50*/  IMAD R12, R0, R2, R12 ;  /* 0x00000002000c7224 */ /* 0x000fca00078e020c */
[----:B------:R-:W-:Y:S02]  /*dd60*/  ISETP.GT.U32.AND P3, PT, R0, R12, PT ;  /* 0x0000000c0000720c */ /* 0x000fe40003f64070 */
[----:B----4-:R-:W-:Y:S02]  /*dd70*/  IABS R2, R27 ;  /* 0x0000001b00027213 */ /* 0x010fe40000000000 */
[----:B-----5:R-:W-:-:S05]  /*dd80*/  IABS R11, R15 ;  /* 0x0000000f000b7213 */ /* 0x020fca0000000000 */
[----:B------:R-:W-:Y:S02]  /*dd90*/  IMAD.MOV.U32 R4, RZ, RZ, R11 ;  /* 0x000000ffff047224 */ /* 0x000fe400078e000b */
[----:B------:R-:W-:-:S04]  /*dda0*/  IMAD.HI.U32 R11, R20, R2, RZ ;  /* 0x00000002140b7227 */ /* 0x000fc800078e00ff */
[----:B------:R-:W-:-:S04]  /*ddb0*/  IMAD.MOV R11, RZ, RZ, -R11 ;  /* 0x000000ffff0b7224 */ /* 0x000fc800078e0a0b */
[----:B------:R-:W-:Y:S01]  /*ddc0*/  IMAD R2, R0, R11, R2 ;  /* 0x0000000b00027224 */ /* 0x000fe200078e0202 */
[----:B------:R-:W-:Y:S01]  /*ddd0*/  IABS R10, R16 ;  /* 0x00000010000a7213 */ /* 0x000fe20000000000 */
[----:B------:R-:W-:-:S03]  /*dde0*/  @!P3 IMAD.IADD R12, R12, 0x1, -R0 ;  /* 0x000000010c0cb824 */ /* 0x000fc600078e0a00 */
[----:B------:R-:W-:Y:S01]  /*ddf0*/  ISETP.GT.U32.AND P5, PT, R0, R2, PT ;  /* 0x000000020000720c */ /* 0x000fe20003fa4070 */
[----:B0-----:R-:W-:Y:S01]  /*de00*/  IMAD.HI.U32 R13, R20, R10, RZ ;  /* 0x0000000a140d7227 */ /* 0x001fe200078e00ff */
[----:B------:R-:W-:Y:S02]  /*de10*/  IABS R9, R28 ;  /* 0x0000001c00097213 */ /* 0x000fe40000000000 */
[----:B------:R-:W-:Y:S01]  /*de20*/  ISETP.GT.U32.AND P2, PT, R0, R12, PT ;  /* 0x0000000c0000720c */ /* 0x000fe20003f44070 */
[----:B------:R-:W-:Y:S02]  /*de30*/  IMAD.MOV R13, RZ, RZ, -R13 ;  /* 0x000000ffff0d7224 */ /* 0x000fe400078e0a0d */
[----:B------:R-:W-:Y:S01]  /*de40*/  IMAD.HI.U32 R14, R20, R9, RZ ;  /* 0x00000009140e7227 */ /* 0x000fe200078e00ff */
[----:B------:R-:W-:Y:S02]  /*de50*/  ISETP.GE.AND P3, PT, R27, RZ, PT ;  /* 0x000000ff1b00720c */ /* 0x000fe40003f66270 */
[----:B------:R-:W4:Y:S01]  /*de60*/  LDL.LU R27, [R1+0x828] ;  /* 0x00082800011b7983 */ /* 0x000f220000300800 */
[----:B------:R-:W-:-:S02]  /*de70*/  IMAD.MOV R14, RZ, RZ, -R14 ;  /* 0x000000ffff0e7224 */ /* 0x000fc400078e0a0e */
[----:B------:R-:W-:Y:S01]  /*de80*/  IMAD R10, R0, R13, R10 ;  /* 0x0000000d000a7224 */ /* 0x000fe200078e020a */
[----:B-1----:R-:W5:Y:S01]  /*de90*/  LDL.LU R18, [R1+0x82c] ;  /* 0x00082c0001127983 */ /* 0x002f620000300800 */
[--C-:B------:R-:W-:Y:S02]  /*dea0*/  @!P5 IMAD.IADD R2, R2, 0x1, -R0.reuse ;  /* 0x000000010202d824 */ /* 0x100fe400078e0a00 */
[C---:B------:R-:W-:Y:S01]  /*deb0*/  IMAD R14, R0.reuse, R14, R9 ;  /* 0x0000000e000e7224 */ /* 0x040fe200078e0209 */
[----:B------:R-:W-:Y:S01]  /*dec0*/  ISETP.GT.U32.AND P6, PT, R0, R10, PT ;  /* 0x0000000a0000720c */ /* 0x000fe20003fc4070 */
[----:B------:R-:W-:Y:S01]  /*ded0*/  @!P2 IMAD.IADD R12, R12, 0x1, -R0 ;  /* 0x000000010c0ca824 */ /* 0x000fe200078e0a00 */
[C---:B------:R-:W-:Y:S01]  /*dee0*/  ISETP.GT.U32.AND P4, PT, R0.reuse, R2, PT ;  /* 0x000000020000720c */ /* 0x040fe20003f84070 */
[----:B------:R-:W-:Y:S01]  /*def0*/  STL [R1+0x578], R7 ;  /* 0x0005780701007387 */ /* 0x000fe20000100800 */
[----:B------:R-:W-:-:S03]  /*df00*/  ISETP.GT.U32.AND P2, PT, R0, R14, PT ;  /* 0x0000000e0000720c */ /* 0x000fc60003f44070 */
[----:B------:R0:W-:Y:S01]  /*df10*/  STL [R1+0x574], R8 ;  /* 0x0005740801007387 */ /* 0x0001e20000100800 */
[----:B------:R-:W-:Y:S01]  /*df20*/  IABS R9, R19 ;  /* 0x0000001300097213 */ /* 0x000fe20000000000 */
[----:B0-----:R-:W-:-:S04]  /*df30*/  IMAD.MOV.U32 R8, RZ, RZ, R12 ;  /* 0x000000ffff087224 */ /* 0x001fc800078e000c */
[----:B------:R-:W-:Y:S01]  /*df40*/  @!P1 IMAD.MOV R8, RZ, RZ, -R8 ;  /* 0x000000ffff089224 */ /* 0x000fe200078e0a08 */
[----:B------:R-:W-:Y:S01]  /*df50*/  IABS R5, R22 ;  /* 0x0000001600057213 */ /* 0x000fe20000000000 */
[--C-:B------:R-:W-:Y:S01]  /*df60*/  @!P4 IMAD.IADD R2, R2, 0x1, -R0.reuse ;  /* 0x000000010202c824 */ /* 0x100fe200078e0a00 */
[----:B------:R-:W-:Y:S01]  /*df70*/  ISETP.GE.AND P4, PT, R16, RZ, PT ;  /* 0x000000ff1000720c */ /* 0x000fe20003f86270 */
[--C-:B------:R-:W-:Y:S01]  /*df80*/  @!P6 IMAD.IADD R10, R10, 0x1, -R0.reuse ;  /* 0x000000010a0ae824 */ /* 0x100fe200078e0a00 */
[----:B------:R-:W-:Y:S01]  /*df90*/  STL [R1+0x570], R8 ;  /* 0x0005700801007387 */ /* 0x000fe20000100800 */
[----:B------:R-:W-:-:S03]  /*dfa0*/  @!P2 IMAD.IADD R14, R14, 0x1, -R0 ;  /* 0x000000010e0ea824 */ /* 0x000fc600078e0a00 */
[----:B------:R-:W5:Y:S01]  /*dfb0*/  LDL.LU R16, [R1+0x830] ;  /* 0x0008300001107983 */ /* 0x000f620000300800 */
[----:B------:R-:W-:Y:S01]  /*dfc0*/  IMAD.HI.U32 R11, R20, R4, RZ ;  /* 0x00000004140b7227 */ /* 0x000fe200078e00ff */
[----:B------:R-:W-:-:S03]  /*dfd0*/  ISETP.GT.U32.AND P2, PT, R0, R10, PT ;  /* 0x0000000a0000720c */ /* 0x000fc60003f44070 */
[----:B------:R-:W-:-:S04]  /*dfe0*/  IMAD.HI.U32 R6, R20, R9, RZ ;  /* 0x0000000914067227 */ /* 0x000fc800078e00ff */
[----:B------:R-:W-:-:S04]  /*dff0*/  IMAD.HI.U32 R7, R20, R5, RZ ;  /* 0x0000000514077227 */ /* 0x000fc800078e00ff */
[----:B------:R-:W-:Y:S02]  /*e000*/  IMAD.MOV R11, RZ, RZ, -R11 ;  /* 0x000000ffff0b7224 */ /* 0x000fe400078e0a0b */
[----:B------:R-:W-:Y:S02]  /*e010*/  IMAD.MOV R6, RZ, RZ, -R6 ;  /* 0x000000ffff067224 */ /* 0x000fe400078e0a06 */
[----:B------:R-:W-:Y:S02]  /*e020*/  IMAD.MOV R7, RZ, RZ, -R7 ;  /* 0x000000ffff077224 */ /* 0x000fe400078e0a07 */
[C---:B------:R-:W-:Y:S02]  /*e030*/  IMAD R4, R0.reuse, R11, R4 ;  /* 0x0000000b00047224 */ /* 0x040fe400078e0204 */
[C---:B------:R-:W-:Y:S02]  /*e040*/  IMAD R9, R0.reuse, R6, R9 ;  /* 0x0000000600097224 */ /* 0x040fe400078e0209 */
[C---:B------:R-:W-:Y:S01]  /*e050*/  IMAD R6, R0.reuse, R7, R5 ;  /* 0x0000000700067224 */ /* 0x040fe200078e0205 */
[----:B------:R-:W-:Y:S01]  /*e060*/  ISETP.GT.U32.AND P5, PT, R0, R4, PT ;  /* 0x000000040000720c */ /* 0x000fe20003fa4070 */
[----:B------:R-:W-:-:S03]  /*e070*/  @!P2 IMAD.IADD R10, R10, 0x1, -R0 ;  /* 0x000000010a0aa824 */ /* 0x000fc600078e0a00 */
[----:B------:R-:W-:-:S09]  /*e080*/  ISETP.GT.U32.AND P2, PT, R0, R6, PT ;  /* 0x000000060000720c */ /* 0x000fd20003f44070 */
[--C-:B------:R-:W-:Y:S01]  /*e090*/  @!P5 IMAD.IADD R4, R4, 0x1, -R0.reuse ;  /* 0x000000010404d824 */ /* 0x100fe200078e0a00 */
[----:B------:R-:W-:Y:S02]  /*e0a0*/  ISETP.GE.AND P5, PT, R28, RZ, PT ;  /* 0x000000ff1c00720c */ /* 0x000fe40003fa6270 */
[----:B------:R-:W5:Y:S01]  /*e0b0*/  LDL.LU R28, [R1+0x834] ;  /* 0x00083400011c7983 */ /* 0x000f620000300800 */
[----:B------:R-:W-:Y:S01]  /*e0c0*/  @!P2 IMAD.IADD R6, R6, 0x1, -R0 ;  /* 0x000000010606a824 */ /* 0x000fe200078e0a00 */
[----:B------:R-:W-:Y:S02]  /*e0d0*/  ISETP.GE.AND P2, PT, R22, RZ, PT ;  /* 0x000000ff1600720c */ /* 0x000fe40003f46270 */
[----:B------:R-:W5:Y:S01]  /*e0e0*/  LDL.LU R22, [R1+0x838] ;  /* 0x0008380001167983 */ /* 0x000f620000300800 */
[----:B------:R-:W-:Y:S02]  /*e0f0*/  ISETP.GT.U32.AND P6, PT, R0, R4, PT ;  /* 0x000000040000720c */ /* 0x000fe40003fc4070 */
[----:B--2---:R-:W-:-:S05]  /*e100*/  IABS R12, R17 ;  /* 0x00000011000c7213 */ /* 0x004fca0000000000 */
[----:B------:R-:W-:-:S06]  /*e110*/  IMAD.HI.U32 R13, R20, R12, RZ ;  /* 0x0000000c140d7227 */ /* 0x000fcc00078e00ff */
[----:B------:R-:W-:Y:S01]  /*e120*/  @!P6 IMAD.IADD R4, R4, 0x1, -R0 ;  /* 0x000000010404e824 */ /* 0x000fe200078e0a00 */
[----:B------:R-:W-:Y:S01]  /*e130*/  ISETP.GT.U32.AND P6, PT, R0, R9, PT ;  /* 0x000000090000720c */ /* 0x000fe20003fc4070 */
[----:B------:R-:W-:-:S04]  /*e140*/  IMAD.MOV R13, RZ, RZ, -R13 ;  /* 0x000000ffff0d7224 */ /* 0x000fc800078e0a0d */
[C---:B------:R-:W-:Y:S01]  /*e150*/  IMAD R12, R0.reuse, R13, R12 ;  /* 0x0000000d000c7224 */ /* 0x040fe200078e020c */
[----:B------:R-:W-:Y:S01]  /*e160*/  ISETP.GT.U32.AND P1, PT, R0, R14, PT ;  /* 0x0000000e0000720c */ /* 0x000fe20003f24070 */
[----:B------:R-:W-:Y:S01]  /*e170*/  @!P3 IMAD.MOV R2, RZ, RZ, -R2 ;  /* 0x000000ffff02b224 */ /* 0x000fe200078e0a02 */
[----:B------:R-:W-:-:S05]  /*e180*/  ISETP.GE.AND P0, PT, R15, RZ, PT ;  /* 0x000000ff0f00720c */ /* 0x000fca0003f06270 */
[--C-:B------:R-:W-:Y:S01]  /*e190*/  @!P6 IMAD.IADD R9, R9, 0x1, -R0.reuse ;  /* 0x000000010909e824 */ /* 0x100fe200078e0a00 */
[C---:B------:R-:W-:Y:S01]  /*e1a0*/  ISETP.GT.U32.AND P6, PT, R0.reuse, R12, PT ;  /* 0x0000000c0000720c */ /* 0x040fe20003fc4070 */
[----:B------:R0:W-:Y:S03]  /*e1b0*/  STL [R1+0x56c], R2 ;  /* 0x00056c0201007387 */ /* 0x0001e60000100800 */
[----:B------:R-:W-:Y:S01]  /*e1c0*/  ISETP.GT.U32.AND P3, PT, R0, R9, PT ;  /* 0x000000090000720c */ /* 0x000fe20003f64070 */
[----:B------:R-:W-:Y:S01]  /*e1d0*/  @!P1 IMAD.IADD R14, R14, 0x1, -R0 ;  /* 0x000000010e0e9824 */ /* 0x000fe200078e0a00 */
[----:B------:R-:W-:Y:S01]  /*e1e0*/  ISETP.GE.AND P1, PT, R19, RZ, PT ;  /* 0x000000ff1300720c */ /* 0x000fe20003f26270 */
[----:B0-----:R-:W-:-:S06]  /*e1f0*/  IMAD.MOV.U32 R2, RZ, RZ, R10 ;  /* 0x000000ffff027224 */ /* 0x001fcc00078e000a */
[----:B------:R-:W-:Y:S02]  /*e200*/  @!P6 IMAD.IADD R12, R12, 0x1, -R0 ;  /* 0x000000010c0ce824 */ /* 0x000fe400078e0a00 */
[----:B------:R-:W-:Y:S02]  /*e210*/  @!P4 IMAD.MOV R2, RZ, RZ, -R2 ;  /* 0x000000ffff02c224 */ /* 0x000fe400078e0a02 */
[----:B------:R-:W-:Y:S01]  /*e220*/  @!P0 IMAD.MOV R4, RZ, RZ, -R4 ;  /* 0x000000ffff048224 */ /* 0x000fe200078e0a04 */
[----:B------:R-:W-:Y:S01]  /*e230*/  ISETP.GT.U32.AND P0, PT, R0, R12, PT ;  /* 0x0000000c0000720c */ /* 0x000fe20003f04070 */
[----:B------:R-:W-:Y:S02]  /*e240*/  @!P3 IMAD.IADD R9, R9, 0x1, -R0 ;  /* 0x000000010909b824 */ /* 0x000fe400078e0a00 */
[----:B------:R-:W-:Y:S01]  /*e250*/  @!P5 IMAD.MOV R14, RZ, RZ, -R14 ;  /* 0x000000ffff0ed224 */ /* 0x000fe200078e0a0e */
[----:B------:R-:W-:Y:S01]  /*e260*/  STL [R1+0x568], R4 ;  /* 0x0005680401007387 */ /* 0x000fe20000100800 */
[----:B------:R-:W-:-:S03]  /*e270*/  @!P1 IMAD.MOV R9, RZ, RZ, -R9 ;  /* 0x000000ffff099224 */ /* 0x000fc600078e0a09 */
[----:B------:R0:W-:Y:S04]  /*e280*/  STL [R1+0x564], R2 ;  /* 0x0005640201007387 */ /* 0x0001e80000100800 */
[----:B------:R-:W-:Y:S01]  /*e290*/  STL [R1+0x560], R14 ;  /* 0x0005600e01007387 */ /* 0x000fe20000100800 */
[----:B------:R-:W-:Y:S01]  /*e2a0*/  @!P0 IMAD.IADD R12, R12, 0x1, -R0 ;  /* 0x000000010c0c8824 */ /* 0x000fe200078e0a00 */
[----:B------:R-:W-:-:S13]  /*e2b0*/  ISETP.GT.U32.AND P6, PT, R0, R6, PT ;  /* 0x000000060000720c */ /* 0x000fda0003fc4070 */
[----:B------:R-:W-:Y:S01]  /*e2c0*/  @!P6 IMAD.IADD R6, R6, 0x1, -R0 ;  /* 0x000000010606e824 */ /* 0x000fe200078e0a00 */
[----:B------:R-:W-:-:S03]  /*e2d0*/  ISETP.GE.AND P6, PT, R17, RZ, PT ;  /* 0x000000ff1100720c */ /* 0x000fc60003fc6270 */
[----:B------:R-:W-:-:S04]  /*e2e0*/  IMAD.MOV.U32 R10, RZ, RZ, R6 ;  /* 0x000000ffff0a7224 */ /* 0x000fc800078e0006 */
[----:B------:R-:W-:Y:S01]  /*e2f0*/  @!P2 IMAD.MOV R10, RZ, RZ, -R10 ;  /* 0x000000ffff0aa224 */ /* 0x000fe200078e0a0a */
[----:B---3--:R-:W-:-:S05]  /*e300*/  IABS R11, R29 ;  /* 0x0000001d000b7213 */ /* 0x008fca0000000000 */
[----:B------:R-:W-:-:S04]  /*e310*/  IMAD.HI.U32 R8, R20, R11, RZ ;  /* 0x0000000b14087227 */ /* 0x000fc800078e00ff */
[----:B------:R-:W-:-:S04]  /*e320*/  IMAD.MOV R8, RZ, RZ, -R8 ;  /* 0x000000ffff087224 */ /* 0x000fc800078e0a08 */
[----:B------:R-:W-:-:S05]  /*e330*/  IMAD R8, R0, R8, R11 ;  /* 0x0000000800087224 */ /* 0x000fca00078e020b */
[----:B------:R-:W-:Y:S02]  /*e340*/  ISETP.GT.U32.AND P4, PT, R0, R8, PT ;  /* 0x000000080000720c */ /* 0x000fe40003f84070 */
[----:B------:R-:W-:-:S11]  /*e350*/  ISETP.GE.AND P0, PT, R29, RZ, PT ;  /* 0x000000ff1d00720c */ /* 0x000fd60003f06270 */
[----:B------:R-:W-:Y:S01]  /*e360*/  @!P4 IMAD.IADD R8, R8, 0x1, -R0 ;  /* 0x000000010808c824 */ /* 0x000fe200078e0a00 */
[----:B----4-:R-:W-:Y:S02]  /*e370*/  IABS R7, R27 ;  /* 0x0000001b00077213 */ /* 0x010fe40000000000 */
[----:B------:R-:W-:Y:S02]  /*e380*/  ISETP.GE.AND P4, PT, R27, RZ, PT ;  /* 0x000000ff1b00720c */ /* 0x000fe40003f86270 */
[----:B-----5:R-:W-:Y:S01]  /*e390*/  IABS R5, R18 ;  /* 0x0000001200057213 */ /* 0x020fe20000000000 */
[----:B------:R-:W2:Y:S04]  /*e3a0*/  LDL.LU R27, [R1+0x83c] ;  /* 0x00083c00011b7983 */ /* 0x000ea80000300800 */
[----:B------:R1:W-:Y:S01]  /*e3b0*/  STL [R1+0x55c], R9 ;  /* 0x00055c0901007387 */ /* 0x0003e20000100800 */
[----:B------:R-:W-:-:S03]  /*e3c0*/  IMAD.HI.U32 R13, R20, R5, RZ ;  /* 0x00000005140d7227 */ /* 0x000fc600078e00ff */
[----:B------:R-:W3:Y:S01]  /*e3d0*/  LDL.LU R29, [R1+0x840] ;  /* 0x00084000011d7983 */ /* 0x000ee20000300800 */
[----:B------:R-:W-:-:S04]  /*e3e0*/  IMAD.MOV R13, RZ, RZ, -R13 ;  /* 0x000000ffff0d7224 */ /* 0x000fc800078e0a0d */
[----:B------:R-:W-:-:S05]  /*e3f0*/  IMAD R5, R0, R13, R5 ;  /* 0x0000000d00057224 */ /* 0x000fca00078e0205 */
[----:B------:R-:W-:Y:S02]  /*e400*/  ISETP.GT.U32.AND P3, PT, R0, R5, PT ;  /* 0x000000050000720c */ /* 0x000fe40003f64070 */
[----:B------:R-:W-:-:S05]  /*e410*/  IABS R11, R16 ;  /* 0x00000010000b7213 */ /* 0x000fca0000000000 */
[----:B0-----:R-:W-:-:S04]  /*e420*/  IMAD.HI.U32 R2, R20, R11, RZ ;  /* 0x0000000b14027227 */ /* 0x001fc800078e00ff */
[----:B------:R-:W-:Y:S02]  /*e430*/  IMAD.MOV R2, RZ, RZ, -R2 ;  /* 0x000000ffff027224 */ /* 0x000fe400078e0a02 */
[----:B------:R-:W-:Y:S02]  /*e440*/  @!P3 IMAD.IADD R5, R5, 0x1, -R0 ;  /* 0x000000010505b824 */ /* 0x000fe400078e0a00 */
[----:B------:R-:W-:-:S03]  /*e450*/  IMAD R2, R0, R2, R11 ;  /* 0x0000000200027224 */ /* 0x000fc600078e020b */
[C---:B------:R-:W-:Y:S02]  /*e460*/  ISETP.GT.U32.AND P3, PT, R0.reuse, R5, PT ;  /* 0x000000050000720c */ /* 0x040fe40003f64070 */
[----:B------:R-:W-:Y:S01]  /*e470*/  ISETP.GT.U32.AND P2, PT, R0, R2, PT ;  /* 0x000000020000720c */ /* 0x000fe20003f44070 */
[----:B-1----:R-:W-:-:S04]  /*e480*/  IMAD.MOV.U32 R9, RZ, RZ, R12 ;  /* 0x000000ffff097224 */ /* 0x002fc800078e000c */
[----:B------:R-:W-:Y:S01]  /*e490*/  @!P6 IMAD.MOV R9, RZ, RZ, -R9 ;  /* 0x000000ffff09e224 */ /* 0x000fe200078e0a09 */
[----:B------:R-:W-:Y:S04]  /*e4a0*/  STL [R1+0x558], R10 ;  /* 0x0005580a01007387 */ /* 0x000fe80000100800 */
[----:B------:R-:W-:Y:S01]  /*e4b0*/  STL [R1+0x554], R9 ;  /* 0x0005540901007387 */ /* 0x000fe20000100800 */
[--C-:B------:R-:W-:Y:S02]  /*e4c0*/  @!P3 IMAD.IADD R5, R5, 0x1, -R0.reuse ;  /* 0x000000010505b824 */ /* 0x100fe400078e0a00 */
[----:B------:R-:W-:Y:S01]  /*e4d0*/  @!P2 IMAD.IADD R2, R2, 0x1, -R0 ;  /* 0x000000010202a824 */ /* 0x000fe200078e0a00 */
[----:B------:R-:W-:Y:S02]  /*e4e0*/  IABS R13, R28 ;  /* 0x0000001c000d7213 */ /* 0x000fe40000000000 */
[----:B------:R-:W-:-:S02]  /*e4f0*/  ISETP.GE.AND P3, PT, R28, RZ, PT ;  /* 0x000000ff1c00720c */ /* 0x000fc40003f66270 */
[----:B------:R-:W-:Y:S01]  /*e500*/  IABS R6, R22 ;  /* 0x0000001600067213 */ /* 0x000fe20000000000 */
[----:B------:R-:W4:Y:S01]  /*e510*/  LDL.LU R28, [R1+0x844] ;  /* 0x00084400011c7983 */ /* 0x000f220000300800 */
[----:B------:R-:W-:-:S03]  /*e520*/  ISETP.GE.AND P2, PT, R22, RZ, PT ;  /* 0x000000ff1600720c */ /* 0x000fc60003f46270 */
[----:B------:R-:W5:Y:S01]  /*e530*/  LDL.LU R22, [R1+0x848] ;  /* 0x0008480001167983 */ /* 0x000f620000300800 */
[----:B------:R-:W-:-:S04]  /*e540*/  IMAD.HI.U32 R15, R20, R7, RZ ;  /* 0x00000007140f7227 */ /* 0x000fc800078e00ff */
[----:B------:R-:W-:-:S04]  /*e550*/  IMAD.MOV R15, RZ, RZ, -R15 ;  /* 0x000000ffff0f7224 */ /* 0x000fc800078e0a0f */
[----:B------:R-:W-:-:S05]  /*e560*/  IMAD R7, R0, R15, R7 ;  /* 0x0000000f00077224 */ /* 0x000fca00078e0207 */
[----:B------:R-:W-:-:S13]  /*e570*/  ISETP.GT.U32.AND P5, PT, R0, R7, PT ;  /* 0x000000070000720c */ /* 0x000fda0003fa4070 */
[----:B------:R-:W-:Y:S01]  /*e580*/  @!P5 IMAD.IADD R7, R7, 0x1, -R0 ;  /* 0x000000010707d824 */ /* 0x000fe200078e0a00 */
[----:B------:R-:W-:-:S04]  /*e590*/  ISETP.GT.U32.AND P5, PT, R0, R8, PT ;  /* 0x000000080000720c */ /* 0x000fc80003fa4070 */
[----:B------:R-:W-:Y:S02]  /*e5a0*/  ISETP.GT.U32.AND P1, PT, R0, R7, PT ;  /* 0x000000070000720c */ /* 0x000fe40003f24070 */
[----:B------:R-:W-:-:S07]  /*e5b0*/  ISETP.GE.AND P6, PT, R18, RZ, PT ;  /* 0x000000ff1200720c */ /* 0x000fce0003fc6270 */
[----:B------:R-:W-:-:S04]  /*e5c0*/  @!P5 IMAD.IADD R8, R8, 0x1, -R0 ;  /* 0x000000010808d824 */ /* 0x000fc800078e0a00 */
[----:B------:R-:W-:Y:S01]  /*e5d0*/  @!P0 IMAD.MOV R8, RZ, RZ, -R8 ;  /* 0x000000ffff088224 */ /* 0x000fe200078e0a08 */
[----:B------:R-:W-:Y:S01]  /*e5e0*/  ISETP.GT.U32.AND P0, PT, R0, R2, PT ;  /* 0x000000020000720c */ /* 0x000fe20003f04070 */
[----:B------:R-:W-:-:S03]  /*e5f0*/  @!P1 IMAD.IADD R7, R7, 0x1, -R0 ;  /* 0x0000000107079824 */ /* 0x000fc600078e0a00 */
[----:B------:R0:W-:Y:S01]  /*e600*/  STL [R1+0x550], R8 ;  /* 0x0005500801007387 */ /* 0x0001e20000100800 */
[----:B------:R-:W-:-:S04]  /*e610*/  IMAD.HI.U32 R4, R20, R13, RZ ;  /* 0x0000000d14047227 */ /* 0x000fc800078e00ff */
[----:B0-----:R-:W-:Y:S02]  /*e620*/  IMAD.MOV.U32 R8, RZ, RZ, R7 ;  /* 0x000000ffff087224 */ /* 0x001fe400078e0007 */
[----:B------:R-:W-:Y:S02]  /*e630*/  @!P6 IMAD.MOV R5, RZ, RZ, -R5 ;  /* 0x000000ffff05e224 */ /* 0x000fe400078e0a05 */
[----:B------:R-:W-:Y:S02]  /*e640*/  @!P4 IMAD.MOV R8, RZ, RZ, -R8 ;  /* 0x000000ffff08c224 */ /* 0x000fe400078e0a08 */
[----:B------:R-:W-:Y:S02]  /*e650*/  IMAD.MOV R4, RZ, RZ, -R4 ;  /* 0x000000ffff047224 */ /* 0x000fe400078e0a04 */
[----:B------:R-:W-:Y:S01]  /*e660*/  @!P0 IMAD.IADD R2, R2, 0x1, -R0 ;  /* 0x0000000102028824 */ /* 0x000fe200078e0a00 */
[----:B------:R-:W-:Y:S01]  /*e670*/  STL [R1+0x54c], R8 ;  /* 0x00054c0801007387 */ /* 0x000fe20000100800 */
[----:B------:R-:W-:-:S02]  /*e680*/  IMAD R4, R0, R4, R13 ;  /* 0x0000000400047224 */ /* 0x000fc400078e020d */
[----:B------:R-:W-:-:S03]  /*e690*/  IMAD.HI.U32 R9, R20, R6, RZ ;  /* 0x0000000614097227 */ /* 0x000fc600078e00ff */
[----:B------:R-:W-:Y:S01]  /*e6a0*/  ISETP.GT.U32.AND P5, PT, R0, R4, PT ;  /* 0x000000040000720c */ /* 0x000fe20003fa4070 */
[----:B------:R-:W-:-:S04]  /*e6b0*/  IMAD.MOV R9, RZ, RZ, -R9 ;  /* 0x000000ffff097224 */ /* 0x000fc800078e0a09 */
[----:B------:R-:W-:Y:S01]  /*e6c0*/  IMAD R9, R0, R9, R6 ;  /* 0x0000000900097224 */ /* 0x000fe200078e0206 */
[----:B------:R-:W-:-:S04]  /*e6d0*/  ISETP.GE.AND P1, PT, R16, RZ, PT ;  /* 0x000000ff1000720c */ /* 0x000fc80003f26270 */
[----:B------:R-:W-:-:S03]  /*e6e0*/  ISETP.GT.U32.AND P4, PT, R0, R9, PT ;  /* 0x000000090000720c */ /* 0x000fc60003f84070 */
[----:B------:R-:W-:-:S05]  /*e6f0*/  @!P5 IMAD.IADD R4, R4, 0x1, -R0 ;  /* 0x000000010404d824 */ /* 0x000fca00078e0a00 */
[----:B------:R-:W-:-:S05]  /*e700*/  ISETP.GT.U32.AND P5, PT, R0, R4, PT ;  /* 0x000000040000720c */ /* 0x000fca0003fa4070 */
[----:B------:R-:W-:-:S08]  /*e710*/  @!P4 IMAD.IADD R9, R9, 0x1, -R0 ;  /* 0x000000010909c824 */ /* 0x000fd000078e0a00 */
[----:B------:R-:W-:Y:S01]  /*e720*/  @!P5 IMAD.IADD R4, R4, 0x1, -R0 ;  /* 0x000000010404d824 */ /* 0x000fe200078e0a00 */
[----:B--2---:R-:W-:Y:S02]  /*e730*/  IABS R10, R27 ;  /* 0x0000001b000a7213 */ /* 0x004fe40000000000 */
[----:B------:R-:W-:Y:S02]  /*e740*/  ISETP.GE.AND P6, PT, R27, RZ, PT ;  /* 0x000000ff1b00720c */ /* 0x000fe40003fc6270 */
[----:B------:R-:W2:Y:S01]  /*e750*/  LDL.LU R27, [R1+0x850] ;  /* 0x00085000011b7983 */ /* 0x000ea20000300800 */
[----:B---3--:R-:W-:-:S03]  /*e760*/  IABS R7, R29 ;  /* 0x0000001d00077213 */ /* 0x008fc60000000000 */
[----:B------:R-:W-:Y:S01]  /*e770*/  STL [R1+0x548], R5 ;  /* 0x0005480501007387 */ /* 0x000fe20000100800 */
[----:B------:R-:W-:-:S03]  /*e780*/  ISETP.GE.AND P0, PT, R29, RZ, PT ;  /* 0x000000ff1d00720c */ /* 0x000fc60003f06270 */
[----:B------:R-:W3:Y:S01]  /*e790*/  LDL.LU R29, [R1+0x84c] ;  /* 0x00084c00011d7983 */ /* 0x000ee20000300800 */
[----:B------:R-:W-:-:S03]  /*e7a0*/  IMAD.HI.U32 R6, R20, R10, RZ ;  /* 0x0000000a14067227 */ /* 0x000fc600078e00ff */
[----:B------:R-:W2:Y:S01]  /*e7b0*/  LDL.LU R18, [R1+0x854] ;  /* 0x0008540001127983 */ /* 0x000ea20000300800 */
[----:B------:R-:W-:-:S04]  /*e7c0*/  IMAD.MOV R6, RZ, RZ, -R6 ;  /* 0x000000ffff067224 */ /* 0x000fc800078e0a06 */
[----:B------:R-:W-:Y:S02]  /*e7d0*/  IMAD R6, R0, R6, R10 ;  /* 0x0000000600067224 */ /* 0x000fe400078e020a */
[----:B------:R-:W-:-:S04]  /*e7e0*/  IMAD.MOV.U32 R10, RZ, RZ, R2 ;  /* 0x000000ffff0a7224 */ /* 0x000fc800078e0002 */
[----:B------:R-:W-:Y:S01]  /*e7f0*/  @!P1 IMAD.MOV R10, RZ, RZ, -R10 ;  /* 0x000000ffff0a9224 */ /* 0x000fe200078e0a0a */
[----:B------:R-:W-:-:S04]  /*e800*/  ISETP.GT.U32.AND P1, PT, R0, R9, PT ;  /* 0x000000090000720c */ /* 0x000fc80003f24070 */
[----:B------:R0:W-:Y:S02]  /*e810*/  STL [R1+0x544], R10 ;  /* 0x0005440a01007387 */ /* 0x0001e40000100800 */
[----:B0-----:R-:W-:-:S04]  /*e820*/  IMAD.MOV.U32 R10, RZ, RZ, R4 ;  /* 0x000000ffff0a7224 */ /* 0x001fc800078e0004 */
[----:B------:R-:W-:-:S03]  /*e830*/  @!P3 IMAD.MOV R10, RZ, RZ, -R10 ;  /* 0x000000ffff0ab224 */ /* 0x000fc600078e0a0a */
[----:B------:R-:W-:Y:S02]  /*e840*/  @!P1 IMAD.IADD R9, R9, 0x1, -R0 ;  /* 0x0000000109099824 */ /* 0x000fe400078e0a00 */
[----:B------:R-:W-:Y:S01]  /*e850*/  STL [R1+0x540], R10 ;  /* 0x0005400a01007387 */ /* 0x000fe20000100800 */
[----:B-----5:R-:W-:Y:S02]  /*e860*/  IABS R2, R22 ;  /* 0x0000001600027213 */ /* 0x020fe40000000000 */
[----:B------:R-:W-:Y:S02]  /*e870*/  ISETP.GE.AND P1, PT, R22, RZ, PT ;  /* 0x000000ff1600720c */ /* 0x000fe40003f26270 */
[----:B------:R-:W5:Y:S01]  /*e880*/  LDL.LU R22, [R1+0x858] ;  /* 0x0008580001167983 */ /* 0x000f620000300800 */
[----:B------:R-:W-:-:S04]  /*e890*/  IMAD.HI.U32 R8, R20, R7, RZ ;  /* 0x0000000714087227 */ /* 0x000fc800078e00ff */
[----:B------:R-:W-:Y:S01]  /*e8a0*/  IMAD.MOV R8, RZ, RZ, -R8 ;  /* 0x000000ffff087224 */ /* 0x000fe200078e0a08 */
[----:B----4-:R-:W-:-:S03]  /*e8b0*/  IABS R5, R28 ;  /* 0x0000001c00057213 */ /* 0x010fc60000000000 */
[----:B------:R-:W-:Y:S01]  /*e8c0*/  IMAD R7, R0, R8, R7 ;  /* 0x0000000800077224 */ /* 0x000fe200078e0207 */
[----:B------:R-:W-:Y:S02]  /*e8d0*/  ISETP.GE.AND P4, PT, R28, RZ, PT ;  /* 0x000000ff1c00720c */ /* 0x000fe40003f86270 */
[C---:B------:R-:W-:Y:S01]  /*e8e0*/  ISETP.GT.U32.AND P5, PT, R0.reuse, R6, PT ;  /* 0x000000060000720c */ /* 0x040fe20003fa4070 */
[----:B------:R-:W4:Y:S01]  /*e8f0*/  LDL.LU R28, [R1+0x85c] ;  /* 0x00085c00011c7983 */ /* 0x000f220000300800 */
[----:B------:R-:W-:Y:S01]  /*e900*/  ISETP.GT.U32.AND P3, PT, R0, R7, PT ;  /* 0x000000070000720c */ /* 0x000fe20003f64070 */
[----:B------:R-:W-:-:S10]  /*e910*/  IMAD.HI.U32 R8, R20, R5, RZ ;  /* 0x0000000514087227 */ /* 0x000fd400078e00ff */
[--C-:B------:R-:W-:Y:S02]  /*e920*/  @!P5 IMAD.IADD R6, R6, 0x1, -R0.reuse ;  /* 0x000000010606d824 */ /* 0x100fe400078e0a00 */
[----:B------:R-:W-:-:S03]  /*e930*/  @!P3 IMAD.IADD R7, R7, 0x1, -R0 ;  /* 0x000000010707b824 */ /* 0x000fc600078e0a00 */
[C---:B------:R-:W-:Y:S02]  /*e940*/  ISETP.GT.U32.AND P5, PT, R0.reuse, R6, PT ;  /* 0x000000060000720c */ /* 0x040fe40003fa4070 */
[----:B------:R-:W-:Y:S01]  /*e950*/  ISETP.GT.U32.AND P3, PT, R0, R7, PT ;  /* 0x000000070000720c */ /* 0x000fe20003f64070 */
[----:B------:R-:W-:-:S04]  /*e960*/  IMAD.MOV R8, RZ, RZ, -R8 ;  /* 0x000000ffff087224 */ /* 0x000fc800078e0a08 */
[----:B------:R-:W-:Y:S02]  /*e970*/  IMAD R5, R0, R8, R5 ;  /* 0x0000000800057224 */ /* 0x000fe400078e0205 */
[----:B------:R-:W-:-:S04]  /*e980*/  @!P2 IMAD.MOV R9, RZ, RZ, -R9 ;  /* 0x000000ffff09a224 */ /* 0x000fc800078e0a09 */
[--C-:B------:R-:W-:Y:S01]  /*e990*/  @!P5 IMAD.IADD R6, R6, 0x1, -R0.reuse ;  /* 0x000000010606d824 */ /* 0x100fe200078e0a00 */
[----:B------:R-:W-:Y:S01]  /*e9a0*/  ISETP.GT.U32.AND P5, PT, R0, R5, PT ;  /* 0x000000050000720c */ /* 0x000fe20003fa4070 */
[----:B------:R-:W-:Y:S01]  /*e9b0*/  @!P3 IMAD.IADD R7, R7, 0x1, -R0 ;  /* 0x000000010707b824 */ /* 0x000fe200078e0a00 */
[----:B------:R0:W-:Y:S01]  /*e9c0*/  STL [R1+0x53c], R9 ;  /* 0x00053c0901007387 */ /* 0x0001e20000100800 */
[----:B------:R-:W-:-:S04]  /*e9d0*/  IMAD.MOV.U32 R12, RZ, RZ, R6 ;  /* 0x000000ffff0c7224 */ /* 0x000fc800078e0006 */
[----:B------:R-:W-:Y:S02]  /*e9e0*/  @!P6 IMAD.MOV R12, RZ, RZ, -R12 ;  /* 0x000000ffff0ce224 */ /* 0x000fe400078e0a0c */
[----:B0-----:R-:W-:Y:S02]  /*e9f0*/  IMAD.MOV.U32 R9, RZ, RZ, R7 ;  /* 0x000000ffff097224 */ /* 0x001fe400078e0007 */
[----:B------:R-:W-:-:S04]  /*ea00*/  IMAD.HI.U32 R4, R20, R2, RZ ;  /* 0x0000000214047227 */ /* 0x000fc800078e00ff */
[----:B------:R-:W-:Y:S01]  /*ea10*/  @!P0 IMAD.MOV R9, RZ, RZ, -R9 ;  /* 0x000000ffff098224 */ /* 0x000fe200078e0a09 */
[----:B------:R0:W-:Y:S01]  /*ea20*/  STL [R1+0x538], R12 ;  /* 0x0005380c01007387 */ /* 0x0001e20000100800 */
[----:B------:R-:W-:Y:S02]  /*ea30*/  @!P5 IMAD.IADD R5, R5, 0x1, -R0 ;  /* 0x000000010505d824 */ /* 0x000fe400078e0a00 */
[----:B------:R-:W-:Y:S01]  /*ea40*/  IMAD.MOV R4, RZ, RZ, -R4 ;  /* 0x000000ffff047224 */ /* 0x000fe200078e0a04 */
[----:B------:R4:W-:Y:S02]  /*ea50*/  STL [R1+0x534], R9 ;  /* 0x0005340901007387 */ /* 0x0009e40000100800 */
[C---:B------:R-:W-:Y:S01]  /*ea60*/  ISETP.GT.U32.AND P5, PT, R0.reuse, R5, PT ;  /* 0x000000050000720c */ /* 0x040fe20003fa4070 */
[----:B------:R-:W-:-:S05]  /*ea70*/  IMAD R2, R0, R4, R2 ;  /* 0x0000000400027224 */ /* 0x000fca00078e0202 */
[----:B------:R-:W-:-:S07]  /*ea80*/  ISETP.GT.U32.AND P2, PT, R0, R2, PT ;  /* 0x000000020000720c */ /* 0x000fce0003f44070 */
[----:B------:R-:W-:-:S06]  /*ea90*/  @!P5 IMAD.IADD R5, R5, 0x1, -R0 ;  /* 0x000000010505d824 */ /* 0x000fcc00078e0a00 */
[----:B------:R-:W-:-:S05]  /*eaa0*/  @!P2 IMAD.IADD R2, R2, 0x1, -R0 ;  /* 0x000000010202a824 */ /* 0x000fca00078e0a00 */
[----:B------:R-:W-:Y:S01]  /*eab0*/  ISETP.GT.U32.AND P2, PT, R0, R2, PT ;  /* 0x000000020000720c */ /* 0x000fe20003f44070 */
[----:B0-----:R-:W-:-:S04]  /*eac0*/  IMAD.MOV.U32 R12, RZ, RZ, R5 ;  /* 0x000000ffff0c7224 */ /* 0x001fc800078e0005 */
[----:B------:R-:W-:-:S08]  /*ead0*/  @!P4 IMAD.MOV R12, RZ, RZ, -R12 ;  /* 0x000000ffff0cc224 */ /* 0x000fd000078e0a0c */
[----:B------:R-:W-:Y:S01]  /*eae0*/  @!P2 IMAD.IADD R2, R2, 0x1, -R0 ;  /* 0x000000010202a824 */ /* 0x000fe200078e0a00 */
[----:B---3--:R-:W-:Y:S02]  /*eaf0*/  IABS R10, R29 ;  /* 0x0000001d000a7213 */ /* 0x008fe40000000000 */
[----:B------:R-:W-:Y:S02]  /*eb00*/  ISETP.GE.AND P6, PT, R29, RZ, PT ;  /* 0x000000ff1d00720c */ /* 0x000fe40003fc6270 */
[----:B------:R-:W3:Y:S01]  /*eb10*/  LDL.LU R29, [R1+0x860] ;  /* 0x00086000011d7983 */ /* 0x000ee20000300800 */
[----:B--2---:R-:W-:Y:S02]  /*eb20*/  IABS R11, R27 ;  /* 0x0000001b000b7213 */ /* 0x004fe40000000000 */
[----:B------:R-:W-:Y:S02]  /*eb30*/  ISETP.GE.AND P5, PT, R27, RZ, PT ;  /* 0x000000ff1b00720c */ /* 0x000fe40003fa6270 */
[----:B------:R-:W2:Y:S01]  /*eb40*/  LDL.LU R27, [R1+0x864] ;  /* 0x00086400011b7983 */ /* 0x000ea20000300800 */
[----:B------:R-:W-:-:S03]  /*eb50*/  IMAD.HI.U32 R8, R20, R11, RZ ;  /* 0x0000000b14087227 */ /* 0x000fc600078e00ff */
[----:B------:R-:W2:Y:S01]  /*eb60*/  LDL.LU R16, [R1+0x868] ;  /* 0x0008680001107983 */ /* 0x000ea20000300800 */
[----:B------:R-:W-:-:S04]  /*eb70*/  IMAD.MOV R8, RZ, RZ, -R8 ;  /* 0x000000ffff087224 */ /* 0x000fc800078e0a08 */
[----:B------:R-:W-:Y:S02]  /*eb80*/  IMAD R8, R0, R8, R11 ;  /* 0x0000000800087224 */ /* 0x000fe400078e020b */
[----:B------:R-:W-:Y:S01]  /*eb90*/  IMAD.MOV.U32 R11, RZ, RZ, R2 ;  /* 0x000000ffff0b7224 */ /* 0x000fe200078e0002 */
[----:B------:R-:W-:Y:S03]  /*eba0*/  STL [R1+0x530], R12 ;  /* 0x0005300c01007387 */ /* 0x000fe60000100800 */
[----:B------:R-:W-:Y:S01]  /*ebb0*/  @!P1 IMAD.MOV R11, RZ, RZ, -R11 ;  /* 0x000000ffff0b9224 */ /* 0x000fe200078e0a0b */
[----:B-----5:R-:W-:Y:S02]  /*ebc0*/  IABS R7, R22 ;  /* 0x0000001600077213 */ /* 0x020fe40000000000 */
[----:B------:R-:W-:Y:S02]  /*ebd0*/  ISETP.GE.AND P1, PT, R22, RZ, PT ;  /* 0x000000ff1600720c */ /* 0x000fe40003f26270 */
[----:B------:R-:W5:Y:S01]  /*ebe0*/  LDL.LU R22, [R1+0x86c] ;  /* 0x00086c0001167983 */ /* 0x000f620000300800 */
[----:B------:R-:W-:-:S04]  /*ebf0*/  IMAD.HI.U32 R4, R20, R10, RZ ;  /* 0x0000000a14047227 */ /* 0x000fc800078e00ff */
[----:B------:R-:W-:-:S04]  /*ec00*/  IMAD.MOV R4, RZ, RZ, -R4 ;  /* 0x000000ffff047224 */ /* 0x000fc800078e0a04 */
[----:B------:R-:W-:-:S05]  /*ec10*/  IMAD R4, R0, R4, R10 ;  /* 0x0000000400047224 */ /* 0x000fca00078e020a */
[----:B------:R-:W-:Y:S01]  /*ec20*/  ISETP.GT.U32.AND P3, PT, R0, R4, PT ;  /* 0x000000040000720c */ /* 0x000fe20003f64070 */
[----:B------:R0:W-:Y:S01]  /*ec30*/  STL [R1+0x52c], R11 ;  /* 0x00052c0b01007387 */ /* 0x0001e20000100800 */
[----:B------:R-:W-:Y:S02]  /*ec40*/  IABS R6, R18 ;  /* 0x0000001200067213 */ /* 0x000fe40000000000 */
[----:B------:R-:W-:Y:S02]  /*ec50*/  ISETP.GE.AND P4, PT, R18, RZ, PT ;  /* 0x000000ff1200720c */ /* 0x000fe40003f86270 */
[----:B------:R-:W5:Y:S07]  /*ec60*/  LDL.LU R18, [R1+0x870] ;  /* 0x0008700001127983 */ /* 0x000f6e0000300800 */
[----:B------:R-:W-:-:S05]  /*ec70*/  @!P3 IMAD.IADD R4, R4, 0x1, -R0 ;  /* 0x000000010404b824 */ /* 0x000fca00078e0a00 */
[----:B------:R-:W-:Y:S01]  /*ec80*/  ISETP.GT.U32.AND P3, PT, R0, R4, PT ;  /* 0x000000040000720c */ /* 0x000fe20003f64070 */
[----:B------:R-:W-:Y:S01]  /*ec90*/  IMAD.HI.U32 R10, R20, R6, RZ ;  /* 0x00000006140a7227 */ /* 0x000fe200078e00ff */
[----:B----4-:R-:W-:-:S03]  /*eca0*/  IABS R9, R28 ;  /* 0x0000001c00097213 */ /* 0x010fc60000000000 */
[----:B------:R-:W-:Y:S01]  /*ecb0*/  IMAD.MOV R10, RZ, RZ, -R10 ;  /* 0x000000ffff0a7224 */ /* 0x000fe200078e0a0a */
[----:B------:R-:W-:-:S03]  /*ecc0*/  ISETP.GT.U32.AND P0, PT, R0, R8, PT ;  /* 0x000000080000720c */ /* 0x000fc60003f04070 */
[----:B------:R-:W-:-:S04]  /*ecd0*/  IMAD R6, R0, R10, R6 ;  /* 0x0000000a00067224 */ /* 0x000fc800078e0206 */
[--C-:B------:R-:W-:Y:S01]  /*ece0*/  @!P3 IMAD.IADD R4, R4, 0x1, -R0.reuse ;  /* 0x000000010404b824 */ /* 0x100fe200078e0a00 */
[----:B------:R-:W-:Y:S02]  /*ecf0*/  ISETP.GE.AND P3, PT, R28, RZ, PT ;  /* 0x000000ff1c00720c */ /* 0x000fe40003f66270 */
[----:B------:R-:W4:Y:S01]  /*ed00*/  LDL.LU R28, [R1+0x874] ;  /* 0x00087400011c7983 */ /* 0x000f220000300800 */
[----:B------:R-:W-:Y:S02]  /*ed10*/  ISETP.GT.U32.AND P2, PT, R0, R6, PT ;  /* 0x000000060000720c */ /* 0x000fe40003f44070 */
[----:B------:R-:W-:-:S05]  /*ed20*/  @!P0 IMAD.IADD R8, R8, 0x1, -R0 ;  /* 0x0000000108088824 */ /* 0x000fca00078e0a00 */
[----:B------:R-:W-:-:S06]  /*ed30*/  ISETP.GT.U32.AND P0, PT, R0, R8, PT ;  /* 0x000000080000720c */ /* 0x000fcc0003f04070 */
[----:B------:R-:W-:-:S05]  /*ed40*/  @!P2 IMAD.IADD R6, R6, 0x1, -R0 ;  /* 0x000000010606a824 */ /* 0x000fca00078e0a00 */
[----:B------:R-:W-:Y:S02]  /*ed50*/  ISETP.GT.U32.AND P2, PT, R0, R6, PT ;  /* 0x000000060000720c */ /* 0x000fe40003f44070 */
[----:B------:R-:W-:Y:S02]  /*ed60*/  @!P0 IMAD.IADD R8, R8, 0x1, -R0 ;  /* 0x0000000108088824 */ /* 0x000fe400078e0a00 */
[----:B------:R-:W-:-:S04]  /*ed70*/  IMAD.HI.U32 R10, R20, R7, RZ ;  /* 0x00000007140a7227 */ /* 0x000fc800078e00ff */
[----:B0-----:R-:W-:Y:S02]  /*ed80*/  IMAD.MOV.U32 R11, RZ, RZ, R8 ;  /* 0x000000ffff0b7224 */ /* 0x001fe400078e0008 */
[----:B------:R-:W-:-:S03]  /*ed90*/  @!P6 IMAD.MOV R4, RZ, RZ, -R4 ;  /* 0x000000ffff04e224 */ /* 0x000fc600078e0a04 */
[----:B------:R-:W-:Y:S02]  /*eda0*/  @!P2 IMAD.IADD R6, R6, 0x1, -R0 ;  /* 0x000000010606a824 */ /* 0x000fe400078e0a00 */
[----:B------:R-:W-:Y:S02]  /*edb0*/  @!P5 IMAD.MOV R11, RZ, RZ, -R11 ;  /* 0x000000ffff0bd224 */ /* 0x000fe400078e0a0b */
[----:B------:R-:W-:Y:S02]  /*edc0*/  IMAD.MOV R10, RZ, RZ, -R10 ;  /* 0x000000ffff0a7224 */ /* 0x000fe400078e0a0a */
[----:B------:R-:W-:Y:S01]  /*edd0*/  @!P4 IMAD.MOV R6, RZ, RZ, -R6 ;  /* 0x000000ffff06c224 */ /* 0x000fe200078e0a06 */
[----:B------:R-:W-:Y:S01]  /*ede0*/  STL [R1+0x528], R4 ;  /* 0x0005280401007387 */ /* 0x000fe20000100800 */
[----:B------:R-:W-:-:S03]  /*edf0*/  IMAD R7, R0, R10, R7 ;  /* 0x0000000a00077224 */ /* 0x000fc600078e0207 */
[----:B------:R0:W-:Y:S04]  /*ee00*/  STL [R1+0x524], R11 ;  /* 0x0005240b01007387 */ /* 0x0001e80000100800 */
[----:B------:R1:W-:Y:S01]  /*ee10*/  STL [R1+0x520], R6 ;  /* 0x0005200601007387 */ /* 0x0003e20000100800 */
[----:B------:R-:W-:-:S13]  /*ee20*/  ISETP.GT.U32.AND P0, PT, R0, R7, PT ;  /* 0x000000070000720c */ /* 0x000fda0003f04070 */
[----:B------:R-:W-:-:S05]  /*ee30*/  @!P0 IMAD.IADD R7, R7, 0x1, -R0 ;  /* 0x0000000107078824 */ /* 0x000fca00078e0a00 */
[----:B------:R-:W-:Y:S01]  /*ee40*/  ISETP.GT.U32.AND P0, PT, R0, R7, PT ;  /* 0x000000070000720c */ /* 0x000fe20003f04070 */
[----:B------:R-:W-:-:S04]  /*ee50*/  IMAD.HI.U32 R5, R20, R9, RZ ;  /* 0x0000000914057227 */ /* 0x000fc800078e00ff */
[----:B------:R-:W-:-:S08]  /*ee60*/  IMAD.MOV R5, RZ, RZ, -R5 ;  /* 0x000000ffff057224 */ /* 0x000fd000078e0a05 */
[----:B------:R-:W-:Y:S02]  /*ee70*/  @!P0 IMAD.IADD R7, R7, 0x1, -R0 ;  /* 0x0000000107078824 */ /* 0x000fe400078e0a00 */
[----:B------:R-:W-:Y:S02]  /*ee80*/  IMAD R5, R0, R5, R9 ;  /* 0x0000000500057224 */ /* 0x000fe400078e0209 */
[----:B------:R-:W-:-:S04]  /*ee90*/  IMAD.MOV.U32 R12, RZ, RZ, R7 ;  /* 0x000000ffff0c7224 */ /* 0x000fc800078e0007 */
[----:B------:R-:W-:Y:S01]  /*eea0*/  @!P1 IMAD.MOV R12, RZ, RZ, -R12 ;  /* 0x000000ffff0c9224 */ /* 0x000fe200078e0a0c */
[----:B---3--:R-:W-:Y:S02]  /*eeb0*/  IABS R2, R29 ;  /* 0x0000001d00027213 */ /* 0x008fe40000000000 */
[----:B------:R-:W-:Y:S02]  /*eec0*/  ISETP.GE.AND P6, PT, R29, RZ, PT ;  /* 0x000000ff1d00720c */ /* 0x000fe40003fc6270 */
[----:B------:R-:W3:Y:S01]  /*eed0*/  LDL.LU R29, [R1+0x878] ;  /* 0x00087800011d7983 */ /* 0x000ee20000300800 */
[----:B--2---:R-:W-:Y:S02]  /*eee0*/  IABS R8, R27 ;  /* 0x0000001b00087213 */ /* 0x004fe40000000000 */
[----:B------:R-:W-:Y:S02]  /*eef0*/  ISETP.GE.AND P2, PT, R27, RZ, PT ;  /* 0x000000ff1b00720c */ /* 0x000fe40003f46270 */
[----:B------:R-:W2:Y:S01]  /*ef00*/  LDL.LU R27, [R1+0x87c] ;  /* 0x00087c00011b7983 */ /* 0x000ea20000300800 */
[----:B0-----:R-:W-:-:S04]  /*ef10*/  IMAD.HI.U32 R11, R20, R8, RZ ;  /* 0x00000008140b7227 */ /* 0x001fc800078e00ff */
[----:B------:R-:W-:-:S04]  /*ef20*/  IMAD.MOV R11, RZ, RZ, -R11 ;  /* 0x000000ffff0b7224 */ /* 0x000fc800078e0a0b */
[----:B------:R-:W-:-:S05]  /*ef30*/  IMAD R8, R0, R11, R8 ;  /* 0x0000000b00087224 */ /* 0x000fca00078e0208 */
[----:B------:R-:W-:Y:S01]  /*ef40*/  ISETP.GT.U32.AND P0, PT, R0, R8, PT ;  /* 0x000000080000720c */ /* 0x000fe20003f04070 */
[----:B------:R-:W-:-:S04]  /*ef50*/  IMAD.HI.U32 R9, R20, R2, RZ ;  /* 0x0000000214097227 */ /* 0x000fc800078e00ff */
[----:B------:R-:W-:Y:S01]  /*ef60*/  IMAD.MOV R9, RZ, RZ, -R9 ;  /* 0x000000ffff097224 */ /* 0x000fe200078e0a09 */
[----:B------:R0:W-:Y:S03]  /*ef70*/  STL [R1+0x51c], R12 ;  /* 0x00051c0c01007387 */ /* 0x0001e60000100800 */
[----:B------:R-:W-:-:S04]  /*ef80*/  IMAD R9, R0, R9, R2 ;  /* 0x0000000900097224 */ /* 0x000fc800078e0202 */
[----:B------:R-:W-:Y:S01]  /*ef90*/  @!P0 IMAD.IADD R8, R8, 0x1, -R0 ;  /* 0x0000000108088824 */ /* 0x000fe200078e0a00 */
[----:B-----5:R-:W-:Y:S02]  /*efa0*/  IABS R2, R22 ;  /* 0x0000001600027213 */ /* 0x020fe40000000000 */
[----:B------:R-:W-:Y:S02]  /*efb0*/  ISETP.GE.AND P0, PT, R22, RZ, PT ;  /* 0x000000ff1600720c */ /* 0x000fe40003f06270 */
[----:B------:R-:W5:Y:S01]  /*efc0*/  LDL.LU R22, [R1+0x8d0] ;  /* 0x0008d00001167983 */ /* 0x000f620000300800 */
[C---:B------:R-:W-:Y:S02]  /*efd0*/  ISETP.GT.U32.AND P5, PT, R0.reuse, R5, PT ;  /* 0x000000050000720c */ /* 0x040fe40003fa4070 */
[----:B------:R-:W-:Y:S01]  /*efe0*/  ISETP.GT.U32.AND P4, PT, R0, R9, PT ;  /* 0x000000090000720c */ /* 0x000fe20003f84070 */
[----:B------:R-:W-:-:S10]  /*eff0*/  IMAD.HI.U32 R11, R20, R2, RZ ;  /* 0x00000002140b7227 */ /* 0x000fd400078e00ff */
[--C-:B------:R-:W-:Y:S02]  /*f000*/  @!P5 IMAD.IADD R5, R5, 0x1, -R0.reuse ;  /* 0x000000010505d824 */ /* 0x100fe400078e0a00 */
[----:B------:R-:W-:-:S03]  /*f010*/  @!P4 IMAD.IADD R9, R9, 0x1, -R0 ;  /* 0x000000010909c824 */ /* 0x000fc600078e0a00 */
[C---:B------:R-:W-:Y:S02]  /*f020*/  ISETP.GT.U32.AND P5, PT, R0.reuse, R5, PT ;  /* 0x000000050000720c */ /* 0x040fe40003fa4070 */
[----:B------:R-:W-:Y:S02]  /*f030*/  ISETP.GT.U32.AND P4, PT, R0, R9, PT ;  /* 0x000000090000720c */ /* 0x000fe40003f84070 */
[----:B------:R-:W-:Y:S01]  /*f040*/  IABS R4, R16 ;  /* 0x0000001000047213 */ /* 0x000fe20000000000 */
[----:B------:R-:W-:-:S04]  /*f050*/  IMAD.MOV R11, RZ, RZ, -R11 ;  /* 0x000000ffff0b7224 */ /* 0x000fc800078e0a0b */
[----:B------:R-:W-:-:S04]  /*f060*/  IMAD.HI.U32 R10, R20, R4, RZ ;  /* 0x00000004140a7227 */ /* 0x000fc800078e00ff */
[----:B------:R-:W-:Y:S02]  /*f070*/  @!P5 IMAD.IADD R5, R5, 0x1, -R0 ;  /* 0x000000010505d824 */ /* 0x000fe400078e0a00 */
[C---:B------:R-:W-:Y:S02]  /*f080*/  IMAD R2, R0.reuse, R11, R2 ;  /* 0x0000000b00027224 */ /* 0x040fe400078e0202 */
[----:B------:R-:W-:Y:S02]  /*f090*/  IMAD.MOV R10, RZ, RZ, -R10 ;  /* 0x000000ffff0a7224 */ /* 0x000fe400078e0a0a */
[----:B------:R-:W-:Y:S02]  /*f0a0*/  @!P3 IMAD.MOV R5, RZ, RZ, -R5 ;  /* 0x000000ffff05b224 */ /* 0x000fe400078e0a05 */
[----:B------:R-:W-:Y:S01]  /*f0b0*/  @!P4 IMAD.IADD R9, R9, 0x1, -R0 ;  /* 0x000000010909c824 */ /* 0x000fe200078e0a00 */
[C---:B------:R-:W-:Y:S01]  /*f0c0*/  ISETP.GT.U32.AND P4, PT, R0.reuse, R2, PT ;  /* 0x000000020000720c */ /* 0x040fe20003f84070 */
[----:B------:R-:W-:Y:S01]  /*f0d0*/  IMAD R4, R0, R10, R4 ;  /* 0x0000000a00047224 */ /* 0x000fe200078e0204 */
[----:B-1----:R-:W-:Y:S01]  /*f0e0*/  IABS R6, R18 ;  /* 0x0000001200067213 */ /* 0x002fe20000000000 */
[----:B------:R3:W-:Y:S01]  /*f0f0*/  STL [R1+0x518], R5 ;  /* 0x0005180501007387 */ /* 0x0007e20000100800 */
[----:B------:R-:W-:Y:S01]  /*f100*/  ISETP.GE.AND P1, PT, R16, RZ, PT ;  /* 0x000000ff1000720c */ /* 0x000fe20003f26270 */
[----:B------:R-:W-:-:S02]  /*f110*/  IMAD.MOV.U32 R11, RZ, RZ, R9 ;  /* 0x000000ffff0b7224 */ /* 0x000fc400078e0009 */
[----:B------:R-:W5:Y:S01]  /*f120*/  LDL.LU R17, [R1+0x8d4] ;  /* 0x0008d40001117983 */ /* 0x000f620000300800 */
[----:B------:R-:W-:Y:S01]  /*f130*/  ISETP.GT.U32.AND P5, PT, R0, R4, PT ;  /* 0x000000040000720c */ /* 0x000fe20003fa4070 */
[----:B------:R-:W-:Y:S02]  /*f140*/  IMAD.HI.U32 R7, R20, R6, RZ ;  /* 0x0000000614077227 */ /* 0x000fe400078e00ff */
[----:B------:R-:W5:Y:S02]  /*f150*/  LDL.LU R16, [R1+0x8d8] ;  /* 0x0008d80001107983 */ /* 0x000f640000300800 */
[----:B------:R-:W-:Y:S02]  /*f160*/  @!P6 IMAD.MOV R11, RZ, RZ, -R11 ;  /* 0x000000ffff0be224 */ /* 0x000fe400078e0a0b */
[----:B------:R-:W-:Y:S01]  /*f170*/  IMAD.MOV R7, RZ, RZ, -R7 ;  /* 0x000000ffff077224 */ /* 0x000fe200078e0a07 */
[----:B----4-:R-:W-:Y:S01]  /*f180*/  IABS R10, R28 ;  /* 0x0000001c000a7213 */ /* 0x010fe20000000000 */
[----:B------:R-:W-:Y:S01]  /*f190*/  @!P4 IMAD.IADD R2, R2, 0x1, -R0 ;  /* 0x000000010202c824 */ /* 0x000fe200078e0a00 */
[----:B------:R1:W-:Y:S01]  /*f1a0*/  STL [R1+0x514], R11 ;  /* 0x0005140b01007387 */ /* 0x0003e20000100800 */
[----:B------:R-:W-:Y:S01]  /*f1b0*/  ISETP.GE.AND P4, PT, R28, RZ, PT ;  /* 0x000000ff1c00720c */ /* 0x000fe20003f86270 */
[----:B------:R-:W-:-:S02]  /*f1c0*/  IMAD R6, R0, R7, R6 ;  /* 0x0000000700067224 */ /* 0x000fc400078e0206 */
[----:B------:R-:W4:Y:S01]  /*f1d0*/  LDL.LU R28, [R1+0x8dc] ;  /* 0x0008dc00011c7983 */ /* 0x000f220000300800 */
[----:B------:R-:W-:Y:S02]  /*f1e0*/  @!P5 IMAD.IADD R4, R4, 0x1, -R0 ;  /* 0x000000010404d824 */ /* 0x000fe400078e0a00 */
[C---:B------:R-:W-:Y:S02]  /*f1f0*/  ISETP.GT.U32.AND P6, PT, R0.reuse, R6, PT ;  /* 0x000000060000720c */ /* 0x040fe40003fc4070 */
[C---:B------:R-:W-:Y:S02]  /*f200*/  ISETP.GT.U32.AND P5, PT, R0.reuse, R8, PT ;  /* 0x000000080000720c */ /* 0x040fe40003fa4070 */
[----:B------:R-:W-:Y:S01]  /*f210*/  ISETP.GT.U32.AND P3, PT, R0, R4, PT ;  /* 0x000000040000720c */ /* 0x000fe20003f64070 */
[----:B0-----:R-:W-:-:S04]  /*f220*/  IMAD.HI.U32 R12, R20, R10, RZ ;  /* 0x0000000a140c7227 */ /* 0x001fc800078e00ff */
[----:B------:R-:W-:-:S04]  /*f230*/  IMAD.MOV R12, RZ, RZ, -R12 ;  /* 0x000000ffff0c7224 */ /* 0x000fc800078e0a0c */
[--C-:B------:R-:W-:Y:S01]  /*f240*/  @!P6 IMAD.IADD R6, R6, 0x1, -R0.reuse ;  /* 0x000000010606e824 */ /* 0x100fe200078e0a00 */
[----:B------:R-:W-:Y:S01]  /*f250*/  ISETP.GT.U32.AND P6, PT, R0, R2, PT ;  /* 0x000000020000720c */ /* 0x000fe20003fc4070 */
[--C-:B------:R-:W-:Y:S02]  /*f260*/  @!P5 IMAD.IADD R8, R8, 0x1, -R0.reuse ;  /* 0x000000010808d824 */ /* 0x100fe400078e0a00 */
[----:B------:R-:W-:Y:S02]  /*f270*/  @!P3 IMAD.IADD R4, R4, 0x1, -R0 ;  /* 0x000000010404b824 */ /* 0x000fe400078e0a00 */
[----:B------:R-:W-:Y:S02]  /*f280*/  @!P2 IMAD.MOV R8, RZ, RZ, -R8 ;  /* 0x000000ffff08a224 */ /* 0x000fe400078e0a08 */
[----:B------:R-:W-:Y:S02]  /*f290*/  IMAD R10, R0, R12, R10 ;  /* 0x0000000c000a7224 */ /* 0x000fe400078e020a */
[----:B------:R-:W-:Y:S01]  /*f2a0*/  @!P1 IMAD.MOV R4, RZ, RZ, -R4 ;  /* 0x000000ffff049224 */ /* 0x000fe200078e0a04 */
[----:B------:R0:W-:Y:S01]  /*f2b0*/  STL [R1+0x510], R8 ;  /* 0x0005100801007387 */ /* 0x0001e20000100800 */
[----:B------:R-:W-:-:S02]  /*f2c0*/  ISETP.GE.AND P3, PT, R18, RZ, PT ;  /* 0x000000ff1200720c */ /* 0x000fc40003f66270 */
[----:B------:R-:W-:Y:S01]  /*f2d0*/  ISETP.GT.U32.AND P5, PT, R0, R10, PT ;  /* 0x0000000a0000720c */ /* 0x000fe20003fa4070 */
[----:B------:R0:W-:Y:S01]  /*f2e0*/  STL [R1+0x50c], R4 ;  /* 0x00050c0401007387 */ /* 0x0001e20000100800 */
[----:B------:R-:W-:-:S03]  /*f2f0*/  @!P6 IMAD.IADD R2, R2, 0x1, -R0 ;  /* 0x000000010202e824 */ /* 0x000fc600078e0a00 */
[----:B------:R-:W4:Y:S01]  /*f300*/  LDL.LU R18, [R1+0x8e0] ;  /* 0x0008e00001127983 */ /* 0x000f220000300800 */
[----:B------:R-:W-:-:S04]  /*f310*/  IMAD.MOV.U32 R14, RZ, RZ, R2 ;  /* 0x000000ffff0e7224 */ /* 0x000fc800078e0002 */
[----:B------:R-:W-:-:S03]  /*f320*/  @!P0 IMAD.MOV R14, RZ, RZ, -R14 ;  /* 0x000000ffff0e8224 */ /* 0x000fc600078e0a0e */
[----:B------:R-:W-:Y:S02]  /*f330*/  @!P5 IMAD.IADD R10, R10, 0x1, -R0 ;  /* 0x000000010a0ad824 */ /* 0x000fe400078e0a00 */
[----:B------:R-:W-:Y:S03]  /*f340*/  STL [R1+0x508], R14 ;  /* 0x0005080e01007387 */ /* 0x000fe60000100800 */
[----:B------:R-:W-:-:S13]  /*f350*/  ISETP.GT.U32.AND P1, PT, R0, R10, PT ;  /* 0x0000000a0000720c */ /* 0x000fda0003f24070 */
[----:B------:R-:W-:Y:S01]  /*f360*/  @!P1 IMAD.IADD R10, R10, 0x1, -R0 ;  /* 0x000000010a0a9824 */ /* 0x000fe200078e0a00 */
[----:B---3--:R-:W-:Y:S02]  /*f370*/  IABS R5, R29 ;  /* 0x0000001d00057213 */ /* 0x008fe40000000000 */
[----:B------:R-:W-:Y:S02]  /*f380*/  ISETP.GE.AND P2, PT, R29, RZ, PT ;  /* 0x000000ff1d00720c */ /* 0x000fe40003f46270 */
[----:B------:R-:W3:Y:S01]  /*f390*/  LDL.LU R29, [R1+0x8e4] ;  /* 0x0008e400011d7983 */ /* 0x000ee20000300800 */
[----:B--2---:R-:W-:Y:S02]  /*f3a0*/  IABS R9, R27 ;  /* 0x0000001b00097213 */ /* 0x004fe40000000000 */
[----:B------:R-:W-:Y:S02]  /*f3b0*/  ISETP.GE.AND P1, PT, R27, RZ, PT ;  /* 0x000000ff1b00720c */ /* 0x000fe40003f26270 */
[----:B------:R-:W2:Y:S01]  /*f3c0*/  LDL.LU R27, [R1+0x8e8] ;  /* 0x0008e800011b7983 */ /* 0x000ea20000300800 */
[----:B-----5:R-:W-:-:S02]  /*f3d0*/  IABS R12, R22 ;  /* 0x00000016000c7213 */ /* 0x020fc40000000000 */
[----:B------:R-:W-:Y:S02]  /*f3e0*/  ISETP.GE.AND P0, PT, R22, RZ, PT ;  /* 0x000000ff1600720c */ /* 0x000fe40003f06270 */
[----:B------:R-:W5:Y:S01]  /*f3f0*/  LDL.LU R22, [R1+0x8ec] ;  /* 0x0008ec0001167983 */ /* 0x000f620000300800 */
[----:B------:R-:W-:Y:S02]  /*f400*/  IMAD.MOV.U32 R7, RZ, RZ, R5 ;  /* 0x000000ffff077224 */ /* 0x000fe400078e0005 */
[----:B------:R-:W-:Y:S01]  /*f410*/  IMAD.MOV.U32 R5, RZ, RZ, R9 ;  /* 0x000000ffff057224 */ /* 0x000fe200078e0009 */
[----:B------:R-:W-:Y:S01]  /*f420*/  ISETP.GT.U32.AND P5, PT, R0, R6, PT ;  /* 0x000000060000720c */ /* 0x000fe20003fa4070 */
[----:B-1----:R-:W-:Y:S01]  /*f430*/  IMAD.HI.U32 R11, R20, R7, RZ ;  /* 0x00000007140b7227 */ /* 0x002fe200078e00ff */
[----:B------:R-:W5:Y:S03]  /*f440*/  LDL.LU R19, [R1+0x8f0] ;  /* 0x0008f00001137983 */ /* 0x000f660000300800 */
[----:B------:R-:W-:-:S02]  /*f450*/  IMAD.MOV R11, RZ, RZ, -R11 ;  /* 0x000000ffff0b7224 */ /* 0x000fc400078e0a0b */
[----:B------:R-:W-:-:S04]  /*f460*/  IMAD.HI.U32 R9, R20, R5, RZ ;  /* 0x0000000514097227 */ /* 0x000fc800078e00ff */
[----:B------:R-:W-:Y:S02]  /*f470*/  IMAD R11, R0, R11, R7 ;  /* 0x0000000b000b7224 */ /* 0x000fe400078e0207 */
[----:B------:R-:W-:Y:S02]  /*f480*/  IMAD.MOV R9, RZ, RZ, -R9 ;  /* 0x000000ffff097224 */ /* 0x000fe400078e0a09 */
[----:B0-----:R-:W-:Y:S01]  /*f490*/  IMAD.HI.U32 R8, R20, R12, RZ ;  /* 0x0000000c14087227 */ /* 0x001fe200078e00ff */
[----:B------:R-:W-:-:S03]  /*f4a0*/  ISETP.GT.U32.AND P6, PT, R0, R11, PT ;  /* 0x0000000b0000720c */ /* 0x000fc60003fc4070 */
[----:B------:R-:W-:Y:S02]  /*f4b0*/  IMAD R7, R0, R9, R5 ;  /* 0x0000000900077224 */ /* 0x000fe400078e0205 */
[----:B------:R-:W-:Y:S02]  /*f4c0*/  IMAD.MOV R8, RZ, RZ, -R8 ;  /* 0x000000ffff087224 */ /* 0x000fe400078e0a08 */
[----:B------:R-:W-:Y:S01]  /*f4d0*/  @!P5 IMAD.IADD R6, R6, 0x1, -R0 ;  /* 0x000000010606d824 */ /* 0x000fe200078e0a00 */
[C---:B------:R-:W-:Y:S01]  /*f4e0*/  ISETP.GT.U32.AND P5, PT, R0.reuse, R7, PT ;  /* 0x000000070000720c */ /* 0x040fe20003fa4070 */
[----:B------:R-:W-:-:S04]  /*f4f0*/  IMAD R8, R0, R8, R12 ;  /* 0x0000000800087224 */ /* 0x000fc800078e020c */
[----:B------:R-:W-:Y:S01]  /*f500*/  @!P6 IMAD.IADD R11, R11, 0x1, -R0 ;  /* 0x000000010b0be824 */ /* 0x000fe200078e0a00 */
[----:B------:R-:W-:-:S07]  /*f510*/  ISETP.GT.U32.AND P6, PT, R0, R8, PT ;  /* 0x000000080000720c */ /* 0x000fce0003fc4070 */
[--C-:B------:R-:W-:Y:S01]  /*f520*/  @!P5 IMAD.IADD R7, R7, 0x1, -R0.reuse ;  /* 0x000000010707d824 */ /* 0x100fe200078e0a00 */
[----:B------:R-:W-:Y:S02]  /*f530*/  ISETP.GT.U32.AND P5, PT, R0, R11, PT ;  /* 0x0000000b0000720c */ /* 0x000fe40003fa4070 */
[----:B------:R-:W-:Y:S02]  /*f540*/  IABS R4, R17 ;  /* 0x0000001100047213 */ /* 0x000fe40000000000 */
[----:B------:R-:W-:Y:S01]  /*f550*/  IABS R5, R16 ;  /* 0x0000001000057213 */ /* 0x000fe20000000000 */
[----:B------:R-:W-:-:S04]  /*f560*/  @!P6 IMAD.IADD R8, R8, 0x1, -R0 ;  /* 0x000000010808e824 */ /* 0x000fc800078e0a00 */
[----:B------:R-:W-:-:S04]  /*f570*/  IMAD.HI.U32 R12, R20, R5, RZ ;  /* 0x00000005140c7227 */ /* 0x000fc800078e00ff */
[----:B------:R-:W-:Y:S01]  /*f580*/  IMAD.HI.U32 R13, R20, R4, RZ ;  /* 0x00000004140d7227 */ /* 0x000fe200078e00ff */
[----:B----4-:R-:W-:-:S03]  /*f590*/  IABS R9, R28 ;  /* 0x0000001c00097213 */ /* 0x010fc60000000000 */
[----:B------:R-:W-:Y:S01]  /*f5a0*/  IMAD.MOV R2, RZ, RZ, -R12 ;  /* 0x000000ffff027224 */ /* 0x000fe200078e0a0c */
[C---:B------:R-:W-:Y:S01]  /*f5b0*/  ISETP.GT.U32.AND P6, PT, R0.reuse, R8, PT ;  /* 0x000000080000720c */ /* 0x040fe20003fc4070 */
[----:B------:R-:W-:Y:S02]  /*f5c0*/  IMAD.MOV R13, RZ, RZ, -R13 ;  /* 0x000000ffff0d7224 */ /* 0x000fe400078e0a0d */
[----:B------:R-:W-:Y:S02]  /*f5d0*/  IMAD R2, R0, R2, R5 ;  /* 0x0000000200027224 */ /* 0x000fe400078e0205 */
[----:B------:R-:W-:-:S04]  /*f5e0*/  IMAD.HI.U32 R5, R20, R9, RZ ;  /* 0x0000000914057227 */ /* 0x000fc800078e00ff */
[----:B------:R-:W-:Y:S02]  /*f5f0*/  @!P5 IMAD.IADD R11, R11, 0x1, -R0 ;  /* 0x000000010b0bd824 */ /* 0x000fe400078e0a00 */
[----:B------:R-:W-:Y:S01]  /*f600*/  @!P3 IMAD.MOV R6, RZ, RZ, -R6 ;  /* 0x000000ffff06b224 */ /* 0x000fe200078e0a06 */
[C---:B------:R-:W-:Y:S01]  /*f610*/  ISETP.GT.U32.AND P3, PT, R0.reuse, R7, PT ;  /* 0x000000070000720c */ /* 0x040fe20003f64070 */
[C---:B------:R-:W-:Y:S02]  /*f620*/  IMAD R4, R0.reuse, R13, R4 ;  /* 0x0000000d00047224 */ /* 0x040fe400078e0204 */
[----:B------:R-:W-:Y:S02]  /*f630*/  IMAD.MOV R5, RZ, RZ, -R5 ;  /* 0x000000ffff057224 */ /* 0x000fe400078e0a05 */
[----:B------:R-:W-:Y:S01]  /*f640*/  IMAD.MOV.U32 R13, RZ, RZ, R11 ;  /* 0x000000ffff0d7224 */ /* 0x000fe200078e000b */
[----:B------:R0:W-:Y:S01]  /*f650*/  STL [R1+0x504], R6 ;  /* 0x0005040601007387 */ /* 0x0001e20000100800 */
[C---:B------:R-:W-:Y:S01]  /*f660*/  ISETP.GT.U32.AND P5, PT, R0.reuse, R4, PT ;  /* 0x000000040000720c */ /* 0x040fe20003fa4070 */
[----:B------:R-:W-:-:S02]  /*f670*/  IMAD R5, R0, R5, R9 ;  /* 0x0000000500057224 */ /* 0x000fc400078e0209 */
[----:B------:R-:W-:Y:S01]  /*f680*/  @!P2 IMAD.MOV R13, RZ, RZ, -R13 ;  /* 0x000000ffff0da224 */ /* 0x000fe200078e0a0d */
[----:B------:R-:W-:Y:S01]  /*f690*/  ISETP.GT.U32.AND P2, PT, R0, R2, PT ;  /* 0x000000020000720c */ /* 0x000fe20003f44070 */
[----:B------:R-:W-:Y:S02]  /*f6a0*/  @!P6 IMAD.IADD R8, R8, 0x1, -R0 ;  /* 0x000000010808e824 */ /* 0x000fe400078e0a00 */
[----:B0-----:R-:W-:Y:S01]  /*f6b0*/  IMAD.MOV.U32 R6, RZ, RZ, R10 ;  /* 0x000000ffff067224 */ /* 0x001fe200078e000a */
[----:B------:R-:W-:-:S03]  /*f6c0*/  ISETP.GT.U32.AND P6, PT, R0, R5, PT ;  /* 0x000000050000720c */ /* 0x000fc60003fc4070 */
[----:B------:R-:W-:Y:S02]  /*f6d0*/  @!P4 IMAD.MOV R6, RZ, RZ, -R6 ;  /* 0x000000ffff06c224 */ /* 0x000fe400078e0a06 */
[----:B------:R-:W-:-:S03]  /*f6e0*/  @!P3 IMAD.IADD R7, R7, 0x1, -R0 ;  /* 0x000000010707b824 */ /* 0x000fc600078e0a00 */
[----:B------:R-:W-:Y:S01]  /*f6f0*/  STL [R1+0x168], R6 ;  /* 0x0001680601007387 */ /* 0x000fe20000100800 */
[----:B------:R-:W-:-:S03]  /*f700*/  @!P5 IMAD.IADD R4, R4, 0x1, -R0 ;  /* 0x000000010404d824 */ /* 0x000fc600078e0a00 */
[----:B------:R0:W-:Y:S01]  /*f710*/  STL [R1+0xf0], R13 ;  /* 0x0000f00d01007387 */ /* 0x0001e20000100800 */
[--C-:B------:R-:W-:Y:S01]  /*f720*/  @!P2 IMAD.IADD R2, R2, 0x1, -R0.reuse ;  /* 0x000000010202a824 */ /* 0x100fe200078e0a00 */
[----:B------:R-:W-:Y:S01]  /*f730*/  ISETP.GT.U32.AND P2, PT, R0, R4, PT ;  /* 0x000000040000720c */ /* 0x000fe20003f44070 */
[----:B------:R-:W-:Y:S02]  /*f740*/  @!P6 IMAD.IADD R5, R5, 0x1, -R0 ;  /* 0x000000010505e824 */ /* 0x000fe400078e0a00 */
[----:B0-----:R-:W-:-:S04]  /*f750*/  IMAD.MOV.U32 R13, RZ, RZ, R7 ;  /* 0x000000ffff0d7224 */ /* 0x001fc800078e0007 */
[----:B------:R-:W-:Y:S01]  /*f760*/  @!P1 IMAD.MOV R13, RZ, RZ, -R13 ;  /* 0x000000ffff0d9224 */ /* 0x000fe200078e0a0d */
[----:B------:R-:W-:Y:S02]  /*f770*/  ISETP.GT.U32.AND P6, PT, R0, R2, PT ;  /* 0x000000020000720c */ /* 0x000fe40003fc4070 */
[----:B------:R-:W-:Y:S02]  /*f780*/  IABS R12, R18 ;  /* 0x00000012000c7213 */ /* 0x000fe40000000000 */
[----:B------:R-:W-:Y:S01]  /*f790*/  ISETP.GE.AND P3, PT, R16, RZ, PT ;  /* 0x000000ff1000720c */ /* 0x000fe20003f66270 */
[----:B------:R0:W-:Y:S01]  /*f7a0*/  STL [R1+0xa4], R13 ;  /* 0x0000a40d01007387 */ /* 0x0001e20000100800 */
[----:B------:R-:W-:-:S03]  /*f7b0*/  ISETP.GE.AND P4, PT, R17, RZ, PT ;  /* 0x000000ff1100720c */ /* 0x000fc60003f86270 */
[----:B------:R-:W4:Y:S01]  /*f7c0*/  LDL.LU R16, [R1+0x8f4] ;  /* 0x0008f40001107983 */ /* 0x000f220000300800 */
[----:B------:R-:W-:Y:S01]  /*f7d0*/  IMAD.HI.U32 R6, R20, R12, RZ ;  /* 0x0000000c14067227 */ /* 0x000fe200078e00ff */
[----:B------:R-:W-:-:S03]  /*f7e0*/  ISETP.GT.U32.AND P1, PT, R0, R5, PT ;  /* 0x000000050000720c */ /* 0x000fc60003f24070 */
[----:B------:R-:W-:Y:S02]  /*f7f0*/  IMAD.MOV R6, RZ, RZ, -R6 ;  /* 0x000000ffff067224 */ /* 0x000fe400078e0a06 */
[----:B0-----:R-:W-:Y:S02]  /*f800*/  IMAD.MOV.U32 R13, RZ, RZ, R8 ;  /* 0x000000ffff0d7224 */ /* 0x001fe400078e0008 */
[--C-:B------:R-:W-:Y:S01]  /*f810*/  @!P2 IMAD.IADD R4, R4, 0x1, -R0.reuse ;  /* 0x000000010404a824 */ /* 0x100fe200078e0a00 */
[----:B------:R-:W-:Y:S01]  /*f820*/  ISETP.GE.AND P5, PT, R28, RZ, PT ;  /* 0x000000ff1c00720c */ /* 0x000fe20003fa6270 */
[----:B------:R-:W-:Y:S01]  /*f830*/  @!P6 IMAD.IADD R2, R2, 0x1, -R0 ;  /* 0x000000010202e824 */ /* 0x000fe200078e0a00 */
[----:B------:R-:W4:Y:S01]  /*f840*/  LDL.LU R28, [R1+0x8f8] ;  /* 0x0008f800011c7983 */ /* 0x000f220000300800 */
[----:B------:R-:W-:Y:S02]  /*f850*/  IMAD R6, R0, R6, R12 ;  /* 0x0000000600067224 */ /* 0x000fe400078e020c */
[----:B------:R-:W-:-:S02]  /*f860*/  @!P0 IMAD.MOV R13, RZ, RZ, -R13 ;  /* 0x000000ffff0d8224 */ /* 0x000fc400078e0a0d */
[----:B------:R-:W-:Y:S02]  /*f870*/  @!P4 IMAD.MOV R4, RZ, RZ, -R4 ;  /* 0x000000ffff04c224 */ /* 0x000fe400078e0a04 */
[----:B------:R-:W-:Y:S01]  /*f880*/  @!P3 IMAD.MOV R2, RZ, RZ, -R2 ;  /* 0x000000ffff02b224 */ /* 0x000fe200078e0a02 */
[----:B------:R-:W-:Y:S01]  /*f890*/  ISETP.GT.U32.AND P0, PT, R0, R6, PT ;  /* 0x000000060000720c */ /* 0x000fe20003f04070 */
[----:B------:R-:W-:Y:S01]  /*f8a0*/  STL [R1+0xa0], R13 ;  /* 0x0000a00d01007387 */ /* 0x000fe20000100800 */
[----:B------:R-:W-:Y:S01]  /*f8b0*/  ISETP.GE.AND P2, PT, R18, RZ, PT ;  /* 0x000000ff1200720c */ /* 0x000fe20003f46270 */
[--C-:B------:R-:W-:Y:S02]  /*f8c0*/  @!P1 IMAD.IADD R5, R5, 0x1, -R0.reuse ;  /* 0x0000000105059824 */ /* 0x100fe400078e0a00 */
[----:B------:R-:W4:Y:S04]  /*f8d0*/  LDL.LU R18, [R1+0x8fc] ;  /* 0x0008fc0001127983 */ /* 0x000f280000300800 */
[----:B------:R-:W-:Y:S04]  /*f8e0*/  STL [R1+0x9c], R4 ;  /* 0x00009c0401007387 */ /* 0x000fe80000100800 */
[----:B------:R0:W-:Y:S01]  /*f8f0*/  STL [R1+0x74], R2 ;  /* 0x0000740201007387 */ /* 0x0001e20000100800 */
[----:B------:R-:W-:-:S02]  /*f900*/  @!P0 IMAD.IADD R6, R6, 0x1, -R0 ;  /* 0x0000000106068824 */ /* 0x000fc400078e0a00 */
[----:B0-----:R-:W-:-:S04]  /*f910*/  IMAD.MOV.U32 R2, RZ, RZ, R5 ;  /* 0x000000ffff027224 */ /* 0x001fc800078e0005 */
[----:B------:R-:W-:-:S05]  /*f920*/  @!P5 IMAD.MOV R2, RZ, RZ, -R2 ;  /* 0x000000ffff02d224 */ /* 0x000fca00078e0a02 */
[----:B------:R0:W-:Y:S01]  /*f930*/  STL [R1+0x44], R2 ;  /* 0x0000440201007387 */ /* 0x0001e20000100800 */
[----:B---3--:R-:W-:-:S05]  /*f940*/  IABS R9, R29 ;  /* 0x0000001d00097213 */ /* 0x008fca0000000000 */
[----:B------:R-:W-:-:S04]  /*f950*/  IMAD.HI.U32 R7, R20, R9, RZ ;  /* 0x0000000914077227 */ /* 0x000fc800078e00ff */
[----:B------:R-:W-:-:S04]  /*f960*/  IMAD.MOV R7, RZ, RZ, -R7 ;  /* 0x000000ffff077224 */ /* 0x000fc800078e0a07 */
[C---:B------:R-:W-:Y:S01]  /*f970*/  IMAD R9, R0.reuse, R7, R9 ;  /* 0x0000000700097224 */ /* 0x040fe200078e0209 */
[----:B------:R-:W-:Y:S02]  /*f980*/  ISETP.GE.AND P1, PT, R29, RZ, PT ;  /* 0x000000ff1d00720c */ /* 0x000fe40003f26270 */
[----:B--2---:R-:W-:Y:S01]  /*f990*/  IABS R11, R27 ;  /* 0x0000001b000b7213 */ /* 0x004fe20000000000 */
[----:B------:R-:W2:Y:S01]  /*f9a0*/  LDL.LU R29, [R1+0x900] ;  /* 0x00090000011d7983 */ /* 0x000ea20000300800 */
[----:B------:R-:W-:Y:S02]  /*f9b0*/  ISETP.GT.U32.AND P6, PT, R0, R9, PT ;  /* 0x000000090000720c */ /* 0x000fe40003fc4070 */
[----:B------:R-:W-:Y:S02]  /*f9c0*/  ISETP.GE.AND P0, PT, R27, RZ, PT ;  /* 0x000000ff1b00720c */ /* 0x000fe40003f06270 */
[----:B------:R-:W3:Y:S09]  /*f9d0*/  LDL.LU R27, [R1+0x904] ;  /* 0x00090400011b7983 */ /* 0x000ef20000300800 */
[----:B------:R-:W-:-:S05]  /*f9e0*/  @!P6 IMAD.IADD R9, R9, 0x1, -R0 ;  /* 0x000000010909e824 */ /* 0x000fca00078e0a00 */
[----:B------:R-:W-:-:S13]  /*f9f0*/  ISETP.GT.U32.AND P3, PT, R0, R9, PT ;  /* 0x000000090000720c */ /* 0x000fda0003f64070 */
[----:B------:R-:W-:Y:S01]  /*fa00*/  @!P3 IMAD.IADD R9, R9, 0x1, -R0 ;  /* 0x000000010909b824 */ /* 0x000fe200078e0a00 */
[----:B-----5:R-:W-:Y:S02]  /*fa10*/  IABS R12, R22 ;  /* 0x00000016000c7213 */ /* 0x020fe40000000000 */
[----:B------:R-:W-:Y:S02]  /*fa20*/  ISETP.GE.AND P3, PT, R22, RZ, PT ;  /* 0x000000ff1600720c */ /* 0x000fe40003f66270 */
[----:B------:R-:W5:Y:S01]  /*fa30*/  LDL.LU R22, [R1+0x908] ;  /* 0x0009080001167983 */ /* 0x000f620000300800 */
[----:B------:R-:W-:Y:S01]  /*fa40*/  IMAD.HI.U32 R13, R20, R11, RZ ;  /* 0x0000000b140d7227 */ /* 0x000fe200078e00ff */
[----:B------:R-:W-:Y:S02]  /*fa50*/  IABS R10, R19 ;  /* 0x00000013000a7213 */ /* 0x000fe40000000000 */
[----:B------:R-:W-:Y:S01]  /*fa60*/  ISETP.GT.U32.AND P4, PT, R0, R6, PT ;  /* 0x000000060000720c */ /* 0x000fe20003f84070 */
[----:B------:R-:W-:Y:S01]  /*fa70*/  IMAD.MOV R13, RZ, RZ, -R13 ;  /* 0x000000ffff0d7224 */ /* 0x000fe200078e0a0d */
[----:B------:R-:W2:Y:S01]  /*fa80*/  LDL.LU R17, [R1+0x90c] ;  /* 0x00090c0001117983 */ /* 0x000ea20000300800 */
[----:B------:R-:W-:-:S02]  /*fa90*/  IMAD.MOV.U32 R8, RZ, RZ, R12 ;  /* 0x000000ffff087224 */ /* 0x000fc400078e000c */
[----:B------:R-:W-:Y:S02]  /*faa0*/  IMAD R11, R0, R13, R11 ;  /* 0x0000000d000b7224 */ /* 0x000fe400078e020b */
[----:B------:R-:W-:Y:S02]  /*fab0*/  IMAD.MOV.U32 R7, RZ, RZ, R10 ;  /* 0x000000ffff077224 */ /* 0x000fe400078e000a */
[----:B------:R-:W-:Y:S01]  /*fac0*/  IMAD.HI.U32 R10, R20, R8, RZ ;  /* 0x00000008140a7227 */ /* 0x000fe200078e00ff */
[----:B------:R-:W-:-:S03]  /*fad0*/  ISETP.GT.U32.AND P6, PT, R0, R11, PT ;  /* 0x0000000b0000720c */ /* 0x000fc60003fc4070 */
[----:B------:R-:W-:-:S04]  /*fae0*/  IMAD.MOV R10, RZ, RZ, -R10 ;  /* 0x000000ffff0a7224 */ /* 0x000fc800078e0a0a */
[----:B------:R-:W-:Y:S02]  /*faf0*/  IMAD R10, R0, R10, R8 ;  /* 0x0000000a000a7224 */ /* 0x000fe400078e0208 */
[----:B------:R-:W-:-:S03]  /*fb00*/  IMAD.HI.U32 R12, R20, R7, RZ ;  /* 0x00000007140c7227 */ /* 0x000fc600078e00ff */
[----:B------:R-:W-:Y:S01]  /*fb10*/  ISETP.GT.U32.AND P5, PT, R0, R10, PT ;  /* 0x0000000a0000720c */ /* 0x000fe20003fa4070 */
[----:B------:R-:W-:Y:S02]  /*fb20*/  @!P6 IMAD.IADD R11, R11, 0x1, -R0 ;  /* 0x000000010b0be824 */ /* 0x000fe400078e0a00 */
[----:B------:R-:W-:-:S03]  /*fb30*/  IMAD.MOV R12, RZ, RZ, -R12 ;  /* 0x000000ffff0c7224 */ /* 0x000fc600078e0a0c */
[C---:B------:R-:W-:Y:S01]  /*fb40*/  ISETP.GT.U32.AND P6, PT, R0.reuse, R11, PT ;  /* 0x0000000b0000720c */ /* 0x040fe20003fc4070 */
[----:B------:R-:W-:Y:S02]  /*fb50*/  IMAD R4, R0, R12, R7 ;  /* 0x0000000c00047224 */ /* 0x000fe400078e0207 */
[----:B------:R-:W-:-:S03]  /*fb60*/  @!P4 IMAD.IADD R6, R6, 0x1, -R0 ;  /* 0x000000010606c824 */ /* 0x000fc600078e0a00 */
[----:B------:R-:W-:Y:S01]  /*fb70*/  ISETP.GT.U32.AND P4, PT, R0, R4, PT ;  /* 0x000000040000720c */ /* 0x000fe20003f84070 */
[----:B------:R-:W-:-:S05]  /*fb80*/  @!P5 IMAD.IADD R10, R10, 0x1, -R0 ;  /* 0x000000010a0ad824 */ /* 0x000fca00078e0a00 */
[----:B------:R-:W-:Y:S01]  /*fb90*/  ISETP.GT.U32.AND P5, PT, R0, R10, PT ;  /* 0x0000000a0000720c */ /* 0x000fe20003fa4070 */
[----:B------:R-:W-:Y:S02]  /*fba0*/  @!P6 IMAD.IADD R11, R11, 0x1, -R0 ;  /* 0x000000010b0be824 */ /* 0x000fe400078e0a00 */
[----:B------:R-:W-:-:S04]  /*fbb0*/  @!P2 IMAD.MOV R6, RZ, RZ, -R6 ;  /* 0x000000ffff06a224 */ /* 0x000fc800078e0a06 */
[----:B------:R-:W-:Y:S01]  /*fbc0*/  @!P4 IMAD.IADD R4, R4, 0x1, -R0 ;  /* 0x000000010404c824 */ /* 0x000fe200078e0a00 */
[----:B------:R1:W-:Y:S01]  /*fbd0*/  STL [R1+0x2ec], R6 ;  /* 0x0002ec0601007387 */ /* 0x0003e20000100800 */
[----:B------:R-:W-:-:S03]  /*fbe0*/  IMAD.MOV.U32 R15, RZ, RZ, R9 ;  /* 0x000000ffff0f7224 */ /* 0x000fc600078e0009 */
[----:B------:R-:W-:Y:S01]  /*fbf0*/  ISETP.GT.U32.AND P2, PT, R0, R4, PT ;  /* 0x000000040000720c */ /* 0x000fe20003f44070 */
[----:B------:R-:W-:Y:S02]  /*fc00*/  @!P5 IMAD.IADD R10, R10, 0x1, -R0 ;  /* 0x000000010a0ad824 */ /* 0x000fe400078e0a00 */
[----:B------:R-:W-:Y:S02]  /*fc10*/  @!P1 IMAD.MOV R15, RZ, RZ, -R15 ;  /* 0x000000ffff0f9224 */ /* 0x000fe400078e0a0f */
[----:B------:R-:W-:Y:S01]  /*fc20*/  @!P0 IMAD.MOV R11, RZ, RZ, -R11 ;  /* 0x000000ffff0b8224 */ /* 0x000fe200078e0a0b */
[----:B------:R-:W-:-:S07]  /*fc30*/  ISETP.GE.AND P4, PT, R19, RZ, PT ;  /* 0x000000ff1300720c */ /* 0x000fce0003f86270 */
[----:B------:R-:W-:Y:S01]  /*fc40*/  @!P2 IMAD.IADD R4, R4, 0x1, -R0 ;  /* 0x000000010404a824 */ /* 0x000fe200078e0a00 */
[----:B----4-:R-:W-:-:S05]  /*fc50*/  IABS R5, R16 ;  /* 0x0000001000057213 */ /* 0x010fca0000000000 */
[----:B0-----:R-:W-:-:S04]  /*fc60*/  IMAD.HI.U32 R2, R20, R5, RZ ;  /* 0x0000000514027227 */ /* 0x001fc800078e00ff */
[----:B------:R-:W-:Y:S01]  /*fc70*/  IMAD.MOV R2, RZ, RZ, -R2 ;  /* 0x000000ffff027224 */ /* 0x000fe200078e0a02 */
[----:B------:R-:W-:-:S03]  /*fc80*/  IABS R7, R28 ;  /* 0x0000001c00077213 */ /* 0x000fc60000000000 */
[----:B------:R-:W-:Y:S02]  /*fc90*/  IMAD R5, R0, R2, R5 ;  /* 0x0000000200057224 */ /* 0x000fe400078e0205 */
[----:B------:R-:W-:-:S03]  /*fca0*/  IMAD.HI.U32 R8, R20, R7, RZ ;  /* 0x0000000714087227 */ /* 0x000fc600078e00ff */
[----:B------:R-:W-:Y:S01]  /*fcb0*/  ISETP.GT.U32.AND P6, PT, R0, R5, PT ;  /* 0x000000050000720c */ /* 0x000fe20003fc4070 */
[----:B------:R-:W-:Y:S01]  /*fcc0*/  IMAD.MOV R8, RZ, RZ, -R8 ;  /* 0x000000ffff087224 */ /* 0x000fe200078e0a08 */
[----:B------:R-:W-:-:S03]  /*fcd0*/  IABS R12, R18 ;  /* 0x00000012000c7213 */ /* 0x000fc60000000000 */
[----:B------:R-:W-:Y:S02]  /*fce0*/  IMAD R7, R0, R8, R7 ;  /* 0x0000000800077224 */ /* 0x000fe400078e0207 */
[----:B-1----:R-:W-:-:S03]  /*fcf0*/  IMAD.HI.U32 R6, R20, R12, RZ ;  /* 0x0000000c14067227 */ /* 0x002fc600078e00ff */
[----:B------:R-:W-:-:S03]  /*fd00*/  ISETP.GT.U32.AND P5, PT, R0, R7, PT ;  /* 0x000000070000720c */ /* 0x000fc60003fa4070 */
[----:B------:R-:W-:Y:S02]  /*fd10*/  @!P6 IMAD.IADD R5, R5, 0x1, -R0 ;  /* 0x000000010505e824 */ /* 0x000fe400078e0a00 */
[----:B------:R-:W-:-:S03]  /*fd20*/  IMAD.MOV R6, RZ, RZ, -R6 ;  /* 0x000000ffff067224 */ /* 0x000fc600078e0a06 */
[C---:B------:R-:W-:Y:S01]  /*fd30*/  ISETP.GT.U32.AND P1, PT, R0.reuse, R5, PT ;  /* 0x000000050000720c */ /* 0x040fe20003f24070 */
[----:B------:R-:W-:Y:S01]  /*fd40*/  IMAD R6, R0, R6, R12 ;  /* 0x0000000600067224 */ /* 0x000fe200078e020c */
[----:B------:R-:W-:Y:S02]  /*fd50*/  ISETP.GE.AND P2, PT, R16, RZ, PT ;  /* 0x000000ff1000720c */ /* 0x000fe40003f46270 */
[----:B------:R-:W4:Y:S01]  /*fd60*/  LDL.LU R16, [R1+0x910] ;  /* 0x0009100001107983 */ /* 0x000f220000300800 */
[--C-:B------:R-:W-:Y:S01]  /*fd70*/  @!P5 IMAD.IADD R7, R7, 0x1, -R0.reuse ;  /* 0x000000010707d824 */ /* 0x100fe200078e0a00 */
[----:B------:R-:W-:Y:S02]  /*fd80*/  ISETP.GE.AND P5, PT, R28, RZ, PT ;  /* 0x000000ff1c00720c */ /* 0x000fe40003fa6270 */
[----:B------:R-:W-:Y:S04]  /*fd90*/  STL [R1+0x414], R15 ;  /* 0x0004140f01007387 */ /* 0x000fe80000100800 */
[----:B------:R-:W-:Y:S01]  /*fda0*/  STL [R1+0x480], R11 ;  /* 0x0004800b01007387 */ /* 0x000fe20000100800 */
[----:B------:R-:W-:-:S03]  /*fdb0*/  @!P1 IMAD.IADD R5, R5, 0x1, -R0 ;  /* 0x0000000105059824 */ /* 0x000fc600078e0a00 */
[----:B------:R-:W4:Y:S01]  /*fdc0*/  LDL.LU R28, [R1+0x914] ;  /* 0x00091400011c7983 */ /* 0x000f220000300800 */
[----:B------:R-:W-:Y:S02]  /*fdd0*/  @!P3 IMAD.MOV R10, RZ, RZ, -R10 ;  /* 0x000000ffff0ab224 */ /* 0x000fe400078e0a0a */
[----:B------:R-:W-:Y:S02]  /*fde0*/  @!P4 IMAD.MOV R4, RZ, RZ, -R4 ;  /* 0x000000ffff04c224 */ /* 0x000fe400078e0a04 */
[----:B------:R-:W-:Y:S01]  /*fdf0*/  @!P2 IMAD.MOV R5, RZ, RZ, -R5 ;  /* 0x000000ffff05a224 */ /* 0x000fe200078e0a05 */
[----:B------:R0:W-:Y:S04]  /*fe00*/  STL [R1+0x498], R10 ;  /* 0x0004980a01007387 */ /* 0x0001e80000100800 */
[----:B------:R1:W-:Y:S04]  /*fe10*/  STL [R1+0x4ac], R4 ;  /* 0x0004ac0401007387 */ /* 0x0003e80000100800 */
[----:B------:R0:W-:Y:S01]  /*fe20*/  STL [R1+0x4b8], R5 ;  /* 0x0004b80501007387 */ /* 0x0001e20000100800 */
[----:B---3--:R-:W-:-:S05]  /*fe30*/  IABS R2, R27 ;  /* 0x0000001b00027213 */ /* 0x008fca0000000000 */
[----:B------:R-:W-:-:S04]  /*fe40*/  IMAD.HI.U32 R12, R20, R2, RZ ;  /* 0x00000002140c7227 */ /* 0x000fc800078e00ff */
[----:B------:R-:W-:-:S04]  /*fe50*/  IMAD.MOV R12, RZ, RZ, -R12 ;  /* 0x000000ffff0c7224 */ /* 0x000fc800078e0a0c */
[----:B------:R-:W-:-:S05]  /*fe60*/  IMAD R2, R0, R12, R2 ;  /* 0x0000000c00027224 */ /* 0x000fca00078e0202 */
[----:B------:R-:W-:-:S13]  /*fe70*/  ISETP.GT.U32.AND P1, PT, R0, R2, PT ;  /* 0x000000020000720c */ /* 0x000fda0003f24070 */
[----:B------:R-:W-:Y:S01]  /*fe80*/  @!P1 IMAD.IADD R2, R2, 0x1, -R0 ;  /* 0x0000000102029824 */ /* 0x000fe200078e0a00 */
[----:B-----5:R-:W-:Y:S02]  /*fe90*/  IABS R13, R22 ;  /* 0x00000016000d7213 */ /* 0x020fe40000000000 */
[----:B------:R-:W-:Y:S02]  /*fea0*/  ISETP.GE.AND P1, PT, R22, RZ, PT ;  /* 0x000000ff1600720c */ /* 0x000fe40003f26270 */
[----:B------:R-:W3:Y:S01]  /*feb0*/  LDL.LU R22, [R1+0x918] ;  /* 0x0009180001167983 */ /* 0x000ee20000300800 */
[----:B------:R-:W-:Y:S02]  /*fec0*/  ISETP.GT.U32.AND P0, PT, R0, R7, PT ;  /* 0x000000070000720c */ /* 0x000fe40003f04070 */
[----:B--2---:R-:W-:Y:S02]  /*fed0*/  IABS R8, R29 ;  /* 0x0000001d00087213 */ /* 0x004fe40000000000 */
[----:B------:R-:W-:-:S03]  /*fee0*/  ISETP.GE.AND P4, PT, R18, RZ, PT ;  /* 0x000000ff1200720c */ /* 0x000fc60003f86270 */
[----:B------:R-:W-:-:S06]  /*fef0*/  IMAD.HI.U32 R14, R20, R8, RZ ;  /* 0x00000008140e7227 */ /* 0x000fcc00078e00ff */
[----:B------:R-:W-:Y:S01]  /*ff00*/  @!P0 IMAD.IADD R7, R7, 0x1, -R0 ;  /* 0x0000000107078824 */ /* 0x000fe200078e0a00 */
[----:B------:R-:W-:Y:S02]  /*ff10*/  ISETP.GE.AND P0, PT, R29, RZ, PT ;  /* 0x000000ff1d00720c */ /* 0x000fe40003f06270 */
[----:B------:R-:W2:Y:S04]  /*ff20*/  LDL.LU R29, [R1+0x91c] ;  /* 0x00091c00011d7983 */ /* 0x000ea80000300800 */
[----:B------:R-:W5:Y:S01]  /*ff30*/  LDL.LU R18, [R1+0x920] ;  /* 0x0009200001127983 */ /* 0x000f620000300800 */
[----:B------:R-:W-:-:S04]  /*ff40*/  IMAD.MOV R14, RZ, RZ, -R14 ;  /* 0x000000ffff0e7224 */ /* 0x000fc800078e0a0e */
[C---:B------:R-:W-:Y:S01]  /*ff50*/  IMAD R8, R0.reuse, R14, R8 ;  /* 0x0000000e00087224 */ /* 0x040fe200078e0208 */
[----:B------:R-:W-:Y:S01]  /*ff60*/  ISETP.GT.U32.AND P6, PT, R0, R6, PT ;  /* 0x000000060000720c */ /* 0x000fe20003fc4070 */
[----:B------:R-:W-:Y:S01]  /*ff70*/  IMAD.HI.U32 R9, R20, R13, RZ ;  /* 0x0000000d14097227 */ /* 0x000fe200078e00ff */
[----:B------:R-:W-:Y:S01]  /*ff80*/  IABS R12, R17 ;  /* 0x00000011000c7213 */ /* 0x000fe20000000000 */
[----:B------:R-:W2:Y:S01]  /*ff90*/  LDC R14, c[0x0][0x3ac] ;  /* 0x0000eb00ff0e7b82 */ /* 0x000ea20000000800 */
[----:B------:R-:W-:-:S13]  /*ffa0*/  ISETP.GT.U32.AND P3, PT, R0, R8, PT ;  /* 0x000000080000720c */ /* 0x000fda0003f64070 */
[--C-:B------:R-:W-:Y:S01]  /*ffb0*/  @!P3 IMAD.IADD R8, R8, 0x1, -R0.reuse ;  /* 0x000000010808b824 */ /* 0x100fe200078e0a00 */
[----:B------:R-:W-:Y:S01]  /*ffc0*/  ISETP.GE.AND P3, PT, R27, RZ, PT ;  /* 0x000000ff1b00720c */ /* 0x000fe20003f66270 */
[----:B------:R-:W-:Y:S02]  /*ffd0*/  IMAD.MOV.U32 R27, RZ, RZ, R21 ;  /* 0x000000ffff1b7224 */ /* 0x000fe400078e0015 */
[----:B------:R-:W5:Y:S01]  /*ffe0*/  LDL.LU R21, [R1+0x924] ;  /* 0x0009240001157983 */ /* 0x000f620000300800 */
[----:B------:R-:W-:Y:S01]  /*fff0*/  @!P6 IMAD.IADD R6, R6, 0x1, -R0 ;  /* 0x000000010606e824 */ /* 0x000fe200078e0a00 */
[----:B------:R-:W-:Y:S01]  /*10000*/  ISETP.GT.U32.AND P2, PT, R0, R8, PT ;  /* 0x000000080000720c */ /* 0x000fe20003f44070 */
[----:B------:R-:W-:-:S03]  /*10010*/  IMAD.MOV R9, RZ, RZ, -R9 ;  /* 0x000000ffff097224 */ /* 0x000fc600078e0a09 */
[C---:B------:R-:W-:Y:S01]  /*10020*/  ISETP.GT.U32.AND P6, PT, R0.reuse, R6, PT ;  /* 0x000000060000720c */ /* 0x040fe20003fc4070 */
[----:B0-----:R-:W-:Y:S02]  /*10030*/  IMAD.MOV.U32 R10, RZ, RZ, R7 ;  /* 0x000000ffff0a7224 */ /* 0x001fe400078e0007 */
[----:B-1----:R-:W-:Y:S02]  /*10040*/  IMAD R4, R0, R9, R13 ;  /* 0x0000000900047224 */ /* 0x002fe400078e020d */
[----:B------:R-:W-:-:S04]  /*10050*/  IMAD.HI.U32 R9, R20, R12, RZ ;  /* 0x0000000c14097227 */ /* 0x000fc800078e00ff */
[----:B------:R-:W-:Y:S01]  /*10060*/  @!P5 IMAD.MOV R10, RZ, RZ, -R10 ;  /* 0x000000ffff0ad224 */ /* 0x000fe200078e0a0a */
[----:B------:R-:W-:Y:S01]  /*10070*/  ISETP.GT.U32.AND P5, PT, R0, R2, PT ;  /* 0x000000020000720c */ /* 0x000fe20003fa4070 */
[----:B------:R-:W-:Y:S02]  /*10080*/  IMAD.MOV R9, RZ, RZ, -R9 ;  /* 0x000000ffff097224 */ /* 0x000fe400078e0a09 */
[--C-:B------:R-:W-:Y:S02]  /*10090*/  @!P2 IMAD.IADD R8, R8, 0x1, -R0.reuse ;  /* 0x000000010808a824 */ /* 0x100fe400078e0a00 */
[----:B------:R-:W-:Y:S02]  /*100a0*/  @!P6 IMAD.IADD R6, R6, 0x1, -R0 ;  /* 0x000000010606e824 */ /* 0x000fe400078e0a00 */
[----:B------:R-:W-:Y:S02]  /*100b0*/  IMAD R12, R0, R9, R12 ;  /* 0x00000009000c7224 */ /* 0x000fe400078e020c */
[----:B------:R-:W-:-:S02]  /*100c0*/  IMAD.MOV.U32 R9, RZ, RZ, R8 ;  /* 0x000000ffff097224 */ /* 0x000fc400078e0008 */
[----:B------:R-:W-:Y:S02]  /*100d0*/  @!P4 IMAD.MOV R6, RZ, RZ, -R6 ;  /* 0x000000ffff06c224 */ /* 0x000fe400078e0a06 */
[----:B------:R-:W-:Y:S01]  /*100e0*/  @!P0 IMAD.MOV R9, RZ, RZ, -R9 ;  /* 0x000000ffff098224 */ /* 0x000fe200078e0a09 */
[----:B------:R-:W-:Y:S01]  /*100f0*/  STL [R1+0x4f0], R10 ;  /* 0x0004f00a01007387 */ /* 0x000fe20000100800 */
[----:B------:R-:W-:-:S03]  /*10100*/  @!P5 IMAD.IADD R2, R2, 0x1, -R0 ;  /* 0x000000010202d824 */ /* 0x000fc600078e0a00 */
[----:B------:R0:W-:Y:S01]  /*10110*/  STL [R1+0x4fc], R6 ;  /* 0x0004fc0601007387 */ /* 0x0001e20000100800 */
[----:B------:R-:W-:-:S03]  /*10120*/  ISETP.GT.U32.AND P2, PT, R0, R12, PT ;  /* 0x0000000c0000720c */ /* 0x000fc60003f44070 */
[----:B------:R-:W-:Y:S01]  /*10130*/  STL [R1+0x500], R9 ;  /* 0x0005000901007387 */ /* 0x000fe20000100800 */
[----:B------:R-:W-:-:S09]  /*10140*/  ISETP.GT.U32.AND P6, PT, R0, R4, PT ;  /* 0x000000040000720c */ /* 0x000fd20003fc4070 */
[----:B------:R-:W-:-:S04]  /*10150*/  @!P2 IMAD.IADD R12, R12, 0x1, -R0 ;  /* 0x000000010c0ca824 */ /* 0x000fc800078e0a00 */
[----:B------:R-:W-:-:S05]  /*10160*/  @!P6 IMAD.IADD R4, R4, 0x1, -R0 ;  /* 0x000000010404e824 */ /* 0x000fca00078e0a00 */
[----:B------:R-:W-:Y:S01]  /*10170*/  ISETP.GT.U32.AND P6, PT, R0, R4, PT ;  /* 0x000000040000720c */ /* 0x000fe20003fc4070 */
[----:B------:R-:W-:-:S04]  /*10180*/  IMAD.MOV.U32 R13, RZ, RZ, R2 ;  /* 0x000000ffff0d7224 */ /* 0x000fc800078e0002 */
[----:B------:R-:W-:-:S08]  /*10190*/  @!P3 IMAD.MOV R13, RZ, RZ, -R13 ;  /* 0x000000ffff0db224 */ /* 0x000fd000078e0a0d */
[----:B------:R-:W-:Y:S01]  /*101a0*/  @!P6 IMAD.IADD R4, R4, 0x1, -R0 ;  /* 0x000000010404e824 */ /* 0x000fe200078e0a00 */
[----:B----4-:R-:W-:Y:S02]  /*101b0*/  IABS R11, R28 ;  /* 0x0000001c000b7213 */ /* 0x010fe40000000000 */
[----:B------:R-:W-:Y:S01]  /*101c0*/  ISETP.GE.AND P5, PT, R28, RZ, PT ;  /* 0x000000ff1c00720c */ /* 0x000fe20003fa6270 */
[----:B------:R-:W-:Y:S02]  /*101d0*/  IMAD.MOV.U32 R28, RZ, RZ, R27 ;  /* 0x000000ffff1c7224 */ /* 0x000fe400078e001b */
[----:B------:R-:W4:Y:S01]  /*101e0*/  LDL.LU R27, [R1+0x928] ;  /* 0x00092800011b7983 */ /* 0x000f220000300800 */
[----:B------:R-:W-:Y:S02]  /*101f0*/  IABS R5, R16 ;  /* 0x0000001000057213 */ /* 0x000fe40000000000 */
[----:B------:R-:W-:-:S03]  /*10200*/  ISETP.GE.AND P0, PT, R16, RZ, PT ;  /* 0x000000ff1000720c */ /* 0x000fc60003f06270 */
[----:B------:R-:W-:-:S04]  /*10210*/  IMAD.HI.U32 R7, R20, R5, RZ ;  /* 0x0000000514077227 */ /* 0x000fc800078e00ff */
[----:B------:R-:W-:Y:S02]  /*10220*/  IMAD.MOV R7, RZ, RZ, -R7 ;  /* 0x000000ffff077224 */ /* 0x000fe400078e0a07 */
[----:B0-----:R-:W-:-:S04]  /*10230*/  IMAD.HI.U32 R6, R20, R11, RZ ;  /* 0x0000000b14067227 */ /* 0x001fc800078e00ff */
[----:B------:R-:W-:Y:S02]  /*10240*/  IMAD R5, R0, R7, R5 ;  /* 0x0000000700057224 */ /* 0x000fe400078e0205 */
[----:B------:R-:W-:-:S03]  /*10250*/  IMAD.MOV R6, RZ, RZ, -R6 ;  /* 0x000000ffff067224 */ /* 0x000fc600078e0a06 */
[C---:B------:R-:W-:Y:S01]  /*10260*/  ISETP.GT.U32.AND P6, PT, R0.reuse, R5, PT ;  /* 0x000000050000720c */ /* 0x040fe20003fc4070 */
[----:B------:R-:W-:Y:S01]  /*10270*/  IMAD R11, R0, R6, R11 ;  /* 0x00000006000b7224 */ /* 0x000fe200078e020b */
[----:B---3--:R-:W-:Y:S02]  /*10280*/  ISETP.GE.AND P2, PT, R22, RZ, PT ;  /* 0x000000ff1600720c */ /* 0x008fe40003f46270 */
[----:B------:R-:W-:Y:S02]  /*10290*/  IABS R10, R22 ;  /* 0x00000016000a7213 */ /* 0x000fe40000000000 */
[----:B------:R-:W3:Y:S04]  /*102a0*/  LDL.LU R22, [R1+0x92c] ;  /* 0x00092c0001167983 */ /* 0x000ee80000300800 */
[----:B------:R0:W-:Y:S02]  /*102b0*/  STL [R1+0x4f8], R13 ;  /* 0x0004f80d01007387 */ /* 0x0001e40000100800 */
[----:B0-----:R-:W-:-:S04]  /*102c0*/  IMAD.MOV.U32 R13, RZ, RZ, R4 ;  /* 0x000000ffff0d7224 */ /* 0x001fc800078e0004 */
[----:B------:R-:W-:-:S05]  /*102d0*/  @!P1 IMAD.MOV R13, RZ, RZ, -R13 ;  /* 0x000000ffff0d9224 */ /* 0x000fca00078e0a0d */
[----:B------:R-:W-:Y:S04]  /*102e0*/  STL [R1+0x4f4], R13 ;  /* 0x0004f40d01007387 */ /* 0x000fe80000100800 */
[----:B------:R-:W3:Y:S01]  /*102f0*/  LDL.LU R16, [R1+0x930] ;  /* 0x0009300001107983 */ /* 0x000ee20000300800 */
[----:B------:R-:W-:Y:S01]  /*10300*/  ISETP.GT.U32.AND P1, PT, R0, R11, PT ;  /* 0x0000000b0000720c */ /* 0x000fe20003f24070 */
[----:B------:R-:W-:Y:S02]  /*10310*/  @!P6 IMAD.IADD R5, R5, 0x1, -R0 ;  /* 0x000000010505e824 */ /* 0x000fe400078e0a00 */
[----:B------:R-:W-:Y:S01]  /*10320*/  IMAD.HI.U32 R6, R20, R10, RZ ;  /* 0x0000000a14067227 */ /* 0x000fe200078e00ff */
[----:B--2---:R-:W-:Y:S02]  /*10330*/  IABS R9, R29 ;  /* 0x0000001d00097213 */ /* 0x004fe40000000000 */
[----:B-----5:R-:W-:Y:S01]  /*10340*/  IABS R8, R18 ;  /* 0x0000001200087213 */ /* 0x020fe20000000000 */
[----:B------:R-:W-:Y:S01]  /*10350*/  IMAD.MOV R4, RZ, RZ, -R6 ;  /* 0x000000ffff047224 */ /* 0x000fe200078e0a06 */
[----:B------:R-:W-:-:S05]  /*10360*/  ISETP.GT.U32.AND P6, PT, R0, R5, PT ;  /* 0x000000050000720c */ /* 0x000fca0003fc4070 */
[----:B------:R-:W-:Y:S01]  /*10370*/  @!P1 IMAD.IADD R11, R11, 0x1, -R0 ;  /* 0x000000010b0b9824 */ /* 0x000fe200078e0a00 */
[----:B------:R-:W-:Y:S02]  /*10380*/  ISETP.GE.AND P1, PT, R29, RZ, PT ;  /* 0x000000ff1d00720c */ /* 0x000fe40003f26270 */
[----:B------:R-:W2:Y:S01]  /*10390*/  LDL.LU R29, [R1+0x934] ;  /* 0x00093400011d7983 */ /* 0x000ea20000300800 */
[----:B------:R-:W-:Y:S02]  /*103a0*/  IMAD R10, R0, R4, R10 ;  /* 0x00000004000a7224 */ /* 0x000fe400078e020a */
[----:B------:R-:W-:Y:S01]  /*103b0*/  IMAD.HI.U32 R4, R20, R8, RZ ;  /* 0x0000000814047227 */ /* 0x000fe200078e00ff */
[----:B------:R-:W-:-:S03]  /*103c0*/  ISETP.GT.U32.AND P3, PT, R0, R12, PT ;  /* 0x0000000c0000720c */ /* 0x000fc60003f64070 */
[----:B------:R-:W-:Y:S01]  /*103d0*/  IMAD.MOV R4, RZ, RZ, -R4 ;  /* 0x000000ffff047224 */ /* 0x000fe200078e0a04 */
[----:B------:R-:W-:Y:S01]  /*103e0*/  ISETP.GE.AND P4, PT, R17, RZ, PT ;  /* 0x000000ff1100720c */ /* 0x000fe20003f86270 */
[----:B------:R-:W-:Y:S02]  /*103f0*/  @!P6 IMAD.IADD R5, R5, 0x1, -R0 ;  /* 0x000000010505e824 */ /* 0x000fe400078e0a00 */
[----:B------:R-:W-:Y:S02]  /*10400*/  IMAD R8, R0, R4, R8 ;  /* 0x0000000400087224 */ /* 0x000fe400078e0208 */
[----:B------:R-:W-:-:S03]  /*10410*/  @!P0 IMAD.MOV R5, RZ, RZ, -R5 ;  /* 0x000000ffff058224 */ /* 0x000fc600078e0a05 */
[----:B------:R-:W-:Y:S01]  /*10420*/  ISETP.GT.U32.AND P0, PT, R0, R8, PT ;  /* 0x000000080000720c */ /* 0x000fe20003f04070 */
[----:B------:R-:W-:-:S04]  /*10430*/  @!P3 IMAD.IADD R12, R12, 0x1, -R0 ;  /* 0x000000010c0cb824 */ /* 0x000fc800078e0a00 */
[----:B------:R-:W-:Y:S01]  /*10440*/  @!P4 IMAD.MOV R12, RZ, RZ, -R12 ;  /* 0x000000ffff0cc224 */ /* 0x000fe200078e0a0c */
[----:B------:R-:W-:-:S04]  /*10450*/  IABS R7, R21 ;  /* 0x0000001500077213 */ /* 0x000fc80000000000 */
[----:B------:R-:W-:Y:S03]  /*10460*/  STL [R1+0x4e8], R12 ;  /* 0x0004e80c01007387 */ /* 0x000fe60000100800 */
[----:B------:R-:W-:Y:S01]  /*10470*/  @!P0 IMAD.IADD R8, R8, 0x1, -R0 ;  /* 0x0000000108088824 */ /* 0x000fe200078e0a00 */
[----:B------:R0:W-:Y:S01]  /*10480*/  STL [R1+0x4ec], R5 ;  /* 0x0004ec0501007387 */ /* 0x0001e20000100800 */
[----:B------:R-:W-:-:S03]  /*10490*/  ISETP.GE.AND P0, PT, R21, RZ, PT ;  /* 0x000000ff1500720c */ /* 0x000fc60003f06270 */
[----:B------:R-:W5:Y:S01]  /*104a0*/  LDL.LU R21, [R1+0x93c] ;  /* 0x00093c0001157983 */ /* 0x000f620000300800 */
[----:B------:R-:W-:Y:S01]  /*104b0*/  ISETP.GT.U32.AND P3, PT, R0, R10, PT ;  /* 0x0000000a0000720c */ /* 0x000fe20003f64070 */
[----:B------:R-:W-:-:S04]  /*104c0*/  IMAD.HI.U32 R2, R20, R9, RZ ;  /* 0x0000000914027227 */ /* 0x000fc800078e00ff */
[----:B------:R-:W-:-:S04]  /*104d0*/  IMAD.MOV R2, RZ, RZ, -R2 ;  /* 0x000000ffff027224 */ /* 0x000fc800078e0a02 */
[----:B------:R-:W-:Y:S02]  /*104e0*/  IMAD R9, R0, R2, R9 ;  /* 0x0000000200097224 */ /* 0x000fe400078e0209 */
[----:B------:R-:W-:-:S04]  /*104f0*/  IMAD.HI.U32 R2, R20, R7, RZ ;  /* 0x0000000714027227 */ /* 0x000fc800078e00ff */
[----:B------:R-:W-:Y:S01]  /*10500*/  @!P3 IMAD.IADD R10, R10, 0x1, -R0 ;  /* 0x000000010a0ab824 */ /* 0x000fe200078e0a00 */
[C---:B------:R-:W-:Y:S02]  /*10510*/  ISETP.GT.U32.AND P3, PT, R0.reuse, R11, PT ;  /* 0x0000000b0000720c */ /* 0x040fe40003f64070 */
[----:B------:R-:W-:Y:S01]  /*10520*/  ISETP.GT.U32.AND P6, PT, R0, R9, PT ;  /* 0x000000090000720c */ /* 0x000fe20003fc4070 */
[----:B------:R-:W-:-:S04]  /*10530*/  IMAD.MOV R2, RZ, RZ, -R2 ;  /* 0x000000ffff027224 */ /* 0x000fc800078e0a02 */
[----:B------:R-:W-:-:S06]  /*10540*/  IMAD R7, R0, R2, R7 ;  /* 0x0000000200077224 */ /* 0x000fcc00078e0207 */
[--C-:B------:R-:W-:Y:S01]  /*10550*/  @!P3 IMAD.IADD R11, R11, 0x1, -R0.reuse ;  /* 0x000000010b0bb824 */ /* 0x100fe200078e0a00 */
[C---:B------:R-:W-:Y:S01]  /*10560*/  ISETP.GT.U32.AND P3, PT, R0.reuse, R7, PT ;  /* 0x000000070000720c */ /* 0x040fe20003f64070 */
[----:B------:R-:W-:Y:S01]  /*10570*/  @!P6 IMAD.IADD R9, R9, 0x1, -R0 ;  /* 0x000000010909e824 */ /* 0x000fe200078e0a00 */
[----:B------:R-:W-:-:S04]  /*10580*/  ISETP.GT.U32.AND P6, PT, R0, R10, PT ;  /* 0x0000000a0000720c */ /* 0x000fc80003fc4070 */
[----:B------:R-:W-:-:S07]  /*10590*/  ISETP.GT.U32.AND P4, PT, R0, R9, PT ;  /* 0x000000090000720c */ /* 0x000fce0003f84070 */
[--C-:B------:R-:W-:Y:S01]  /*105a0*/  @!P3 IMAD.IADD R7, R7, 0x1, -R0.reuse ;  /* 0x000000010707b824 */ /* 0x100fe200078e0a00 */
[----:B------:R-:W-:Y:S01]  /*105b0*/  ISETP.GT.U32.AND P3, PT, R0, R8, PT ;  /* 0x000000080000720c */ /* 0x000fe20003f64070 */
[--C-:B------:R-:W-:Y:S02]  /*105c0*/  @!P6 IMAD.IADD R10, R10, 0x1, -R0.reuse ;  /* 0x000000010a0ae824 */ /* 0x100fe400078e0a00 */
[----:B------:R-:W-:Y:S02]  /*105d0*/  @!P5 IMAD.MOV R11, RZ, RZ, -R11 ;  /* 0x000000ffff0bd224 */ /* 0x000fe400078e0a0b */
[----:B------:R-:W-:Y:S02]  /*105e0*/  @!P4 IMAD.IADD R9, R9, 0x1, -R0 ;  /* 0x000000010909c824 */ /* 0x000fe400078e0a00 */
[----:B------:R-:W-:Y:S02]  /*105f0*/  @!P2 IMAD.MOV R10, RZ, RZ, -R10 ;  /* 0x000000ffff0aa224 */ /* 0x000fe400078e0a0a */
[----:B------:R-:W-:Y:S01]  /*10600*/  @!P1 IMAD.MOV R9, RZ, RZ, -R9 ;  /* 0x000000ffff099224 */ /* 0x000fe200078e0a09 */
[----:B------:R-:W-:Y:S03]  /*10610*/  STL [R1+0x4dc], R11 ;  /* 0x0004dc0b01007387 */ /* 0x000fe60000100800 */
[----:B------:R-:W-:Y:S01]  /*10620*/  @!P3 IMAD.IADD R8, R8, 0x1, -R0 ;  /* 0x000000010808b824 */ /* 0x000fe200078e0a00 */
[----:B------:R1:W-:Y:S04]  /*10630*/  STL [R1+0x4e0], R10 ;  /* 0x0004e00a01007387 */ /* 0x0003e80000100800 */
[----:B------:R5:W-:Y:S01]  /*10640*/  STL [R1+0x4e4], R9 ;  /* 0x0004e40901007387 */ /* 0x000be20000100800 */
[----:B----4-:R-:W-:-:S05]  /*10650*/  IABS R6, R27 ;  /* 0x0000001b00067213 */ /* 0x010fca0000000000 */
[----:B------:R-:W-:-:S04]  /*10660*/  IMAD.HI.U32 R2, R20, R6, RZ ;  /* 0x0000000614027227 */ /* 0x000fc800078e00ff */
[----:B------:R-:W-:-:S04]  /*10670*/  IMAD.MOV R2, RZ, RZ, -R2 ;  /* 0x000000ffff027224 */ /* 0x000fc800078e0a02 */
[----:B------:R-:W-:-:S05]  /*10680*/  IMAD R6, R0, R2, R6 ;  /* 0x0000000200067224 */ /* 0x000fca00078e0206 */
[----:B------:R-:W-:-:S13]  /*10690*/  ISETP.GT.U32.AND P6, PT, R0, R6, PT ;  /* 0x000000060000720c */ /* 0x000fda0003fc4070 */
[----:B------:R-:W-:-:S05]  /*106a0*/  @!P6 IMAD.IADD R6, R6, 0x1, -R0 ;  /* 0x000000010606e824 */ /* 0x000fca00078e0a00 */
[----:B------:R-:W-:Y:S02]  /*106b0*/  ISETP.GT.U32.AND P6, PT, R0, R6, PT ;  /* 0x000000060000720c */ /* 0x000fe40003fc4070 */
[----:B------:R-:W-:-:S11]  /*106c0*/  ISETP.GE.AND P2, PT, R27, RZ, PT ;  /* 0x000000ff1b00720c */ /* 0x000fd60003f46270 */
[----:B------:R-:W-:Y:S01]  /*106d0*/  @!P6 IMAD.IADD R6, R6, 0x1, -R0 ;  /* 0x000000010606e824 */ /* 0x000fe200078e0a00 */
[----:B---3--:R-:W-:Y:S02]  /*106e0*/  IABS R4, R22 ;  /* 0x0000001600047213 */ /* 0x008fe40000000000 */
[----:B------:R-:W-:Y:S02]  /*106f0*/  ISETP.GE.AND P3, PT, R22, RZ, PT ;  /* 0x000000ff1600720c */ /* 0x000fe40003f66270 */
[----:B------:R-:W3:Y:S04]  /*10700*/  LDL.LU R22, [R1+0x940] ;  /* 0x0009400001167983 */ /* 0x000ee80000300800 */
[----:B------:R-:W4:Y:S01]  /*10710*/  LDL.LU R27, [R1+0x944] ;  /* 0x00094400011b7983 */ /* 0x000f220000300800 */
[----:B0-----:R-:W-:-:S02]  /*10720*/  IABS R5, R16 ;  /* 0x0000001000057213 */ /* 0x001fc40000000000 */
[----:B------:R-:W-:Y:S02]  /*10730*/  ISETP.GE.AND P6, PT, R16, RZ, PT ;  /* 0x000000ff1000720c */ /* 0x000fe40003fc6270 */
[----:B------:R-:W4:Y:S01]  /*10740*/  LDL.LU R16, [R1+0x948] ;  /* 0x0009480001107983 */ /* 0x000f220000300800 */
[----:B------:R-:W-:Y:S02]  /*10750*/  ISETP.GT.U32.AND P5, PT, R0, R7, PT ;  /* 0x000000070000720c */ /* 0x000fe40003fa4070 */
[----:B--2---:R-:W-:-:S05]  /*10760*/  IABS R13, R29 ;  /* 0x0000001d000d7213 */ /* 0x004fca0000000000 */
[----:B-1----:R-:W-:Y:S01]  /*10770*/  IMAD.HI.U32 R10, R20, R13, RZ ;  /* 0x0000000d140a7227 */ /* 0x002fe200078e00ff */
[----:B------:R-:W-:-:S03]  /*10780*/  ISETP.GE.AND P4, PT, R18, RZ, PT ;  /* 0x000000ff1200720c */ /* 0x000fc60003f86270 */
[----:B------:R-:W-:Y:S02]  /*10790*/  IMAD.MOV R10, RZ, RZ, -R10 ;  /* 0x000000ffff0a7224 */ /* 0x000fe400078e0a0a */
[----:B------:R-:W-:Y:S02]  /*107a0*/  @!P5 IMAD.IADD R7, R7, 0x1, -R0 ;  /* 0x000000010707d824 */ /* 0x000fe400078e0a00 */
[----:B------:R-:W-:Y:S02]  /*107b0*/  IMAD R13, R0, R10, R13 ;  /* 0x0000000a000d7224 */ /* 0x000fe400078e020d */
[----:B------:R-:W-:-:S03]  /*107c0*/  @!P0 IMAD.MOV R7, RZ, RZ, -R7 ;  /* 0x000000ffff078224 */ /* 0x000fc600078e0a07 */
[----:B------:R-:W-:Y:S01]  /*107d0*/  ISETP.GT.U32.AND P0, PT, R0, R13, PT ;  /* 0x0000000d0000720c */ /* 0x000fe20003f04070 */
[----:B------:R-:W-:Y:S02]  /*107e0*/  IMAD.MOV.U32 R11, RZ, RZ, R8 ;  /* 0x000000ffff0b7224 */ /* 0x000fe400078e0008 */
[----:B------:R-:W-:Y:S02]  /*107f0*/  @!P2 IMAD.MOV R6, RZ, RZ, -R6 ;  /* 0x000000ffff06a224 */ /* 0x000fe400078e0a06 */
[----:B------:R-:W-:-:S05]  /*10800*/  @!P4 IMAD.MOV R11, RZ, RZ, -R11 ;  /* 0x000000ffff0bc224 */ /* 0x000fca00078e0a0b */
[----:B------:R-:W-:Y:S03]  /*10810*/  STL [R1+0x4d0], R11 ;  /* 0x0004d00b01007387 */ /* 0x000fe60000100800 */
[----:B------:R-:W-:Y:S01]  /*10820*/  @!P0 IMAD.IADD R13, R13, 0x1, -R0 ;  /* 0x000000010d0d8824 */ /* 0x000fe200078e0a00 */
[----:B------:R-:W-:Y:S01]  /*10830*/  STL [R1+0x4d4], R7 ;  /* 0x0004d40701007387 */ /* 0x000fe20000100800 */
[----:B-----5:R-:W-:-:S03]  /*10840*/  IABS R9, R21 ;  /* 0x0000001500097213 */ /* 0x020fc60000000000 */
[----:B------:R3:W-:Y:S01]  /*10850*/  STL [R1+0x4d8], R6 ;  /* 0x0004d80601007387 */ /* 0x0007e20000100800 */
[----:B------:R-:W-:-:S03]  /*10860*/  ISETP.GE.AND P0, PT, R21, RZ, PT ;  /* 0x000000ff1500720c */ /* 0x000fc60003f06270 */
[----:B------:R-:W2:Y:S01]  /*10870*/  LDL.LU R21, [R1+0x94c] ;  /* 0x00094c0001157983 */ /* 0x000ea20000300800 */
[----:B------:R-:W-:-:S04]  /*10880*/  IMAD.HI.U32 R2, R20, R5, RZ ;  /* 0x0000000514027227 */ /* 0x000fc800078e00ff */
[----:B------:R-:W-:-:S04]  /*10890*/  IMAD.MOV R2, RZ, RZ, -R2 ;  /* 0x000000ffff027224 */ /* 0x000fc800078e0a02 */
[----:B------:R-:W-:-:S05]  /*108a0*/  IMAD R5, R0, R2, R5 ;  /* 0x0000000200057224 */ /* 0x000fca00078e0205 */
[----:B------:R-:W-:Y:S01]  /*108b0*/  ISETP.GT.U32.AND P5, PT, R0, R5, PT ;  /* 0x000000050000720c */ /* 0x000fe20003fa4070 */
[----:B------:R-:W-:-:S04]  /*108c0*/  IMAD.HI.U32 R12, R20, R4, RZ ;  /* 0x00000004140c7227 */ /* 0x000fc800078e00ff */
[----:B------:R-:W-:-:S08]  /*108d0*/  IMAD.MOV R12, RZ, RZ, -R12 ;  /* 0x000000ffff0c7224 */ /* 0x000fd000078e0a0c */
[----:B------:R-:W-:Y:S02]  /*108e0*/  @!P5 IMAD.IADD R5, R5, 0x1, -R0 ;  /* 0x000000010505d824 */ /* 0x000fe400078e0a00 */
[----:B------:R-:W-:-:S03]  /*108f0*/  IMAD R4, R0, R12, R4 ;  /* 0x0000000c00047224 */ /* 0x000fc600078e0204 */
[C---:B------:R-:W-:Y:S02]  /*10900*/  ISETP.GT.U32.AND P4, PT, R0.reuse, R5, PT ;  /* 0x000000050000720c */ /* 0x040fe40003f84070 */
[----:B------:R-:W-:Y:S02]  /*10910*/  IABS R12, R28 ;  /* 0x0000001c000c7213 */ /* 0x000fe40000000000 */
[----:B------:R-:W-:Y:S02]  /*10920*/  ISETP.GT.U32.AND P1, PT, R0, R4, PT ;  /* 0x000000040000720c */ /* 0x000fe40003f24070 */
[----:B------:R-:W-:Y:S02]  /*10930*/  ISETP.GE.AND P2, PT, R28, RZ, PT ;  /* 0x000000ff1c00720c */ /* 0x000fe40003f46270 */
[----:B------:R-:W5:Y:S01]  /*10940*/  LDL.LU R28, [R1+0x950] ;  /* 0x00095000011c7983 */ /* 0x000f620000300800 */
[----:B------:R-:W-:-:S04]  /*10950*/  IMAD.HI.U32 R2, R20, R12, RZ ;  /* 0x0000000c14027227 */ /* 0x000fc800078e00ff */
[----:B------:R-:W-:Y:S02]  /*10960*/  @!P4 IMAD.IADD R5, R5, 0x1, -R0 ;  /* 0x000000010505c824 */ /* 0x000fe400078e0a00 */
[----:B------:R-:W-:Y:S02]  /*10970*/  IMAD.MOV R8, RZ, RZ, -R2 ;  /* 0x000000ffff087224 */ /* 0x000fe400078e0a02 */
[----:B------:R-:W-:-:S04]  /*10980*/  IMAD.HI.U32 R2, R20, R9, RZ ;  /* 0x0000000914027227 */ /* 0x000fc800078e00ff */
[----:B------:R-:W-:Y:S02]  /*10990*/  @!P6 IMAD.MOV R5, RZ, RZ, -R5 ;  /* 0x000000ffff05e224 */ /* 0x000fe400078e0a05 */
[----:B------:R-:W-:Y:S02]  /*109a0*/  @!P1 IMAD.IADD R4, R4, 0x1, -R0 ;  /* 0x0000000104049824 */ /* 0x000fe400078e0a00 */
[----:B------:R-:W-:-:S03]  /*109b0*/  IMAD.MOV R2, RZ, RZ, -R2 ;  /* 0x000000ffff027224 */ /* 0x000fc600078e0a02 */
[C---:B------:R-:W-:Y:S01]  /*109c0*/  ISETP.GT.U32.AND P5, PT, R0.reuse, R4, PT ;  /* 0x000000040000720c */ /* 0x040fe20003fa4070 */
[----:B------:R-:W-:-:S05]  /*109d0*/  IMAD R9, R0, R2, R9 ;  /* 0x0000000200097224 */ /* 0x000fca00078e0209 */
[C---:B------:R-:W-:Y:S01]  /*109e0*/  ISETP.GT.U32.AND P4, PT, R0.reuse, R9, PT ;  /* 0x000000090000720c */ /* 0x040fe20003f84070 */
[----:B------:R-:W-:-:S06]  /*109f0*/  IMAD R12, R0, R8, R12 ;  /* 0x00000008000c7224 */ /* 0x000fcc00078e020c */
[----:B------:R-:W-:Y:S01]  /*10a00*/  @!P5 IMAD.IADD R4, R4, 0x1, -R0 ;  /* 0x000000010404d824 */ /* 0x000fe200078e0a00 */
[----:B------:R-:W-:-:S03]  /*10a10*/  ISETP.GT.U32.AND P5, PT, R0, R12, PT ;  /* 0x0000000c0000720c */ /* 0x000fc60003fa4070 */
[----:B------:R-:W-:Y:S02]  /*10a20*/  IMAD.MOV.U32 R8, RZ, RZ, R4 ;  /* 0x000000ffff087224 */ /* 0x000fe400078e0004 */
[----:B------:R-:W-:Y:S02]  /*10a30*/  @!P4 IMAD.IADD R9, R9, 0x1, -R0 ;  /* 0x000000010909c824 */ /* 0x000fe400078e0a00 */
[----:B------:R-:W-:-:S03]  /*10a40*/  @!P3 IMAD.MOV R8, RZ, RZ, -R8 ;  /* 0x000000ffff08b224 */ /* 0x000fc600078e0a08 */
[----:B------:R-:W-:Y:S02]  /*10a50*/  ISETP.GT.U32.AND P3, PT, R0, R9, PT ;  /* 0x000000090000720c */ /* 0x000fe40003f64070 */
[----:B------:R-:W-:Y:S01]  /*10a60*/  STL [R1+0x7ec], R8 ;  /* 0x0007ec0801007387 */ /* 0x000fe20000100800 */
[--C-:B------:R-:W-:Y:S01]  /*10a70*/  @!P5 IMAD.IADD R12, R12, 0x1, -R0.reuse ;  /* 0x000000010c0cd824 */ /* 0x100fe200078e0a00 */
[----:B------:R-:W-:Y:S02]  /*10a80*/  ISETP.GT.U32.AND P5, PT, R0, R13, PT ;  /* 0x0000000d0000720c */ /* 0x000fe40003fa4070 */
[----:B------:R0:W-:Y:S07]  /*10a90*/  STL [R1+0x7e8], R5 ;  /* 0x0007e80501007387 */ /* 0x0001ee0000100800 */
[----:B------:R-:W-:-:S04]  /*10aa0*/  @!P3 IMAD.IADD R9, R9, 0x1, -R0 ;  /* 0x000000010909b824 */ /* 0x000fc800078e0a00 */
[----:B------:R-:W-:Y:S01]  /*10ab0*/  @!P5 IMAD.IADD R13, R13, 0x1, -R0 ;  /* 0x000000010d0dd824 */ /* 0x000fe200078e0a00 */
[----:B------:R-:W-:Y:S02]  /*10ac0*/  ISETP.GT.U32.AND P4, PT, R0, R12, PT ;  /* 0x0000000c0000720c */ /* 0x000fe40003f84070 */
[----:B------:R-:W-:-:S11]  /*10ad0*/  ISETP.GE.AND P1, PT, R29, RZ, PT ;  /* 0x000000ff1d00720c */ /* 0x000fd60003f26270 */
[----:B------:R-:W-:Y:S02]  /*10ae0*/  @!P4 IMAD.IADD R12, R12, 0x1, -R0 ;  /* 0x000000010c0cc824 */ /* 0x000fe400078e0a00 */
[----:B------:R-:W-:Y:S01]  /*10af0*/  @!P1 IMAD.MOV R13, RZ, RZ, -R13 ;  /* 0x000000ffff0d9224 */ /* 0x000fe200078e0a0d */
[----:B---3--:R-:W-:Y:S02]  /*10b00*/  IABS R6, R22 ;  /* 0x0000001600067213 */ /* 0x008fe40000000000 */
[----:B------:R-:W-:Y:S02]  /*10b10*/  ISETP.GE.AND P6, PT, R22, RZ, PT ;  /* 0x000000ff1600720c */ /* 0x000fe40003fc6270 */
[----:B------:R-:W1:Y:S01]  /*10b20*/  S2R R22, SR_TID.X ;  /* 0x0000000000167919 */ /* 0x000e620000002100 */
[----:B----4-:R-:W-:-:S05]  /*10b30*/  IABS R2, R27 ;  /* 0x0000001b00027213 */ /* 0x010fca0000000000 */
[----:B------:R-:W-:-:S04]  /*10b40*/  IMAD.HI.U32 R4, R20, R2, RZ ;  /* 0x0000000214047227 */ /* 0x000fc800078e00ff */
[----:B------:R-:W-:-:S04]  /*10b50*/  IMAD.MOV R4, RZ, RZ, -R4 ;  /* 0x000000ffff047224 */ /* 0x000fc800078e0a04 */
[----:B------:R-:W-:Y:S01]  /*10b60*/  IMAD R2, R0, R4, R2 ;  /* 0x0000000400027224 */ /* 0x000fe200078e0202 */
[----:B------:R-:W-:Y:S02]  /*10b70*/  IABS R10, R16 ;  /* 0x00000010000a7213 */ /* 0x000fe40000000000 */
[----:B-1----:R-:W-:-:S03]  /*10b80*/  LOP3.LUT R22, R22, 0x3f, RZ, 0xc0, !PT ;  /* 0x0000003f16167812 */ /* 0x002fc600078ec0ff */
[----:B0-----:R-:W-:-:S04]  /*10b90*/  IMAD.HI.U32 R5, R20, R10, RZ ;  /* 0x0000000a14057227 */ /* 0x001fc800078e00ff */
[----:B------:R-:W-:Y:S02]  /*10ba0*/  IMAD R11, R22, R14, RZ ;  /* 0x0000000e160b7224 */ /* 0x000fe400078e02ff */
[----:B------:R-:W-:-:S03]  /*10bb0*/  IMAD.MOV R5, RZ, RZ, -R5 ;  /* 0x000000ffff057224 */ /* 0x000fc600078e0a05 */
[----:B------:R-:W-:Y:S01]  /*10bc0*/  LEA R4, P3, R11, UR10, 0x1 ;  /* 0x0000000a0b047c11 */ /* 0x000fe2000f8608ff */
[----:B------:R-:W-:-:S03]  /*10bd0*/  IMAD R10, R0, R5, R10 ;  /* 0x00000005000a7224 */ /* 0x000fc600078e020a */
[----:B------:R-:W-:Y:S01]  /*10be0*/  LEA.HI.X.SX32 R5, R11, UR11, 0x1, P3 ;  /* 0x0000000b0b057c11 */ /* 0x000fe200098f0eff */
[----:B------:R0:W-:Y:S01]  /*10bf0*/  STL [R1+0x493c], R4 ;  /* 0x00493c0401007387 */ /* 0x0001e20000100800 */
[----:B------:R-:W-:-:S03]  /*10c00*/  ISETP.GE.AND P5, PT, R27, RZ, PT ;  /* 0x000000ff1b00720c */ /* 0x000fc60003fa6270 */
[----:B------:R-:W-:Y:S04]  /*10c10*/  STL [R1+0x4938], R5 ;  /* 0x0049380501007387 */ /* 0x000fe80000100800 */
[----:B------:R-:W3:Y:S01]  /*10c20*/  LDL.LU R27, [R1+0x954] ;  /* 0x00095400011b7983 */ /* 0x000ee20000300800 */
[----:B0-----:R-:W-:-:S04]  /*10c30*/  IMAD.MOV.U32 R4, RZ, RZ, R12 ;  /* 0x000000ffff047224 */ /* 0x001fc800078e000c */
[----:B------:R-:W-:Y:S01]  /*10c40*/  @!P2 IMAD.MOV R4, RZ, RZ, -R4 ;  /* 0x000000ffff04a224 */ /* 0x000fe200078e0a04 */
[----:B------:R-:W-:Y:S04]  /*10c50*/  STL [R1+0x4cc], R13 ;  /* 0x0004cc0d01007387 */ /* 0x000fe80000100800 */
[----:B------:R-:W4:Y:S04]  /*10c60*/  LDL.LU R29, [R1+0x95c] ;  /* 0x00095c00011d7983 */ /* 0x000f280000300800 */
[----:B------:R0:W-:Y:S04]  /*10c70*/  STL [R1+0x4c8], R4 ;  /* 0x0004c80401007387 */ /* 0x0001e80000100800 */
[----:B------:R-:W4:Y:S01]  /*10c80*/  LDL.LU R22, [R1+0x958] ;  /* 0x0009580001167983 */ /* 0x000f220000300800 */
[----:B------:R-:W-:-:S02]  /*10c90*/  IMAD R11, R14, 0x40, R11 ;  /* 0x000000400e0b7824 */ /* 0x000fc400078e020b */
[----:B0-----:R-:W-:-:S03]  /*10ca0*/  IMAD.MOV.U32 R4, RZ, RZ, R9 ;  /* 0x000000ffff047224 */ /* 0x001fc600078e0009 */
[----:B------:R-:W-:Y:S01]  /*10cb0*/  LEA R14, P1, R11, UR10, 0x1 ;  /* 0x0000000a0b0e7c11 */ /* 0x000fe2000f8208ff */
[----:B------:R-:W-:-:S03]  /*10cc0*/  @!P0 IMAD.MOV R4, RZ, RZ, -R4 ;  /* 0x000000ffff048224 */ /* 0x000fc600078e0a04 */
[----:B------:R-:W-:Y:S02]  /*10cd0*/  LEA.HI.X.SX32 R15, R11, UR11, 0x1, P1 ;  /* 0x0000000b0b0f7c11 */ /* 0x000fe400088f0eff */
[----:B--2---:R-:W-:Y:S01]  /*10ce0*/  IABS R8, R21 ;  /* 0x0000001500087213 */ /* 0x004fe20000000000 */
[----:B------:R0:W-:Y:S01]  /*10cf0*/  STL [R1+0x4c4], R4 ;  /* 0x0004c40401007387 */ /* 0x0001e20000100800 */
[----:B------:R-:W-:-:S03]  /*10d00*/  ISETP.GE.AND P1, PT, R21, RZ, PT ;  /* 0x000000ff1500720c */ /* 0x000fc60003f26270 */
[----:B------:R-:W-:Y:S04]  /*10d10*/  STL [R1+0x49b0], R14 ;  /* 0x0049b00e01007387 */ /* 0x000fe80000100800 */
[----:B------:R-:W-:Y:S04]  /*10d20*/  STL [R1+0x49ac], R15 ;  /* 0x0049ac0f01007387 */ /* 0x000fe80000100800 */
[----:B------:R-:W2:Y:S01]  /*10d30*/  LDL.LU R21, [R1+0x960] ;  /* 0x0009600001157983 */ /* 0x000ea20000300800 */
[----:B------:R-:W-:-:S03]  /*10d40*/  IMAD.HI.U32 R7, R20, R6, RZ ;  /* 0x0000000614077227 */ /* 0x000fc600078e00ff */
[----:B------:R-:W2:Y:S01]  /*10d50*/  LDL.LU R18, [R1+0x964] ;  /* 0x0009640001127983 */ /* 0x000ea20000300800 */
[----:B------:R-:W-:-:S04]  /*10d60*/  IMAD.MOV R7, RZ, RZ, -R7 ;  /* 0x000000ffff077224 */ /* 0x000fc800078e0a07 */
[----:B------:R-:W-:-:S05]  /*10d70*/  IMAD R6, R0, R7, R6 ;  /* 0x0000000700067224 */ /* 0x000fca00078e0206 */
[----:B------:R-:W-:-:S13]  /*10d80*/  ISETP.GT.U32.AND P4, PT, R0, R6, PT ;  /* 0x000000060000720c */ /* 0x000fda0003f84070 */
[----:B------:R-:W-:-:S05]  /*10d90*/  @!P4 IMAD.IADD R6, R6, 0x1, -R0 ;  /* 0x000000010606c824 */ /* 0x000fca00078e0a00 */
[C---:B------:R-:W-:Y:S02]  /*10da0*/  ISETP.GT.U32.AND P4, PT, R0.reuse, R6, PT ;  /* 0x000000060000720c */ /* 0x040fe40003f84070 */
[----:B-----5:R-:W-:Y:S02]  /*10db0*/  IABS R7, R28 ;  /* 0x0000001c00077213 */ /* 0x020fe40000000000 */
[----:B------:R-:W-:-:S09]  /*10dc0*/  ISETP.GT.U32.AND P3, PT, R0, R2, PT ;  /* 0x000000020000720c */ /* 0x000fd20003f64070 */
[--C-:B------:R-:W-:Y:S01]  /*10dd0*/  @!P4 IMAD.IADD R6, R6, 0x1, -R0.reuse ;  /* 0x000000010606c824 */ /* 0x100fe200078e0a00 */
[----:B------:R-:W-:Y:S02]  /*10de0*/  ISETP.GE.AND P4, PT, R28, RZ, PT ;  /* 0x000000ff1c00720c */ /* 0x000fe40003f86270 */
[----:B------:R-:W5:Y:S01]  /*10df0*/  LDL.LU R28, [R1+0x968] ;  /* 0x00096800011c7983 */ /* 0x000f620000300800 */
[----:B------:R-:W-:Y:S01]  /*10e00*/  ISETP.GT.U32.AND P2, PT, R0, R10, PT ;  /* 0x0000000a0000720c */ /* 0x000fe20003f44070 */
[----:B------:R-:W-:-:S05]  /*10e10*/  @!P3 IMAD.IADD R2, R2, 0x1, -R0 ;  /* 0x000000010202b824 */ /* 0x000fca00078e0a00 */
[----:B------:R-:W-:-:S07]  /*10e20*/  ISETP.GT.U32.AND P0, PT, R0, R2, PT ;  /* 0x000000020000720c */ /* 0x000fce0003f04070 */
[----:B------:R-:W-:-:S05]  /*10e30*/  @!P2 IMAD.IADD R10, R10, 0x1, -R0 ;  /* 0x000000010a0aa824 */ /* 0x000fca00078e0a00 */
[----:B------:R-:W-:Y:S01]  /*10e40*/  ISETP.GT.U32.AND P2, PT, R0, R10, PT ;  /* 0x0000000a0000720c */ /* 0x000fe20003f44070 */
[----:B------:R-:W-:Y:S02]  /*10e50*/  @!P0 IMAD.IADD R2, R2, 0x1, -R0 ;  /* 0x0000000102028824 */ /* 0x000fe400078e0a00 */
[----:B------:R-:W-:Y:S01]  /*10e60*/  IMAD.MOV.U32 R5, RZ, RZ, R6 ;  /* 0x000000ffff057224 */ /* 0x000fe200078e0006 */
[----:B------:R-:W-:Y:S01]  /*10e70*/  ISETP.GE.AND P3, PT, R16, RZ, PT ;  /* 0x000000ff1000720c */ /* 0x000fe20003f66270 */
[----:B0-----:R-:W-:Y:S02]  /*10e80*/  IMAD.MOV.U32 R4, RZ, RZ, R2 ;  /* 0x000000ffff047224 */ /* 0x001fe400078e0002 */
[----:B------:R-:W-:Y:S02]  /*10e90*/  @!P6 IMAD.MOV R5, RZ, RZ, -R5 ;  /* 0x000000ffff05e224 */ /* 0x000fe400078e0a05 */
[----:B------:R-:W-:-:S04]  /*10ea0*/  @!P5 IMAD.MOV R4, RZ, RZ, -R4 ;  /* 0x000000ffff04d224 */ /* 0x000fc800078e0a04 */
[----:B------:R-:W-:Y:S01]  /*10eb0*/  @!P2 IMAD.IADD R10, R10, 0x1, -R0 ;  /* 0x000000010a0aa824 */ /* 0x000fe200078e0a00 */
[----:B------:R-:W-:Y:S01]  /*10ec0*/  STL [R1+0x4c0], R5 ;  /* 0x0004c00501007387 */ /* 0x000fe20000100800 */
[----:B------:R-:W-:-:S03]  /*10ed0*/  IMAD.HI.U32 R9, R20, R7, RZ ;  /* 0x0000000714097227 */ /* 0x000fc600078e00ff */
[----:B------:R0:W-:Y:S01]  /*10ee0*/  STL [R1+0x4bc], R4 ;  /* 0x0004bc0401007387 */ /* 0x0001e20000100800 */
[----:B------:R-:W-:Y:S02]  /*10ef0*/  IMAD.MOV R9, RZ, RZ, -R9 ;  /* 0x000000ffff097224 */ /* 0x000fe400078e0a09 */
[----:B0-----:R-:W-:-:S04]  /*10f00*/  IMAD.MOV.U32 R4, RZ, RZ, R10 ;  /* 0x000000ffff047224 */ /* 0x001fc800078e000a */
[----:B------:R-:W-:Y:S02]  /*10f10*/  @!P3 IMAD.MOV R4, RZ, RZ, -R4 ;  /* 0x000000ffff04b224 */ /* 0x000fe400078e0a04 */
[----:B------:R-:W-:-:S03]  /*10f20*/  IMAD R7, R0, R9, R7 ;  /* 0x0000000900077224 */ /* 0x000fc600078e0207 */
[----:B------:R0:W-:Y:S01]  /*10f30*/  STL [R1+0x4b4], R4 ;  /* 0x0004b40401007387 */ /* 0x0001e20000100800 */
[----:B------:R-:W-:-:S04]  /*10f40*/  IMAD.HI.U32 R12, R20, R8, RZ ;  /* 0x00000008140c7227 */ /* 0x000fc800078e00ff */
[----:B------:R-:W-:-:S04]  /*10f50*/  IMAD.MOV R12, RZ, RZ, -R12 ;  /* 0x000000ffff0c7224 */ /* 0x000fc800078e0a0c */
[----:B------:R-:W-:-:S05]  /*10f60*/  IMAD R8, R0, R12, R8 ;  /* 0x0000000c00087224 */ /* 0x000fca00078e0208 */
[----:B------:R-:W-:-:S13]  /*10f70*/  ISETP.GT.U32.AND P0, PT, R0, R8, PT ;  /* 0x000000080000720c */ /* 0x000fda0003f04070 */
[----:B------:R-:W-:-:S05]  /*10f80*/  @!P0 IMAD.IADD R8, R8, 0x1, -R0 ;  /* 0x0000000108088824 */ /* 0x000fca00078e0a00 */
[----:B------:R-:W-:-:S13]  /*10f90*/  ISETP.GT.U32.AND P0, PT, R0, R8, PT ;  /* 0x000000080000720c */ /* 0x000fda0003f04070 */
[----:B------:R-:W-:-:S04]  /*10fa0*/  @!P0 IMAD.IADD R8, R8, 0x1, -R0 ;  /* 0x0000000108088824 */ /* 0x000fc800078e0a00 */
[----:B0-----:R-:W-:-:S04]  /*10fb0*/  IMAD.MOV.U32 R4, RZ, RZ, R8 ;  /* 0x000000ffff047224 */ /* 0x001fc800078e0008 */
[----:B------:R-:W-:Y:S01]  /*10fc0*/  @!P1 IMAD.MOV R4, RZ, RZ, -R4 ;  /* 0x000000ffff049224 */ /* 0x000fe200078e0a04 */
[----:B---3--:R-:W-:Y:S02]  /*10fd0*/  IABS R9, R27 ;  /* 0x0000001b00097213 */ /* 0x008fe40000000000 */
[----:B------:R-:W-:Y:S02]  /*10fe0*/  ISETP.GE.AND P6, PT, R27, RZ, PT ;  /* 0x000000ff1b00720c */ /* 0x000fe40003fc6270 */
[----:B------:R-:W3:Y:S01]  /*10ff0*/  LDL.LU R27, [R1+0x96c] ;  /* 0x00096c00011b7983 */ /* 0x000ee20000300800 */
[----:B----4-:R-:W-:Y:S02]  /*11000*/  IABS R13, R22 ;  /* 0x00000016000d7213 */ /* 0x010fe40000000000 */
[----:B------:R-:W-:Y:S02]  /*11010*/  ISETP.GE.AND P2, PT, R22, RZ, PT ;  /* 0x000000ff1600720c */ /* 0x000fe40003f46270 */
[----:B------:R-:W4:Y:S01]  /*11020*/  LDL.LU R22, [R1+0x970] ;  /* 0x0009700001167983 */ /* 0x000f220000300800 */
[----:B------:R-:W-:-:S04]  /*11030*/  IMAD.HI.U32 R11, R20, R13, RZ ;  /* 0x0000000d140b7227 */ /* 0x000fc800078e00ff */
[----:B------:R-:W-:-:S04]  /*11040*/  IMAD.MOV R11, RZ, RZ, -R11 ;  /* 0x000000ffff0b7224 */ /* 0x000fc800078e0a0b */
[----:B------:R-:W-:-:S05]  /*11050*/  IMAD R13, R0, R11, R13 ;  /* 0x0000000b000d7224 */ /* 0x000fca00078e020d */
[----:B------:R-:W-:Y:S01]  /*11060*/  ISETP.GT.U32.AND P0, PT, R0, R13, PT ;  /* 0x0000000d0000720c */ /* 0x000fe20003f04070 */
[----:B------:R0:W-:Y:S01]  /*11070*/  STL [R1+0x4b0], R4 ;  /* 0x0004b00401007387 */ /* 0x0001e20000100800 */
[----:B--2---:R-:W-:-:S11]  /*11080*/  IABS R12, R21 ;  /* 0x00000015000c7213 */ /* 0x004fd60000000000 */
[----:B------:R-:W-:Y:S01]  /*11090*/  @!P0 IMAD.IADD R13, R13, 0x1, -R0 ;  /* 0x000000010d0d8824 */ /* 0x000fe200078e0a00 */
[----:B------:R-:W-:Y:S02]  /*110a0*/  ISETP.GE.AND P0, PT, R21, RZ, PT ;  /* 0x000000ff1500720c */ /* 0x000fe40003f06270 */
[----:B------:R-:W2:Y:S01]  /*110b0*/  LDL.LU R21, [R1+0x974] ;  /* 0x0009740001157983 */ /* 0x000ea20000300800 */
        /* <DEDUP_REMOVED lines=8> */
[----:B------:R-:W-:-:S05]  /*11140*/  @!P3 IMAD.IADD R2, R2, 0x1, -R0 ;  /* 0x000000010202b824 */ /* 0x000fca00078e0a00 */
[C---:B------:R-:W-:Y:S01]  /*11150*/  ISETP.GT.U32.AND P3, PT, R0.reuse, R2, PT ;  /* 0x000000020000720c */ /* 0x040fe20003f64070 */
[----:B------:R-:W-:Y:S02]  /*11160*/  @!P5 IMAD.IADD R7, R7, 0x1, -R0 ;  /* 0x000000010707d824 */ /* 0x000fe400078e0a00 */
[----:B------:R-:W-:Y:S02]  /*11170*/  IMAD.MOV R16, RZ, RZ, -R16 ;  /* 0x000000ffff107224 */ /* 0x000fe400078e0a10 */
[----:B0-----:R-:W-:Y:S02]  /*11180*/  IMAD.MOV.U32 R4, RZ, RZ, R7 ;  /* 0x000000ffff047224 */ /* 0x001fe400078e0007 */
[----:B------:R-:W-:Y:S01]  /*11190*/  IMAD R12, R0, R16, R12 ;  /* 0x00000010000c7224 */ /* 0x000fe200078e020c */
[----:B------:R-:W-:Y:S01]  /*111a0*/  IABS R6, R29 ;  /* 0x0000001d00067213 */ /* 0x000fe20000000000 */
[----:B------:R-:W-:-:S04]  /*111b0*/  @!P4 IMAD.MOV R4, RZ, RZ, -R4 ;  /* 0x000000ffff04c224 */ /* 0x000fc800078e0a04 */
[----:B------:R-:W-:Y:S01]  /*111c0*/  @!P3 IMAD.IADD R2, R2, 0x1, -R0 ;  /* 0x000000010202b824 */ /* 0x000fe200078e0a00 */
[----:B------:R-:W-:Y:S01]  /*111d0*/  ISETP.GT.U32.AND P3, PT, R0, R12, PT ;  /* 0x0000000c0000720c */ /* 0x000fe20003f64070 */
[----:B------:R0:W-:Y:S01]  /*111e0*/  STL [R1+0x4a8], R4 ;  /* 0x0004a80401007387 */ /* 0x0001e20000100800 */
[----:B------:R-:W-:-:S03]  /*111f0*/  IMAD.HI.U32 R9, R20, R6, RZ ;  /* 0x0000000614097227 */ /* 0x000fc600078e00ff */
[----:B------:R-:W2:Y:S01]  /*11200*/  LDL.LU R5, [R1+0x978] ;  /* 0x0009780001057983 */ /* 0x000ea20000300800 */
[----:B------:R-:W-:Y:S02]  /*11210*/  IMAD.MOV R9, RZ, RZ, -R9 ;  /* 0x000000ffff097224 */ /* 0x000fe400078e0a09 */
[----:B0-----:R-:W-:Y:S01]  /*11220*/  IMAD.MOV.U32 R4, RZ, RZ, R2 ;  /* 0x000000ffff047224 */ /* 0x001fe200078e0002 */
[----:B------:R-:W-:Y:S01]  /*11230*/  ISETP.GE.AND P1, PT, R29, RZ, PT ;  /* 0x000000ff1d00720c */ /* 0x000fe20003f26270 */
[----:B------:R-:W-:Y:S01]  /*11240*/  IMAD R6, R0, R9, R6 ;  /* 0x0000000900067224 */ /* 0x000fe200078e0206 */
[----:B------:R-:W2:Y:S01]  /*11250*/  LDL.LU R29, [R1+0x97c] ;  /* 0x00097c00011d7983 */ /* 0x000ea20000300800 */
[----:B------:R-:W-:Y:S01]  /*11260*/  @!P6 IMAD.MOV R4, RZ, RZ, -R4 ;  /* 0x000000ffff04e224 */ /* 0x000fe200078e0a04 */
[----:B-----5:R-:W-:Y:S01]  /*11270*/  IABS R9, R28 ;  /* 0x0000001c00097213 */ /* 0x020fe20000000000 */
[----:B------:R-:W-:Y:S01]  /*11280*/  @!P3 IMAD.IADD R12, R12, 0x1, -R0 ;  /* 0x000000010c0cb824 */ /* 0x000fe200078e0a00 */
[----:B------:R-:W-:-:S02]  /*11290*/  ISETP.GE.AND P3, PT, R28, RZ, PT ;  /* 0x000000ff1c00720c */ /* 0x000fc40003f66270 */
[----:B------:R0:W-:Y:S01]  /*112a0*/  STL [R1+0x4a4], R4 ;  /* 0x0004a40401007387 */ /* 0x0001e20000100800 */
[----:B------:R-:W-:-:S03]  /*112b0*/  IABS R11, R18 ;  /* 0x00000012000b7213 */ /* 0x000fc60000000000 */
[----:B------:R-:W5:Y:S01]  /*112c0*/  LDL.LU R28, [R1+0x980] ;  /* 0x00098000011c7983 */ /* 0x000f620000300800 */
[----:B------:R-:W-:Y:S01]  /*112d0*/  ISETP.GT.U32.AND P5, PT, R0, R6, PT ;  /* 0x000000060000720c */ /* 0x000fe20003fa4070 */
[----:B------:R-:W-:Y:S02]  /*112e0*/  IMAD.MOV.U32 R8, RZ, RZ, R9 ;  /* 0x000000ffff087224 */ /* 0x000fe400078e0009 */
[----:B------:R-:W-:-:S04]  /*112f0*/  IMAD.HI.U32 R9, R20, R11, RZ ;  /* 0x0000000b14097227 */ /* 0x000fc800078e00ff */
[----:B------:R-:W-:-:S04]  /*11300*/  IMAD.MOV R9, RZ, RZ, -R9 ;  /* 0x000000ffff097224 */ /* 0x000fc800078e0a09 */
[----:B------:R-:W-:Y:S02]  /*11310*/  IMAD R11, R0, R9, R11 ;  /* 0x00000009000b7224 */ /* 0x000fe400078e020b */
[----:B------:R-:W-:-:S03]  /*11320*/  @!P5 IMAD.IADD R6, R6, 0x1, -R0 ;  /* 0x000000010606d824 */ /* 0x000fc600078e0a00 */
[C---:B------:R-:W-:Y:S02]  /*11330*/  ISETP.GT.U32.AND P6, PT, R0.reuse, R11, PT ;  /* 0x0000000b0000720c */ /* 0x040fe40003fc4070 */
[C---:B------:R-:W-:Y:S02]  /*11340*/  ISETP.GT.U32.AND P5, PT, R0.reuse, R6, PT ;  /* 0x000000060000720c */ /* 0x040fe40003fa4070 */
[----:B------:R-:W-:-:S09]  /*11350*/  ISETP.GT.U32.AND P4, PT, R0, R13, PT ;  /* 0x0000000d0000720c */ /* 0x000fd20003f84070 */
[--C-:B------:R-:W-:Y:S01]  /*11360*/  @!P6 IMAD.IADD R11, R11, 0x1, -R0.reuse ;  /* 0x000000010b0be824 */ /* 0x100fe200078e0a00 */
[----:B------:R-:W-:Y:S01]  /*11370*/  ISETP.GT.U32.AND P6, PT, R0, R12, PT ;  /* 0x0000000c0000720c */ /* 0x000fe20003fc4070 */
[--C-:B------:R-:W-:Y:S02]  /*11380*/  @!P5 IMAD.IADD R6, R6, 0x1, -R0.reuse ;  /* 0x000000010606d824 */ /* 0x100fe400078e0a00 */
[----:B------:R-:W-:Y:S02]  /*11390*/  @!P4 IMAD.IADD R13, R13, 0x1, -R0 ;  /* 0x000000010d0dc824 */ /* 0x000fe400078e0a00 */
[----:B0-----:R-:W-:Y:S02]  /*113a0*/  IMAD.MOV.U32 R4, RZ, RZ, R6 ;  /* 0x000000ffff047224 */ /* 0x001fe400078e0006 */
[----:B------:R-:W-:Y:S02]  /*113b0*/  @!P2 IMAD.MOV R13, RZ, RZ, -R13 ;  /* 0x000000ffff0da224 */ /* 0x000fe400078e0a0d */
[----:B------:R-:W-:-:S02]  /*113c0*/  @!P1 IMAD.MOV R4, RZ, RZ, -R4 ;  /* 0x000000ffff049224 */ /* 0x000fc400078e0a04 */
[----:B------:R-:W-:Y:S01]  /*113d0*/  IMAD.HI.U32 R10, R20, R8, RZ ;  /* 0x00000008140a7227 */ /* 0x000fe200078e00ff */
[----:B------:R-:W-:Y:S03]  /*113e0*/  STL [R1+0x4a0], R13 ;  /* 0x0004a00d01007387 */ /* 0x000fe60000100800 */
[----:B------:R-:W-:Y:S01]  /*113f0*/  @!P6 IMAD.IADD R12, R12, 0x1, -R0 ;  /* 0x000000010c0ce824 */ /* 0x000fe200078e0a00 */
[----:B------:R0:W-:Y:S01]  /*11400*/  STL [R1+0x49c], R4 ;  /* 0x00049c0401007387 */ /* 0x0001e20000100800 */
[----:B------:R-:W-:-:S03]  /*11410*/  IMAD.MOV R10, RZ, RZ, -R10 ;  /* 0x000000ffff0a7224 */ /* 0x000fc600078e0a0a */
[----:B------:R-:W5:Y:S01]  /*11420*/  LDL.LU R19, [R1+0x984] ;  /* 0x0009840001137983 */ /* 0x000f620000300800 */
[----:B------:R-:W-:Y:S02]  /*11430*/  IMAD R8, R0, R10, R8 ;  /* 0x0000000a00087224 */ /* 0x000fe400078e0208 */
[----:B0-----:R-:W-:-:S04]  /*11440*/  IMAD.MOV.U32 R4, RZ, RZ, R12 ;  /* 0x000000ffff047224 */ /* 0x001fc800078e000c */
[----:B------:R-:W-:Y:S01]  /*11450*/  @!P0 IMAD.MOV R4, RZ, RZ, -R4 ;  /* 0x000000ffff048224 */ /* 0x000fe200078e0a04 */
[----:B------:R-:W-:-:S04]  /*11460*/  ISETP.GT.U32.AND P4, PT, R0, R8, PT ;  /* 0x000000080000720c */ /* 0x000fc80003f84070 */
[----:B------:R0:W-:Y:S09]  /*11470*/  STL [R1+0x494], R4 ;  /* 0x0004940401007387 */ /* 0x0001f20000100800 */
[----:B------:R-:W-:-:S05]  /*11480*/  @!P4 IMAD.IADD R8, R8, 0x1, -R0 ;  /* 0x000000010808c824 */ /* 0x000fca00078e0a00 */
[----:B------:R-:W-:-:S13]  /*11490*/  ISETP.GT.U32.AND P1, PT, R0, R8, PT ;  /* 0x000000080000720c */ /* 0x000fda0003f24070 */
[----:B------:R-:W-:Y:S01]  /*114a0*/  @!P1 IMAD.IADD R8, R8, 0x1, -R0 ;  /* 0x0000000108089824 */ /* 0x000fe200078e0a00 */
[----:B---3--:R-:W-:Y:S02]  /*114b0*/  IABS R7, R27 ;  /* 0x0000001b00077213 */ /* 0x008fe40000000000 */
[----:B------:R-:W-:Y:S02]  /*114c0*/  ISETP.GE.AND P2, PT, R27, RZ, PT ;  /* 0x000000ff1b00720c */ /* 0x000fe40003f46270 */
[----:B------:R-:W3:Y:S01]  /*114d0*/  LDL.LU R27, [R1+0x988] ;  /* 0x00098800011b7983 */ /* 0x000ee20000300800 */
[----:B----4-:R-:W-:Y:S02]  /*114e0*/  IABS R9, R22 ;  /* 0x0000001600097213 */ /* 0x010fe40000000000 */
[----:B------:R-:W-:Y:S02]  /*114f0*/  ISETP.GE.AND P1, PT, R22, RZ, PT ;  /* 0x000000ff1600720c */ /* 0x000fe40003f26270 */
[----:B------:R-:W4:Y:S01]  /*11500*/  LDL.LU R22, [R1+0x98c] ;  /* 0x00098c0001167983 */ /* 0x000f220000300800 */
[----:B--2---:R-:W-:-:S02]  /*11510*/  IABS R16, R21 ;  /* 0x0000001500107213 */ /* 0x004fc40000000000 */
[----:B------:R-:W-:Y:S02]  /*11520*/  ISETP.GE.AND P0, PT, R21, RZ, PT ;  /* 0x000000ff1500720c */ /* 0x000fe40003f06270 */
[----:B------:R-:W2:Y:S01]  /*11530*/  LDL.LU R21, [R1+0x990] ;  /* 0x0009900001157983 */ /* 0x000ea20000300800 */
[----:B------:R-:W-:Y:S02]  /*11540*/  IMAD.MOV.U32 R2, RZ, RZ, R7 ;  /* 0x000000ffff027224 */ /* 0x000fe400078e0007 */
[----:B------:R-:W-:Y:S02]  /*11550*/  IMAD.MOV.U32 R7, RZ, RZ, R9 ;  /* 0x000000ffff077224 */ /* 0x000fe400078e0009 */
[----:B------:R-:W-:Y:S01]  /*11560*/  IMAD.HI.U32 R10, R20, R2, RZ ;  /* 0x00000002140a7227 */ /* 0x000fe200078e00ff */
[----:B------:R-:W-:-:S03]  /*11570*/  ISETP.GT.U32.AND P4, PT, R0, R11, PT ;  /* 0x0000000b0000720c */ /* 0x000fc60003f84070 */
[----:B------:R-:W-:-:S04]  /*11580*/  IMAD.HI.U32 R9, R20, R7, RZ ;  /* 0x0000000714097227 */ /* 0x000fc800078e00ff */
[----:B------:R-:W-:Y:S02]  /*11590*/  IMAD.MOV R10, RZ, RZ, -R10 ;  /* 0x000000ffff0a7224 */ /* 0x000fe400078e0a0a */
[----:B------:R-:W-:Y:S02]  /*115a0*/  IMAD.MOV R9, RZ, RZ, -R9 ;  /* 0x000000ffff097224 */ /* 0x000fe400078e0a09 */
[C---:B------:R-:W-:Y:S02]  /*115b0*/  IMAD R2, R0.reuse, R10, R2 ;  /* 0x0000000a00027224 */ /* 0x040fe400078e0202 */
[----:B------:R-:W-:-:S03]  /*115c0*/  IMAD R7, R0, R9, R7 ;  /* 0x0000000900077224 */ /* 0x000fc600078e0207 */
[C---:B------:R-:W-:Y:S01]  /*115d0*/  ISETP.GT.U32.AND P6, PT, R0.reuse, R2, PT ;  /* 0x000000020000720c */ /* 0x040fe20003fc4070 */
[----:B------:R-:W-:Y:S02]  /*115e0*/  IMAD.MOV.U32 R6, RZ, RZ, R16 ;  /* 0x000000ffff067224 */ /* 0x000fe400078e0010 */
[----:B------:R-:W-:Y:S01]  /*115f0*/  @!P4 IMAD.IADD R11, R11, 0x1, -R0 ;  /* 0x000000010b0bc824 */ /* 0x000fe200078e0a00 */
[----:B------:R-:W-:Y:S01]  /*11600*/  ISETP.GT.U32.AND P4, PT, R0, R7, PT ;  /* 0x000000070000720c */ /* 0x000fe20003f84070 */
[----:B------:R-:W-:Y:S01]  /*11610*/  IMAD.HI.U32 R9, R20, R6, RZ ;  /* 0x0000000614097227 */ /* 0x000fe200078e00ff */
[----:B------:R-:W-:Y:S02]  /*11620*/  ISETP.GE.AND P5, PT, R18, RZ, PT ;  /* 0x000000ff1200720c */ /* 0x000fe40003fa6270 */
[----:B------:R-:W2:Y:S01]  /*11630*/  LDL.LU R18, [R1+0x994] ;  /* 0x0009940001127983 */ /* 0x000ea20000300800 */
[----:B------:R-:W-:-:S04]  /*11640*/  IMAD.MOV R9, RZ, RZ, -R9 ;  /* 0x000000ffff097224 */ /* 0x000fc800078e0a09 */
[----:B------:R-:W-:Y:S02]  /*11650*/  @!P6 IMAD.IADD R2, R2, 0x1, -R0 ;  /* 0x000000010202e824 */ /* 0x000fe400078e0a00 */
[C---:B------:R-:W-:Y:S02]  /*11660*/  IMAD R6, R0.reuse, R9, R6 ;  /* 0x0000000900067224 */ /* 0x040fe400078e0206 */
[----:B------:R-:W-:Y:S01]  /*11670*/  @!P4 IMAD.IADD R7, R7, 0x1, -R0 ;  /* 0x000000010707c824 */ /* 0x000fe200078e0a00 */
[C---:B------:R-:W-:Y:S02]  /*11680*/  ISETP.GT.U32.AND P4, PT, R0.reuse, R2, PT ;  /* 0x000000020000720c */ /* 0x040fe40003f84070 */
[----:B------:R-:W-:Y:S01]  /*11690*/  ISETP.GT.U32.AND P6, PT, R0, R6, PT ;  /* 0x000000060000720c */ /* 0x000fe20003fc4070 */
[----:B0-----:R-:W-:Y:S01]  /*116a0*/  IMAD.MOV.U32 R4, RZ, RZ, R11 ;  /* 0x000000ffff047224 */ /* 0x001fe200078e000b */
[----:B------:R-:W-:-:S03]  /*116b0*/  IABS R10, R5 ;  /* 0x00000005000a7213 */ /* 0x000fc60000000000 */
[----:B------:R-:W-:Y:S01]  /*116c0*/  @!P5 IMAD.MOV R4, RZ, RZ, -R4 ;  /* 0x000000ffff04d224 */ /* 0x000fe200078e0a04 */
[----:B------:R-:W-:Y:S01]  /*116d0*/  ISETP.GT.U32.AND P5, PT, R0, R7, PT ;  /* 0x000000070000720c */ /* 0x000fe20003fa4070 */
[----:B------:R-:W-:-:S03]  /*116e0*/  IMAD.HI.U32 R17, R20, R10, RZ ;  /* 0x0000000a14117227 */ /* 0x000fc600078e00ff */
[----:B------:R0:W-:Y:S01]  /*116f0*/  STL [R1+0x490], R4 ;  /* 0x0004900401007387 */ /* 0x0001e20000100800 */
[--C-:B------:R-:W-:Y:S02]  /*11700*/  @!P4 IMAD.IADD R2, R2, 0x1, -R0.reuse ;  /* 0x000000010202c824 */ /* 0x100fe400078e0a00 */
[----:B------:R-:W-:Y:S01]  /*11710*/  @!P6 IMAD.IADD R6, R6, 0x1, -R0 ;  /* 0x000000010606e824 */ /* 0x000fe200078e0a00 */
[----:B------:R-:W-:Y:S01]  /*11720*/  IABS R13, R29 ;  /* 0x0000001d000d7213 */ /* 0x000fe20000000000 */
[----:B------:R-:W-:Y:S02]  /*11730*/  IMAD.MOV R17, RZ, RZ, -R17 ;  /* 0x000000ffff117224 */ /* 0x000fe400078e0a11 */
[----:B0-----:R-:W-:Y:S01]  /*11740*/  IMAD.MOV.U32 R4, RZ, RZ, R2 ;  /* 0x000000ffff047224 */ /* 0x001fe200078e0002 */
[----:B-----5:R-:W-:Y:S01]  /*11750*/  IABS R9, R28 ;  /* 0x0000001c00097213 */ /* 0x020fe20000000000 */
[----:B------:R-:W-:Y:S01]  /*11760*/  @!P3 IMAD.MOV R8, RZ, RZ, -R8 ;  /* 0x000000ffff08b224 */ /* 0x000fe200078e0a08 */
[C---:B------:R-:W-:Y:S01]  /*11770*/  ISETP.GT.U32.AND P6, PT, R0.reuse, R6, PT ;  /* 0x000000060000720c */ /* 0x040fe20003fc4070 */
[----:B------:R-:W-:-:S02]  /*11780*/  IMAD R10, R0, R17, R10 ;  /* 0x00000011000a7224 */ /* 0x000fc400078e020a */
[----:B------:R-:W-:Y:S02]  /*11790*/  @!P2 IMAD.MOV R4, RZ, RZ, -R4 ;  /* 0x000000ffff04a224 */ /* 0x000fe400078e0a04 */
[----:B------:R-:W-:Y:S01]  /*117a0*/  IMAD.HI.U32 R16, R20, R13, RZ ;  /* 0x0000000d14107227 */ /* 0x000fe200078e00ff */
[----:B------:R-:W-:Y:S03]  /*117b0*/  STL [R1+0x48c], R8 ;  /* 0x00048c0801007387 */ /* 0x000fe60000100800 */
[----:B------:R-:W-:Y:S02]  /*117c0*/  IMAD.MOV.U32 R17, RZ, RZ, R9 ;  /* 0x000000ffff117224 */ /* 0x000fe400078e0009 */
[----:B------:R-:W-:Y:S01]  /*117d0*/  @!P5 IMAD.IADD R7, R7, 0x1, -R0 ;  /* 0x000000010707d824 */ /* 0x000fe200078e0a00 */
[----:B------:R0:W-:Y:S01]  /*117e0*/  STL [R1+0x488], R4 ;  /* 0x0004880401007387 */ /* 0x0001e20000100800 */
[----:B------:R-:W-:-:S02]  /*117f0*/  IMAD.MOV R16, RZ, RZ, -R16 ;  /* 0x000000ffff107224 */ /* 0x000fc400078e0a10 */
[----:B------:R-:W-:-:S04]  /*11800*/  IMAD.HI.U32 R11, R20, R17, RZ ;  /* 0x00000011140b7227 */ /* 0x000fc800078e00ff */
[C---:B------:R-:W-:Y:S02]  /*11810*/  IMAD R9, R0.reuse, R16, R13 ;  /* 0x0000001000097224 */ /* 0x040fe400078e020d */
[----:B0-----:R-:W-:Y:S02]  /*11820*/  IMAD.MOV.U32 R4, RZ, RZ, R7 ;  /* 0x000000ffff047224 */ /* 0x001fe400078e0007 */
[----:B------:R-:W-:Y:S02]  /*11830*/  IMAD.MOV R11, RZ, RZ, -R11 ;  /* 0x000000ffff0b7224 */ /* 0x000fe400078e0a0b */
[----:B------:R-:W-:Y:S01]  /*11840*/  @!P1 IMAD.MOV R4, RZ, RZ, -R4 ;  /* 0x000000ffff049224 */ /* 0x000fe200078e0a04 */
[----:B------:R-:W-:Y:S01]  /*11850*/  ISETP.GT.U32.AND P4, PT, R0, R10, PT ;  /* 0x0000000a0000720c */ /* 0x000fe20003f84070 */
[----:B------:R-:W-:Y:S01]  /*11860*/  @!P6 IMAD.IADD R6, R6, 0x1, -R0 ;  /* 0x000000010606e824 */ /* 0x000fe200078e0a00 */
[C---:B------:R-:W-:Y:S01]  /*11870*/  ISETP.GT.U32.AND P2, PT, R0.reuse, R9, PT ;  /* 0x000000090000720c */ /* 0x040fe20003f44070 */
[C---:B------:R-:W-:Y:S01]  /*11880*/  IMAD R8, R0.reuse, R11, R17 ;  /* 0x0000000b00087224 */ /* 0x040fe200078e0211 */
[----:B------:R0:W-:Y:S04]  /*11890*/  STL [R1+0x484], R4 ;  /* 0x0004840401007387 */ /* 0x0001e80000100800 */
[----:B------:R-:W-:Y:S01]  /*118a0*/  ISETP.GT.U32.AND P6, PT, R0, R8, PT ;  /* 0x000000080000720c */ /* 0x000fe20003fc4070 */
[----:B0-----:R-:W-:-:S04]  /*118b0*/  IMAD.MOV.U32 R4, RZ, RZ, R6 ;  /* 0x000000ffff047224 */ /* 0x001fc800078e0006 */
[----:B------:R-:W-:Y:S01]  /*118c0*/  @!P0 IMAD.MOV R4, RZ, RZ, -R4 ;  /* 0x000000ffff048224 */ /* 0x000fe200078e0a04 */
[----:B------:R-:W-:Y:S01]  /*118d0*/  ISETP.GE.AND P5, PT, R29, RZ, PT ;  /* 0x000000ff1d00720c */ /* 0x000fe20003fa6270 */
[----:B------:R-:W-:-:S03]  /*118e0*/  @!P4 IMAD.IADD R10, R10, 0x1, -R0 ;  /* 0x000000010a0ac824 */ /* 0x000fc600078e0a00 */
[----:B------:R0:W-:Y:S01]  /*118f0*/  STL [R1+0x47c], R4 ;  /* 0x00047c0401007387 */ /* 0x0001e20000100800 */
[----:B------:R-:W-:-:S03]  /*11900*/  @!P2 IMAD.IADD R9, R9, 0x1, -R0 ;  /* 0x000000010909a824 */ /* 0x000fc600078e0a00 */
[----:B------:R-:W5:Y:S01]  /*11910*/  LDL.LU R29, [R1+0x998] ;  /* 0x00099800011d7983 */ /* 0x000f620000300800 */
[----:B------:R-:W-:Y:S01]  /*11920*/  ISETP.GT.U32.AND P2, PT, R0, R10, PT ;  /* 0x0000000a0000720c */ /* 0x000fe20003f44070 */
[----:B------:R-:W-:Y:S01]  /*11930*/  @!P6 IMAD.IADD R8, R8, 0x1, -R0 ;  /* 0x000000010808e824 */ /* 0x000fe200078e0a00 */
[----:B------:R-:W-:Y:S02]  /*11940*/  ISETP.GT.U32.AND P6, PT, R0, R9, PT ;  /* 0x000000090000720c */ /* 0x000fe40003fc4070 */
[----:B------:R-:W-:Y:S02]  /*11950*/  ISETP.GE.AND P4, PT, R28, RZ, PT ;  /* 0x000000ff1c00720c */ /* 0x000fe40003f86270 */
[----:B------:R-:W5:Y:S01]  /*11960*/  LDL.LU R28, [R1+0x99c] ;  /* 0x00099c00011c7983 */ /* 0x000f620000300800 */
[----:B------:R-:W-:Y:S02]  /*11970*/  ISETP.GE.AND P3, PT, R5, RZ, PT ;  /* 0x000000ff0500720c */ /* 0x000fe40003f66270 */
[----:B------:R-:W-:-:S04]  /*11980*/  ISETP.GT.U32.AND P1, PT, R0, R8, PT ;  /* 0x000000080000720c */ /* 0x000fc80003f24070 */
[--C-:B------:R-:W-:Y:S02]  /*11990*/  @!P2 IMAD.IADD R10, R10, 0x1, -R0.reuse ;  /* 0x000000010a0aa824 */ /* 0x100fe400078e0a00 */
[----:B------:R-:W-:Y:S01]  /*119a0*/  @!P6 IMAD.IADD R9, R9, 0x1, -R0 ;  /* 0x000000010909e824 */ /* 0x000fe200078e0a00 */
[----:B------:R-:W-:Y:S01]  /*119b0*/  IABS R12, R19 ;  /* 0x00000013000c7213 */ /* 0x000fe20000000000 */
[----:B------:R-:W-:Y:S01]  /*119c0*/  IMAD.MOV.U32 R5, RZ, RZ, R10 ;  /* 0x000000ffff057224 */ /* 0x000fe200078e000a */
[----:B------:R-:W-:Y:S01]  /*119d0*/  ISETP.GE.AND P2, PT, R19, RZ, PT ;  /* 0x000000ff1300720c */ /* 0x000fe20003f46270 */
[----:B0-----:R-:W-:Y:S01]  /*119e0*/  IMAD.MOV.U32 R4, RZ, RZ, R9 ;  /* 0x000000ffff047224 */ /* 0x001fe200078e0009 */
[----:B------:R-:W5:Y:S01]  /*119f0*/  LDL.LU R19, [R1+0x9a0] ;  /* 0x0009a00001137983 */ /* 0x000f620000300800 */
[----:B------:R-:W-:Y:S02]  /*11a00*/  @!P3 IMAD.MOV R5, RZ, RZ, -R5 ;  /* 0x000000ffff05b224 */ /* 0x000fe400078e0a05 */
[----:B------:R-:W-:-:S02]  /*11a10*/  @!P5 IMAD.MOV R4, RZ, RZ, -R4 ;  /* 0x000000ffff04d224 */ /* 0x000fc400078e0a04 */
[----:B------:R-:W-:Y:S01]  /*11a20*/  @!P1 IMAD.IADD R8, R8, 0x1, -R0 ;  /* 0x0000000108089824 */ /* 0x000fe200078e0a00 */
[----:B------:R-:W-:Y:S04]  /*11a30*/  STL [R1+0x478], R5 ;  /* 0x0004780501007387 */ /* 0x000fe80000100800 */
[----:B------:R0:W-:Y:S01]  /*11a40*/  STL [R1+0x474], R4 ;  /* 0x0004740401007387 */ /* 0x0001e20000100800 */
[----:B------:R-:W-:-:S04]  /*11a50*/  IMAD.HI.U32 R2, R20, R12, RZ ;  /* 0x0000000c14027227 */ /* 0x000fc800078e00ff */
[----:B------:R-:W-:-:S04]  /*11a60*/  IMAD.MOV R2, RZ, RZ, -R2 ;  /* 0x000000ffff027224 */ /* 0x000fc800078e0a02 */
[----:B------:R-:W-:-:S05]  /*11a70*/  IMAD R2, R0, R2, R12 ;  /* 0x0000000200027224 */ /* 0x000fca00078e020c */
[----:B------:R-:W-:-:S13]  /*11a80*/  ISETP.GT.U32.AND P0, PT, R0, R2, PT ;  /* 0x000000020000720c */ /* 0x000fda0003f04070 */
[----:B------:R-:W-:Y:S01]  /*11a90*/  @!P0 IMAD.IADD R2, R2, 0x1, -R0 ;  /* 0x0000000102028824 */ /* 0x000fe200078e0a00 */
[----:B---3--:R-:W-:Y:S02]  /*11aa0*/  IABS R13, R27 ;  /* 0x0000001b000d7213 */ /* 0x008fe40000000000 */
[----:B------:R-:W-:Y:S02]  /*11ab0*/  ISETP.GE.AND P1, PT, R27, RZ, PT ;  /* 0x000000ff1b00720c */ /* 0x000fe40003f26270 */
[----:B------:R-:W3:Y:S01]  /*11ac0*/  LDL.LU R27, [R1+0x9a4] ;  /* 0x0009a400011b7983 */ /* 0x000ee20000300800 */
[----:B------:R-:W-:-:S04]  /*11ad0*/  IMAD.HI.U32 R17, R20, R13, RZ ;  /* 0x0000000d14117227 */ /* 0x000fc800078e00ff */
[----:B------:R-:W-:Y:S01]  /*11ae0*/  IMAD.MOV R17, RZ, RZ, -R17 ;  /* 0x000000ffff117224 */ /* 0x000fe200078e0a11 */
[----:B----4-:R-:W-:Y:S02]  /*11af0*/  IABS R11, R22 ;  /* 0x00000016000b7213 */ /* 0x010fe40000000000 */
[----:B------:R-:W-:Y:S02]  /*11b00*/  ISETP.GE.AND P0, PT, R22, RZ, PT ;  /* 0x000000ff1600720c */ /* 0x000fe40003f06270 */
[----:B------:R-:W4:Y:S01]  /*11b10*/  LDL.LU R22, [R1+0x9a8] ;  /* 0x0009a80001167983 */ /* 0x000f220000300800 */
[----:B------:R-:W-:-:S05]  /*11b20*/  IMAD R6, R0, R17, R13 ;  /* 0x0000001100067224 */ /* 0x000fca00078e020d */
[----:B------:R-:W-:Y:S01]  /*11b30*/  ISETP.GT.U32.AND P6, PT, R0, R6, PT ;  /* 0x000000060000720c */ /* 0x000fe20003fc4070 */
[----:B0-----:R-:W-:-:S12]  /*11b40*/  IMAD.MOV.U32 R4, RZ, RZ, R8 ;  /* 0x000000ffff047224 */ /* 0x001fd800078e0008 */
[----:B------:R-:W-:-:S05]  /*11b50*/  @!P6 IMAD.IADD R6, R6, 0x1, -R0 ;  /* 0x000000010606e824 */ /* 0x000fca00078e0a00 */
[----:B------:R-:W-:Y:S01]  /*11b60*/  ISETP.GT.U32.AND P5, PT, R0, R6, PT ;  /* 0x000000060000720c */ /* 0x000fe20003fa4070 */
[----:B------:R-:W-:Y:S01]  /*11b70*/  @!P4 IMAD.MOV R4, RZ, RZ, -R4 ;  /* 0x000000ffff04c224 */ /* 0x000fe200078e0a04 */
[----:B--2---:R-:W-:-:S04]  /*11b80*/  IABS R16, R21 ;  /* 0x0000001500107213 */ /* 0x004fc80000000000 */
[----:B------:R0:W-:Y:S07]  /*11b90*/  STL [R1+0x470], R4 ;  /* 0x0004700401007387 */ /* 0x0001ee0000100800 */
[----:B------:R-:W-:Y:S01]  /*11ba0*/  @!P5 IMAD.IADD R6, R6, 0x1, -R0 ;  /* 0x000000010606d824 */ /* 0x000fe200078e0a00 */
[----:B------:R-:W-:Y:S02]  /*11bb0*/  ISETP.GE.AND P5, PT, R21, RZ, PT ;  /* 0x000000ff1500720c */ /* 0x000fe40003fa6270 */
[----:B------:R-:W2:Y:S01]  /*11bc0*/  LDL.LU R21, [R1+0x9ac] ;  /* 0x0009ac0001157983 */ /* 0x000ea20000300800 */
[----:B------:R-:W-:Y:S01]  /*11bd0*/  ISETP.GT.U32.AND P3, PT, R0, R2, PT ;  /* 0x000000020000720c */ /* 0x000fe20003f64070 */
[----:B------:R-:W-:-:S02]  /*11be0*/  IMAD.HI.U32 R17, R20, R11, RZ ;  /* 0x0000000b14117227 */ /* 0x000fc400078e00ff */
[----:B------:R-:W2:Y:S01]  /*11bf0*/  LDL.LU R5, [R1+0x9b0] ;  /* 0x0009b00001057983 */ /* 0x000ea20000300800 */
[----:B------:R-:W-:-:S05]  /*11c00*/  IABS R12, R18 ;  /* 0x00000012000c7213 */ /* 0x000fca0000000000 */
[----:B------:R-:W-:-:S04]  /*11c10*/  IMAD.HI.U32 R13, R20, R12, RZ ;  /* 0x0000000c140d7227 */ /* 0x000fc800078e00ff */
[----:B------:R-:W-:Y:S02]  /*11c20*/  IMAD.MOV R13, RZ, RZ, -R13 ;  /* 0x000000ffff0d7224 */ /* 0x000fe400078e0a0d */
[----:B------:R-:W-:Y:S02]  /*11c30*/  IMAD.MOV R17, RZ, RZ, -R17 ;  /* 0x000000ffff117224 */ /* 0x000fe400078e0a11 */
[----:B------:R-:W-:Y:S02]  /*11c40*/  IMAD R8, R0, R13, R12 ;  /* 0x0000000d00087224 */ /* 0x000fe400078e020c */
[----:B------:R-:W-:Y:S02]  /*11c50*/  @!P3 IMAD.IADD R2, R2, 0x1, -R0 ;  /* 0x000000010202b824 */ /* 0x000fe400078e0a00 */
[----:B------:R-:W-:Y:S01]  /*11c60*/  IMAD.MOV.U32 R7, RZ, RZ, R16 ;  /* 0x000000ffff077224 */ /* 0x000fe200078e0010 */
[C---:B------:R-:W-:Y:S01]  /*11c70*/  ISETP.GT.U32.AND P3, PT, R0.reuse, R8, PT ;  /* 0x000000080000720c */ /* 0x040fe20003f64070 */
[----:B------:R-:W-:-:S02]  /*11c80*/  IMAD R11, R0, R17, R11 ;  /* 0x00000011000b7224 */ /* 0x000fc400078e020b */
[----:B------:R-:W-:-:S03]  /*11c90*/  IMAD.HI.U32 R16, R20, R7, RZ ;  /* 0x0000000714107227 */ /* 0x000fc600078e00ff */
[----:B------:R-:W-:Y:S01]  /*11ca0*/  ISETP.GT.U32.AND P6, PT, R0, R11, PT ;  /* 0x0000000b0000720c */ /* 0x000fe20003fc4070 */
[----:B------:R-:W-:-:S04]  /*11cb0*/  IMAD.MOV R16, RZ, RZ, -R16 ;  /* 0x000000ffff107224 */ /* 0x000fc800078e0a10 */
[----:B------:R-:W-:Y:S02]  /*11cc0*/  IMAD R7, R0, R16, R7 ;  /* 0x0000001000077224 */ /* 0x000fe400078e0207 */
[----:B------:R-:W-:Y:S02]  /*11cd0*/  @!P3 IMAD.IADD R8, R8, 0x1, -R0 ;  /* 0x000000010808b824 */ /* 0x000fe400078e0a00 */
[----:B------:R-:W-:Y:S01]  /*11ce0*/  @!P2 IMAD.MOV R2, RZ, RZ, -R2 ;  /* 0x000000ffff02a224 */ /* 0x000fe200078e0a02 */
[C---:B------:R-:W-:Y:S02]  /*11cf0*/  ISETP.GT.U32.AND P4, PT, R0.reuse, R7, PT ;  /* 0x000000070000720c */ /* 0x040fe40003f84070 */
[----:B------:R-:W-:Y:S01]  /*11d00*/  ISETP.GT.U32.AND P2, PT, R0, R8, PT ;  /* 0x000000080000720c */ /* 0x000fe20003f44070 */
[----:B------:R-:W-:-:S05]  /*11d10*/  @!P6 IMAD.IADD R11, R11, 0x1, -R0 ;  /* 0x000000010b0be824 */ /* 0x000fca00078e0a00 */
[----:B------:R-:W-:Y:S01]  /*11d20*/  ISETP.GT.U32.AND P6, PT, R0, R11, PT ;  /* 0x0000000b0000720c */ /* 0x000fe20003fc4070 */
[----:B------:R1:W-:Y:S04]  /*11d30*/  STL [R1+0x46c], R2 ;  /* 0x00046c0201007387 */ /* 0x0003e80000100800 */
[--C-:B------:R-:W-:Y:S02]  /*11d40*/  @!P4 IMAD.IADD R7, R7, 0x1, -R0.reuse ;  /* 0x000000010707c824 */ /* 0x100fe400078e0a00 */
[----:B------:R-:W-:-:S03]  /*11d50*/  @!P2 IMAD.IADD R8, R8, 0x1, -R0 ;  /* 0x000000010808a824 */ /* 0x000fc600078e0a00 */
[----:B------:R-:W-:-:S03]  /*11d60*/  ISETP.GT.U32.AND P4, PT, R0, R7, PT ;  /* 0x000000070000720c */ /* 0x000fc60003f84070 */
[----:B------:R-:W-:Y:S02]  /*11d70*/  @!P6 IMAD.IADD R11, R11, 0x1, -R0 ;  /* 0x000000010b0be824 */ /* 0x000fe400078e0a00 */
[----:B------:R-:W-:Y:S01]  /*11d80*/  IMAD.MOV.U32 R14, RZ, RZ, R6 ;  /* 0x000000ffff0e7224 */ /* 0x000fe200078e0006 */
[----:B------:R-:W-:Y:S01]  /*11d90*/  ISETP.GE.AND P3, PT, R18, RZ, PT ;  /* 0x000000ff1200720c */ /* 0x000fe20003f66270 */
[----:B0-----:R-:W-:Y:S01]  /*11da0*/  IMAD.MOV.U32 R4, RZ, RZ, R11 ;  /* 0x000000ffff047224 */ /* 0x001fe200078e000b */
[----:B-----5:R-:W-:-:S05]  /*11db0*/  IABS R13, R29 ;  /* 0x0000001d000d7213 */ /* 0x020fca0000000000 */
[----:B------:R-:W-:Y:S01]  /*11dc0*/  IMAD.HI.U32 R9, R20, R13, RZ ;  /* 0x0000000d14097227 */ /* 0x000fe200078e00ff */
[----:B------:R-:W-:Y:S02]  /*11dd0*/  ISETP.GE.AND P2, PT, R29, RZ, PT ;  /* 0x000000ff1d00720c */ /* 0x000fe40003f46270 */
[----:B------:R-:W-:Y:S01]  /*11de0*/  IABS R10, R28 ;  /* 0x0000001c000a7213 */ /* 0x000fe20000000000 */
[----:B------:R-:W-:Y:S01]  /*11df0*/  IMAD.MOV R9, RZ, RZ, -R9 ;  /* 0x000000ffff097224 */ /* 0x000fe200078e0a09 */
[----:B------:R-:W5:Y:S03]  /*11e00*/  LDL.LU R29, [R1+0x9b4] ;  /* 0x0009b400011d7983 */ /* 0x000f660000300800 */
[----:B------:R-:W-:Y:S02]  /*11e10*/  IMAD R9, R0, R9, R13 ;  /* 0x0000000900097224 */ /* 0x000fe400078e020d */
[----:B------:R-:W-:-:S03]  /*11e20*/  IMAD.HI.U32 R16, R20, R10, RZ ;  /* 0x0000000a14107227 */ /* 0x000fc600078e00ff */
[----:B------:R-:W-:Y:S01]  /*11e30*/  ISETP.GT.U32.AND P6, PT, R0, R9, PT ;  /* 0x000000090000720c */ /* 0x000fe20003fc4070 */
[----:B------:R-:W-:Y:S01]  /*11e40*/  IMAD.MOV R16, RZ, RZ, -R16 ;  /* 0x000000ffff107224 */ /* 0x000fe200078e0a10 */
[----:B------:R-:W-:-:S03]  /*11e50*/  IABS R12, R19 ;  /* 0x00000013000c7213 */ /* 0x000fc60000000000 */
[----:B-1----:R-:W-:Y:S02]  /*11e60*/  IMAD R2, R0, R16, R10 ;  /* 0x0000001000027224 */ /* 0x002fe400078e020a */
[----:B------:R-:W-:Y:S02]  /*11e70*/  @!P4 IMAD.IADD R7, R7, 0x1, -R0 ;  /* 0x000000010707c824 */ /* 0x000fe400078e0a00 */
[----:B------:R-:W-:Y:S01]  /*11e80*/  IMAD.HI.U32 R16, R20, R12, RZ ;  /* 0x0000000c14107227 */ /* 0x000fe200078e00ff */
[----:B------:R-:W-:-:S03]  /*11e90*/  ISETP.GT.U32.AND P4, PT, R0, R2, PT ;  /* 0x000000020000720c */ /* 0x000fc60003f84070 */
[----:B------:R-:W-:Y:S02]  /*11ea0*/  @!P6 IMAD.IADD R9, R9, 0x1, -R0 ;  /* 0x000000010909e824 */ /* 0x000fe400078e0a00 */
[----:B------:R-:W-:Y:S02]  /*11eb0*/  IMAD.MOV R16, RZ, RZ, -R16 ;  /* 0x000000ffff107224 */ /* 0x000fe400078e0a10 */
[----:B------:R-:W-:Y:S01]  /*11ec0*/  @!P1 IMAD.MOV R14, RZ, RZ, -R14 ;  /* 0x000000ffff0e9224 */ /* 0x000fe200078e0a0e */
[C---:B------:R-:W-:Y:S01]  /*11ed0*/  ISETP.GT.U32.AND P1, PT, R0.reuse, R9, PT ;  /* 0x000000090000720c */ /* 0x040fe20003f24070 */
[----:B------:R-:W-:Y:S02]  /*11ee0*/  IMAD R12, R0, R16, R12 ;  /* 0x00000010000c7224 */ /* 0x000fe400078e020c */
[----:B------:R-:W-:Y:S01]  /*11ef0*/  @!P0 IMAD.MOV R4, RZ, RZ, -R4 ;  /* 0x000000ffff048224 */ /* 0x000fe200078e0a04 */
[----:B------:R-:W-:Y:S01]  /*11f00*/  STL [R1+0x468], R14 ;  /* 0x0004680e01007387 */ /* 0x000fe20000100800 */
[----:B------:R-:W-:-:S03]  /*11f10*/  @!P4 IMAD.IADD R2, R2, 0x1, -R0 ;  /* 0x000000010202c824 */ /* 0x000fc600078e0a00 */
[----:B------:R0:W-:Y:S01]  /*11f20*/  STL [R1+0x464], R4 ;  /* 0x0004640401007387 */ /* 0x0001e20000100800 */
[----:B------:R-:W-:Y:S01]  /*11f30*/  @!P5 IMAD.MOV R7, RZ, RZ, -R7 ;  /* 0x000000ffff07d224 */ /* 0x000fe200078e0a07 */
[----:B------:R-:W-:Y:S02]  /*11f40*/  ISETP.GT.U32.AND P0, PT, R0, R2, PT ;  /* 0x000000020000720c */ /* 0x000fe40003f04070 */
[----:B------:R-:W-:Y:S01]  /*11f50*/  ISETP.GE.AND P4, PT, R28, RZ, PT ;  /* 0x000000ff1c00720c */ /* 0x000fe20003f86270 */
[----:B------:R-:W-:Y:S01]  /*11f60*/  @!P1 IMAD.IADD R9, R9, 0x1, -R0 ;  /* 0x0000000109099824 */ /* 0x000fe200078e0a00 */
[----:B------:R-:W5:Y:S01]  /*11f70*/  LDL.LU R28, [R1+0x9b8] ;  /* 0x0009b800011c7983 */ /* 0x000f620000300800 */
[----:B0-----:R-:W-:-:S04]  /*11f80*/  IMAD.MOV.U32 R4, RZ, RZ, R8 ;  /* 0x000000ffff047224 */ /* 0x001fc800078e0008 */
[----:B------:R-:W-:Y:S01]  /*11f90*/  @!P3 IMAD.MOV R4, RZ, RZ, -R4 ;  /* 0x000000ffff04b224 */ /* 0x000fe200078e0a04 */
[----:B------:R-:W-:Y:S04]  /*11fa0*/  STL [R1+0x460], R7 ;  /* 0x0004600701007387 */ /* 0x000fe80000100800 */
[----:B------:R0:W-:Y:S01]  /*11fb0*/  STL [R1+0x45c], R4 ;  /* 0x00045c0401007387 */ /* 0x0001e20000100800 */
[----:B------:R-:W-:Y:S02]  /*11fc0*/  @!P0 IMAD.IADD R2, R2, 0x1, -R0 ;  /* 0x0000000102028824 */ /* 0x000fe400078e0a00 */
[----:B0-----:R-:W-:-:S04]  /*11fd0*/  IMAD.MOV.U32 R4, RZ, RZ, R9 ;  /* 0x000000ffff047224 */ /* 0x001fc800078e0009 */
[----:B------:R-:W-:-:S05]  /*11fe0*/  @!P2 IMAD.MOV R4, RZ, RZ, -R4 ;  /* 0x000000ffff04a224 */ /* 0x000fca00078e0a04 */
[----:B------:R0:W-:Y:S01]  /*11ff0*/  STL [R1+0x458], R4 ;  /* 0x0004580401007387 */ /* 0x0001e20000100800 */
[----:B---3--:R-:W-:-:S05]  /*12000*/  IABS R10, R27 ;  /* 0x0000001b000a7213 */ /* 0x008fca0000000000 */
[----:B------:R-:W-:-:S04]  /*12010*/  IMAD.HI.U32 R16, R20, R10, RZ ;  /* 0x0000000a14107227 */ /* 0x000fc800078e00ff */
[----:B------:R-:W-:-:S04]  /*12020*/  IMAD.MOV R16, RZ, RZ, -R16 ;  /* 0x000000ffff107224 */ /* 0x000fc800078e0a10 */
[----:B------:R-:W-:-:S05]  /*12030*/  IMAD R10, R0, R16, R10 ;  /* 0x00000010000a7224 */ /* 0x000fca00078e020a */
[----:B------:R-:W-:Y:S02]  /*12040*/  ISETP.GT.U32.AND P5, PT, R0, R10, PT ;  /* 0x0000000a0000720c */ /* 0x000fe40003fa4070 */
[----:B------:R-:W-:Y:S02]  /*12050*/  ISETP.GE.AND P0, PT, R27, RZ, PT ;  /* 0x000000ff1b00720c */ /* 0x000fe40003f06270 */
[----:B------:R-:W3:Y:S01]  /*12060*/  LDL.LU R27, [R1+0x9bc] ;  /* 0x0009bc00011b7983 */ /* 0x000ee20000300800 */
[----:B----4-:R-:W-:-:S08]  /*12070*/  IABS R13, R22 ;  /* 0x00000016000d7213 */ /* 0x010fd00000000000 */
[----:B------:R-:W-:Y:S01]  /*12080*/  @!P5 IMAD.IADD R10, R10, 0x1, -R0 ;  /* 0x000000010a0ad824 */ /* 0x000fe200078e0a00 */
[----:B------:R-:W-:Y:S02]  /*12090*/  ISETP.GE.AND P5, PT, R22, RZ, PT ;  /* 0x000000ff1600720c */ /* 0x000fe40003fa6270 */
[----:B------:R-:W4:Y:S01]  /*120a0*/  LDL.LU R22, [R1+0x9c0] ;  /* 0x0009c00001167983 */ /* 0x000f220000300800 */
[----:B------:R-:W-:-:S04]  /*120b0*/  IMAD.HI.U32 R18, R20, R13, RZ ;  /* 0x0000000d14127227 */ /* 0x000fc800078e00ff */
[----:B------:R-:W-:-:S04]  /*120c0*/  IMAD.MOV R18, RZ, RZ, -R18 ;  /* 0x000000ffff127224 */ /* 0x000fc800078e0a12 */
[----:B------:R-:W-:-:S05]  /*120d0*/  IMAD R18, R0, R18, R13 ;  /* 0x0000001200127224 */ /* 0x000fca00078e020d */
[----:B------:R-:W-:Y:S02]  /*120e0*/  ISETP.GT.U32.AND P1, PT, R0, R18, PT ;  /* 0x000000120000720c */ /* 0x000fe40003f24070 */
[----:B--2---:R-:W-:-:S11]  /*120f0*/  IABS R17, R21 ;  /* 0x0000001500117213 */ /* 0x004fd60000000000 */
[----:B------:R-:W-:Y:S01]  /*12100*/  @!P1 IMAD.IADD R18, R18, 0x1, -R0 ;  /* 0x0000000112129824 */ /* 0x000fe200078e0a00 */
[----:B------:R-:W-:Y:S02]  /*12110*/  ISETP.GE.AND P1, PT, R21, RZ, PT ;  /* 0x000000ff1500720c */ /* 0x000fe40003f26270 */
[----:B------:R-:W2:Y:S01]  /*12120*/  LDL.LU R21, [R1+0x9c4] ;  /* 0x0009c40001157983 */ /* 0x000ea20000300800 */
[C---:B------:R-:W-:Y:S02]  /*12130*/  ISETP.GT.U32.AND P6, PT, R0.reuse, R12, PT ;  /* 0x0000000c0000720c */ /* 0x040fe40003fc4070 */
[----:B------:R-:W-:-:S11]  /*12140*/  ISETP.GT.U32.AND P2, PT, R0, R10, PT ;  /* 0x0000000a0000720c */ /* 0x000fd60003f44070 */
[----:B------:R-:W-:-:S05]  /*12150*/  @!P6 IMAD.IADD R12, R12, 0x1, -R0 ;  /* 0x000000010c0ce824 */ /* 0x000fca00078e0a00 */
[----:B------:R-:W-:Y:S01]  /*12160*/  ISETP.GT.U32.AND P6, PT, R0, R12, PT ;  /* 0x0000000c0000720c */ /* 0x000fe20003fc4070 */
[----:B0-----:R-:W-:Y:S01]  /*12170*/  IMAD.MOV.U32 R4, RZ, RZ, R2 ;  /* 0x000000ffff047224 */ /* 0x001fe200078e0002 */
[----:B------:R-:W-:Y:S01]  /*12180*/  ISETP.GE.AND P3, PT, R19, RZ, PT ;  /* 0x000000ff1300720c */ /* 0x000fe20003f66270 */
[----:B------:R-:W-:Y:S01]  /*12190*/  @!P2 IMAD.IADD R10, R10, 0x1, -R0 ;  /* 0x000000010a0aa824 */ /* 0x000fe200078e0a00 */
[----:B------:R-:W2:Y:S01]  /*121a0*/  LDL.LU R19, [R1+0x9c8] ;  /* 0x0009c80001137983 */ /* 0x000ea20000300800 */
[----:B------:R-:W-:-:S08]  /*121b0*/  @!P4 IMAD.MOV R4, RZ, RZ, -R4 ;  /* 0x000000ffff04c224 */ /* 0x000fd000078e0a04 */
[----:B------:R-:W-:Y:S01]  /*121c0*/  @!P6 IMAD.IADD R12, R12, 0x1, -R0 ;  /* 0x000000010c0ce824 */ /* 0x000fe200078e0a00 */
[----:B------:R0:W-:Y:S03]  /*121d0*/  STL [R1+0x454], R4 ;  /* 0x0004540401007387 */ /* 0x0001e60000100800 */
[----:B------:R-:W-:Y:S02]  /*121e0*/  IMAD.MOV.U32 R9, RZ, RZ, R12 ;  /* 0x000000ffff097224 */ /* 0x000fe400078e000c */
[----:B------:R-:W-:-:S04]  /*121f0*/  IMAD.HI.U32 R6, R20, R17, RZ ;  /* 0x0000001114067227 */ /* 0x000fc800078e00ff */
[----:B0-----:R-:W-:Y:S02]  /*12200*/  IMAD.MOV.U32 R4, RZ, RZ, R10 ;  /* 0x000000ffff047224 */ /* 0x001fe400078e000a */
[----:B------:R-:W-:Y:S02]  /*12210*/  @!P3 IMAD.MOV R9, RZ, RZ, -R9 ;  /* 0x000000ffff09b224 */ /* 0x000fe400078e0a09 */
[----:B------:R-:W-:Y:S02]  /*12220*/  @!P0 IMAD.MOV R4, RZ, RZ, -R4 ;  /* 0x000000ffff048224 */ /* 0x000fe400078e0a04 */
[----:B------:R-:W-:Y:S01]  /*12230*/  IMAD.MOV R6, RZ, RZ, -R6 ;  /* 0x000000ffff067224 */ /* 0x000fe200078e0a06 */
[----:B------:R-:W-:Y:S03]  /*12240*/  STL [R1+0x450], R9 ;  /* 0x0004500901007387 */ /* 0x000fe60000100800 */
[C---:B------:R-:W-:Y:S01]  /*12250*/  IMAD R17, R0.reuse, R6, R17 ;  /* 0x0000000600117224 */ /* 0x040fe200078e0211 */
[----:B------:R0:W-:Y:S04]  /*12260*/  STL [R1+0x44c], R4 ;  /* 0x00044c0401007387 */ /* 0x0001e80000100800 */
[----:B------:R-:W-:-:S02]  /*12270*/  ISETP.GT.U32.AND P6, PT, R0, R17, PT ;  /* 0x000000110000720c */ /* 0x000fc40003fc4070 */
[----:B------:R-:W-:Y:S02]  /*12280*/  ISETP.GT.U32.AND P4, PT, R0, R18, PT ;  /* 0x000000120000720c */ /* 0x000fe40003f84070 */
[----:B------:R-:W-:-:S05]  /*12290*/  IABS R13, R5 ;  /* 0x00000005000d7213 */ /* 0x000fca0000000000 */
[----:B------:R-:W-:-:S04]  /*122a0*/  IMAD.HI.U32 R6, R20, R13, RZ ;  /* 0x0000000d14067227 */ /* 0x000fc800078e00ff */
[----:B------:R-:W-:Y:S02]  /*122b0*/  @!P6 IMAD.IADD R17, R17, 0x1, -R0 ;  /* 0x000000011111e824 */ /* 0x000fe400078e0a00 */
[----:B------:R-:W-:-:S03]  /*122c0*/  IMAD.MOV R6, RZ, RZ, -R6 ;  /* 0x000000ffff067224 */ /* 0x000fc600078e0a06 */
[----:B------:R-:W-:Y:S01]  /*122d0*/  ISETP.GT.U32.AND P6, PT, R0, R17, PT ;  /* 0x000000110000720c */ /* 0x000fe20003fc4070 */
[----:B------:R-:W-:Y:S02]  /*122e0*/  @!P4 IMAD.IADD R18, R18, 0x1, -R0 ;  /* 0x000000011212c824 */ /* 0x000fe400078e0a00 */
[----:B------:R-:W-:Y:S02]  /*122f0*/  IMAD R6, R0, R6, R13 ;  /* 0x0000000600067224 */ /* 0x000fe400078e020d */
[----:B0-----:R-:W-:Y:S01]  /*12300*/  IMAD.MOV.U32 R4, RZ, RZ, R18 ;  /* 0x000000ffff047224 */ /* 0x001fe200078e0012 */
[----:B-----5:R-:W-:Y:S02]  /*12310*/  IABS R7, R29 ;  /* 0x0000001d00077213 */ /* 0x020fe40000000000 */
[----:B------:R-:W-:Y:S02]  /*12320*/  ISETP.GE.AND P0, PT, R29, RZ, PT ;  /* 0x000000ff1d00720c */ /* 0x000fe40003f06270 */
[----:B------:R-:W5:Y:S01]  /*12330*/  LDL.LU R29, [R1+0x9cc] ;  /* 0x0009cc00011d7983 */ /* 0x000f620000300800 */
[----:B------:R-:W-:-:S04]  /*12340*/  IMAD.HI.U32 R2, R20, R7, RZ ;  /* 0x0000000714027227 */ /* 0x000fc800078e00ff */
[----:B------:R-:W-:Y:S01]  /*12350*/  IMAD.MOV R2, RZ, RZ, -R2 ;  /* 0x000000ffff027224 */ /* 0x000fe200078e0a02 */
[C---:B------:R-:W-:Y:S01]  /*12360*/  ISETP.GT.U32.AND P2, PT, R0.reuse, R6, PT ;  /* 0x000000060000720c */ /* 0x040fe20003f44070 */
[----:B------:R-:W-:Y:S02]  /*12370*/  @!P5 IMAD.MOV R4, RZ, RZ, -R4 ;  /* 0x000000ffff04d224 */ /* 0x000fe400078e0a04 */
[----:B------:R-:W-:Y:S02]  /*12380*/  IMAD R7, R0, R2, R7 ;  /* 0x0000000200077224 */ /* 0x000fe400078e0207 */
[----:B------:R-:W-:-:S03]  /*12390*/  @!P6 IMAD.IADD R17, R17, 0x1, -R0 ;  /* 0x000000011111e824 */ /* 0x000fc600078e0a00 */
[----:B------:R-:W-:-:S05]  /*123a0*/  ISETP.GT.U32.AND P6, PT, R0, R7, PT ;  /* 0x000000070000720c */ /* 0x000fca0003fc4070 */
[----:B------:R-:W-:Y:S01]  /*123b0*/  @!P2 IMAD.IADD R6, R6, 0x1, -R0 ;  /* 0x000000010606a824 */ /* 0x000fe200078e0a00 */
[----:B------:R-:W-:Y:S02]  /*123c0*/  IABS R8, R28 ;  /* 0x0000001c00087213 */ /* 0x000fe40000000000 */
[----:B------:R-:W-:Y:S02]  /*123d0*/  ISETP.GE.AND P4, PT, R28, RZ, PT ;  /* 0x000000ff1c00720c */ /* 0x000fe40003f86270 */
[----:B------:R-:W5:Y:S04]  /*123e0*/  LDL.LU R28, [R1+0x9d0] ;  /* 0x0009d000011c7983 */ /* 0x000f680000300800 */
[----:B------:R0:W-:Y:S02]  /*123f0*/  STL [R1+0x448], R4 ;  /* 0x0004480401007387 */ /* 0x0001e40000100800 */
[----:B0-----:R-:W-:-:S04]  /*12400*/  IMAD.MOV.U32 R4, RZ, RZ, R17 ;  /* 0x000000ffff047224 */ /* 0x001fc800078e0011 */
[----:B------:R-:W-:Y:S02]  /*12410*/  @!P1 IMAD.MOV R4, RZ, RZ, -R4 ;  /* 0x000000ffff049224 */ /* 0x000fe400078e0a04 */
[----:B------:R-:W-:-:S03]  /*12420*/  @!P6 IMAD.IADD R7, R7, 0x1, -R0 ;  /* 0x000000010707e824 */ /* 0x000fc600078e0a00 */
[----:B------:R0:W-:Y:S02]  /*12430*/  STL [R1+0x444], R4 ;  /* 0x0004440401007387 */ /* 0x0001e40000100800 */
[----:B------:R-:W-:Y:S01]  /*12440*/  ISETP.GT.U32.AND P6, PT, R0, R7, PT ;  /* 0x000000070000720c */ /* 0x000fe20003fc4070 */
[----:B------:R-:W-:Y:S01]  /*12450*/  IMAD.HI.U32 R9, R20, R8, RZ ;  /* 0x0000000814097227 */ /* 0x000fe200078e00ff */
[----:B------:R-:W-:-:S03]  /*12460*/  ISETP.GT.U32.AND P5, PT, R0, R6, PT ;  /* 0x000000060000720c */ /* 0x000fc60003fa4070 */
[----:B------:R-:W-:Y:S01]  /*12470*/  IMAD.MOV R9, RZ, RZ, -R9 ;  /* 0x000000ffff097224 */ /* 0x000fe200078e0a09 */
[----:B------:R-:W-:-:S03]  /*12480*/  ISETP.GE.AND P3, PT, R5, RZ, PT ;  /* 0x000000ff0500720c */ /* 0x000fc60003f66270 */
[----:B------:R-:W-:-:S04]  /*12490*/  IMAD R8, R0, R9, R8 ;  /* 0x0000000900087224 */ /* 0x000fc800078e0208 */
[--C-:B------:R-:W-:Y:S01]  /*124a0*/  @!P6 IMAD.IADD R7, R7, 0x1, -R0.reuse ;  /* 0x000000010707e824 */ /* 0x100fe200078e0a00 */
[----:B------:R-:W-:Y:S01]  /*124b0*/  ISETP.GT.U32.AND P1, PT, R0, R8, PT ;  /* 0x000000080000720c */ /* 0x000fe20003f24070 */
[----:B------:R-:W-:-:S04]  /*124c0*/  @!P5 IMAD.IADD R6, R6, 0x1, -R0 ;  /* 0x000000010606d824 */ /* 0x000fc800078e0a00 */
[----:B0-----:R-:W-:-:S04]  /*124d0*/  IMAD.MOV.U32 R4, RZ, RZ, R6 ;  /* 0x000000ffff047224 */ /* 0x001fc800078e0006 */
[----:B------:R-:W-:-:S04]  /*124e0*/  @!P3 IMAD.MOV R4, RZ, RZ, -R4 ;  /* 0x000000ffff04b224 */ /* 0x000fc800078e0a04 */
[----:B------:R-:W-:Y:S01]  /*124f0*/  @!P1 IMAD.IADD R8, R8, 0x1, -R0 ;  /* 0x0000000108089824 */ /* 0x000fe200078e0a00 */
[----:B---3--:R-:W-:Y:S02]  /*12500*/  ISETP.GE.AND P2, PT, R27, RZ, PT ;  /* 0x000000ff1b00720c */ /* 0x008fe40003f46270 */
[----:B------:R-:W-:Y:S02]  /*12510*/  IABS R13, R27 ;  /* 0x0000001b000d7213 */ /* 0x000fe40000000000 */
[----:B------:R-:W3:Y:S01]  /*12520*/  LDL.LU R27, [R1+0x9d4] ;  /* 0x0009d400011b7983 */ /* 0x000ee20000300800 */
[----:B----4-:R-:W-:-:S05]  /*12530*/  IABS R11, R22 ;  /* 0x00000016000b7213 */ /* 0x010fca0000000000 */
[----:B------:R-:W-:-:S04]  /*12540*/  IMAD.HI.U32 R10, R20, R11, RZ ;  /* 0x0000000b140a7227 */ /* 0x000fc800078e00ff */
[----:B------:R-:W-:-:S04]  /*12550*/  IMAD.MOV R10, RZ, RZ, -R10 ;  /* 0x000000ffff0a7224 */ /* 0x000fc800078e0a0a */
[----:B------:R-:W-:-:S05]  /*12560*/  IMAD R11, R0, R10, R11 ;  /* 0x0000000a000b7224 */ /* 0x000fca00078e020b */
[----:B------:R-:W-:Y:S02]  /*12570*/  ISETP.GT.U32.AND P6, PT, R0, R11, PT ;  /* 0x0000000b0000720c */ /* 0x000fe40003fc4070 */
[----:B------:R-:W-:Y:S02]  /*12580*/  ISETP.GE.AND P1, PT, R22, RZ, PT ;  /* 0x000000ff1600720c */ /* 0x000fe40003f26270 */
[----:B------:R-:W4:Y:S09]  /*12590*/  LDL.LU R22, [R1+0x9d8] ;  /* 0x0009d80001167983 */ /* 0x000f320000300800 */
[----:B------:R-:W-:Y:S01]  /*125a0*/  @!P6 IMAD.IADD R11, R11, 0x1, -R0 ;  /* 0x000000010b0be824 */ /* 0x000fe200078e0a00 */
[----:B------:R0:W-:Y:S04]  /*125b0*/  STL [R1+0x440], R4 ;  /* 0x0004400401007387 */ /* 0x0001e80000100800 */
[----:B------:R-:W-:Y:S01]  /*125c0*/  ISETP.GT.U32.AND P3, PT, R0, R11, PT ;  /* 0x0000000b0000720c */ /* 0x000fe20003f64070 */
[----:B0-----:R-:W-:-:S04]  /*125d0*/  IMAD.MOV.U32 R4, RZ, RZ, R7 ;  /* 0x000000ffff047224 */ /* 0x001fc800078e0007 */
[----:B------:R-:W-:Y:S01]  /*125e0*/  @!P0 IMAD.MOV R4, RZ, RZ, -R4 ;  /* 0x000000ffff048224 */ /* 0x000fe200078e0a04 */
[----:B--2---:R-:W-:-:S07]  /*125f0*/  IABS R2, R21 ;  /* 0x0000001500027213 */ /* 0x004fce0000000000 */
[----:B------:R-:W-:Y:S01]  /*12600*/  @!P3 IMAD.IADD R11, R11, 0x1, -R0 ;  /* 0x000000010b0bb824 */ /* 0x000fe200078e0a00 */
[----:B------:R-:W-:Y:S01]  /*12610*/  ISETP.GE.AND P3, PT, R21, RZ, PT ;  /* 0x000000ff1500720c */ /* 0x000fe20003f66270 */
[----:B------:R0:W-:Y:S04]  /*12620*/  STL [R1+0x43c], R4 ;  /* 0x00043c0401007387 */ /* 0x0001e80000100800 */
[----:B0-----:R-:W2:Y:S04]  /*12630*/  LDL.LU R4, [R1+0x9dc] ;  /* 0x0009dc0001047983 */ /* 0x001ea80000300800 */
        /* <DEDUP_REMOVED lines=10> */
[C---:B------:R-:W-:Y:S02]  /*126e0*/  ISETP.GT.U32.AND P5, PT, R0.reuse, R8, PT ;  /* 0x000000080000720c */ /* 0x040fe40003fa4070 */
[----:B------:R-:W-:Y:S02]  /*126f0*/  IABS R9, R19 ;  /* 0x0000001300097213 */ /* 0x000fe40000000000 */
[----:B------:R-:W-:-:S07]  /*12700*/  ISETP.GT.U32.AND P0, PT, R0, R2, PT ;  /* 0x000000020000720c */ /* 0x000fce0003f04070 */
[----:B------:R-:W-:Y:S02]  /*12710*/  @!P6 IMAD.IADD R13, R13, 0x1, -R0 ;  /* 0x000000010d0de824 */ /* 0x000fe400078e0a00 */
[----:B------:R-:W-:-:S04]  /*12720*/  IMAD.HI.U32 R12, R20, R9, RZ ;  /* 0x00000009140c7227 */ /* 0x000fc800078e00ff */
[----:B------:R-:W-:Y:S01]  /*12730*/  @!P5 IMAD.IADD R8, R8, 0x1, -R0 ;  /* 0x000000010808d824 */ /* 0x000fe200078e0a00 */
[----:B-----5:R-:W-:-:S05]  /*12740*/  IABS R10, R29 ;  /* 0x0000001d000a7213 */ /* 0x020fca0000000000 */
[----:B------:R-:W-:-:S04]  /*12750*/  IMAD.HI.U32 R16, R20, R10, RZ ;  /* 0x0000000a14107227 */ /* 0x000fc800078e00ff */
[----:B------:R-:W-:-:S04]  /*12760*/  IMAD.MOV R16, RZ, RZ, -R16 ;  /* 0x000000ffff107224 */ /* 0x000fc800078e0a10 */
[----:B------:R-:W-:-:S05]  /*12770*/  IMAD R10, R0, R16, R10 ;  /* 0x00000010000a7224 */ /* 0x000fca00078e020a */
[C---:B------:R-:W-:Y:S01]  /*12780*/  ISETP.GT.U32.AND P6, PT, R0.reuse, R10, PT ;  /* 0x0000000a0000720c */ /* 0x040fe20003fc4070 */
[----:B------:R-:W-:Y:S02]  /*12790*/  IMAD.MOV R12, RZ, RZ, -R12 ;  /* 0x000000ffff0c7224 */ /* 0x000fe400078e0a0c */
[----:B------:R-:W-:Y:S02]  /*127a0*/  IMAD.MOV.U32 R5, RZ, RZ, R8 ;  /* 0x000000ffff057224 */ /* 0x000fe400078e0008 */
[----:B------:R-:W-:Y:S02]  /*127b0*/  IMAD R9, R0, R12, R9 ;  /* 0x0000000c00097224 */ /* 0x000fe400078e0209 */
[----:B------:R-:W-:-:S06]  /*127c0*/  @!P4 IMAD.MOV R5, RZ, RZ, -R5 ;  /* 0x000000ffff05c224 */ /* 0x000fcc00078e0a05 */
[--C-:B------:R-:W-:Y:S02]  /*127d0*/  @!P6 IMAD.IADD R10, R10, 0x1, -R0.reuse ;  /* 0x000000010a0ae824 */ /* 0x100fe400078e0a00 */
[----:B------:R-:W-:Y:S01]  /*127e0*/  @!P0 IMAD.IADD R2, R2, 0x1, -R0 ;  /* 0x0000000102028824 */ /* 0x000fe200078e0a00 */
[----:B------:R-:W-:Y:S02]  /*127f0*/  ISETP.GE.AND P0, PT, R19, RZ, PT ;  /* 0x000000ff1300720c */ /* 0x000fe40003f06270 */
[C---:B------:R-:W-:Y:S01]  /*12800*/  ISETP.GT.U32.AND P4, PT, R0.reuse, R10, PT ;  /* 0x0000000a0000720c */ /* 0x040fe20003f84070 */
[----:B------:R-:W5:Y:S01]  /*12810*/  LDL.LU R19, [R1+0x9e4] ;  /* 0x0009e40001137983 */ /* 0x000f620000300800 */
[----:B------:R-:W-:-:S03]  /*12820*/  ISETP.GT.U32.AND P5, PT, R0, R9, PT ;  /* 0x000000090000720c */ /* 0x000fc60003fa4070 */
[----:B------:R0:W-:Y:S01]  /*12830*/  STL [R1+0x438], R5 ;  /* 0x0004380501007387 */ /* 0x0001e20000100800 */
[----:B------:R-:W-:Y:S02]  /*12840*/  @!P2 IMAD.MOV R13, RZ, RZ, -R13 ;  /* 0x000000ffff0da224 */ /* 0x000fe400078e0a0d */
[----:B0-----:R-:W-:-:S04]  /*12850*/  IMAD.MOV.U32 R5, RZ, RZ, R11 ;  /* 0x000000ffff057224 */ /* 0x001fc800078e000b */
[----:B------:R-:W-:Y:S01]  /*12860*/  @!P1 IMAD.MOV R5, RZ, RZ, -R5 ;  /* 0x000000ffff059224 */ /* 0x000fe200078e0a05 */
[----:B------:R-:W-:Y:S01]  /*12870*/  STL [R1+0x428], R13 ;  /* 0x0004280d01007387 */ /* 0x000fe20000100800 */
[----:B------:R-:W-:Y:S01]  /*12880*/  ISETP.GE.AND P2, PT, R29, RZ, PT ;  /* 0x000000ff1d00720c */ /* 0x000fe20003f46270 */
[--C-:B------:R-:W-:Y:S02]  /*12890*/  @!P4 IMAD.IADD R10, R10, 0x1, -R0.reuse ;  /* 0x000000010a0ac824 */ /* 0x100fe400078e0a00 */
[----:B------:R0:W-:Y:S01]  /*128a0*/  STL [R1+0x434], R5 ;  /* 0x0004340501007387 */ /* 0x0001e20000100800 */
[----:B------:R-:W-:-:S03]  /*128b0*/  @!P5 IMAD.IADD R9, R9, 0x1, -R0 ;  /* 0x000000010909d824 */ /* 0x000fc600078e0a00 */
[----:B------:R-:W5:Y:S01]  /*128c0*/  LDL.LU R29, [R1+0x9e8] ;  /* 0x0009e800011d7983 */ /* 0x000f620000300800 */
[C---:B------:R-:W-:Y:S02]  /*128d0*/  ISETP.GT.U32.AND P5, PT, R0.reuse, R2, PT ;  /* 0x000000020000720c */ /* 0x040fe40003fa4070 */
[----:B------:R-:W-:Y:S02]  /*128e0*/  ISETP.GT.U32.AND P6, PT, R0, R9, PT ;  /* 0x000000090000720c */ /* 0x000fe40003fc4070 */
[----:B------:R-:W-:-:S05]  /*128f0*/  IABS R12, R28 ;  /* 0x0000001c000c7213 */ /* 0x000fca0000000000 */
[----:B------:R-:W-:-:S04]  /*12900*/  IMAD.HI.U32 R6, R20, R12, RZ ;  /* 0x0000000c14067227 */ /* 0x000fc800078e00ff */
[----:B------:R-:W-:Y:S02]  /*12910*/  IMAD.MOV R6, RZ, RZ, -R6 ;  /* 0x000000ffff067224 */ /* 0x000fe400078e0a06 */
[--C-:B------:R-:W-:Y:S01]  /*12920*/  @!P5 IMAD.IADD R2, R2, 0x1, -R0.reuse ;  /* 0x000000010202d824 */ /* 0x100fe200078e0a00 */
[----:B------:R-:W-:Y:S01]  /*12930*/  ISETP.GE.AND P5, PT, R28, RZ, PT ;  /* 0x000000ff1c00720c */ /* 0x000fe20003fa6270 */
[----:B------:R-:W-:Y:S02]  /*12940*/  @!P6 IMAD.IADD R9, R9, 0x1, -R0 ;  /* 0x000000010909e824 */ /* 0x000fe400078e0a00 */
[----:B------:R-:W-:-:S05]  /*12950*/  IMAD R12, R0, R6, R12 ;  /* 0x00000006000c7224 */ /* 0x000fca00078e020c */
[----:B------:R-:W-:Y:S01]  /*12960*/  ISETP.GT.U32.AND P1, PT, R0, R12, PT ;  /* 0x0000000c0000720c */ /* 0x000fe20003f24070 */
[----:B------:R-:W-:Y:S02]  /*12970*/  IMAD.MOV.U32 R14, RZ, RZ, R2 ;  /* 0x000000ffff0e7224 */ /* 0x000fe400078e0002 */
[----:B0-----:R-:W-:Y:S02]  /*12980*/  IMAD.MOV.U32 R5, RZ, RZ, R9 ;  /* 0x000000ffff057224 */ /* 0x001fe400078e0009 */
[----:B------:R-:W-:Y:S02]  /*12990*/  @!P3 IMAD.MOV R14, RZ, RZ, -R14 ;  /* 0x000000ffff0eb224 */ /* 0x000fe400078e0a0e */
[----:B------:R-:W-:-:S06]  /*129a0*/  @!P0 IMAD.MOV R5, RZ, RZ, -R5 ;  /* 0x000000ffff058224 */ /* 0x000fcc00078e0a05 */
[----:B------:R-:W-:Y:S01]  /*129b0*/  @!P1 IMAD.IADD R12, R12, 0x1, -R0 ;  /* 0x000000010c0c9824 */ /* 0x000fe200078e0a00 */
[----:B---3--:R-:W-:Y:S02]  /*129c0*/  IABS R16, R27 ;  /* 0x0000001b00107213 */ /* 0x008fe40000000000 */
[----:B------:R-:W-:Y:S02]  /*129d0*/  ISETP.GE.AND P4, PT, R27, RZ, PT ;  /* 0x000000ff1b00720c */ /* 0x000fe40003f86270 */
[----:B------:R-:W3:Y:S01]  /*129e0*/  LDL.LU R27, [R1+0x9ec] ;  /* 0x0009ec00011b7983 */ /* 0x000ee20000300800 */
[----:B------:R-:W-:-:S03]  /*129f0*/  IMAD.HI.U32 R7, R20, R16, RZ ;  /* 0x0000001014077227 */ /* 0x000fc600078e00ff */
[----:B------:R-:W3:Y:S01]  /*12a00*/  LDL.LU R28, [R1+0x9f0] ;  /* 0x0009f000011c7983 */ /* 0x000ee20000300800 */
[----:B------:R-:W-:-:S04]  /*12a10*/  IMAD.MOV R7, RZ, RZ, -R7 ;  /* 0x000000ffff077224 */ /* 0x000fc800078e0a07 */
[----:B------:R-:W-:-:S05]  /*12a20*/  IMAD R16, R0, R7, R16 ;  /* 0x0000000700107224 */ /* 0x000fca00078e0210 */
[----:B------:R-:W-:-:S13]  /*12a30*/  ISETP.GT.U32.AND P6, PT, R0, R16, PT ;  /* 0x000000100000720c */ /* 0x000fda0003fc4070 */
[----:B------:R-:W-:Y:S01]  /*12a40*/  @!P6 IMAD.IADD R16, R16, 0x1, -R0 ;  /* 0x000000011010e824 */ /* 0x000fe200078e0a00 */
[----:B----4-:R-:W-:Y:S02]  /*12a50*/  IABS R6, R22 ;  /* 0x0000001600067213 */ /* 0x010fe40000000000 */
[----:B------:R-:W-:Y:S02]  /*12a60*/  ISETP.GE.AND P1, PT, R22, RZ, PT ;  /* 0x000000ff1600720c */ /* 0x000fe40003f26270 */
[----:B------:R-:W-:Y:S01]  /*12a70*/  ISETP.GT.U32.AND P0, PT, R0, R16, PT ;  /* 0x000000100000720c */ /* 0x000fe20003f04070 */
[----:B------:R-:W4:Y:S04]  /*12a80*/  LDL.LU R22, [R1+0x9f4] ;  /* 0x0009f40001167983 */ /* 0x000f280000300800 */
[----:B------:R-:W-:Y:S04]  /*12a90*/  STL [R1+0x430], R14 ;  /* 0x0004300e01007387 */ /* 0x000fe80000100800 */
[----:B------:R0:W-:Y:S02]  /*12aa0*/  STL [R1+0x42c], R5 ;  /* 0x00042c0501007387 */ /* 0x0001e40000100800 */
[----:B0-----:R-:W-:-:S04]  /*12ab0*/  IMAD.MOV.U32 R5, RZ, RZ, R10 ;  /* 0x000000ffff057224 */ /* 0x001fc800078e000a */
[----:B------:R-:W-:Y:S02]  /*12ac0*/  @!P2 IMAD.MOV R5, RZ, RZ, -R5 ;  /* 0x000000ffff05a224 */ /* 0x000fe400078e0a05 */
[----:B------:R-:W-:-:S03]  /*12ad0*/  @!P0 IMAD.IADD R16, R16, 0x1, -R0 ;  /* 0x0000000110108824 */ /* 0x000fc600078e0a00 */
[----:B------:R-:W-:Y:S01]  /*12ae0*/  STL [R1+0x424], R5 ;  /* 0x0004240501007387 */ /* 0x000fe20000100800 */
[----:B--2---:R-:W-:Y:S02]  /*12af0*/  IABS R8, R21 ;  /* 0x0000001500087213 */ /* 0x004fe40000000000 */
[----:B------:R-:W-:Y:S02]  /*12b00*/  ISETP.GE.AND P0, PT, R21, RZ, PT ;  /* 0x000000ff1500720c */ /* 0x000fe40003f06270 */
[----:B------:R-:W2:Y:S01]  /*12b10*/  LDL.LU R21, [R1+0x9f8] ;  /* 0x0009f80001157983 */ /* 0x000ea20000300800 */
[----:B------:R-:W-:Y:S01]  /*12b20*/  IMAD.HI.U32 R7, R20, R6, RZ ;  /* 0x0000000614077227 */ /* 0x000fe200078e00ff */
[----:B------:R-:W-:-:S03]  /*12b30*/  IABS R13, R4 ;  /* 0x00000004000d7213 */ /* 0x000fc60000000000 */
[----:B------:R-:W-:Y:S01]  /*12b40*/  IMAD.MOV R7, RZ, RZ, -R7 ;  /* 0x000000ffff077224 */ /* 0x000fe200078e0a07 */
[----:B------:R-:W-:Y:S01]  /*12b50*/  ISETP.GT.U32.AND P3, PT, R0, R12, PT ;  /* 0x0000000c0000720c */ /* 0x000fe20003f64070 */
[----:B------:R-:W-:-:S04]  /*12b60*/  IMAD.HI.U32 R11, R20, R13, RZ ;  /* 0x0000000d140b7227 */ /* 0x000fc800078e00ff */
[----:B------:R-:W-:Y:S02]  /*12b70*/  IMAD R6, R0, R7, R6 ;  /* 0x0000000700067224 */ /* 0x000fe400078e0206 */
[----:B------:R-:W-:Y:S02]  /*12b80*/  IMAD.MOV R9, RZ, RZ, -R11 ;  /* 0x000000ffff097224 */ /* 0x000fe400078e0a0b */
[----:B------:R-:W-:Y:S01]  /*12b90*/  IMAD.HI.U32 R2, R20, R8, RZ ;  /* 0x0000000814027227 */ /* 0x000fe200078e00ff */
[----:B------:R-:W-:-:S03]  /*12ba0*/  ISETP.GT.U32.AND P6, PT, R0, R6, PT ;  /* 0x000000060000720c */ /* 0x000fc60003fc4070 */
[----:B------:R-:W-:Y:S02]  /*12bb0*/  IMAD R13, R0, R9, R13 ;  /* 0x00000009000d7224 */ /* 0x000fe400078e020d */
[----:B------:R-:W-:Y:S02]  /*12bc0*/  IMAD.MOV R2, RZ, RZ, -R2 ;  /* 0x000000ffff027224 */ /* 0x000fe400078e0a02 */
[----:B------:R-:W-:Y:S01]  /*12bd0*/  @!P3 IMAD.IADD R12, R12, 0x1, -R0 ;  /* 0x000000010c0cb824 */ /* 0x000fe200078e0a00 */
[C---:B------:R-:W-:Y:S01]  /*12be0*/  ISETP.GT.U32.AND P3, PT, R0.reuse, R13, PT ;  /* 0x0000000d0000720c */ /* 0x040fe20003f64070 */
[----:B------:R-:W-:-:S04]  /*12bf0*/  IMAD R8, R0, R2, R8 ;  /* 0x0000000200087224 */ /* 0x000fc800078e0208 */
[----:B------:R-:W-:Y:S01]  /*12c00*/  @!P6 IMAD.IADD R6, R6, 0x1, -R0 ;  /* 0x000000010606e824 */ /* 0x000fe200078e0a00 */
[----:B------:R-:W-:Y:S02]  /*12c10*/  ISETP.GT.U32.AND P6, PT, R0, R8, PT ;  /* 0x000000080000720c */ /* 0x000fe40003fc4070 */
[----:B------:R-:W-:Y:S01]  /*12c20*/  ISETP.GE.AND P2, PT, R4, RZ, PT ;  /* 0x000000ff0400720c */ /* 0x000fe20003f46270 */
[----:B------:R-:W-:-:S04]  /*12c30*/  IMAD.MOV.U32 R4, RZ, RZ, R12 ;  /* 0x000000ffff047224 */ /* 0x000fc800078e000c */
[----:B------:R-:W-:Y:S01]  /*12c40*/  @!P3 IMAD.IADD R13, R13, 0x1, -R0 ;  /* 0x000000010d0db824 */ /* 0x000fe200078e0a00 */
[----:B------:R-:W-:Y:S01]  /*12c50*/  ISETP.GT.U32.AND P3, PT, R0, R6, PT ;  /* 0x000000060000720c */ /* 0x000fe20003f64070 */
[----:B------:R-:W-:-:S04]  /*12c60*/  @!P5 IMAD.MOV R4, RZ, RZ, -R4 ;  /* 0x000000ffff04d224 */ /* 0x000fc800078e0a04 */
[----:B------:R-:W-:Y:S01]  /*12c70*/  @!P6 IMAD.IADD R8, R8, 0x1, -R0 ;  /* 0x000000010808e824 */ /* 0x000fe200078e0a00 */
[----:B------:R0:W-:Y:S04]  /*12c80*/  STL [R1+0x420], R4 ;  /* 0x0004200401007387 */ /* 0x0001e80000100800 */
[----:B------:R-:W-:Y:S01]  /*12c90*/  ISETP.GT.U32.AND P6, PT, R0, R8, PT ;  /* 0x000000080000720c */ /* 0x000fe20003fc4070 */
[----:B0-----:R-:W-:-:S04]  /*12ca0*/  IMAD.MOV.U32 R4, RZ, RZ, R16 ;  /* 0x000000ffff047224 */ /* 0x001fc800078e0010 */
[----:B------:R-:W-:Y:S01]  /*12cb0*/  @!P4 IMAD.MOV R4, RZ, RZ, -R4 ;  /* 0x000000ffff04c224 */ /* 0x000fe200078e0a04 */
[----:B------:R-:W-:Y:S01]  /*12cc0*/  ISETP.GT.U32.AND P5, PT, R0, R13, PT ;  /* 0x0000000d0000720c */ /* 0x000fe20003fa4070 */
[----:B------:R-:W-:-:S03]  /*12cd0*/  @!P3 IMAD.IADD R6, R6, 0x1, -R0 ;  /* 0x000000010606b824 */ /* 0x000fc600078e0a00 */
[----:B------:R0:W-:Y:S01]  /*12ce0*/  STL [R1+0x41c], R4 ;  /* 0x00041c0401007387 */ /* 0x0001e20000100800 */
[----:B------:R-:W-:Y:S02]  /*12cf0*/  IMAD.MOV.U32 R5, RZ, RZ, R6 ;  /* 0x000000ffff057224 */ /* 0x000fe400078e0006 */
[--C-:B------:R-:W-:Y:S02]  /*12d00*/  @!P6 IMAD.IADD R8, R8, 0x1, -R0.reuse ;  /* 0x000000010808e824 */ /* 0x100fe400078e0a00 */
[----:B------:R-:W-:Y:S01]  /*12d10*/  @!P1 IMAD.MOV R5, RZ, RZ, -R5 ;  /* 0x000000ffff059224 */ /* 0x000fe200078e0a05 */
[----:B0-----:R-:W2:Y:S03]  /*12d20*/  LDL.LU R4, [R1+0x9fc] ;  /* 0x0009fc0001047983 */ /* 0x001ea60000300800 */
[----:B------:R-:W-:Y:S01]  /*12d30*/  @!P5 IMAD.IADD R13, R13, 0x1, -R0 ;  /* 0x000000010d0dd824 */ /* 0x000fe200078e0a00 */
[----:B------:R0:W-:Y:S01]  /*12d40*/  STL [R1+0x418], R5 ;  /* 0x0004180501007387 */ /* 0x0001e20000100800 */
[----:B-----5:R-:W-:-:S05]  /*12d50*/  IABS R7, R19 ;  /* 0x0000001300077213 */ /* 0x020fca0000000000 */
[----:B------:R-:W-:-:S04]  /*12d60*/  IMAD.HI.U32 R9, R20, R7, RZ ;  /* 0x0000000714097227 */ /* 0x000fc800078e00ff */
[----:B------:R-:W-:-:S04]  /*12d70*/  IMAD.MOV R9, RZ, RZ, -R9 ;  /* 0x000000ffff097224 */ /* 0x000fc800078e0a09 */
[----:B------:R-:W-:-:S05]  /*12d80*/  IMAD R7, R0, R9, R7 ;  /* 0x0000000900077224 */ /* 0x000fca00078e0207 */
[----:B------:R-:W-:Y:S02]  /*12d90*/  ISETP.GT.U32.AND P4, PT, R0, R7, PT ;  /* 0x000000070000720c */ /* 0x000fe40003f84070 */
[----:B------:R-:W-:-:S05]  /*12da0*/  IABS R9, R29 ;  /* 0x0000001d00097213 */ /* 0x000fca0000000000 */
[----:B------:R-:W-:-:S04]  /*12db0*/  IMAD.HI.U32 R17, R20, R9, RZ ;  /* 0x0000000914117227 */ /* 0x000fc800078e00ff */
[----:B------:R-:W-:Y:S02]  /*12dc0*/  IMAD.MOV R17, RZ, RZ, -R17 ;  /* 0x000000ffff117224 */ /* 0x000fe400078e0a11 */
[----:B------:R-:W-:Y:S02]  /*12dd0*/  @!P4 IMAD.IADD R7, R7, 0x1, -R0 ;  /* 0x000000010707c824 */ /* 0x000fe400078e0a00 */
[C---:B------:R-:W-:Y:S01]  /*12de0*/  IMAD R9, R0.reuse, R17, R9 ;  /* 0x0000001100097224 */ /* 0x040fe200078e0209 */
[----:B------:R-:W-:Y:S02]  /*12df0*/  ISETP.GE.AND P3, PT, R19, RZ, PT ;  /* 0x000000ff1300720c */ /* 0x000fe40003f66270 */
[----:B------:R-:W5:Y:S01]  /*12e00*/  LDL.LU R19, [R1+0xa50] ;  /* 0x000a500001137983 */ /* 0x000f620000300800 */
[C---:B------:R-:W-:Y:S02]  /*12e10*/  ISETP.GT.U32.AND P4, PT, R0.reuse, R7, PT ;  /* 0x000000070000720c */ /* 0x040fe40003f84070 */
[----:B------:R-:W-:Y:S01]  /*12e20*/  ISETP.GT.U32.AND P5, PT, R0, R9, PT ;  /* 0x000000090000720c */ /* 0x000fe20003fa4070 */
[----:B0-----:R-:W-:-:S04]  /*12e30*/  IMAD.MOV.U32 R5, RZ, RZ, R13 ;  /* 0x000000ffff057224 */ /* 0x001fc800078e000d */
[----:B------:R-:W-:-:S06]  /*12e40*/  @!P2 IMAD.MOV R5, RZ, RZ, -R5 ;  /* 0x000000ffff05a224 */ /* 0x000fcc00078e0a05 */
[--C-:B------:R-:W-:Y:S02]  /*12e50*/  @!P4 IMAD.IADD R7, R7, 0x1, -R0.reuse ;  /* 0x000000010707c824 */ /* 0x100fe400078e0a00 */
[----:B------:R-:W-:Y:S02]  /*12e60*/  @!P5 IMAD.IADD R9, R9, 0x1, -R0 ;  /* 0x000000010909d824 */ /* 0x000fe400078e0a00 */
[----:B------:R-:W-:Y:S01]  /*12e70*/  @!P0 IMAD.MOV R8, RZ, RZ, -R8 ;  /* 0x000000ffff088224 */ /* 0x000fe200078e0a08 */
[----:B------:R-:W-:Y:S02]  /*12e80*/  ISETP.GE.AND P1, PT, R29, RZ, PT ;  /* 0x000000ff1d00720c */ /* 0x000fe40003f26270 */
[----:B---3--:R-:W-:-:S05]  /*12e90*/  IABS R2, R27 ;  /* 0x0000001b00027213 */ /* 0x008fca0000000000 */
[----:B------:R-:W-:-:S04]  /*12ea0*/  IMAD.HI.U32 R12, R20, R2, RZ ;  /* 0x00000002140c7227 */ /* 0x000fc800078e00ff */
[----:B------:R-:W-:-:S04]  /*12eb0*/  IMAD.MOV R12, RZ, RZ, -R12 ;  /* 0x000000ffff0c7224 */ /* 0x000fc800078e0a0c */
[----:B------:R-:W-:Y:S01]  /*12ec0*/  IMAD R2, R0, R12, R2 ;  /* 0x0000000c00027224 */ /* 0x000fe200078e0202 */
[----:B------:R-:W-:-:S04]  /*12ed0*/  IABS R10, R28 ;  /* 0x0000001c000a7213 */ /* 0x000fc80000000000 */
[----:B------:R-:W-:Y:S01]  /*12ee0*/  ISETP.GT.U32.AND P6, PT, R0, R2, PT ;  /* 0x000000020000720c */ /* 0x000fe20003fc4070 */
[----:B------:R-:W-:-:S04]  /*12ef0*/  IMAD.HI.U32 R16, R20, R10, RZ ;  /* 0x0000000a14107227 */ /* 0x000fc800078e00ff */
[----:B------:R-:W-:Y:S01]  /*12f00*/  IMAD.MOV R16, RZ, RZ, -R16 ;  /* 0x000000ffff107224 */ /* 0x000fe200078e0a10 */
[----:B------:R-:W-:Y:S02]  /*12f10*/  ISETP.GE.AND P5, PT, R27, RZ, PT ;  /* 0x000000ff1b00720c */ /* 0x000fe40003fa6270 */
[----:B------:R-:W3:Y:S01]  /*12f20*/  LDL.LU R27, [R1+0xa54] ;  /* 0x000a5400011b7983 */ /* 0x000ee20000300800 */
[----:B------:R-:W-:-:S04]  /*12f30*/  IMAD R10, R0, R16, R10 ;  /* 0x00000010000a7224 */ /* 0x000fc800078e020a */
[----:B------:R-:W-:Y:S01]  /*12f40*/  @!P6 IMAD.IADD R2, R2, 0x1, -R0 ;  /* 0x000000010202e824 */ /* 0x000fe200078e0a00 */
[----:B------:R0:W-:Y:S01]  /*12f50*/  STL [R1+0x3f4], R5 ;  /* 0x0003f40501007387 */ /* 0x0001e20000100800 */
[----:B------:R-:W-:-:S03]  /*12f60*/  ISETP.GT.U32.AND P4, PT, R0, R10, PT ;  /* 0x0000000a0000720c */ /* 0x000fc60003f84070 */
[----:B------:R-:W-:Y:S01]  /*12f70*/  ISETP.GT.U32.AND P6, PT, R0, R2, PT ;  /* 0x000000020000720c */ /* 0x000fe20003fc4070 */
[----:B0-----:R-:W-:-:S04]  /*12f80*/  IMAD.MOV.U32 R5, RZ, RZ, R7 ;  /* 0x000000ffff057224 */ /* 0x001fc800078e0007 */
[----:B------:R-:W-:Y:S01]  /*12f90*/  @!P3 IMAD.MOV R5, RZ, RZ, -R5 ;  /* 0x000000ffff05b224 */ /* 0x000fe200078e0a05 */
[----:B------:R-:W-:Y:S01]  /*12fa0*/  STL [R1+0x404], R8 ;  /* 0x0004040801007387 */ /* 0x000fe20000100800 */
[----:B----4-:R-:W-:-:S06]  /*12fb0*/  IABS R11, R22 ;  /* 0x00000016000b7213 */ /* 0x010fcc0000000000 */
[--C-:B------:R-:W-:Y:S01]  /*12fc0*/  @!P6 IMAD.IADD R2, R2, 0x1, -R0.reuse ;  /* 0x000000010202e824 */ /* 0x100fe200078e0a00 */
[----:B------:R-:W-:Y:S01]  /*12fd0*/  ISETP.GE.AND P6, PT, R22, RZ, PT ;  /* 0x000000ff1600720c */ /* 0x000fe20003fc6270 */
[----:B------:R0:W-:Y:S01]  /*12fe0*/  STL [R1+0x410], R5 ;  /* 0x0004100501007387 */ /* 0x0001e20000100800 */
[----:B------:R-:W-:Y:S01]  /*12ff0*/  ISETP.GE.AND P0, PT, R28, RZ, PT ;  /* 0x000000ff1c00720c */ /* 0x000fe20003f06270 */
[----:B------:R-:W-:Y:S02]  /*13000*/  @!P4 IMAD.IADD R10, R10, 0x1, -R0 ;  /* 0x000000010a0ac824 */ /* 0x000fe400078e0a00 */
[----:B------:R-:W4:Y:S04]  /*13010*/  LDL.LU R29, [R1+0xa58] ;  /* 0x000a5800011d7983 */ /* 0x000f280000300800 */
[----:B------:R-:W4:Y:S04]  /*13020*/  LDL.LU R22, [R1+0xa5c] ;  /* 0x000a5c0001167983 */ /* 0x000f280000300800 */
[----:B------:R-:W4:Y:S01]  /*13030*/  LDL.LU R28, [R1+0xa60] ;  /* 0x000a6000011c7983 */ /* 0x000f220000300800 */
[----:B--2---:R-:W-:-:S02]  /*13040*/  IABS R6, R21 ;  /* 0x0000001500067213 */ /* 0x004fc40000000000 */
[----:B------:R-:W-:Y:S02]  /*13050*/  ISETP.GE.AND P4, PT, R21, RZ, PT ;  /* 0x000000ff1500720c */ /* 0x000fe40003f86270 */
[----:B------:R-:W2:Y:S01]  /*13060*/  LDL.LU R21, [R1+0xa64] ;  /* 0x000a640001157983 */ /* 0x000ea20000300800 */
[----:B------:R-:W-:-:S04]  /*13070*/  IMAD.HI.U32 R12, R20, R11, RZ ;  /* 0x0000000b140c7227 */ /* 0x000fc800078e00ff */
[----:B------:R-:W-:Y:S01]  /*13080*/  IMAD.MOV R12, RZ, RZ, -R12 ;  /* 0x000000ffff0c7224 */ /* 0x000fe200078e0a0c */
[----:B------:R-:W-:-:S03]  /*13090*/  ISETP.GT.U32.AND P2, PT, R0, R9, PT ;  /* 0x000000090000720c */ /* 0x000fc60003f44070 */
[----:B------:R-:W-:-:S05]  /*130a0*/  IMAD R11, R0, R12, R11 ;  /* 0x0000000c000b7224 */ /* 0x000fca00078e020b */
[----:B------:R-:W-:Y:S01]  /*130b0*/  ISETP.GT.U32.AND P3, PT, R0, R11, PT ;  /* 0x0000000b0000720c */ /* 0x000fe20003f64070 */
[----:B------:R-:W-:-:S04]  /*130c0*/  IMAD.HI.U32 R12, R20, R6, RZ ;  /* 0x00000006140c7227 */ /* 0x000fc800078e00ff */
[----:B------:R-:W-:Y:S02]  /*130d0*/  @!P2 IMAD.IADD R9, R9, 0x1, -R0 ;  /* 0x000000010909a824 */ /* 0x000fe400078e0a00 */
[----:B------:R-:W-:Y:S02]  /*130e0*/  IMAD.MOV R12, RZ, RZ, -R12 ;  /* 0x000000ffff0c7224 */ /* 0x000fe400078e0a0c */
[----:B0-----:R-:W-:-:S04]  /*130f0*/  IMAD.MOV.U32 R5, RZ, RZ, R9 ;  /* 0x000000ffff057224 */ /* 0x001fc800078e0009 */
[----:B------:R-:W-:Y:S02]  /*13100*/  @!P3 IMAD.IADD R11, R11, 0x1, -R0 ;  /* 0x000000010b0bb824 */ /* 0x000fe400078e0a00 */
[C---:B------:R-:W-:Y:S02]  /*13110*/  IMAD R6, R0.reuse, R12, R6 ;  /* 0x0000000c00067224 */ /* 0x040fe400078e0206 */
[----:B------:R-:W-:Y:S01]  /*13120*/  @!P1 IMAD.MOV R5, RZ, RZ, -R5 ;  /* 0x000000ffff059224 */ /* 0x000fe200078e0a05 */
[C---:B------:R-:W-:Y:S02]  /*13130*/  ISETP.GT.U32.AND P1, PT, R0.reuse, R11, PT ;  /* 0x0000000b0000720c */ /* 0x040fe40003f24070 */
[C---:B------:R-:W-:Y:S01]  /*13140*/  ISETP.GT.U32.AND P3, PT, R0.reuse, R10, PT ;  /* 0x0000000a0000720c */ /* 0x040fe20003f64070 */
[----:B------:R-:W-:Y:S01]  /*13150*/  @!P5 IMAD.MOV R2, RZ, RZ, -R2 ;  /* 0x000000ffff02d224 */ /* 0x000fe200078e0a02 */
[----:B------:R-:W-:Y:S01]  /*13160*/  ISETP.GT.U32.AND P2, PT, R0, R6, PT ;  /* 0x000000060000720c */ /* 0x000fe20003f44070 */
[----:B------:R0:W-:Y:S04]  /*13170*/  STL [R1+0x408], R5 ;  /* 0x0004080501007387 */ /* 0x0001e80000100800 */
[----:B------:R1:W-:Y:S04]  /*13180*/  STL [R1+0x40c], R2 ;  /* 0x00040c0201007387 */ /* 0x0003e80000100800 */
[----:B------:R-:W-:-:S02]  /*13190*/  @!P1 IMAD.IADD R11, R11, 0x1, -R0 ;  /* 0x000000010b0b9824 */ /* 0x000fc400078e0a00 */
[----:B------:R-:W-:Y:S01]  /*131a0*/  @!P3 IMAD.IADD R10, R10, 0x1, -R0 ;  /* 0x000000010a0ab824 */ /* 0x000fe200078e0a00 */
[----:B------:R-:W-:-:S05]  /*131b0*/  IABS R8, R4 ;  /* 0x0000000400087213 */ /* 0x000fca0000000000 */
[----:B------:R-:W-:-:S04]  /*131c0*/  IMAD.HI.U32 R12, R20, R8, RZ ;  /* 0x00000008140c7227 */ /* 0x000fc800078e00ff */
[----:B------:R-:W-:-:S04]  /*131d0*/  IMAD.MOV R12, RZ, RZ, -R12 ;  /* 0x000000ffff0c7224 */ /* 0x000fc800078e0a0c */
[----:B------:R-:W-:Y:S01]  /*131e0*/  IMAD R8, R0, R12, R8 ;  /* 0x0000000c00087224 */ /* 0x000fe200078e0208 */
[----:B------:R-:W-:Y:S01]  /*131f0*/  ISETP.GE.AND P5, PT, R4, RZ, PT ;  /* 0x000000ff0400720c */ /* 0x000fe20003fa6270 */
[----:B------:R-:W-:-:S03]  /*13200*/  @!P2 IMAD.IADD R6, R6, 0x1, -R0 ;  /* 0x000000010606a824 */ /* 0x000fc600078e0a00 */
[C---:B------:R-:W-:Y:S01]  /*13210*/  ISETP.GT.U32.AND P1, PT, R0.reuse, R8, PT ;  /* 0x000000080000720c */ /* 0x040fe20003f24070 */
[----:B------:R-:W-:Y:S01]  /*13220*/  IMAD.MOV.U32 R4, RZ, RZ, R10 ;  /* 0x000000ffff047224 */ /* 0x000fe200078e000a */
[----:B------:R-:W-:-:S03]  /*13230*/  ISETP.GT.U32.AND P2, PT, R0, R6, PT ;  /* 0x000000060000720c */ /* 0x000fc60003f44070 */
[----:B------:R-:W-:-:S08]  /*13240*/  @!P0 IMAD.MOV R4, RZ, RZ, -R4 ;  /* 0x000000ffff048224 */ /* 0x000fd000078e0a04 */
[--C-:B------:R-:W-:Y:S02]  /*13250*/  @!P1 IMAD.IADD R8, R8, 0x1, -R0.reuse ;  /* 0x0000000108089824 */ /* 0x100fe400078e0a00 */
[----:B------:R-:W-:-:S03]  /*13260*/  @!P2 IMAD.IADD R6, R6, 0x1, -R0 ;  /* 0x000000010606a824 */ /* 0x000fc600078e0a00 */
[----:B------:R-:W-:Y:S01]  /*13270*/  ISETP.GT.U32.AND P1, PT, R0, R8, PT ;  /* 0x000000080000720c */ /* 0x000fe20003f24070 */
[----:B------:R-:W-:Y:S02]  /*13280*/  @!P6 IMAD.MOV R11, RZ, RZ, -R11 ;  /* 0x000000ffff0be224 */ /* 0x000fe400078e0a0b */
[----:B0-----:R-:W-:-:S04]  /*13290*/  IMAD.MOV.U32 R5, RZ, RZ, R6 ;  /* 0x000000ffff057224 */ /* 0x001fc800078e0006 */
[----:B------:R-:W-:Y:S01]  /*132a0*/  @!P4 IMAD.MOV R5, RZ, RZ, -R5 ;  /* 0x000000ffff05c224 */ /* 0x000fe200078e0a05 */
[----:B-----5:R-:W-:-:S05]  /*132b0*/  IABS R7, R19 ;  /* 0x0000001300077213 */ /* 0x020fca0000000000 */
[----:B-1----:R-:W-:-:S04]  /*132c0*/  IMAD.HI.U32 R2, R20, R7, RZ ;  /* 0x0000000714027227 */ /* 0x002fc800078e00ff */
[----:B------:R-:W-:-:S04]  /*132d0*/  IMAD.MOV R2, RZ, RZ, -R2 ;  /* 0x000000ffff027224 */ /* 0x000fc800078e0a02 */
[----:B------:R-:W-:-:S05]  /*132e0*/  IMAD R7, R0, R2, R7 ;  /* 0x0000000200077224 */ /* 0x000fca00078e0207 */
[----:B------:R-:W-:Y:S01]  /*132f0*/  ISETP.GT.U32.AND P0, PT, R0, R7, PT ;  /* 0x000000070000720c */ /* 0x000fe20003f04070 */
[----:B------:R-:W-:-:S12]  /*13300*/  @!P1 IMAD.IADD R8, R8, 0x1, -R0 ;  /* 0x0000000108089824 */ /* 0x000fd800078e0a00 */
[----:B------:R-:W-:-:S05]  /*13310*/  @!P0 IMAD.IADD R7, R7, 0x1, -R0 ;  /* 0x0000000107078824 */ /* 0x000fca00078e0a00 */
[----:B------:R-:W-:Y:S02]  /*13320*/  ISETP.GT.U32.AND P0, PT, R0, R7, PT ;  /* 0x000000070000720c */ /* 0x000fe40003f04070 */
[----:B------:R-:W-:-:S11]  /*13330*/  ISETP.GE.AND P3, PT, R19, RZ, PT ;  /* 0x000000ff1300720c */ /* 0x000fd60003f66270 */
[----:B------:R-:W-:Y:S01]  /*13340*/  @!P0 IMAD.IADD R7, R7, 0x1, -R0 ;  /* 0x0000000107078824 */ /* 0x000fe200078e0a00 */
[----:B---3--:R-:W-:-:S05]  /*13350*/  IABS R13, R27 ;  /* 0x0000001b000d7213 */ /* 0x008fca0000000000 */
[----:B------:R-:W-:-:S04]  /*13360*/  IMAD.HI.U32 R9, R20, R13, RZ ;  /* 0x0000000d14097227 */ /* 0x000fc800078e00ff */
[----:B------:R-:W-:Y:S01]  /*13370*/  IMAD.MOV R9, RZ, RZ, -R9 ;  /* 0x000000ffff097224 */ /* 0x000fe200078e0a09 */
[----:B------:R-:W-:Y:S02]  /*13380*/  ISETP.GE.AND P2, PT, R27, RZ, PT ;  /* 0x000000ff1b00720c */ /* 0x000fe40003f46270 */
[----:B------:R-:W3:Y:S01]  /*13390*/  LDL.LU R27, [R1+0xa68] ;  /* 0x000a6800011b7983 */ /* 0x000ee20000300800 */
[----:B------:R-:W-:-:S03]  /*133a0*/  IMAD R13, R0, R9, R13 ;  /* 0x00000009000d7224 */ /* 0x000fc600078e020d */
[----:B------:R0:W-:Y:S04]  /*133b0*/  STL [R1+0x400], R4 ;  /* 0x0004000401007387 */ /* 0x0001e80000100800 */
[----:B0-----:R-:W5:Y:S01]  /*133c0*/  LDL.LU R4, [R1+0xa6c] ;  /* 0x000a6c0001047983 */ /* 0x001f620000300800 */
[----:B----4-:R-:W-:-:S03]  /*133d0*/  IABS R9, R22 ;  /* 0x0000001600097213 */ /* 0x010fc60000000000 */
[----:B------:R0:W-:Y:S02]  /*133e0*/  STL [R1+0x3fc], R11 ;  /* 0x0003fc0b01007387 */ /* 0x0001e40000100800 */
[----:B------:R-:W-:Y:S02]  /*133f0*/  IMAD.HI.U32 R10, R20, R9, RZ ;  /* 0x00000009140a7227 */ /* 0x000fe400078e00ff */
[----:B------:R1:W-:Y:S04]  /*13400*/  STL [R1+0x3f8], R5 ;  /* 0x0003f80501007387 */ /* 0x0003e80000100800 */
[----:B------:R-:W4:Y:S01]  /*13410*/  LDL.LU R19, [R1+0xa70] ;  /* 0x000a700001137983 */ /* 0x000f220000300800 */
[----:B--2---:R-:W-:-:S05]  /*13420*/  IABS R2, R21 ;  /* 0x0000001500027213 */ /* 0x004fca0000000000 */
[----:B0-----:R-:W-:Y:S02]  /*13430*/  IMAD.MOV.U32 R11, RZ, RZ, R2 ;  /* 0x000000ffff0b7224 */ /* 0x001fe400078e0002 */
[----:B------:R-:W-:Y:S02]  /*13440*/  IMAD.MOV R2, RZ, RZ, -R10 ;  /* 0x000000ffff027224 */ /* 0x000fe400078e0a0a */
[----:B-1----:R-:W-:Y:S02]  /*13450*/  IMAD.MOV.U32 R5, RZ, RZ, R8 ;  /* 0x000000ffff057224 */ /* 0x002fe400078e0008 */
[----:B------:R-:W-:Y:S02]  /*13460*/  IMAD R2, R0, R2, R9 ;  /* 0x0000000200027224 */ /* 0x000fe400078e0209 */
[----:B------:R-:W-:-:S03]  /*13470*/  @!P5 IMAD.MOV R5, RZ, RZ, -R5 ;  /* 0x000000ffff05d224 */ /* 0x000fc600078e0a05 */
[----:B------:R-:W-:Y:S02]  /*13480*/  ISETP.GT.U32.AND P5, PT, R0, R2, PT ;  /* 0x000000020000720c */ /* 0x000fe40003fa4070 */
[----:B------:R0:W-:Y:S02]  /*13490*/  STL [R1+0x3d0], R5 ;  /* 0x0003d00501007387 */ /* 0x0001e40000100800 */
[----:B0-----:R-:W-:-:S04]  /*134a0*/  IMAD.MOV.U32 R5, RZ, RZ, R7 ;  /* 0x000000ffff057224 */ /* 0x001fc800078e0007 */
[----:B------:R-:W-:-:S05]  /*134b0*/  @!P3 IMAD.MOV R5, RZ, RZ, -R5 ;  /* 0x000000ffff05b224 */ /* 0x000fca00078e0a05 */
[----:B------:R-:W-:Y:S01]  /*134c0*/  @!P5 IMAD.IADD R2, R2, 0x1, -R0 ;  /* 0x000000010202d824 */ /* 0x000fe200078e0a00 */
[----:B------:R-:W-:Y:S01]  /*134d0*/  ISETP.GE.AND P5, PT, R22, RZ, PT ;  /* 0x000000ff1600720c */ /* 0x000fe20003fa6270 */
[----:B------:R0:W-:Y:S01]  /*134e0*/  STL [R1+0x3dc], R5 ;  /* 0x0003dc0501007387 */ /* 0x0001e20000100800 */
[----:B------:R-:W-:-:S03]  /*134f0*/  IABS R12, R28 ;  /* 0x0000001c000c7213 */ /* 0x000fc60000000000 */
[----:B------:R-:W2:Y:S02]  /*13500*/  LDL.LU R22, [R1+0xa74] ;  /* 0x000a740001167983 */ /* 0x000ea40000300800 */
[----:B------:R-:W-:-:S04]  /*13510*/  IMAD.HI.U32 R10, R20, R12, RZ ;  /* 0x0000000c140a7227 */ /* 0x000fc800078e00ff */
[----:B------:R-:W-:-:S04]  /*13520*/  IMAD.MOV R10, RZ, RZ, -R10 ;  /* 0x000000ffff0a7224 */ /* 0x000fc800078e0a0a */
[----:B------:R-:W-:-:S05]  /*13530*/  IMAD R12, R0, R10, R12 ;  /* 0x0000000a000c7224 */ /* 0x000fca00078e020c */
[----:B------:R-:W-:-:S13]  /*13540*/  ISETP.GT.U32.AND P0, PT, R0, R12, PT ;  /* 0x0000000c0000720c */ /* 0x000fda0003f04070 */
[----:B------:R-:W-:Y:S01]  /*13550*/  @!P0 IMAD.IADD R12, R12, 0x1, -R0 ;  /* 0x000000010c0c8824 */ /* 0x000fe200078e0a00 */
[----:B------:R-:W-:Y:S02]  /*13560*/  ISETP.GE.AND P0, PT, R21, RZ, PT ;  /* 0x000000ff1500720c */ /* 0x000fe40003f06270 */
[----:B------:R-:W4:Y:S01]  /*13570*/  LDL.LU R21, [R1+0xa78] ;  /* 0x000a780001157983 */ /* 0x000f220000300800 */
[----:B------:R-:W-:Y:S02]  /*13580*/  IABS R16, R29 ;  /* 0x0000001d00107213 */ /* 0x000fe40000000000 */
[----:B------:R-:W-:-:S03]  /*13590*/  ISETP.GT.U32.AND P6, PT, R0, R13, PT ;  /* 0x0000000d0000720c */ /* 0x000fc60003fc4070 */
[----:B------:R-:W-:-:S04]  /*135a0*/  IMAD.HI.U32 R17, R20, R16, RZ ;  /* 0x0000001014117227 */ /* 0x000fc800078e00ff */
[----:B------:R-:W-:-:S04]  /*135b0*/  IMAD.MOV R17, RZ, RZ, -R17 ;  /* 0x000000ffff117224 */ /* 0x000fc800078e0a11 */
[----:B------:R-:W-:Y:S02]  /*135c0*/  IMAD R6, R0, R17, R16 ;  /* 0x0000001100067224 */ /* 0x000fe400078e0210 */
[----:B------:R-:W-:-:S03]  /*135d0*/  @!P6 IMAD.IADD R13, R13, 0x1, -R0 ;  /* 0x000000010d0de824 */ /* 0x000fc600078e0a00 */
[C---:B------:R-:W-:Y:S02]  /*135e0*/  ISETP.GT.U32.AND P1, PT, R0.reuse, R6, PT ;  /* 0x000000060000720c */ /* 0x040fe40003f24070 */
[----:B------:R-:W-:Y:S01]  /*135f0*/  ISETP.GT.U32.AND P6, PT, R0, R13, PT ;  /* 0x0000000d0000720c */ /* 0x000fe20003fc4070 */
[----:B------:R-:W-:-:S04]  /*13600*/  IMAD.HI.U32 R9, R20, R11, RZ ;  /* 0x0000000b14097227 */ /* 0x000fc800078e00ff */
[----:B------:R-:W-:-:S06]  /*13610*/  IMAD.MOV R9, RZ, RZ, -R9 ;  /* 0x000000ffff097224 */ /* 0x000fcc00078e0a09 */
[--C-:B------:R-:W-:Y:S02]  /*13620*/  @!P1 IMAD.IADD R6, R6, 0x1, -R0.reuse ;  /* 0x0000000106069824 */ /* 0x100fe400078e0a00 */
[----:B------:R-:W-:-:S03]  /*13630*/  @!P6 IMAD.IADD R13, R13, 0x1, -R0 ;  /* 0x000000010d0de824 */ /* 0x000fc600078e0a00 */
[C---:B------:R-:W-:Y:S01]  /*13640*/  ISETP.GT.U32.AND P1, PT, R0.reuse, R6, PT ;  /* 0x000000060000720c */ /* 0x040fe20003f24070 */
[----:B------:R-:W-:Y:S01]  /*13650*/  IMAD R11, R0, R9, R11 ;  /* 0x00000009000b7224 */ /* 0x000fe200078e020b */
[----:B------:R-:W-:Y:S01]  /*13660*/  ISETP.GE.AND P4, PT, R29, RZ, PT ;  /* 0x000000ff1d00720c */ /* 0x000fe20003f86270 */
[----:B0-----:R-:W-:-:S03]  /*13670*/  IMAD.MOV.U32 R5, RZ, RZ, R13 ;  /* 0x000000ffff057224 */ /* 0x001fc600078e000d */
[----:B------:R-:W-:Y:S01]  /*13680*/  ISETP.GT.U32.AND P6, PT, R0, R11, PT ;  /* 0x0000000b0000720c */ /* 0x000fe20003fc4070 */
[----:B------:R-:W-:-:S06]  /*13690*/  @!P2 IMAD.MOV R5, RZ, RZ, -R5 ;  /* 0x000000ffff05a224 */ /* 0x000fcc00078e0a05 */
[----:B------:R-:W-:Y:S01]  /*136a0*/  @!P1 IMAD.IADD R6, R6, 0x1, -R0 ;  /* 0x0000000106069824 */ /* 0x000fe200078e0a00 */
[----:B------:R0:W-:Y:S01]  /*136b0*/  STL [R1+0x3e0], R5 ;  /* 0x0003e00501007387 */ /* 0x0001e20000100800 */
[----:B------:R-:W-:Y:S02]  /*136c0*/  ISETP.GT.U32.AND P3, PT, R0, R2, PT ;  /* 0x000000020000720c */ /* 0x000fe40003f64070 */
[----:B0-----:R-:W-:Y:S02]  /*136d0*/  IMAD.MOV.U32 R5, RZ, RZ, R6 ;  /* 0x000000ffff057224 */ /* 0x001fe400078e0006 */
[----:B------:R-:W-:Y:S02]  /*136e0*/  @!P6 IMAD.IADD R11, R11, 0x1, -R0 ;  /* 0x000000010b0be824 */ /* 0x000fe400078e0a00 */
[----:B------:R-:W-:Y:S01]  /*136f0*/  @!P4 IMAD.MOV R5, RZ, RZ, -R5 ;  /* 0x000000ffff05c224 */ /* 0x000fe200078e0a05 */
[----:B------:R-:W-:Y:S02]  /*13700*/  ISETP.GE.AND P1, PT, R28, RZ, PT ;  /* 0x000000ff1c00720c */ /* 0x000fe40003f26270 */
[----:B------:R-:W-:-:S02]  /*13710*/  ISETP.GT.U32.AND P2, PT, R0, R11, PT ;  /* 0x0000000b0000720c */ /* 0x000fc40003f44070 */
[----:B------:R0:W-:Y:S01]  /*13720*/  STL [R1+0x3e8], R5 ;  /* 0x0003e80501007387 */ /* 0x0001e20000100800 */
[----:B------:R-:W-:-:S03]  /*13730*/  ISETP.GT.U32.AND P6, PT, R0, R12, PT ;  /* 0x0000000c0000720c */ /* 0x000fc60003fc4070 */
[----:B0-----:R-:W4:Y:S04]  /*13740*/  LDL.LU R5, [R1+0xa80] ;  /* 0x000a800001057983 */ /* 0x001f280000300800 */
[----:B------:R-:W4:Y:S01]  /*13750*/  LDL.LU R28, [R1+0xa84] ;  /* 0x000a8400011c7983 */ /* 0x000f220000300800 */
[--C-:B------:R-:W-:Y:S02]  /*13760*/  @!P3 IMAD.IADD R2, R2, 0x1, -R0.reuse ;  /* 0x000000010202b824 */ /* 0x100fe400078e0a00 */
[----:B------:R-:W-:-:S03]  /*13770*/  @!P2 IMAD.IADD R11, R11, 0x1, -R0 ;  /* 0x000000010b0ba824 */ /* 0x000fc600078e0a00 */
[----:B------:R-:W-:-:S04]  /*13780*/  @!P6 IMAD.IADD R12, R12, 0x1, -R0 ;  /* 0x000000010c0ce824 */ /* 0x000fc800078e0a00 */
[----:B------:R-:W-:Y:S01]  /*13790*/  @!P1 IMAD.MOV R12, RZ, RZ, -R12 ;  /* 0x000000ffff0c9224 */ /* 0x000fe200078e0a0c */
[----:B---3--:R-:W-:Y:S02]  /*137a0*/  IABS R9, R27 ;  /* 0x0000001b00097213 */ /* 0x008fe40000000000 */
[----:B------:R-:W-:Y:S02]  /*137b0*/  ISETP.GE.AND P4, PT, R27, RZ, PT ;  /* 0x000000ff1b00720c */ /* 0x000fe40003f86270 */
[----:B------:R-:W3:Y:S01]  /*137c0*/  LDL.LU R27, [R1+0xa88] ;  /* 0x000a8800011b7983 */ /* 0x000ee20000300800 */
[----:B------:R-:W-:-:S03]  /*137d0*/  IMAD.HI.U32 R10, R20, R9, RZ ;  /* 0x00000009140a7227 */ /* 0x000fc600078e00ff */
[----:B------:R-:W3:Y:S01]  /*137e0*/  LDL.LU R29, [R1+0xa7c] ;  /* 0x000a7c00011d7983 */ /* 0x000ee20000300800 */
[----:B------:R-:W-:Y:S01]  /*137f0*/  IMAD.MOV R10, RZ, RZ, -R10 ;  /* 0x000000ffff0a7224 */ /* 0x000fe200078e0a0a */
[----:B-----5:R-:W-:-:S03]  /*13800*/  IABS R8, R4 ;  /* 0x0000000400087213 */ /* 0x020fc60000000000 */
[----:B------:R-:W-:Y:S02]  /*13810*/  IMAD R9, R0, R10, R9 ;  /* 0x0000000a00097224 */ /* 0x000fe400078e0209 */
[----:B------:R-:W-:-:S03]  /*13820*/  IMAD.HI.U32 R7, R20, R8, RZ ;  /* 0x0000000814077227 */ /* 0x000fc600078e00ff */
[----:B------:R-:W-:Y:S01]  /*13830*/  ISETP.GT.U32.AND P3, PT, R0, R9, PT ;  /* 0x000000090000720c */ /* 0x000fe20003f64070 */
[----:B------:R-:W-:Y:S01]  /*13840*/  IMAD.MOV R7, RZ, RZ, -R7 ;  /* 0x000000ffff077224 */ /* 0x000fe200078e0a07 */
[----:B------:R-:W-:-:S03]  /*13850*/  ISETP.GE.AND P6, PT, R4, RZ, PT ;  /* 0x000000ff0400720c */ /* 0x000fc60003fc6270 */
[C---:B------:R-:W-:Y:S02]  /*13860*/  IMAD R8, R0.reuse, R7, R8 ;  /* 0x0000000700087224 */ /* 0x040fe400078e0208 */
[----:B------:R-:W-:Y:S02]  /*13870*/  IMAD.MOV.U32 R7, RZ, RZ, R2 ;  /* 0x000000ffff077224 */ /* 0x000fe400078e0002 */
[----:B------:R-:W-:Y:S02]  /*13880*/  IMAD.MOV.U32 R4, RZ, RZ, R11 ;  /* 0x000000ffff047224 */ /* 0x000fe400078e000b */
[----:B------:R-:W-:Y:S02]  /*13890*/  @!P5 IMAD.MOV R7, RZ, RZ, -R7 ;  /* 0x000000ffff07d224 */ /* 0x000fe400078e0a07 */
[----:B------:R-:W-:Y:S02]  /*138a0*/  @!P0 IMAD.MOV R4, RZ, RZ, -R4 ;  /* 0x000000ffff048224 */ /* 0x000fe400078e0a04 */
[----:B------:R-:W-:Y:S01]  /*138b0*/  @!P3 IMAD.IADD R9, R9, 0x1, -R0 ;  /* 0x000000010909b824 */ /* 0x000fe200078e0a00 */
[----:B------:R0:W-:Y:S04]  /*138c0*/  STL [R1+0x3f0], R7 ;  /* 0x0003f00701007387 */ /* 0x0001e80000100800 */
[----:B------:R-:W-:Y:S04]  /*138d0*/  STL [R1+0x3ec], R12 ;  /* 0x0003ec0c01007387 */ /* 0x000fe80000100800 */
[----:B------:R-:W-:Y:S01]  /*138e0*/  STL [R1+0x3e4], R4 ;  /* 0x0003e40401007387 */ /* 0x000fe20000100800 */
[----:B------:R-:W-:-:S02]  /*138f0*/  ISETP.GT.U32.AND P1, PT, R0, R9, PT ;  /* 0x000000090000720c */ /* 0x000fc40003f24070 */
[----:B--2---:R-:W-:Y:S02]  /*13900*/  IABS R6, R22 ;  /* 0x0000001600067213 */ /* 0x004fe40000000000 */
[----:B------:R-:W-:Y:S02]  /*13910*/  ISETP.GE.AND P3, PT, R22, RZ, PT ;  /* 0x000000ff1600720c */ /* 0x000fe40003f66270 */
[----:B------:R-:W2:Y:S07]  /*13920*/  LDL.LU R22, [R1+0xa8c] ;  /* 0x000a8c0001167983 */ /* 0x000eae0000300800 */
[----:B------:R-:W-:-:S04]  /*13930*/  @!P1 IMAD.IADD R9, R9, 0x1, -R0 ;  /* 0x0000000109099824 */ /* 0x000fc800078e0a00 */
[----:B------:R-:W-:-:S04]  /*13940*/  IMAD.MOV.U32 R14, RZ, RZ, R9 ;  /* 0x000000ffff0e7224 */ /* 0x000fc800078e0009 */
[----:B------:R-:W-:-:S05]  /*13950*/  @!P4 IMAD.MOV R14, RZ, RZ, -R14 ;  /* 0x000000ffff0ec224 */ /* 0x000fca00078e0a0e */
[----:B------:R1:W-:Y:S01]  /*13960*/  STL [R1+0x3d8], R14 ;  /* 0x0003d80e01007387 */ /* 0x0003e20000100800 */
[----:B----4-:R-:W-:Y:S02]  /*13970*/  IABS R2, R21 ;  /* 0x0000001500027213 */ /* 0x010fe40000000000 */
[----:B------:R-:W-:Y:S02]  /*13980*/  ISETP.GE.AND P0, PT, R21, RZ, PT ;  /* 0x000000ff1500720c */ /* 0x000fe40003f06270 */
[----:B------:R-:W4:Y:S01]  /*13990*/  LDL.LU R21, [R1+0xa90] ;  /* 0x000a900001157983 */ /* 0x000f220000300800 */
[----:B------:R-:W-:Y:S02]  /*139a0*/  ISETP.GT.U32.AND P5, PT, R0, R8, PT ;  /* 0x000000080000720c */ /* 0x000fe40003fa4070 */
[----:B------:R-:W-:Y:S01]  /*139b0*/  IABS R10, R19 ;  /* 0x00000013000a7213 */ /* 0x000fe20000000000 */
[C---:B0-----:R-:W-:Y:S01]  /*139c0*/  IMAD.HI.U32 R7, R20.reuse, R6, RZ ;  /* 0x0000000614077227 */ /* 0x041fe200078e00ff */
[----:B------:R-:W-:Y:S01]  /*139d0*/  ISETP.GE.AND P2, PT, R19, RZ, PT ;  /* 0x000000ff1300720c */ /* 0x000fe20003f46270 */
[----:B-1----:R-:W5:Y:S02]  /*139e0*/  LDL.LU R14, [R1+0xa94] ;  /* 0x000a9400010e7983 */ /* 0x002f640000300800 */
[----:B------:R-:W-:-:S04]  /*139f0*/  IMAD.HI.U32 R13, R20, R10, RZ ;  /* 0x0000000a140d7227 */ /* 0x000fc800078e00ff */
[----:B------:R-:W-:Y:S02]  /*13a00*/  IMAD.MOV R13, RZ, RZ, -R13 ;  /* 0x000000ffff0d7224 */ /* 0x000fe400078e0a0d */
[----:B------:R-:W-:Y:S02]  /*13a10*/  @!P5 IMAD.IADD R8, R8, 0x1, -R0 ;  /* 0x000000010808d824 */ /* 0x000fe400078e0a00 */
[----:B------:R-:W-:Y:S02]  /*13a20*/  IMAD.MOV R11, RZ, RZ, -R7 ;  /* 0x000000ffff0b7224 */ /* 0x000fe400078e0a07 */
[C---:B------:R-:W-:Y:S01]  /*13a30*/  IMAD R7, R0.reuse, R13, R10 ;  /* 0x0000000d00077224 */ /* 0x040fe200078e020a */
[----:B------:R-:W-:Y:S01]  /*13a40*/  ISETP.GT.U32.AND P5, PT, R0, R8, PT ;  /* 0x000000080000720c */ /* 0x000fe20003fa4070 */
[----:B------:R-:W-:-:S03]  /*13a50*/  IMAD.HI.U32 R16, R20, R2, RZ ;  /* 0x0000000214107227 */ /* 0x000fc600078e00ff */
[C---:B------:R-:W-:Y:S01]  /*13a60*/  ISETP.GT.U32.AND P1, PT, R0.reuse, R7, PT ;  /* 0x000000070000720c */ /* 0x040fe20003f24070 */
[----:B------:R-:W-:Y:S02]  /*13a70*/  IMAD.MOV R16, RZ, RZ, -R16 ;  /* 0x000000ffff107224 */ /* 0x000fe400078e0a10 */
[C---:B------:R-:W-:Y:S02]  /*13a80*/  IMAD R6, R0.reuse, R11, R6 ;  /* 0x0000000b00067224 */ /* 0x040fe400078e0206 */
[----:B------:R-:W-:-:S04]  /*13a90*/  IMAD R2, R0, R16, R2 ;  /* 0x0000001000027224 */ /* 0x000fc800078e0202 */
[----:B------:R-:W-:Y:S01]  /*13aa0*/  @!P5 IMAD.IADD R8, R8, 0x1, -R0 ;  /* 0x000000010808d824 */ /* 0x000fe200078e0a00 */
[----:B------:R-:W-:-:S03]  /*13ab0*/  ISETP.GT.U32.AND P5, PT, R0, R6, PT ;  /* 0x000000060000720c */ /* 0x000fc60003fa4070 */
[----:B------:R-:W-:Y:S01]  /*13ac0*/  @!P1 IMAD.IADD R7, R7, 0x1, -R0 ;  /* 0x0000000107079824 */ /* 0x000fe200078e0a00 */
[----:B------:R-:W-:-:S04]  /*13ad0*/  ISETP.GT.U32.AND P1, PT, R0, R2, PT ;  /* 0x000000020000720c */ /* 0x000fc80003f24070 */
[----:B------:R-:W-:Y:S01]  /*13ae0*/  ISETP.GT.U32.AND P4, PT, R0, R7, PT ;  /* 0x000000070000720c */ /* 0x000fe20003f84070 */
[----:B------:R-:W-:-:S04]  /*13af0*/  IMAD.MOV.U32 R4, RZ, RZ, R8 ;  /* 0x000000ffff047224 */ /* 0x000fc800078e0008 */
[----:B------:R-:W-:-:S04]  /*13b00*/  @!P5 IMAD.IADD R6, R6, 0x1, -R0 ;  /* 0x000000010606d824 */ /* 0x000fc800078e0a00 */
[----:B------:R-:W-:Y:S01]  /*13b10*/  @!P1 IMAD.IADD R2, R2, 0x1, -R0 ;  /* 0x0000000102029824 */ /* 0x000fe200078e0a00 */
[----:B------:R-:W-:Y:S01]  /*13b20*/  ISETP.GT.U32.AND P5, PT, R0, R6, PT ;  /* 0x000000060000720c */ /* 0x000fe20003fa4070 */
[----:B------:R-:W-:-:S03]  /*13b30*/  @!P6 IMAD.MOV R4, RZ, RZ, -R4 ;  /* 0x000000ffff04e224 */ /* 0x000fc600078e0a04 */
[----:B------:R-:W-:Y:S01]  /*13b40*/  ISETP.GT.U32.AND P1, PT, R0, R2, PT ;  /* 0x000000020000720c */ /* 0x000fe20003f24070 */
[----:B------:R-:W-:Y:S01]  /*13b50*/  @!P4 IMAD.IADD R7, R7, 0x1, -R0 ;  /* 0x000000010707c824 */ /* 0x000fe200078e0a00 */
[----:B------:R0:W-:Y:S01]  /*13b60*/  STL [R1+0x3d4], R4 ;  /* 0x0003d40401007387 */ /* 0x0001e20000100800 */
[----:B------:R-:W-:Y:S02]  /*13b70*/  IABS R11, R5 ;  /* 0x00000005000b7213 */ /* 0x000fe40000000000 */
[----:B------:R-:W-:-:S03]  /*13b80*/  IABS R12, R28 ;  /* 0x0000001c000c7213 */ /* 0x000fc60000000000 */
[----:B------:R-:W-:-:S04]  /*13b90*/  IMAD.HI.U32 R17, R20, R11, RZ ;  /* 0x0000000b14117227 */ /* 0x000fc800078e00ff */
[----:B------:R-:W-:-:S04]  /*13ba0*/  IMAD.HI.U32 R18, R20, R12, RZ ;  /* 0x0000000c14127227 */ /* 0x000fc800078e00ff */
[----:B------:R-:W-:Y:S02]  /*13bb0*/  IMAD.MOV R17, RZ, RZ, -R17 ;  /* 0x000000ffff117224 */ /* 0x000fe400078e0a11 */
[----:B0-----:R-:W-:Y:S02]  /*13bc0*/  IMAD.MOV.U32 R4, RZ, RZ, R7 ;  /* 0x000000ffff047224 */ /* 0x001fe400078e0007 */
[----:B------:R-:W-:Y:S02]  /*13bd0*/  IMAD.MOV R18, RZ, RZ, -R18 ;  /* 0x000000ffff127224 */ /* 0x000fe400078e0a12 */
[C---:B------:R-:W-:Y:S02]  /*13be0*/  IMAD R11, R0.reuse, R17, R11 ;  /* 0x00000011000b7224 */ /* 0x040fe400078e020b */
[----:B------:R-:W-:Y:S02]  /*13bf0*/  @!P2 IMAD.MOV R4, RZ, RZ, -R4 ;  /* 0x000000ffff04a224 */ /* 0x000fe400078e0a04 */
[----:B------:R-:W-:-:S02]  /*13c00*/  IMAD R18, R0, R18, R12 ;  /* 0x0000001200127224 */ /* 0x000fc400078e020c */
[--C-:B------:R-:W-:Y:S01]  /*13c10*/  @!P5 IMAD.IADD R6, R6, 0x1, -R0.reuse ;  /* 0x000000010606d824 */ /* 0x100fe200078e0a00 */
[----:B------:R-:W-:Y:S01]  /*13c20*/  ISETP.GT.U32.AND P5, PT, R0, R11, PT ;  /* 0x0000000b0000720c */ /* 0x000fe20003fa4070 */
[----:B------:R-:W-:Y:S01]  /*13c30*/  @!P1 IMAD.IADD R2, R2, 0x1, -R0 ;  /* 0x0000000102029824 */ /* 0x000fe200078e0a00 */
[----:B------:R0:W-:Y:S01]  /*13c40*/  STL [R1+0x3cc], R4 ;  /* 0x0003cc0401007387 */ /* 0x0001e20000100800 */
[----:B------:R-:W-:-:S03]  /*13c50*/  ISETP.GT.U32.AND P2, PT, R0, R18, PT ;  /* 0x000000120000720c */ /* 0x000fc60003f44070 */
[----:B0-----:R-:W5:Y:S07]  /*13c60*/  LDL.LU R4, [R1+0xa98] ;  /* 0x000a980001047983 */ /* 0x001f6e0000300800 */
[----:B------:R-:W-:Y:S02]  /*13c70*/  @!P5 IMAD.IADD R11, R11, 0x1, -R0 ;  /* 0x000000010b0bd824 */ /* 0x000fe400078e0a00 */
[----:B------:R-:W-:Y:S02]  /*13c80*/  IMAD.MOV.U32 R9, RZ, RZ, R6 ;  /* 0x000000ffff097224 */ /* 0x000fe400078e0006 */
[----:B------:R-:W-:Y:S01]  /*13c90*/  @!P2 IMAD.IADD R18, R18, 0x1, -R0 ;  /* 0x000000011212a824 */ /* 0x000fe200078e0a00 */
[----:B------:R-:W-:Y:S01]  /*13ca0*/  ISETP.GT.U32.AND P2, PT, R0, R11, PT ;  /* 0x0000000b0000720c */ /* 0x000fe20003f44070 */
[----:B------:R-:W-:Y:S01]  /*13cb0*/  @!P3 IMAD.MOV R9, RZ, RZ, -R9 ;  /* 0x000000ffff09b224 */ /* 0x000fe200078e0a09 */
[----:B------:R-:W-:Y:S01]  /*13cc0*/  ISETP.GE.AND P3, PT, R5, RZ, PT ;  /* 0x000000ff0500720c */ /* 0x000fe20003f66270 */
[----:B------:R-:W-:-:S04]  /*13cd0*/  IMAD.MOV.U32 R5, RZ, RZ, R2 ;  /* 0x000000ffff057224 */ /* 0x000fc800078e0002 */
[----:B------:R-:W-:-:S06]  /*13ce0*/  @!P0 IMAD.MOV R5, RZ, RZ, -R5 ;  /* 0x000000ffff058224 */ /* 0x000fcc00078e0a05 */
[----:B------:R-:W-:Y:S01]  /*13cf0*/  @!P2 IMAD.IADD R11, R11, 0x1, -R0 ;  /* 0x000000010b0ba824 */ /* 0x000fe200078e0a00 */
[----:B---3--:R-:W-:-:S05]  /*13d00*/  IABS R13, R27 ;  /* 0x0000001b000d7213 */ /* 0x008fca0000000000 */
[----:B------:R-:W-:-:S04]  /*13d10*/  IMAD.HI.U32 R19, R20, R13, RZ ;  /* 0x0000000d14137227 */ /* 0x000fc800078e00ff */
[----:B------:R-:W-:-:S04]  /*13d20*/  IMAD.MOV R19, RZ, RZ, -R19 ;  /* 0x000000ffff137224 */ /* 0x000fc800078e0a13 */
[----:B------:R-:W-:-:S05]  /*13d30*/  IMAD R13, R0, R19, R13 ;  /* 0x00000013000d7224 */ /* 0x000fca00078e020d */
[----:B------:R-:W-:-:S13]  /*13d40*/  ISETP.GT.U32.AND P1, PT, R0, R13, PT ;  /* 0x0000000d0000720c */ /* 0x000fda0003f24070 */
[----:B------:R-:W-:-:S05]  /*13d50*/  @!P1 IMAD.IADD R13, R13, 0x1, -R0 ;  /* 0x000000010d0d9824 */ /* 0x000fca00078e0a00 */
[----:B------:R-:W-:Y:S02]  /*13d60*/  ISETP.GT.U32.AND P1, PT, R0, R13, PT ;  /* 0x0000000d0000720c */ /* 0x000fe40003f24070 */
[----:B------:R-:W-:Y:S02]  /*13d70*/  IABS R10, R29 ;  /* 0x0000001d000a7213 */ /* 0x000fe40000000000 */
[----:B------:R-:W-:Y:S02]  /*13d80*/  ISETP.GE.AND P6, PT, R29, RZ, PT ;  /* 0x000000ff1d00720c */ /* 0x000fe40003fc6270 */
[----:B------:R-:W3:Y:S04]  /*13d90*/  LDL.LU R29, [R1+0xa9c] ;  /* 0x000a9c00011d7983 */ /* 0x000ee80000300800 */
[----:B------:R-:W-:Y:S03]  /*13da0*/  STL [R1+0x3c8], R9 ;  /* 0x0003c80901007387 */ /* 0x000fe60000100800 */
[----:B------:R-:W-:Y:S01]  /*13db0*/  @!P1 IMAD.IADD R13, R13, 0x1, -R0 ;  /* 0x000000010d0d9824 */ /* 0x000fe200078e0a00 */
[----:B------:R0:W-:Y:S01]  /*13dc0*/  STL [R1+0x3c4], R5 ;  /* 0x0003c40501007387 */ /* 0x0001e20000100800 */
[----:B--2---:R-:W-:-:S05]  /*13dd0*/  IABS R8, R22 ;  /* 0x0000001600087213 */ /* 0x004fca0000000000 */
[----:B------:R-:W-:-:S04]  /*13de0*/  IMAD.MOV.U32 R6, RZ, RZ, R8 ;  /* 0x000000ffff067224 */ /* 0x000fc800078e0008 */
[----:B------:R-:W-:-:S04]  /*13df0*/  IMAD.HI.U32 R8, R20, R6, RZ ;  /* 0x0000000614087227 */ /* 0x000fc800078e00ff */
[----:B------:R-:W-:-:S04]  /*13e00*/  IMAD.MOV R8, RZ, RZ, -R8 ;  /* 0x000000ffff087224 */ /* 0x000fc800078e0a08 */
[----:B------:R-:W-:Y:S01]  /*13e10*/  IMAD R6, R0, R8, R6 ;  /* 0x0000000800067224 */ /* 0x000fe200078e0206 */
[----:B------:R-:W-:Y:S02]  /*13e20*/  ISETP.GE.AND P1, PT, R22, RZ, PT ;  /* 0x000000ff1600720c */ /* 0x000fe40003f26270 */
[----:B------:R-:W2:Y:S02]  /*13e30*/  LDL.LU R22, [R1+0xaa0] ;  /* 0x000aa00001167983 */ /* 0x000ea40000300800 */
[----:B------:R-:W-:Y:S02]  /*13e40*/  ISETP.GT.U32.AND P2, PT, R0, R6, PT ;  /* 0x000000060000720c */ /* 0x000fe40003f44070 */
[----:B----4-:R-:W-:-:S11]  /*13e50*/  IABS R7, R21 ;  /* 0x0000001500077213 */ /* 0x010fd60000000000 */
[----:B------:R-:W-:Y:S01]  /*13e60*/  @!P2 IMAD.IADD R6, R6, 0x1, -R0 ;  /* 0x000000010606a824 */ /* 0x000fe200078e0a00 */
[----:B------:R-:W-:Y:S02]  /*13e70*/  ISETP.GE.AND P2, PT, R21, RZ, PT ;  /* 0x000000ff1500720c */ /* 0x000fe40003f46270 */
[----:B------:R-:W4:Y:S01]  /*13e80*/  LDL.LU R21, [R1+0xaa4] ;  /* 0x000aa40001157983 */ /* 0x000f220000300800 */
[----:B------:R-:W-:-:S04]  /*13e90*/  IMAD.HI.U32 R16, R20, R10, RZ ;  /* 0x0000000a14107227 */ /* 0x000fc800078e00ff */
[----:B------:R-:W-:-:S04]  /*13ea0*/  IMAD.MOV R16, RZ, RZ, -R16 ;  /* 0x000000ffff107224 */ /* 0x000fc800078e0a10 */
[----:B------:R-:W-:-:S05]  /*13eb0*/  IMAD R10, R0, R16, R10 ;  /* 0x00000010000a7224 */ /* 0x000fca00078e020a */
[----:B------:R-:W-:Y:S01]  /*13ec0*/  ISETP.GT.U32.AND P4, PT, R0, R10, PT ;  /* 0x0000000a0000720c */ /* 0x000fe20003f84070 */
[----:B------:R-:W-:Y:S01]  /*13ed0*/  IMAD.HI.U32 R2, R20, R7, RZ ;  /* 0x0000000714027227 */ /* 0x000fe200078e00ff */
[----:B------:R-:W-:-:S03]  /*13ee0*/  ISETP.GT.U32.AND P0, PT, R0, R18, PT ;  /* 0x000000120000720c */ /* 0x000fc60003f04070 */
[----:B------:R-:W-:-:S08]  /*13ef0*/  IMAD.MOV R2, RZ, RZ, -R2 ;  /* 0x000000ffff027224 */ /* 0x000fd000078e0a02 */
[----:B------:R-:W-:Y:S02]  /*13f00*/  @!P4 IMAD.IADD R10, R10, 0x1, -R0 ;  /* 0x000000010a0ac824 */ /* 0x000fe400078e0a00 */
[----:B------:R-:W-:-:S03]  /*13f10*/  IMAD R2, R0, R2, R7 ;  /* 0x0000000200027224 */ /* 0x000fc600078e0207 */
[----:B------:R-:W-:Y:S01]  /*13f20*/  ISETP.GT.U32.AND P5, PT, R0, R10, PT ;  /* 0x0000000a0000720c */ /* 0x000fe20003fa4070 */
[----:B------:R-:W-:Y:S01]  /*13f30*/  @!P0 IMAD.IADD R18, R18, 0x1, -R0 ;  /* 0x0000000112128824 */ /* 0x000fe200078e0a00 */
[----:B------:R-:W-:Y:S02]  /*13f40*/  ISETP.GT.U32.AND P0, PT, R0, R2, PT ;  /* 0x000000020000720c */ /* 0x000fe40003f04070 */
[----:B-----5:R-:W-:Y:S02]  /*13f50*/  IABS R12, R14 ;  /* 0x0000000e000c7213 */ /* 0x020fe40000000000 */
[----:B------:R-:W-:-:S07]  /*13f60*/  ISETP.GE.AND P4, PT, R28, RZ, PT ;  /* 0x000000ff1c00720c */ /* 0x000fce0003f86270 */
[--C-:B------:R-:W-:Y:S02]  /*13f70*/  @!P5 IMAD.IADD R10, R10, 0x1, -R0.reuse ;  /* 0x000000010a0ad824 */ /* 0x100fe400078e0a00 */
[----:B------:R-:W-:Y:S02]  /*13f80*/  @!P0 IMAD.IADD R2, R2, 0x1, -R0 ;  /* 0x0000000102028824 */ /* 0x000fe400078e0a00 */
[----:B0-----:R-:W-:Y:S01]  /*13f90*/  IMAD.MOV.U32 R5, RZ, RZ, R10 ;  /* 0x000000ffff057224 */ /* 0x001fe200078e000a */
[----:B------:R-:W-:Y:S01]  /*13fa0*/  ISETP.GE.AND P5, PT, R27, RZ, PT ;  /* 0x000000ff1b00720c */ /* 0x000fe20003fa6270 */
[----:B------:R-:W-:Y:S01]  /*13fb0*/  IMAD.HI.U32 R8, R20, R12, RZ ;  /* 0x0000000c14087227 */ /* 0x000fe200078e00ff */
[----:B------:R-:W-:-:S03]  /*13fc0*/  ISETP.GT.U32.AND P0, PT, R0, R2, PT ;  /* 0x000000020000720c */ /* 0x000fc60003f04070 */
[----:B------:R-:W-:Y:S01]  /*13fd0*/  @!P6 IMAD.MOV R5, RZ, RZ, -R5 ;  /* 0x000000ffff05e224 */ /* 0x000fe200078e0a05 */
[C---:B------:R-:W-:Y:S01]  /*13fe0*/  ISETP.GT.U32.AND P6, PT, R0.reuse, R6, PT ;  /* 0x000000060000720c */ /* 0x040fe20003fc4070 */
[----:B------:R-:W-:Y:S02]  /*13ff0*/  IMAD.MOV R8, RZ, RZ, -R8 ;  /* 0x000000ffff087224 */ /* 0x000fe400078e0a08 */
[----:B------:R-:W-:Y:S01]  /*14000*/  @!P3 IMAD.MOV R11, RZ, RZ, -R11 ;  /* 0x000000ffff0bb224 */ /* 0x000fe200078e0a0b */
[----:B------:R0:W-:Y:S01]  /*14010*/  STL [R1+0x3c0], R5 ;  /* 0x0003c00501007387 */ /* 0x0001e20000100800 */
[----:B------:R-:W-:-:S03]  /*14020*/  IMAD R12, R0, R8, R12 ;  /* 0x00000008000c7224 */ /* 0x000fc600078e020c */
[----:B------:R-:W-:Y:S01]  /*14030*/  STL [R1+0x3bc], R11 ;  /* 0x0003bc0b01007387 */ /* 0x000fe20000100800 */
[----:B0-----:R-:W-:-:S03]  /*14040*/  IMAD.MOV.U32 R5, RZ, RZ, R13 ;  /* 0x000000ffff057224 */ /* 0x001fc600078e000d */
[----:B------:R-:W5:Y:S01]  /*14050*/  LDL.LU R15, [R1+0xac0] ;  /* 0x000ac000010f7983 */ /* 0x000f620000300800 */
[----:B------:R-:W-:Y:S01]  /*14060*/  ISETP.GT.U32.AND P3, PT, R0, R12, PT ;  /* 0x0000000c0000720c */ /* 0x000fe20003f64070 */
[----:B------:R-:W-:Y:S02]  /*14070*/  @!P5 IMAD.MOV R5, RZ, RZ, -R5 ;  /* 0x000000ffff05d224 */ /* 0x000fe400078e0a05 */
[----:B------:R-:W5:Y:S01]  /*14080*/  LDL.LU R27, [R1+0xac4] ;  /* 0x000ac400011b7983 */ /* 0x000f620000300800 */
[--C-:B------:R-:W-:Y:S02]  /*14090*/  @!P6 IMAD.IADD R6, R6, 0x1, -R0.reuse ;  /* 0x000000010606e824 */ /* 0x100fe400078e0a00 */
[----:B------:R-:W-:Y:S01]  /*140a0*/  @!P0 IMAD.IADD R2, R2, 0x1, -R0 ;  /* 0x0000000102028824 */ /* 0x000fe200078e0a00 */
[----:B------:R-:W5:Y:S01]  /*140b0*/  LDL.LU R28, [R1+0xaa8] ;  /* 0x000aa800011c7983 */ /* 0x000f620000300800 */
[----:B------:R-:W-:-:S05]  /*140c0*/  IABS R9, R4 ;  /* 0x0000000400097213 */ /* 0x000fca0000000000 */
[----:B------:R-:W-:-:S04]  /*140d0*/  IMAD.HI.U32 R16, R20, R9, RZ ;  /* 0x0000000914107227 */ /* 0x000fc800078e00ff */
[----:B------:R-:W-:Y:S02]  /*140e0*/  IMAD.MOV R10, RZ, RZ, -R16 ;  /* 0x000000ffff0a7224 */ /* 0x000fe400078e0a10 */
[----:B------:R-:W-:-:S04]  /*140f0*/  IMAD.MOV.U32 R16, RZ, RZ, R18 ;  /* 0x000000ffff107224 */ /* 0x000fc800078e0012 */
[----:B------:R-:W-:Y:S01]  /*14100*/  @!P4 IMAD.MOV R16, RZ, RZ, -R16 ;  /* 0x000000ffff10c224 */ /* 0x000fe200078e0a10 */
[----:B------:R-:W-:Y:S01]  /*14110*/  ISETP.GE.AND P5, PT, R4, RZ, PT ;  /* 0x000000ff0400720c */ /* 0x000fe20003fa6270 */
[----:B------:R-:W-:-:S03]  /*14120*/  IMAD.MOV.U32 R4, RZ, RZ, R2 ;  /* 0x000000ffff047224 */ /* 0x000fc600078e0002 */
[----:B------:R-:W-:Y:S04]  /*14130*/  STL [R1+0x3b8], R16 ;  /* 0x0003b81001007387 */ /* 0x000fe80000100800 */
[----:B------:R0:W-:Y:S01]  /*14140*/  STL [R1+0x3ac], R5 ;  /* 0x0003ac0501007387 */ /* 0x0001e20000100800 */
[----:B------:R-:W-:Y:S02]  /*14150*/  @!P2 IMAD.MOV R4, RZ, RZ, -R4 ;  /* 0x000000ffff04a224 */ /* 0x000fe400078e0a04 */
[----:B0-----:R-:W-:-:S04]  /*14160*/  IMAD.MOV.U32 R5, RZ, RZ, R6 ;  /* 0x000000ffff057224 */ /* 0x001fc800078e0006 */
[----:B------:R-:W-:Y:S02]  /*14170*/  @!P1 IMAD.MOV R5, RZ, RZ, -R5 ;  /* 0x000000ffff059224 */ /* 0x000fe400078e0a05 */
[----:B------:R-:W-:-:S03]  /*14180*/  @!P3 IMAD.IADD R12, R12, 0x1, -R0 ;  /* 0x000000010c0cb824 */ /* 0x000fc600078e0a00 */
[----:B------:R0:W-:Y:S04]  /*14190*/  STL [R1+0x3b0], R5 ;  /* 0x0003b00501007387 */ /* 0x0001e80000100800 */
[----:B------:R1:W-:Y:S01]  /*141a0*/  STL [R1+0x3b4], R4 ;  /* 0x0003b40401007387 */ /* 0x0003e20000100800 */
[----:B------:R-:W-:Y:S02]  /*141b0*/  ISETP.GE.AND P4, PT, R14, RZ, PT ;  /* 0x000000ff0e00720c */ /* 0x000fe40003f86270 */
[----:B--2---:R-:W-:Y:S02]  /*141c0*/  ISETP.GE.AND P3, PT, R22, RZ, PT ;  /* 0x000000ff1600720c */ /* 0x004fe40003f66270 */
[----:B------:R-:W-:Y:S02]  /*141d0*/  IABS R6, R22 ;  /* 0x0000001600067213 */ /* 0x000fe40000000000 */
[----:B------:R-:W2:Y:S01]  /*141e0*/  LDL.LU R22, [R1+0xac8] ;  /* 0x000ac80001167983 */ /* 0x000ea20000300800 */
[----:B----4-:R-:W-:-:S02]  /*141f0*/  ISETP.GE.AND P2, PT, R21, RZ, PT ;  /* 0x000000ff1500720c */ /* 0x010fc40003f46270 */
[----:B------:R-:W-:Y:S02]  /*14200*/  IABS R2, R21 ;  /* 0x0000001500027213 */ /* 0x000fe40000000000 */
[----:B------:R-:W4:Y:S04]  /*14210*/  LDL.LU R21, [R1+0xacc] ;  /* 0x000acc0001157983 */ /* 0x000f280000300800 */
[----:B------:R-:W4:Y:S01]  /*14220*/  LDL.LU R14, [R1+0xad0] ;  /* 0x000ad000010e7983 */ /* 0x000f220000300800 */
[C---:B------:R-:W-:Y:S01]  /*14230*/  IMAD R11, R0.reuse, R10, R9 ;  /* 0x0000000a000b7224 */ /* 0x040fe200078e0209 */
[C---:B------:R-:W-:Y:S02]  /*14240*/  ISETP.GT.U32.AND P1, PT, R0.reuse, R12, PT ;  /* 0x0000000c0000720c */ /* 0x040fe40003f24070 */
[----:B0-----:R-:W4:Y:S02]  /*14250*/  LDL.LU R5, [R1+0xad4] ;  /* 0x000ad40001057983 */ /* 0x001f240000300800 */
[----:B------:R-:W-:-:S13]  /*14260*/  ISETP.GT.U32.AND P0, PT, R0, R11, PT ;  /* 0x0000000b0000720c */ /* 0x000fda0003f04070 */
[--C-:B------:R-:W-:Y:S02]  /*14270*/  @!P0 IMAD.IADD R11, R11, 0x1, -R0.reuse ;  /* 0x000000010b0b8824 */ /* 0x100fe400078e0a00 */
[----:B------:R-:W-:-:S03]  /*14280*/  @!P1 IMAD.IADD R12, R12, 0x1, -R0 ;  /* 0x000000010c0c9824 */ /* 0x000fc600078e0a00 */
[----:B------:R-:W-:Y:S01]  /*14290*/  ISETP.GT.U32.AND P0, PT, R0, R11, PT ;  /* 0x0000000b0000720c */ /* 0x000fe20003f04070 */
[----:B-1----:R-:W-:-:S04]  /*142a0*/  IMAD.MOV.U32 R4, RZ, RZ, R12 ;  /* 0x000000ffff047224 */ /* 0x002fc800078e000c */
[----:B------:R-:W-:Y:S01]  /*142b0*/  @!P4 IMAD.MOV R4, RZ, RZ, -R4 ;  /* 0x000000ffff04c224 */ /* 0x000fe200078e0a04 */
[----:B---3--:R-:W-:-:S04]  /*142c0*/  IABS R7, R29 ;  /* 0x0000001d00077213 */ /* 0x008fc80000000000 */
[----:B------:R0:W-:Y:S03]  /*142d0*/  STL [R1+0x3a8], R4 ;  /* 0x0003a80401007387 */ /* 0x0001e60000100800 */
[----:B------:R-:W-:-:S04]  /*142e0*/  @!P0 IMAD.IADD R11, R11, 0x1, -R0 ;  /* 0x000000010b0b8824 */ /* 0x000fc800078e0a00 */
[----:B0-----:R-:W-:Y:S02]  /*142f0*/  IMAD.MOV.U32 R4, RZ, RZ, R11 ;  /* 0x000000ffff047224 */ /* 0x001fe400078e000b */
[----:B------:R-:W-:-:S04]  /*14300*/  IMAD.HI.U32 R8, R20, R7, RZ ;  /* 0x0000000714087227 */ /* 0x000fc800078e00ff */
[----:B------:R-:W-:Y:S02]  /*14310*/  @!P5 IMAD.MOV R4, RZ, RZ, -R4 ;  /* 0x000000ffff04d224 */ /* 0x000fe400078e0a04 */
[----:B------:R-:W-:-:S03]  /*14320*/  IMAD.HI.U32 R13, R20, R6, RZ ;  /* 0x00000006140d7227 */ /* 0x000fc600078e00ff */
[----:B------:R0:W-:Y:S01]  /*14330*/  STL [R1+0x3a4], R4 ;  /* 0x0003a40401007387 */ /* 0x0001e20000100800 */
[----:B------:R-:W-:Y:S02]  /*14340*/  IMAD.MOV R8, RZ, RZ, -R8 ;  /* 0x000000ffff087224 */ /* 0x000fe400078e0a08 */
[----:B------:R-:W-:Y:S02]  /*14350*/  IMAD.MOV R13, RZ, RZ, -R13 ;  /* 0x000000ffff0d7224 */ /* 0x000fe400078e0a0d */
[C---:B------:R-:W-:Y:S01]  /*14360*/  IMAD R7, R0.reuse, R8, R7 ;  /* 0x0000000800077224 */ /* 0x040fe200078e0207 */
[----:B0-----:R-:W3:Y:S01]  /*14370*/  LDL.LU R4, [R1+0xad8] ;  /* 0x000ad80001047983 */ /* 0x001ee20000300800 */
[----:B------:R-:W-:-:S03]  /*14380*/  IMAD R6, R0, R13, R6 ;  /* 0x0000000d00067224 */ /* 0x000fc600078e0206 */
[C---:B------:R-:W-:Y:S02]  /*14390*/  ISETP.GT.U32.AND P1, PT, R0.reuse, R7, PT ;  /* 0x000000070000720c */ /* 0x040fe40003f24070 */
[----:B------:R-:W-:Y:S02]  /*143a0*/  ISETP.GT.U32.AND P0, PT, R0, R6, PT ;  /* 0x000000060000720c */ /* 0x000fe40003f04070 */
[----:B-----5:R-:W-:Y:S01]  /*143b0*/  IABS R10, R28 ;  /* 0x0000001c000a7213 */ /* 0x020fe20000000000 */
[----:B------:R-:W-:Y:S01]  /*143c0*/  IMAD.HI.U32 R18, R20, R2, RZ ;  /* 0x0000000214127227 */ /* 0x000fe200078e00ff */
[----:B------:R-:W-:-:S07]  /*143d0*/  IABS R8, R15 ;  /* 0x0000000f00087213 */ /* 0x000fce0000000000 */
[--C-:B------:R-:W-:Y:S01]  /*143e0*/  @!P1 IMAD.IADD R7, R7, 0x1, -R0.reuse ;  /* 0x0000000107079824 */ /* 0x100fe200078e0a00 */
[----:B------:R-:W-:Y:S01]  /*143f0*/  ISETP.GE.AND P6, PT, R29, RZ, PT ;  /* 0x000000ff1d00720c */ /* 0x000fe20003fc6270 */
[----:B------:R-:W-:-:S03]  /*14400*/  @!P0 IMAD.IADD R6, R6, 0x1, -R0 ;  /* 0x0000000106068824 */ /* 0x000fc600078e0a00 */
[----:B------:R-:W-:Y:S01]  /*14410*/  ISETP.GT.U32.AND P4, PT, R0, R7, PT ;  /* 0x000000070000720c */ /* 0x000fe20003f84070 */
[----:B------:R-:W5:Y:S01]  /*14420*/  LDL.LU R29, [R1+0xadc] ;  /* 0x000adc00011d7983 */ /* 0x000f620000300800 */
[----:B------:R-:W-:Y:S01]  /*14430*/  IMAD.HI.U32 R17, R20, R10, RZ ;  /* 0x0000000a14117227 */ /* 0x000fe200078e00ff */
[----:B------:R-:W-:-:S03]  /*14440*/  ISETP.GT.U32.AND P0, PT, R0, R6, PT ;  /* 0x000000060000720c */ /* 0x000fc60003f04070 */
[----:B------:R-:W-:Y:S01]  /*14450*/  IMAD.HI.U32 R16, R20, R8, RZ ;  /* 0x0000000814107227 */ /* 0x000fe200078e00ff */
[----:B------:R-:W-:Y:S02]  /*14460*/  ISETP.GE.AND P1, PT, R28, RZ, PT ;  /* 0x000000ff1c00720c */ /* 0x000fe40003f26270 */
[----:B------:R-:W3:Y:S01]  /*14470*/  LDL.LU R28, [R1+0xae0] ;  /* 0x000ae000011c7983 */ /* 0x000ee20000300800 */
[----:B------:R-:W-:Y:S02]  /*14480*/  IMAD.MOV R18, RZ, RZ, -R18 ;  /* 0x000000ffff127224 */ /* 0x000fe400078e0a12 */
[----:B------:R-:W-:Y:S02]  /*14490*/  IMAD.MOV R17, RZ, RZ, -R17 ;  /* 0x000000ffff117224 */ /* 0x000fe400078e0a11 */
[----:B------:R-:W-:Y:S02]  /*144a0*/  IMAD.MOV R16, RZ, RZ, -R16 ;  /* 0x000000ffff107224 */ /* 0x000fe400078e0a10 */
[----:B------:R-:W-:-:S02]  /*144b0*/  IMAD R2, R0, R18, R2 ;  /* 0x0000001200027224 */ /* 0x000fc400078e0202 */
[C---:B------:R-:W-:Y:S02]  /*144c0*/  IMAD R10, R0.reuse, R17, R10 ;  /* 0x00000011000a7224 */ /* 0x040fe400078e020a */
[C---:B------:R-:W-:Y:S01]  /*144d0*/  IMAD R8, R0.reuse, R16, R8 ;  /* 0x0000001000087224 */ /* 0x040fe200078e0208 */
[C---:B------:R-:W-:Y:S01]  /*144e0*/  ISETP.GT.U32.AND P5, PT, R0.reuse, R2, PT ;  /* 0x000000020000720c */ /* 0x040fe20003fa4070 */
[--C-:B------:R-:W-:Y:S01]  /*144f0*/  @!P4 IMAD.IADD R7, R7, 0x1, -R0.reuse ;  /* 0x000000010707c824 */ /* 0x100fe200078e0a00 */
[----:B------:R-:W-:Y:S01]  /*14500*/  ISETP.GT.U32.AND P4, PT, R0, R10, PT ;  /* 0x0000000a0000720c */ /* 0x000fe20003f84070 */
[----:B------:R-:W-:Y:S01]  /*14510*/  @!P0 IMAD.IADD R6, R6, 0x1, -R0 ;  /* 0x0000000106068824 */ /* 0x000fe200078e0a00 */
[----:B------:R-:W-:-:S09]  /*14520*/  ISETP.GT.U32.AND P0, PT, R0, R8, PT ;  /* 0x000000080000720c */ /* 0x000fd20003f04070 */
[--C-:B------:R-:W-:Y:S02]  /*14530*/  @!P5 IMAD.IADD R2, R2, 0x1, -R0.reuse ;  /* 0x000000010202d824 */ /* 0x100fe400078e0a00 */
[--C-:B------:R-:W-:Y:S02]  /*14540*/  @!P4 IMAD.IADD R10, R10, 0x1, -R0.reuse ;  /* 0x000000010a0ac824 */ /* 0x100fe400078e0a00 */
[----:B------:R-:W-:Y:S01]  /*14550*/  @!P0 IMAD.IADD R8, R8, 0x1, -R0 ;  /* 0x0000000108088824 */ /* 0x000fe200078e0a00 */
[C---:B------:R-:W-:Y:S01]  /*14560*/  ISETP.GT.U32.AND P0, PT, R0.reuse, R2, PT ;  /* 0x000000020000720c */ /* 0x040fe20003f04070 */
[----:B------:R-:W-:Y:S01]  /*14570*/  @!P6 IMAD.MOV R7, RZ, RZ, -R7 ;  /* 0x000000ffff07e224 */ /* 0x000fe200078e0a07 */
[----:B------:R-:W-:-:S04]  /*14580*/  ISETP.GT.U32.AND P6, PT, R0, R10, PT ;  /* 0x0000000a0000720c */ /* 0x000fc80003fc4070 */
[----:B------:R0:W-:Y:S07]  /*14590*/  STL [R1+0x3a0], R7 ;  /* 0x0003a00701007387 */ /* 0x0001ee0000100800 */
[----:B------:R-:W-:Y:S02]  /*145a0*/  @!P0 IMAD.IADD R2, R2, 0x1, -R0 ;  /* 0x0000000102028824 */ /* 0x000fe400078e0a00 */
[----:B0-----:R-:W-:-:S04]  /*145b0*/  IMAD.MOV.U32 R7, RZ, RZ, R6 ;  /* 0x000000ffff077224 */ /* 0x001fc800078e0006 */
[----:B------:R-:W-:Y:S02]  /*145c0*/  @!P3 IMAD.MOV R7, RZ, RZ, -R7 ;  /* 0x000000ffff07b224 */ /* 0x000fe400078e0a07 */
[----:B------:R-:W-:Y:S02]  /*145d0*/  @!P6 IMAD.IADD R10, R10, 0x1, -R0 ;  /* 0x000000010a0ae824 */ /* 0x000fe400078e0a00 */
[----:B------:R-:W-:Y:S02]  /*145e0*/  @!P2 IMAD.MOV R2, RZ, RZ, -R2 ;  /* 0x000000ffff02a224 */ /* 0x000fe400078e0a02 */
[----:B------:R-:W-:Y:S01]  /*145f0*/  @!P1 IMAD.MOV R10, RZ, RZ, -R10 ;  /* 0x000000ffff0a9224 */ /* 0x000fe200078e0a0a */
[----:B------:R-:W-:Y:S01]  /*14600*/  STL [R1+0x39c], R7 ;  /* 0x00039c0701007387 */ /* 0x000fe20000100800 */
[----:B------:R-:W-:-:S03]  /*14610*/  IABS R9, R27 ;  /* 0x0000001b00097213 */ /* 0x000fc60000000000 */
[----:B------:R0:W-:Y:S01]  /*14620*/  STL [R1+0x398], R2 ;  /* 0x0003980201007387 */ /* 0x0001e20000100800 */
[----:B--2---:R-:W-:-:S05]  /*14630*/  IABS R18, R22 ;  /* 0x0000001600127213 */ /* 0x004fca0000000000 */
[----:B------:R-:W-:-:S04]  /*14640*/  IMAD.HI.U32 R19, R20, R18, RZ ;  /* 0x0000001214137227 */ /* 0x000fc800078e00ff */
[----:B------:R-:W-:-:S04]  /*14650*/  IMAD.MOV R19, RZ, RZ, -R19 ;  /* 0x000000ffff137224 */ /* 0x000fc800078e0a13 */
[----:B------:R-:W-:Y:S01]  /*14660*/  IMAD R18, R0, R19, R18 ;  /* 0x0000001300127224 */ /* 0x000fe200078e0212 */
[----:B----4-:R-:W-:-:S04]  /*14670*/  IABS R16, R21 ;  /* 0x0000001500107213 */ /* 0x010fc80000000000 */
[----:B------:R-:W-:Y:S01]  /*14680*/  ISETP.GT.U32.AND P4, PT, R0, R18, PT ;  /* 0x000000120000720c */ /* 0x000fe20003f84070 */
[----:B------:R-:W-:Y:S01]  /*14690*/  IMAD.MOV.U32 R11, RZ, RZ, R16 ;  /* 0x000000ffff0b7224 */ /* 0x000fe200078e0010 */
[----:B------:R-:W-:-:S03]  /*146a0*/  IABS R12, R14 ;  /* 0x0000000e000c7213 */ /* 0x000fc60000000000 */
[----:B------:R-:W-:-:S04]  /*146b0*/  IMAD.HI.U32 R17, R20, R11, RZ ;  /* 0x0000000b14117227 */ /* 0x000fc800078e00ff */
[----:B------:R-:W-:Y:S02]  /*146c0*/  IMAD.MOV R17, RZ, RZ, -R17 ;  /* 0x000000ffff117224 */ /* 0x000fe400078e0a11 */
[----:B------:R-:W-:-:S04]  /*146d0*/  IMAD.HI.U32 R16, R20, R12, RZ ;  /* 0x0000000c14107227 */ /* 0x000fc800078e00ff */
[----:B------:R-:W-:Y:S02]  /*146e0*/  IMAD R11, R0, R17, R11 ;  /* 0x00000011000b7224 */ /* 0x000fe400078e020b */
[----:B------:R-:W-:Y:S02]  /*146f0*/  IMAD.MOV R16, RZ, RZ, -R16 ;  /* 0x000000ffff107224 */ /* 0x000fe400078e0a10 */
[----:B------:R-:W-:Y:S01]  /*14700*/  @!P4 IMAD.IADD R18, R18, 0x1, -R0 ;  /* 0x000000011212c824 */ /* 0x000fe200078e0a00 */
[C---:B------:R-:W-:Y:S01]  /*14710*/  ISETP.GT.U32.AND P0, PT, R0.reuse, R11, PT ;  /* 0x0000000b0000720c */ /* 0x040fe20003f04070 */
[----:B------:R-:W-:-:S03]  /*14720*/  IMAD R12, R0, R16, R12 ;  /* 0x00000010000c7224 */ /* 0x000fc600078e020c */
[C---:B------:R-:W-:Y:S02]  /*14730*/  ISETP.GT.U32.AND P3, PT, R0.reuse, R18, PT ;  /* 0x000000120000720c */ /* 0x040fe40003f64070 */
[----:B------:R-:W-:-:S07]  /*14740*/  ISETP.GT.U32.AND P6, PT, R0, R12, PT ;  /* 0x0000000c0000720c */ /* 0x000fce0003fc4070 */
[--C-:B------:R-:W-:Y:S01]  /*14750*/  @!P0 IMAD.IADD R11, R11, 0x1, -R0.reuse ;  /* 0x000000010b0b8824 */ /* 0x100fe200078e0a00 */
[----:B------:R-:W-:Y:S02]  /*14760*/  ISETP.GE.AND P0, PT, R22, RZ, PT ;  /* 0x000000ff1600720c */ /* 0x000fe40003f06270 */
[----:B------:R-:W2:Y:S01]  /*14770*/  LDL.LU R22, [R1+0xae8] ;  /* 0x000ae80001167983 */ /* 0x000ea20000300800 */
[--C-:B------:R-:W-:Y:S01]  /*14780*/  @!P3 IMAD.IADD R18, R18, 0x1, -R0.reuse ;  /* 0x000000011212b824 */ /* 0x100fe200078e0a00 */
[----:B------:R-:W-:Y:S02]  /*14790*/  ISETP.GE.AND P3, PT, R27, RZ, PT ;  /* 0x000000ff1b00720c */ /* 0x000fe40003f66270 */
[----:B------:R-:W-:Y:S01]  /*147a0*/  STL [R1+0x394], R10 ;  /* 0x0003940a01007387 */ /* 0x000fe20000100800 */
[----:B------:R-:W-:Y:S01]  /*147b0*/  @!P6 IMAD.IADD R12, R12, 0x1, -R0 ;  /* 0x000000010c0ce824 */ /* 0x000fe200078e0a00 */
[----:B------:R-:W-:Y:S02]  /*147c0*/  ISETP.GE.AND P6, PT, R21, RZ, PT ;  /* 0x000000ff1500720c */ /* 0x000fe40003fc6270 */
[----:B------:R-:W4:Y:S04]  /*147d0*/  LDL.LU R27, [R1+0xae4] ;  /* 0x000ae400011b7983 */ /* 0x000f280000300800 */
[----:B------:R-:W4:Y:S01]  /*147e0*/  LDL.LU R21, [R1+0xaec] ;  /* 0x000aec0001157983 */ /* 0x000f220000300800 */
[----:B------:R-:W-:-:S04]  /*147f0*/  IMAD.HI.U32 R13, R20, R9, RZ ;  /* 0x00000009140d7227 */ /* 0x000fc800078e00ff */
[----:B------:R-:W-:-:S04]  /*14800*/  IMAD.MOV R13, RZ, RZ, -R13 ;  /* 0x000000ffff0d7224 */ /* 0x000fc800078e0a0d */
[----:B------:R-:W-:-:S05]  /*14810*/  IMAD R9, R0, R13, R9 ;  /* 0x0000000d00097224 */ /* 0x000fca00078e0209 */
[----:B------:R-:W-:Y:S02]  /*14820*/  ISETP.GT.U32.AND P5, PT, R0, R9, PT ;  /* 0x000000090000720c */ /* 0x000fe40003fa4070 */
[----:B------:R-:W-:-:S11]  /*14830*/  IABS R13, R5 ;  /* 0x00000005000d7213 */ /* 0x000fd60000000000 */
[----:B------:R-:W-:Y:S01]  /*14840*/  @!P5 IMAD.IADD R9, R9, 0x1, -R0 ;  /* 0x000000010909d824 */ /* 0x000fe200078e0a00 */
[----:B------:R-:W-:Y:S01]  /*14850*/  ISETP.GT.U32.AND P5, PT, R0, R8, PT ;  /* 0x000000080000720c */ /* 0x000fe20003fa4070 */
[----:B------:R-:W-:-:S03]  /*14860*/  IMAD.HI.U32 R19, R20, R13, RZ ;  /* 0x0000000d14137227 */ /* 0x000fc600078e00ff */
[----:B------:R-:W-:Y:S01]  /*14870*/  ISETP.GT.U32.AND P4, PT, R0, R9, PT ;  /* 0x000000090000720c */ /* 0x000fe20003f84070 */
[----:B------:R-:W-:-:S04]  /*14880*/  IMAD.MOV R19, RZ, RZ, -R19 ;  /* 0x000000ffff137224 */ /* 0x000fc800078e0a13 */
[----:B------:R-:W-:-:S04]  /*14890*/  IMAD R13, R0, R19, R13 ;  /* 0x00000013000d7224 */ /* 0x000fc800078e020d */
[----:B------:R-:W-:Y:S01]  /*148a0*/  @!P5 IMAD.IADD R8, R8, 0x1, -R0 ;  /* 0x000000010808d824 */ /* 0x000fe200078e0a00 */
[----:B------:R-:W-:-:S03]  /*148b0*/  ISETP.GE.AND P5, PT, R15, RZ, PT ;  /* 0x000000ff0f00720c */ /* 0x000fc60003fa6270 */
[----:B------:R-:W-:Y:S01]  /*148c0*/  @!P4 IMAD.IADD R9, R9, 0x1, -R0 ;  /* 0x000000010909c824 */ /* 0x000fe200078e0a00 */
[C---:B------:R-:W-:Y:S01]  /*148d0*/  ISETP.GT.U32.AND P4, PT, R0.reuse, R13, PT ;  /* 0x0000000d0000720c */ /* 0x040fe20003f84070 */
[----:B0-----:R-:W-:Y:S01]  /*148e0*/  IMAD.MOV.U32 R2, RZ, RZ, R8 ;  /* 0x000000ffff027224 */ /* 0x001fe200078e0008 */
[----:B------:R-:W-:Y:S01]  /*148f0*/  ISETP.GT.U32.AND P2, PT, R0, R11, PT ;  /* 0x0000000b0000720c */ /* 0x000fe20003f44070 */
[----:B------:R-:W-:-:S06]  /*14900*/  IMAD.MOV.U32 R8, RZ, RZ, R9 ;  /* 0x000000ffff087224 */ /* 0x000fcc00078e0009 */
[----:B------:R-:W-:-:S05]  /*14910*/  @!P5 IMAD.MOV R2, RZ, RZ, -R2 ;  /* 0x000000ffff02d224 */ /* 0x000fca00078e0a02 */
[----:B------:R0:W-:Y:S01]  /*14920*/  STL [R1+0x390], R2 ;  /* 0x0003900201007387 */ /* 0x0001e20000100800 */
[----:B------:R-:W-:Y:S02]  /*14930*/  @!P4 IMAD.IADD R13, R13, 0x1, -R0 ;  /* 0x000000010d0dc824 */ /* 0x000fe400078e0a00 */
[----:B------:R-:W-:Y:S01]  /*14940*/  @!P3 IMAD.MOV R8, RZ, RZ, -R8 ;  /* 0x000000ffff08b224 */ /* 0x000fe200078e0a08 */
[----:B---3--:R-:W-:Y:S01]  /*14950*/  IABS R6, R4 ;  /* 0x0000000400067213 */ /* 0x008fe20000000000 */
[----:B0-----:R-:W-:Y:S01]  /*14960*/  IMAD.MOV.U32 R2, RZ, RZ, R18 ;  /* 0x000000ffff027224 */ /* 0x001fe200078e0012 */
[----:B------:R-:W-:-:S03]  /*14970*/  ISETP.GT.U32.AND P1, PT, R0, R12, PT ;  /* 0x0000000c0000720c */ /* 0x000fc60003f24070 */
[----:B------:R-:W-:Y:S01]  /*14980*/  @!P0 IMAD.MOV R2, RZ, RZ, -R2 ;  /* 0x000000ffff028224 */ /* 0x000fe200078e0a02 */
[----:B------:R-:W-:Y:S01]  /*14990*/  ISETP.GT.U32.AND P4, PT, R0, R13, PT ;  /* 0x0000000d0000720c */ /* 0x000fe20003f84070 */
[----:B------:R-:W-:Y:S01]  /*149a0*/  STL [R1+0x38c], R8 ;  /* 0x00038c0801007387 */ /* 0x000fe20000100800 */
[----:B------:R-:W-:Y:S01]  /*149b0*/  @!P2 IMAD.IADD R11, R11, 0x1, -R0 ;  /* 0x000000010b0ba824 */ /* 0x000fe200078e0a00 */
[----:B------:R-:W-:Y:S01]  /*149c0*/  ISETP.GE.AND P2, PT, R5, RZ, PT ;  /* 0x000000ff0500720c */ /* 0x000fe20003f46270 */
[----:B------:R-:W-:Y:S01]  /*149d0*/  IMAD.HI.U32 R16, R20, R6, RZ ;  /* 0x0000000614107227 */ /* 0x000fe200078e00ff */
[----:B------:R0:W-:Y:S01]  /*149e0*/  STL [R1+0x388], R2 ;  /* 0x0003880201007387 */ /* 0x0001e20000100800 */
[----:B------:R-:W-:-:S03]  /*149f0*/  ISETP.GE.AND P3, PT, R14, RZ, PT ;  /* 0x000000ff0e00720c */ /* 0x000fc60003f66270 */
[----:B------:R-:W3:Y:S01]  /*14a00*/  LDL.LU R5, [R1+0xaf0] ;  /* 0x000af00001057983 */ /* 0x000ee20000300800 */
[----:B------:R-:W-:Y:S02]  /*14a10*/  IMAD.MOV R16, RZ, RZ, -R16 ;  /* 0x000000ffff107224 */ /* 0x000fe400078e0a10 */
[----:B------:R-:W-:Y:S01]  /*14a20*/  @!P1 IMAD.IADD R12, R12, 0x1, -R0 ;  /* 0x000000010c0c9824 */ /* 0x000fe200078e0a00 */
[----:B------:R-:W-:Y:S01]  /*14a30*/  ISETP.GE.AND P1, PT, R4, RZ, PT ;  /* 0x000000ff0400720c */ /* 0x000fe20003f26270 */
[C---:B------:R-:W-:Y:S02]  /*14a40*/  IMAD R6, R0.reuse, R16, R6 ;  /* 0x0000001000067224 */ /* 0x040fe400078e0206 */
[----:B------:R-:W-:Y:S02]  /*14a50*/  @!P4 IMAD.IADD R13, R13, 0x1, -R0 ;  /* 0x000000010d0dc824 */ /* 0x000fe400078e0a00 */
[----:B------:R-:W-:Y:S01]  /*14a60*/  IMAD.MOV.U32 R4, RZ, RZ, R11 ;  /* 0x000000ffff047224 */ /* 0x000fe200078e000b */
[----:B------:R-:W-:Y:S01]  /*14a70*/  ISETP.GT.U32.AND P5, PT, R0, R6, PT ;  /* 0x000000060000720c */ /* 0x000fe20003fa4070 */
[----:B0-----:R-:W-:-:S02]  /*14a80*/  IMAD.MOV.U32 R2, RZ, RZ, R12 ;  /* 0x000000ffff027224 */ /* 0x001fc400078e000c */
[----:B------:R-:W-:Y:S02]  /*14a90*/  IMAD.MOV.U32 R11, RZ, RZ, R13 ;  /* 0x000000ffff0b7224 */ /* 0x000fe400078e000d */
[----:B------:R-:W-:Y:S02]  /*14aa0*/  @!P6 IMAD.MOV R4, RZ, RZ, -R4 ;  /* 0x000000ffff04e224 */ /* 0x000fe400078e0a04 */
[----:B------:R-:W-:Y:S02]  /*14ab0*/  @!P3 IMAD.MOV R2, RZ, RZ, -R2 ;  /* 0x000000ffff02b224 */ /* 0x000fe400078e0a02 */
[----:B------:R-:W-:Y:S01]  /*14ac0*/  @!P2 IMAD.MOV R11, RZ, RZ, -R11 ;  /* 0x000000ffff0ba224 */ /* 0x000fe200078e0a0b */
[----:B------:R0:W-:Y:S01]  /*14ad0*/  STL [R1+0x384], R4 ;  /* 0x0003840401007387 */ /* 0x0001e20000100800 */
[----:B-----5:R-:W-:Y:S02]  /*14ae0*/  IABS R7, R29 ;  /* 0x0000001d00077213 */ /* 0x020fe40000000000 */
[----:B------:R-:W-:Y:S01]  /*14af0*/  ISETP.GE.AND P4, PT, R29, RZ, PT ;  /* 0x000000ff1d00720c */ /* 0x000fe20003f86270 */
[----:B------:R-:W-:Y:S01]  /*14b00*/  @!P5 IMAD.IADD R6, R6, 0x1, -R0 ;  /* 0x000000010606d824 */ /* 0x000fe200078e0a00 */
[----:B0-----:R-:W5:Y:S04]  /*14b10*/  LDL.LU R4, [R1+0xaf4] ;  /* 0x000af40001047983 */ /* 0x001f680000300800 */
[----:B------:R2:W-:Y:S04]  /*14b20*/  STL [R1+0x380], R2 ;  /* 0x0003800201007387 */ /* 0x0005e80000100800 */
[----:B------:R0:W-:Y:S04]  /*14b30*/  STL [R1+0x37c], R11 ;  /* 0x00037c0b01007387 */ /* 0x0001e80000100800 */
[----:B------:R-:W5:Y:S01]  /*14b40*/  LDL.LU R29, [R1+0xaf8] ;  /* 0x000af800011d7983 */ /* 0x000f620000300800 */
[----:B------:R-:W-:-:S02]  /*14b50*/  IABS R19, R28 ;  /* 0x0000001c00137213 */ /* 0x000fc40000000000 */
[----:B------:R-:W-:Y:S01]  /*14b60*/  ISETP.GE.AND P5, PT, R28, RZ, PT ;  /* 0x000000ff1c00720c */ /* 0x000fe20003fa6270 */
[----:B------:R-:W-:Y:S01]  /*14b70*/  IMAD.HI.U32 R17, R20, R7, RZ ;  /* 0x0000000714117227 */ /* 0x000fe200078e00ff */
[----:B------:R-:W5:Y:S03]  /*14b80*/  LDL.LU R28, [R1+0xafc] ;  /* 0x000afc00011c7983 */ /* 0x000f660000300800 */
[----:B------:R-:W-:-:S04]  /*14b90*/  IMAD.MOV R17, RZ, RZ, -R17 ;  /* 0x000000ffff117224 */ /* 0x000fc800078e0a11 */
[----:B------:R-:W-:-:S05]  /*14ba0*/  IMAD R7, R0, R17, R7 ;  /* 0x0000001100077224 */ /* 0x000fca00078e0207 */
[----:B------:R-:W-:-:S13]  /*14bb0*/  ISETP.GT.U32.AND P0, PT, R0, R7, PT ;  /* 0x000000070000720c */ /* 0x000fda0003f04070 */
[----:B------:R-:W-:Y:S01]  /*14bc0*/  @!P0 IMAD.IADD R7, R7, 0x1, -R0 ;  /* 0x0000000107078824 */ /* 0x000fe200078e0a00 */
[----:B------:R-:W-:-:S04]  /*14bd0*/  ISETP.GT.U32.AND P0, PT, R0, R6, PT ;  /* 0x000000060000720c */ /* 0x000fc80003f04070 */
[----:B------:R-:W-:-:S09]  /*14be0*/  ISETP.GT.U32.AND P3, PT, R0, R7, PT ;  /* 0x000000070000720c */ /* 0x000fd20003f64070 */
[----:B------:R-:W-:-:S04]  /*14bf0*/  @!P0 IMAD.IADD R6, R6, 0x1, -R0 ;  /* 0x0000000106068824 */ /* 0x000fc800078e0a00 */
[----:B------:R-:W-:Y:S02]  /*14c00*/  @!P3 IMAD.IADD R7, R7, 0x1, -R0 ;  /* 0x000000010707b824 */ /* 0x000fe400078e0a00 */
[----:B------:R-:W-:Y:S02]  /*14c10*/  IMAD.MOV.U32 R15, RZ, RZ, R6 ;  /* 0x000000ffff0f7224 */ /* 0x000fe400078e0006 */
[----:B------:R-:W-:Y:S02]  /*14c20*/  IMAD.MOV.U32 R14, RZ, RZ, R7 ;  /* 0x000000ffff0e7224 */ /* 0x000fe400078e0007 */
[----:B------:R-:W-:Y:S02]  /*14c30*/  @!P1 IMAD.MOV R15, RZ, RZ, -R15 ;  /* 0x000000ffff0f9224 */ /* 0x000fe400078e0a0f */
[----:B------:R-:W-:Y:S01]  /*14c40*/  @!P4 IMAD.MOV R14, RZ, RZ, -R14 ;  /* 0x000000ffff0ec224 */ /* 0x000fe200078e0a0e */
[----:B--2---:R-:W-:Y:S02]  /*14c50*/  IABS R2, R22 ;  /* 0x0000001600027213 */ /* 0x004fe40000000000 */
[----:B------:R-:W-:-:S02]  /*14c60*/  ISETP.GE.AND P0, PT, R22, RZ, PT ;  /* 0x000000ff1600720c */ /* 0x000fc40003f06270 */
[----:B----4-:R-:W-:Y:S02]  /*14c70*/  ISETP.GE.AND P6, PT, R27, RZ, PT ;  /* 0x000000ff1b00720c */ /* 0x010fe40003fc6270 */
[----:B------:R-:W-:Y:S02]  /*14c80*/  IABS R9, R27 ;  /* 0x0000001b00097213 */ /* 0x000fe40000000000 */
[----:B------:R-:W2:Y:S01]  /*14c90*/  LDL.LU R27, [R1+0xb00] ;  /* 0x000b0000011b7983 */ /* 0x000ea20000300800 */
[----:B------:R-:W-:Y:S02]  /*14ca0*/  IABS R10, R21 ;  /* 0x00000015000a7213 */ /* 0x000fe40000000000 */
[----:B------:R-:W-:Y:S01]  /*14cb0*/  ISETP.GE.AND P3, PT, R21, RZ, PT ;  /* 0x000000ff1500720c */ /* 0x000fe20003f66270 */
[----:B------:R-:W-:Y:S01]  /*14cc0*/  STL [R1+0x378], R15 ;  /* 0x0003780f01007387 */ /* 0x000fe20000100800 */
[----:B------:R-:W-:-:S03]  /*14cd0*/  IMAD.MOV.U32 R21, RZ, RZ, R24 ;  /* 0x000000ffff157224 */ /* 0x000fc600078e0018 */
[----:B------:R1:W-:Y:S04]  /*14ce0*/  STL [R1+0x374], R14 ;  /* 0x0003740e01007387 */ /* 0x0003e80000100800 */
[----:B------:R-:W4:Y:S04]  /*14cf0*/  LDL.LU R22, [R1+0xb04] ;  /* 0x000b040001167983 */ /* 0x000f280000300800 */
[----:B------:R-:W4:Y:S01]  /*14d00*/  LDL.LU R24, [R1+0xb08] ;  /* 0x000b080001187983 */ /* 0x000f220000300800 */
[----:B------:R-:W-:-:S04]  /*14d10*/  IMAD.HI.U32 R8, R20, R19, RZ ;  /* 0x0000001314087227 */ /* 0x000fc800078e00ff */
[----:B------:R-:W-:Y:S02]  /*14d20*/  IMAD.MOV R8, RZ, RZ, -R8 ;  /* 0x000000ffff087224 */ /* 0x000fe400078e0a08 */
[----:B------:R-:W-:-:S04]  /*14d30*/  IMAD.HI.U32 R13, R20, R9, RZ ;  /* 0x00000009140d7227 */ /* 0x000fc800078e00ff */
[----:B------:R-:W-:Y:S02]  /*14d40*/  IMAD R8, R0, R8, R19 ;  /* 0x0000000800087224 */ /* 0x000fe400078e0213 */
[----:B------:R-:W-:-:S03]  /*14d50*/  IMAD.MOV R13, RZ, RZ, -R13 ;  /* 0x000000ffff0d7224 */ /* 0x000fc600078e0a0d */
[C---:B------:R-:W-:Y:S01]  /*14d60*/  ISETP.GT.U32.AND P2, PT, R0.reuse, R8, PT ;  /* 0x000000080000720c */ /* 0x040fe20003f44070 */
[----:B------:R-:W-:Y:S02]  /*14d70*/  IMAD R9, R0, R13, R9 ;  /* 0x0000000d00097224 */ /* 0x000fe400078e0209 */
[----:B------:R-:W-:-:S03]  /*14d80*/  IMAD.HI.U32 R12, R20, R2, RZ ;  /* 0x00000002140c7227 */ /* 0x000fc600078e00ff */
[----:B------:R-:W-:Y:S01]  /*14d90*/  ISETP.GT.U32.AND P1, PT, R0, R9, PT ;  /* 0x000000090000720c */ /* 0x000fe20003f24070 */
[----:B------:R-:W-:-:S06]  /*14da0*/  IMAD.MOV R12, RZ, RZ, -R12 ;  /* 0x000000ffff0c7224 */ /* 0x000fcc00078e0a0c */
[----:B------:R-:W-:Y:S02]  /*14db0*/  @!P2 IMAD.IADD R8, R8, 0x1, -R0 ;  /* 0x000000010808a824 */ /* 0x000fe400078e0a00 */
[----:B------:R-:W-:Y:S02]  /*14dc0*/  IMAD R2, R0, R12, R2 ;  /* 0x0000000c00027224 */ /* 0x000fe400078e0202 */
[----:B0-----:R-:W-:Y:S01]  /*14dd0*/  IMAD.HI.U32 R11, R20, R10, RZ ;  /* 0x0000000a140b7227 */ /* 0x001fe200078e00ff */
[C---:B------:R-:W-:Y:S02]  /*14de0*/  ISETP.GT.U32.AND P2, PT, R0.reuse, R8, PT ;  /* 0x000000080000720c */ /* 0x040fe40003f44070 */
[----:B------:R-:W-:Y:S01]  /*14df0*/  ISETP.GT.U32.AND P4, PT, R0, R2, PT ;  /* 0x000000020000720c */ /* 0x000fe20003f84070 */
[----:B------:R-:W-:Y:S02]  /*14e00*/  @!P1 IMAD.IADD R9, R9, 0x1, -R0 ;  /* 0x0000000109099824 */ /* 0x000fe400078e0a00 */
[----:B------:R-:W-:-:S04]  /*14e10*/  IMAD.MOV R11, RZ, RZ, -R11 ;  /* 0x000000ffff0b7224 */ /* 0x000fc800078e0a0b */
[----:B------:R-:W-:Y:S01]  /*14e20*/  IMAD R10, R0, R11, R10 ;  /* 0x0000000b000a7224 */ /* 0x000fe200078e020a */
[----:B---3--:R-:W-:-:S05]  /*14e30*/  IABS R17, R5 ;  /* 0x0000000500117213 */ /* 0x008fca0000000000 */
[----:B------:R-:W-:-:S04]  /*14e40*/  IMAD.HI.U32 R6, R20, R17, RZ ;  /* 0x0000001114067227 */ /* 0x000fc800078e00ff */
[----:B------:R-:W-:-:S04]  /*14e50*/  IMAD.MOV R6, RZ, RZ, -R6 ;  /* 0x000000ffff067224 */ /* 0x000fc800078e0a06 */
[----:B------:R-:W-:-:S05]  /*14e60*/  IMAD R17, R0, R6, R17 ;  /* 0x0000000600117224 */ /* 0x000fca00078e0211 */
[----:B------:R-:W-:Y:S01]  /*14e70*/  ISETP.GT.U32.AND P1, PT, R0, R17, PT ;  /* 0x000000110000720c */ /* 0x000fe20003f24070 */
[--C-:B------:R-:W-:Y:S01]  /*14e80*/  @!P2 IMAD.IADD R8, R8, 0x1, -R0.reuse ;  /* 0x000000010808a824 */ /* 0x100fe200078e0a00 */
[----:B------:R-:W-:Y:S01]  /*14e90*/  ISETP.GT.U32.AND P2, PT, R0, R10, PT ;  /* 0x0000000a0000720c */ /* 0x000fe20003f44070 */
[----:B------:R-:W-:Y:S01]  /*14ea0*/  @!P4 IMAD.IADD R2, R2, 0x1, -R0 ;  /* 0x000000010202c824 */ /* 0x000fe200078e0a00 */
[----:B------:R-:W-:Y:S01]  /*14eb0*/  ISETP.GT.U32.AND P4, PT, R0, R9, PT ;  /* 0x000000090000720c */ /* 0x000fe20003f84070 */
[----:B------:R-:W-:Y:S01]  /*14ec0*/  IMAD.MOV.U32 R13, RZ, RZ, R8 ;  /* 0x000000ffff0d7224 */ /* 0x000fe200078e0008 */
[----:B-----5:R-:W-:-:S07]  /*14ed0*/  IABS R7, R4 ;  /* 0x0000000400077213 */ /* 0x020fce0000000000 */
[----:B------:R-:W-:Y:S01]  /*14ee0*/  @!P1 IMAD.IADD R17, R17, 0x1, -R0 ;  /* 0x0000000111119824 */ /* 0x000fe200078e0a00 */
[----:B------:R-:W-:Y:S02]  /*14ef0*/  IABS R16, R29 ;  /* 0x0000001d00107213 */ /* 0x000fe40000000000 */
[----:B------:R-:W-:-:S03]  /*14f00*/  IABS R12, R28 ;  /* 0x0000001c000c7213 */ /* 0x000fc60000000000 */
[----:B------:R-:W-:-:S04]  /*14f10*/  IMAD.HI.U32 R11, R20, R16, RZ ;  /* 0x00000010140b7227 */ /* 0x000fc800078e00ff */
[----:B------:R-:W-:Y:S02]  /*14f20*/  IMAD.MOV R11, RZ, RZ, -R11 ;  /* 0x000000ffff0b7224 */ /* 0x000fe400078e0a0b */
[----:B------:R-:W-:Y:S01]  /*14f30*/  IMAD.HI.U32 R6, R20, R7, RZ ;  /* 0x0000000714067227 */ /* 0x000fe200078e00ff */
[----:B------:R-:W-:-:S03]  /*14f40*/  ISETP.GT.U32.AND P1, PT, R0, R17, PT ;  /* 0x000000110000720c */ /* 0x000fc60003f24070 */
[----:B------:R-:W-:Y:S02]  /*14f50*/  IMAD.MOV.U32 R8, RZ, RZ, R12 ;  /* 0x000000ffff087224 */ /* 0x000fe400078e000c */
[----:B------:R-:W-:Y:S02]  /*14f60*/  IMAD R16, R0, R11, R16 ;  /* 0x0000000b00107224 */ /* 0x000fe400078e0210 */
[----:B------:R-:W-:Y:S02]  /*14f70*/  IMAD.MOV R6, RZ, RZ, -R6 ;  /* 0x000000ffff067224 */ /* 0x000fe400078e0a06 */
[----:B------:R-:W-:-:S04]  /*14f80*/  IMAD.HI.U32 R11, R20, R8, RZ ;  /* 0x00000008140b7227 */ /* 0x000fc800078e00ff */
[----:B------:R-:W-:Y:S01]  /*14f90*/  @!P5 IMAD.MOV R13, RZ, RZ, -R13 ;  /* 0x000000ffff0dd224 */ /* 0x000fe200078e0a0d */
[----:B------:R-:W-:Y:S01]  /*14fa0*/  ISETP.GT.U32.AND P5, PT, R0, R2, PT ;  /* 0x000000020000720c */ /* 0x000fe20003fa4070 */
[--C-:B------:R-:W-:Y:S02]  /*14fb0*/  @!P2 IMAD.IADD R10, R10, 0x1, -R0.reuse ;  /* 0x000000010a0aa824 */ /* 0x100fe400078e0a00 */
[C---:B------:R-:W-:Y:S02]  /*14fc0*/  IMAD R7, R0.reuse, R6, R7 ;  /* 0x0000000600077224 */ /* 0x040fe400078e0207 */
[----:B------:R-:W-:Y:S01]  /*14fd0*/  IMAD.MOV R11, RZ, RZ, -R11 ;  /* 0x000000ffff0b7224 */ /* 0x000fe200078e0a0b */
[C---:B------:R-:W-:Y:S01]  /*14fe0*/  ISETP.GT.U32.AND P2, PT, R0.reuse, R10, PT ;  /* 0x0000000a0000720c */ /* 0x040fe20003f44070 */
[----:B------:R-:W-:Y:S01]  /*14ff0*/  @!P4 IMAD.IADD R9, R9, 0x1, -R0 ;  /* 0x000000010909c824 */ /* 0x000fe200078e0a00 */
[C---:B------:R-:W-:Y:S01]  /*15000*/  ISETP.GT.U32.AND P4, PT, R0.reuse, R7, PT ;  /* 0x000000070000720c */ /* 0x040fe20003f84070 */
[----:B------:R-:W-:-:S02]  /*15010*/  IMAD R8, R0, R11, R8 ;  /* 0x0000000b00087224 */ /* 0x000fc400078e0208 */
[----:B------:R-:W-:-:S03]  /*15020*/  @!P1 IMAD.IADD R17, R17, 0x1, -R0 ;  /* 0x0000000111119824 */ /* 0x000fc600078e0a00 */
[----:B------:R-:W-:Y:S01]  /*15030*/  ISETP.GT.U32.AND P1, PT, R0, R8, PT ;  /* 0x000000080000720c */ /* 0x000fe20003f24070 */
[----:B------:R-:W-:Y:S01]  /*15040*/  @!P5 IMAD.IADD R2, R2, 0x1, -R0 ;  /* 0x000000010202d824 */ /* 0x000fe200078e0a00 */
[----:B------:R-:W-:-:S03]  /*15050*/  ISETP.GT.U32.AND P5, PT, R0, R16, PT ;  /* 0x000000100000720c */ /* 0x000fc60003fa4070 */
[--C-:B------:R-:W-:Y:S01]  /*15060*/  @!P2 IMAD.IADD R10, R10, 0x1, -R0.reuse ;  /* 0x000000010a0aa824 */ /* 0x100fe200078e0a00 */
[----:B------:R-:W-:Y:S01]  /*15070*/  ISETP.GE.AND P2, PT, R5, RZ, PT ;  /* 0x000000ff0500720c */ /* 0x000fe20003f46270 */
[--C-:B------:R-:W-:Y:S02]  /*15080*/  @!P4 IMAD.IADD R7, R7, 0x1, -R0.reuse ;  /* 0x000000010707c824 */ /* 0x100fe400078e0a00 */
[----:B------:R-:W-:Y:S01]  /*15090*/  IMAD.MOV.U32 R5, RZ, RZ, R9 ;  /* 0x000000ffff057224 */ /* 0x000fe200078e0009 */
[----:B------:R-:W-:Y:S03]  /*150a0*/  STL [R1+0x370], R13 ;  /* 0x0003700d01007387 */ /* 0x000fe60000100800 */
[--C-:B------:R-:W-:Y:S01]  /*150b0*/  @!P1 IMAD.IADD R8, R8, 0x1, -R0.reuse ;  /* 0x0000000108089824 */ /* 0x100fe200078e0a00 */
[----:B------:R-:W-:Y:S01]  /*150c0*/  ISETP.GT.U32.AND P1, PT, R0, R7, PT ;  /* 0x000000070000720c */ /* 0x000fe20003f24070 */
[----:B------:R-:W-:Y:S01]  /*150d0*/  @!P6 IMAD.MOV R5, RZ, RZ, -R5 ;  /* 0x000000ffff05e224 */ /* 0x000fe200078e0a05 */
[----:B------:R-:W-:Y:S01]  /*150e0*/  ISETP.GE.AND P4, PT, R4, RZ, PT ;  /* 0x000000ff0400720c */ /* 0x000fe20003f86270 */
[----:B-1----:R-:W3:Y:S01]  /*150f0*/  LDL.LU R14, [R1+0xb0c] ;  /* 0x000b0c00010e7983 */ /* 0x002ee20000300800 */
[----:B------:R-:W-:Y:S01]  /*15100*/  @!P5 IMAD.IADD R16, R16, 0x1, -R0 ;  /* 0x000000011010d824 */ /* 0x000fe200078e0a00 */
[----:B------:R-:W-:-:S02]  /*15110*/  ISETP.GE.AND P5, PT, R29, RZ, PT ;  /* 0x000000ff1d00720c */ /* 0x000fc40003fa6270 */
[----:B------:R-:W5:Y:S01]  /*15120*/  LDL.LU R4, [R1+0xb10] ;  /* 0x000b100001047983 */ /* 0x000f620000300800 */
[----:B------:R-:W-:-:S03]  /*15130*/  @!P0 IMAD.MOV R2, RZ, RZ, -R2 ;  /* 0x000000ffff028224 */ /* 0x000fc600078e0a02 */
[----:B------:R-:W5:Y:S04]  /*15140*/  LDL.LU R29, [R1+0xb14] ;  /* 0x000b1400011d7983 */ /* 0x000f680000300800 */
[----:B------:R0:W-:Y:S01]  /*15150*/  STL [R1+0x36c], R5 ;  /* 0x00036c0501007387 */ /* 0x0001e20000100800 */
[----:B------:R-:W-:Y:S01]  /*15160*/  ISETP.GT.U32.AND P6, PT, R0, R16, PT ;  /* 0x000000100000720c */ /* 0x000fe20003fc4070 */
[----:B------:R-:W-:Y:S02]  /*15170*/  @!P1 IMAD.IADD R7, R7, 0x1, -R0 ;  /* 0x0000000107079824 */ /* 0x000fe400078e0a00 */
[----:B------:R1:W-:Y:S01]  /*15180*/  STL [R1+0x368], R2 ;  /* 0x0003680201007387 */ /* 0x0003e20000100800 */
[----:B0-----:R-:W-:-:S04]  /*15190*/  IMAD.MOV.U32 R5, RZ, RZ, R10 ;  /* 0x000000ffff057224 */ /* 0x001fc800078e000a */
[----:B------:R-:W-:Y:S02]  /*151a0*/  @!P3 IMAD.MOV R5, RZ, RZ, -R5 ;  /* 0x000000ffff05b224 */ /* 0x000fe400078e0a05 */
[----:B-1----:R-:W-:-:S03]  /*151b0*/  IMAD.MOV.U32 R2, RZ, RZ, R17 ;  /* 0x000000ffff027224 */ /* 0x002fc600078e0011 */
[----:B------:R0:W-:Y:S01]  /*151c0*/  STL [R1+0x364], R5 ;  /* 0x0003640501007387 */ /* 0x0001e20000100800 */
[----:B------:R-:W-:Y:S01]  /*151d0*/  @!P2 IMAD.MOV R2, RZ, RZ, -R2 ;  /* 0x000000ffff02a224 */ /* 0x000fe200078e0a02 */
[----:B------:R-:W-:Y:S01]  /*151e0*/  ISETP.GT.U32.AND P0, PT, R0, R8, PT ;  /* 0x000000080000720c */ /* 0x000fe20003f04070 */
[----:B------:R-:W-:Y:S02]  /*151f0*/  @!P6 IMAD.IADD R16, R16, 0x1, -R0 ;  /* 0x000000011010e824 */ /* 0x000fe400078e0a00 */
[----:B0-----:R-:W-:Y:S01]  /*15200*/  IMAD.MOV.U32 R5, RZ, RZ, R7 ;  /* 0x000000ffff057224 */ /* 0x001fe200078e0007 */
[----:B------:R-:W-:Y:S03]  /*15210*/  STL [R1+0x360], R2 ;  /* 0x0003600201007387 */ /* 0x000fe60000100800 */
[----:B------:R-:W-:-:S06]  /*15220*/  @!P4 IMAD.MOV R5, RZ, RZ, -R5 ;  /* 0x000000ffff05c224 */ /* 0x000fcc00078e0a05 */
[----:B------:R-:W-:Y:S01]  /*15230*/  @!P0 IMAD.IADD R8, R8, 0x1, -R0 ;  /* 0x0000000108088824 */ /* 0x000fe200078e0a00 */
[----:B--2---:R-:W-:Y:S02]  /*15240*/  IABS R6, R27 ;  /* 0x0000001b00067213 */ /* 0x004fe40000000000 */
[----:B------:R-:W-:Y:S02]  /*15250*/  ISETP.GE.AND P1, PT, R27, RZ, PT ;  /* 0x000000ff1b00720c */ /* 0x000fe40003f26270 */
[----:B------:R-:W2:Y:S01]  /*15260*/  LDL.LU R27, [R1+0xb18] ;  /* 0x000b1800011b7983 */ /* 0x000ea20000300800 */
[----:B----4-:R-:W-:Y:S02]  /*15270*/  IABS R13, R24 ;  /* 0x00000018000d7213 */ /* 0x010fe40000000000 */
[----:B------:R-:W-:Y:S02]  /*15280*/  ISETP.GE.AND P4, PT, R24, RZ, PT ;  /* 0x000000ff1800720c */ /* 0x000fe40003f86270 */
[----:B------:R-:W4:Y:S04]  /*15290*/  LDL.LU R24, [R1+0xb1c] ;  /* 0x000b1c0001187983 */ /* 0x000f280000300800 */
[----:B------:R0:W-:Y:S01]  /*152a0*/  STL [R1+0x34c], R5 ;  /* 0x00034c0501007387 */ /* 0x0001e20000100800 */
[----:B------:R-:W-:Y:S01]  /*152b0*/  IABS R12, R22 ;  /* 0x00000016000c7213 */ /* 0x000fe20000000000 */
[----:B0-----:R-:W-:-:S04]  /*152c0*/  IMAD.MOV.U32 R5, RZ, RZ, R16 ;  /* 0x000000ffff057224 */ /* 0x001fc800078e0010 */
[----:B------:R-:W-:Y:S01]  /*152d0*/  @!P5 IMAD.MOV R5, RZ, RZ, -R5 ;  /* 0x000000ffff05d224 */ /* 0x000fe200078e0a05 */
[----:B------:R-:W-:-:S04]  /*152e0*/  ISETP.GE.AND P0, PT, R22, RZ, PT ;  /* 0x000000ff1600720c */ /* 0x000fc80003f06270 */
        /* <DEDUP_REMOVED lines=15> */
[--C-:B------:R-:W-:Y:S01]  /*153e0*/  @!P6 IMAD.IADD R2, R2, 0x1, -R0.reuse ;  /* 0x000000010202e824 */ /* 0x100fe200078e0a00 */
[----:B------:R-:W-:Y:S02]  /*153f0*/  ISETP.GT.U32.AND P6, PT, R0, R6, PT ;  /* 0x000000060000720c */ /* 0x000fe40003fc4070 */
[----:B------:R-:W-:Y:S02]  /*15400*/  ISETP.GE.AND P3, PT, R28, RZ, PT ;  /* 0x000000ff1c00720c */ /* 0x000fe40003f66270 */
[----:B------:R-:W4:Y:S01]  /*15410*/  LDL R28, [R1+0xb24] ;  /* 0x000b2400011c7983 */ /* 0x000f220000100800 */
        /* <DEDUP_REMOVED lines=9> */
[----:B------:R0:W-:Y:S04]  /*154b0*/  STL [R1+0x358], R5 ;  /* 0x0003580501007387 */ /* 0x0001e80000100800 */
[----:B------:R-:W4:Y:S01]  /*154c0*/  LDL.LU R15, [R1+0xb2c] ;  /* 0x000b2c00010f7983 */ /* 0x000f220000300800 */
[----:B---3--:R-:W-:-:S05]  /*154d0*/  IABS R12, R14 ;  /* 0x0000000e000c7213 */ /* 0x008fca0000000000 */
[----:B------:R-:W-:Y:S01]  /*154e0*/  IMAD.HI.U32 R7, R20, R12, RZ ;  /* 0x0000000c14077227 */ /* 0x000fe200078e00ff */
[----:B-----5:R-:W-:-:S03]  /*154f0*/  IABS R10, R29 ;  /* 0x0000001d000a7213 */ /* 0x020fc60000000000 */
[----:B------:R-:W-:-:S04]  /*15500*/  IMAD.MOV R7, RZ, RZ, -R7 ;  /* 0x000000ffff077224 */ /* 0x000fc800078e0a07 */
[----:B------:R-:W-:Y:S02]  /*15510*/  IMAD R12, R0, R7, R12 ;  /* 0x00000007000c7224 */ /* 0x000fe400078e020c */
[----:B------:R-:W-:Y:S01]  /*15520*/  IMAD.HI.U32 R7, R20, R10, RZ ;  /* 0x0000000a14077227 */ /* 0x000fe200078e00ff */
[----:B------:R-:W-:Y:S02]  /*15530*/  ISETP.GE.AND P3, PT, R14, RZ, PT ;  /* 0x000000ff0e00720c */ /* 0x000fe40003f66270 */
[----:B------:R-:W3:Y:S01]  /*15540*/  LDL.LU R14, [R1+0xb34] ;  /* 0x000b3400010e7983 */ /* 0x000ee20000300800 */
[----:B------:R-:W-:Y:S01]  /*15550*/  IMAD.MOV R7, RZ, RZ, -R7 ;  /* 0x000000ffff077224 */ /* 0x000fe200078e0a07 */
[----:B------:R-:W-:Y:S02]  /*15560*/  IABS R11, R4 ;  /* 0x00000004000b7213 */ /* 0x000fe40000000000 */
[----:B------:R1:W-:Y:S01]  /*15570*/  STL [R1+0x35c], R2 ;  /* 0x00035c0201007387 */ /* 0x0003e20000100800 */
[----:B------:R-:W-:Y:S01]  /*15580*/  IMAD R10, R0, R7, R10 ;  /* 0x00000007000a7224 */ /* 0x000fe200078e020a */
[----:B------:R-:W-:-:S02]  /*15590*/  ISETP.GE.AND P2, PT, R4, RZ, PT ;  /* 0x000000ff0400720c */ /* 0x000fc40003f46270 */
[----:B--2---:R-:W-:Y:S02]  /*155a0*/  IABS R7, R22 ;  /* 0x0000001600077213 */ /* 0x004fe40000000000 */
[----:B------:R-:W2:Y:S04]  /*155b0*/  LDL R22, [R1+0xb28] ;  /* 0x000b280001167983 */ /* 0x000ea80000100800 */
[----:B0-----:R-:W5:Y:S04]  /*155c0*/  LDL.LU R5, [R1+0xb38] ;  /* 0x000b380001057983 */ /* 0x001f680000300800 */
[----:B------:R-:W2:Y:S01]  /*155d0*/  LDL.LU R4, [R1+0xb3c] ;  /* 0x000b3c0001047983 */ /* 0x000ea20000300800 */
[----:B------:R-:W-:Y:S01]  /*155e0*/  ISETP.GT.U32.AND P5, PT, R0, R13, PT ;  /* 0x0000000d0000720c */ /* 0x000fe20003fa4070 */
[----:B------:R-:W-:-:S12]  /*155f0*/  IMAD.HI.U32 R9, R20, R11, RZ ;  /* 0x0000000b14097227 */ /* 0x000fd800078e00ff */
[----:B------:R-:W-:Y:S01]  /*15600*/  @!P5 IMAD.IADD R13, R13, 0x1, -R0 ;  /* 0x000000010d0dd824 */ /* 0x000fe200078e0a00 */
[C---:B------:R-:W-:Y:S01]  /*15610*/  ISETP.GT.U32.AND P5, PT, R0.reuse, R10, PT ;  /* 0x0000000a0000720c */ /* 0x040fe20003fa4070 */
[----:B------:R-:W-:Y:S01]  /*15620*/  IMAD.MOV R9, RZ, RZ, -R9 ;  /* 0x000000ffff097224 */ /* 0x000fe200078e0a09 */
[----:B----4-:R-:W-:Y:S02]  /*15630*/  IABS R8, R24 ;  /* 0x0000001800087213 */ /* 0x010fe40000000000 */
[C---:B------:R-:W-:Y:S01]  /*15640*/  ISETP.GT.U32.AND P6, PT, R0.reuse, R12, PT ;  /* 0x0000000c0000720c */ /* 0x040fe20003fc4070 */
[----:B------:R-:W-:Y:S01]  /*15650*/  IMAD R11, R0, R9, R11 ;  /* 0x00000009000b7224 */ /* 0x000fe200078e020b */
[----:B------:R-:W-:Y:S01]  /*15660*/  IABS R9, R27 ;  /* 0x0000001b00097213 */ /* 0x000fe20000000000 */
[----:B-1----:R-:W-:-:S06]  /*15670*/  IMAD.HI.U32 R2, R20, R8, RZ ;  /* 0x0000000814027227 */ /* 0x002fcc00078e00ff */
[----:B------:R-:W-:-:S05]  /*15680*/  @!P5 IMAD.IADD R10, R10, 0x1, -R0 ;  /* 0x000000010a0ad824 */ /* 0x000fca00078e0a00 */
[----:B------:R-:W-:Y:S01]  /*15690*/  ISETP.GT.U32.AND P5, PT, R0, R10, PT ;  /* 0x0000000a0000720c */ /* 0x000fe20003fa4070 */
[----:B--2---:R0:W-:Y:S04]  /*156a0*/  STL [R1+0x4b00], R4 ;  /* 0x004b000401007387 */ /* 0x0041e80000100800 */
[----:B0-----:R-:W2:Y:S01]  /*156b0*/  LDL.LU R4, [R1+0xb30] ;  /* 0x000b300001047983 */ /* 0x001ea20000300800 */
[----:B------:R-:W-:Y:S02]  /*156c0*/  IMAD.MOV R2, RZ, RZ, -R2 ;  /* 0x000000ffff027224 */ /* 0x000fe400078e0a02 */
[----:B------:R-:W-:Y:S01]  /*156d0*/  IMAD.HI.U32 R16, R20, R9, RZ ;  /* 0x0000000914107227 */ /* 0x000fe200078e00ff */
[C---:B------:R-:W-:Y:S02]  /*156e0*/  ISETP.GT.U32.AND P1, PT, R0.reuse, R11, PT ;  /* 0x0000000b0000720c */ /* 0x040fe40003f24070 */
[----:B------:R-:W-:Y:S01]  /*156f0*/  IABS R6, R28 ;  /* 0x0000001c00067213 */ /* 0x000fe20000000000 */
[----:B------:R-:W-:-:S02]  /*15700*/  IMAD R8, R0, R2, R8 ;  /* 0x0000000200087224 */ /* 0x000fc400078e0208 */
[----:B------:R-:W-:Y:S02]  /*15710*/  IMAD.MOV R16, RZ, RZ, -R16 ;  /* 0x000000ffff107224 */ /* 0x000fe400078e0a10 */
[--C-:B------:R-:W-:Y:S01]  /*15720*/  @!P5 IMAD.IADD R10, R10, 0x1, -R0.reuse ;  /* 0x000000010a0ad824 */ /* 0x100fe200078e0a00 */
[----:B------:R-:W-:Y:S01]  /*15730*/  ISETP.GT.U32.AND P5, PT, R0, R8, PT ;  /* 0x000000080000720c */ /* 0x000fe20003fa4070 */
[----:B------:R-:W-:Y:S02]  /*15740*/  @!P6 IMAD.IADD R12, R12, 0x1, -R0 ;  /* 0x000000010c0ce824 */ /* 0x000fe400078e0a00 */
[----:B------:R-:W-:Y:S02]  /*15750*/  IMAD R9, R0, R16, R9 ;  /* 0x0000001000097224 */ /* 0x000fe400078e0209 */
[----:B------:R-:W-:Y:S01]  /*15760*/  IMAD.HI.U32 R16, R20, R6, RZ ;  /* 0x0000000614107227 */ /* 0x000fe200078e00ff */
[----:B------:R-:W-:-:S03]  /*15770*/  ISETP.GT.U32.AND P6, PT, R0, R12, PT ;  /* 0x0000000c0000720c */ /* 0x000fc60003fc4070 */
[----:B------:R-:W-:Y:S02]  /*15780*/  IMAD.MOV R16, RZ, RZ, -R16 ;  /* 0x000000ffff107224 */ /* 0x000fe400078e0a10 */
[----:B------:R-:W-:Y:S01]  /*15790*/  @!P1 IMAD.IADD R11, R11, 0x1, -R0 ;  /* 0x000000010b0b9824 */ /* 0x000fe200078e0a00 */
[----:B------:R-:W-:Y:S01]  /*157a0*/  IABS R2, R22 ;  /* 0x0000001600027213 */ /* 0x000fe20000000000 */
[----:B------:R-:W-:Y:S02]  /*157b0*/  IMAD R6, R0, R16, R6 ;  /* 0x0000001000067224 */ /* 0x000fe400078e0206 */
[----:B------:R-:W-:Y:S01]  /*157c0*/  @!P5 IMAD.IADD R8, R8, 0x1, -R0 ;  /* 0x000000010808d824 */ /* 0x000fe200078e0a00 */
[----:B------:R-:W-:Y:S01]  /*157d0*/  ISETP.GT.U32.AND P1, PT, R0, R11, PT ;  /* 0x0000000b0000720c */ /* 0x000fe20003f24070 */
[----:B------:R-:W-:Y:S01]  /*157e0*/  IMAD.HI.U32 R17, R20, R7, RZ ;  /* 0x0000000714117227 */ /* 0x000fe200078e00ff */
[----:B------:R-:W-:Y:S02]  /*157f0*/  ISETP.GT.U32.AND P5, PT, R0, R6, PT ;  /* 0x000000060000720c */ /* 0x000fe40003fa4070 */
[----:B------:R-:W-:Y:S01]  /*15800*/  IABS R16, R15 ;  /* 0x0000000f00107213 */ /* 0x000fe20000000000 */
[----:B------:R-:W-:Y:S01]  /*15810*/  IMAD.HI.U32 R19, R20, R2, RZ ;  /* 0x0000000214137227 */ /* 0x000fe200078e00ff */
[----:B------:R-:W-:-:S02]  /*15820*/  ISETP.GE.AND P0, PT, R29, RZ, PT ;  /* 0x000000ff1d00720c */ /* 0x000fc40003f06270 */
[----:B---3--:R-:W-:Y:S01]  /*15830*/  IABS R18, R14 ;  /* 0x0000000e00127213 */ /* 0x008fe20000000000 */
[----:B------:R-:W-:Y:S01]  /*15840*/  @!P6 IMAD.IADD R12, R12, 0x1, -R0 ;  /* 0x000000010c0ce824 */ /* 0x000fe200078e0a00 */
[----:B------:R-:W-:Y:S01]  /*15850*/  ISETP.GE.AND P6, PT, R27, RZ, PT ;  /* 0x000000ff1b00720c */ /* 0x000fe20003fc6270 */
[----:B------:R-:W-:Y:S01]  /*15860*/  IMAD.MOV R17, RZ, RZ, -R17 ;  /* 0x000000ffff117224 */ /* 0x000fe200078e0a11 */
[----:B------:R-:W3:Y:S01]  /*15870*/  LDL.LU R29, [R1+0xb40] ;  /* 0x000b4000011d7983 */ /* 0x000ee20000300800 */
[----:B------:R-:W-:Y:S02]  /*15880*/  IMAD.MOV R19, RZ, RZ, -R19 ;  /* 0x000000ffff137224 */ /* 0x000fe400078e0a13 */
[----:B------:R-:W-:Y:S02]  /*15890*/  IMAD.MOV.U32 R27, RZ, RZ, R21 ;  /* 0x000000ffff1b7224 */ /* 0x000fe400078e0015 */
[----:B------:R-:W-:-:S04]  /*158a0*/  IMAD.HI.U32 R21, R20, R16, RZ ;  /* 0x0000001014157227 */ /* 0x000fc800078e00ff */
[C---:B------:R-:W-:Y:S02]  /*158b0*/  IMAD R7, R0.reuse, R17, R7 ;  /* 0x0000001100077224 */ /* 0x040fe400078e0207 */
[----:B------:R-:W-:Y:S01]  /*158c0*/  IMAD R2, R0, R19, R2 ;  /* 0x0000001300027224 */ /* 0x000fe200078e0202 */
[----:B-----5:R-:W-:Y:S01]  /*158d0*/  IABS R19, R5 ;  /* 0x0000000500137213 */ /* 0x020fe20000000000 */
[----:B------:R-:W-:Y:S02]  /*158e0*/  IMAD.MOV.U32 R28, RZ, RZ, R23 ;  /* 0x000000ffff1c7224 */ /* 0x000fe400078e0017 */
[----:B------:R-:W-:Y:S02]  /*158f0*/  IMAD.MOV R21, RZ, RZ, -R21 ;  /* 0x000000ffff157224 */ /* 0x000fe400078e0a15 */
[----:B------:R-:W-:Y:S02]  /*15900*/  @!P1 IMAD.IADD R11, R11, 0x1, -R0 ;  /* 0x000000010b0b9824 */ /* 0x000fe400078e0a00 */
[----:B------:R-:W-:-:S04]  /*15910*/  IMAD.HI.U32 R23, R20, R18, RZ ;  /* 0x0000001214177227 */ /* 0x000fc800078e00ff */
[----:B------:R-:W-:Y:S01]  /*15920*/  @!P5 IMAD.IADD R6, R6, 0x1, -R0 ;  /* 0x000000010606d824 */ /* 0x000fe200078e0a00 */
[----:B------:R-:W-:Y:S01]  /*15930*/  ISETP.GE.AND P5, PT, R24, RZ, PT ;  /* 0x000000ff1800720c */ /* 0x000fe20003fa6270 */
[----:B------:R-:W-:Y:S02]  /*15940*/  @!P4 IMAD.MOV R13, RZ, RZ, -R13 ;  /* 0x000000ffff0dc224 */ /* 0x000fe400078e0a0d */
[----:B------:R-:W-:-:S04]  /*15950*/  IMAD.HI.U32 R24, R20, R19, RZ ;  /* 0x0000001314187227 */ /* 0x000fc800078e00ff */
[----:B------:R-:W-:Y:S02]  /*15960*/  IMAD R16, R0, R21, R16 ;  /* 0x0000001500107224 */ /* 0x000fe400078e0210 */
[----:B------:R-:W-:Y:S02]  /*15970*/  @!P3 IMAD.MOV R12, RZ, RZ, -R12 ;  /* 0x000000ffff0cb224 */ /* 0x000fe400078e0a0c */
[----:B------:R-:W-:Y:S02]  /*15980*/  IMAD.MOV R23, RZ, RZ, -R23 ;  /* 0x000000ffff177224 */ /* 0x000fe400078e0a17 */
[----:B------:R-:W-:Y:S02]  /*15990*/  @!P2 IMAD.MOV R11, RZ, RZ, -R11 ;  /* 0x000000ffff0ba224 */ /* 0x000fe400078e0a0b */
[----:B------:R-:W-:Y:S02]  /*159a0*/  @!P0 IMAD.MOV R10, RZ, RZ, -R10 ;  /* 0x000000ffff0a8224 */ /* 0x000fe400078e0a0a */
[----:B------:R-:W-:-:S02]  /*159b0*/  IMAD.MOV R24, RZ, RZ, -R24 ;  /* 0x000000ffff187224 */ /* 0x000fc400078e0a18 */
[C---:B------:R-:W-:Y:S02]  /*159c0*/  IMAD R18, R0.reuse, R23, R18 ;  /* 0x0000001700127224 */ /* 0x040fe400078e0212 */
[----:B------:R-:W-:Y:S01]  /*159d0*/  IMAD R19, R0, R24, R19 ;  /* 0x0000001800137224 */ /* 0x000fe200078e0213 */
[----:B--2---:R-:W-:Y:S01]  /*159e0*/  IABS R17, R4 ;  /* 0x0000000400117213 */ /* 0x004fe20000000000 */
[----:B------:R-:W-:Y:S02]  /*159f0*/  IMAD.MOV.U32 R21, RZ, RZ, R4 ;  /* 0x000000ffff157224 */ /* 0x000fe400078e0004 */
[----:B------:R-:W2:Y:S02]  /*15a00*/  LDL.LU R4, [R1+0x4b00] ;  /* 0x004b000001047983 */ /* 0x000ea40000300800 */
[----:B------:R-:W-:Y:S02]  /*15a10*/  IMAD.HI.U32 R22, R20, R17, RZ ;  /* 0x0000001114167227 */ /* 0x000fe400078e00ff */
[----:B------:R0:W-:Y:S02]  /*15a20*/  STL [R1+0x348], R13 ;  /* 0x0003480d01007387 */ /* 0x0001e40000100800 */
[----:B------:R-:W-:-:S04]  /*15a30*/  IMAD.MOV R22, RZ, RZ, -R22 ;  /* 0x000000ffff167224 */ /* 0x000fc800078e0a16 */
[----:B------:R-:W-:Y:S01]  /*15a40*/  IMAD R17, R0, R22, R17 ;  /* 0x0000001600117224 */ /* 0x000fe200078e0211 */
[----:B0-----:R-:W4:Y:S01]  /*15a50*/  LDL.LU R13, [R1+0xb20] ;  /* 0x000b2000010d7983 */ /* 0x001f220000300800 */
[----:B------:R-:W-:-:S03]  /*15a60*/  IMAD.MOV.U32 R22, RZ, RZ, R21 ;  /* 0x000000ffff167224 */ /* 0x000fc600078e0015 */
[----:B------:R-:W-:Y:S04]  /*15a70*/  STL [R1+0x344], R12 ;  /* 0x0003440c01007387 */ /* 0x000fe80000100800 */
[----:B------:R-:W-:Y:S04]  /*15a80*/  STL [R1+0x340], R11 ;  /* 0x0003400b01007387 */ /* 0x000fe80000100800 */
[----:B------:R-:W5:Y:S04]  /*15a90*/  LDL.LU R23, [R1+0xb28] ;  /* 0x000b280001177983 */ /* 0x000f680000300800 */
[----:B------:R3:W-:Y:S04]  /*15aa0*/  STL [R1+0x33c], R10 ;  /* 0x00033c0a01007387 */ /* 0x0007e80000100800 */
[----:B------:R-:W2:Y:S04]  /*15ab0*/  LDL.LU R21, [R1+0xb44] ;  /* 0x000b440001157983 */ /* 0x000ea80000300800 */
[----:B------:R-:W2:Y:S01]  /*15ac0*/  LDL.LU R24, [R1+0xb24] ;  /* 0x000b240001187983 */ /* 0x000ea20000300800 */
[----:B------:R-:W-:-:S13]  /*15ad0*/  ISETP.GT.U32.AND P1, PT, R0, R9, PT ;  /* 0x000000090000720c */ /* 0x000fda0003f24070 */
[----:B------:R-:W-:Y:S01]  /*15ae0*/  @!P1 IMAD.IADD R9, R9, 0x1, -R0 ;  /* 0x0000000109099824 */ /* 0x000fe200078e0a00 */
[----:B------:R-:W-:-:S13]  /*15af0*/  ISETP.GT.U32.AND P1, PT, R0, R7, PT ;  /* 0x000000070000720c */ /* 0x000fda0003f24070 */
[----:B------:R-:W-:Y:S01]  /*15b00*/  @!P1 IMAD.IADD R7, R7, 0x1, -R0 ;  /* 0x0000000107079824 */ /* 0x000fe200078e0a00 */
[C---:B------:R-:W-:Y:S02]  /*15b10*/  ISETP.GT.U32.AND P1, PT, R0.reuse, R2, PT ;  /* 0x000000020000720c */ /* 0x040fe40003f24070 */
[C---:B------:R-:W-:Y:S02]  /*15b20*/  ISETP.GT.U32.AND P3, PT, R0.reuse, R8, PT ;  /* 0x000000080000720c */ /* 0x040fe40003f64070 */
[----:B------:R-:W-:-:S09]  /*15b30*/  ISETP.GT.U32.AND P2, PT, R0, R7, PT ;  /* 0x000000070000720c */ /* 0x000fd20003f44070 */
[--C-:B------:R-:W-:Y:S01]  /*15b40*/  @!P1 IMAD.IADD R2, R2, 0x1, -R0.reuse ;  /* 0x0000000102029824 */ /* 0x100fe200078e0a00 */
[----:B------:R-:W-:Y:S01]  /*15b50*/  ISETP.GT.U32.AND P1, PT, R0, R9, PT ;  /* 0x000000090000720c */ /* 0x000fe20003f24070 */
[--C-:B------:R-:W-:Y:S01]  /*15b60*/  @!P3 IMAD.IADD R8, R8, 0x1, -R0.reuse ;  /* 0x000000010808b824 */ /* 0x100fe200078e0a00 */
[C---:B------:R-:W-:Y:S01]  /*15b70*/  ISETP.GT.U32.AND P4, PT, R0.reuse, R6, PT ;  /* 0x000000060000720c */ /* 0x040fe20003f84070 */
[----:B------:R-:W-:Y:S01]  /*15b80*/  @!P2 IMAD.IADD R7, R7, 0x1, -R0 ;  /* 0x000000010707a824 */ /* 0x000fe200078e0a00 */
[C---:B------:R-:W-:Y:S02]  /*15b90*/  ISETP.GT.U32.AND P3, PT, R0.reuse, R17, PT ;  /* 0x000000110000720c */ /* 0x040fe40003f64070 */
[----:B------:R-:W-:-:S07]  /*15ba0*/  ISETP.GT.U32.AND P2, PT, R0, R18, PT ;  /* 0x000000120000720c */ /* 0x000fce0003f44070 */
[--C-:B------:R-:W-:Y:S01]  /*15bb0*/  @!P1 IMAD.IADD R9, R9, 0x1, -R0.reuse ;  /* 0x0000000109099824 */ /* 0x100fe200078e0a00 */
[----:B------:R-:W-:Y:S01]  /*15bc0*/  ISETP.GT.U32.AND P1, PT, R0, R16, PT ;  /* 0x000000100000720c */ /* 0x000fe20003f24070 */
[--C-:B------:R-:W-:Y:S01]  /*15bd0*/  @!P4 IMAD.IADD R6, R6, 0x1, -R0.reuse ;  /* 0x000000010606c824 */ /* 0x100fe200078e0a00 */
[----:B------:R-:W-:Y:S01]  /*15be0*/  ISETP.GT.U32.AND P0, PT, R0, R2, PT ;  /* 0x000000020000720c */ /* 0x000fe20003f04070 */
[--C-:B------:R-:W-:Y:S02]  /*15bf0*/  @!P3 IMAD.IADD R17, R17, 0x1, -R0.reuse ;  /* 0x000000011111b824 */ /* 0x100fe400078e0a00 */
[----:B------:R-:W-:Y:S02]  /*15c00*/  @!P2 IMAD.IADD R18, R18, 0x1, -R0 ;  /* 0x000000011212a824 */ /* 0x000fe400078e0a00 */
[----:B------:R-:W-:-:S06]  /*15c10*/  @!P6 IMAD.MOV R9, RZ, RZ, -R9 ;  /* 0x000000ffff09e224 */ /* 0x000fcc00078e0a09 */
[----:B------:R-:W-:Y:S01]  /*15c20*/  @!P1 IMAD.IADD R16, R16, 0x1, -R0 ;  /* 0x0000000110109824 */ /* 0x000fe200078e0a00 */
[C---:B------:R-:W-:Y:S01]  /*15c30*/  ISETP.GT.U32.AND P6, PT, R0.reuse, R18, PT ;  /* 0x000000120000720c */ /* 0x040fe20003fc4070 */
[----:B------:R-:W-:Y:S01]  /*15c40*/  @!P5 IMAD.MOV R8, RZ, RZ, -R8 ;  /* 0x000000ffff08d224 */ /* 0x000fe200078e0a08 */
[----:B------:R-:W-:Y:S01]  /*15c50*/  ISETP.GT.U32.AND P5, PT, R0, R17, PT ;  /* 0x000000110000720c */ /* 0x000fe20003fa4070 */
[----:B------:R-:W-:Y:S01]  /*15c60*/  @!P0 IMAD.IADD R2, R2, 0x1, -R0 ;  /* 0x0000000102028824 */ /* 0x000fe200078e0a00 */
[----:B------:R-:W-:Y:S02]  /*15c70*/  ISETP.GE.AND P2, PT, R15, RZ, PT ;  /* 0x000000ff0f00720c */ /* 0x000fe40003f46270 */
[----:B------:R-:W2:Y:S01]  /*15c80*/  LDL.LU R15, [R1+0xb48] ;  /* 0x000b4800010f7983 */ /* 0x000ea20000300800 */
[----:B------:R-:W-:-:S03]  /*15c90*/  ISETP.GT.U32.AND P0, PT, R0, R19, PT ;  /* 0x000000130000720c */ /* 0x000fc60003f04070 */
[----:B------:R-:W-:Y:S04]  /*15ca0*/  STL [R1+0x338], R9 ;  /* 0x0003380901007387 */ /* 0x000fe80000100800 */
[----:B------:R-:W-:Y:S01]  /*15cb0*/  STL [R1+0x334], R8 ;  /* 0x0003340801007387 */ /* 0x000fe20000100800 */
[--C-:B------:R-:W-:Y:S01]  /*15cc0*/  @!P6 IMAD.IADD R18, R18, 0x1, -R0.reuse ;  /* 0x000000011212e824 */ /* 0x100fe200078e0a00 */
[----:B------:R-:W-:Y:S01]  /*15cd0*/  ISETP.GE.AND P6, PT, R5, RZ, PT ;  /* 0x000000ff0500720c */ /* 0x000fe20003fc6270 */
[--C-:B------:R-:W-:Y:S01]  /*15ce0*/  @!P5 IMAD.IADD R17, R17, 0x1, -R0.reuse ;  /* 0x000000011111d824 */ /* 0x100fe200078e0a00 */
[----:B------:R-:W-:Y:S02]  /*15cf0*/  ISETP.GE.AND P5, PT, R14, RZ, PT ;  /* 0x000000ff0e00720c */ /* 0x000fe40003fa6270 */
[----:B------:R-:W-:Y:S01]  /*15d00*/  @!P0 IMAD.IADD R19, R19, 0x1, -R0 ;  /* 0x0000000113138824 */ /* 0x000fe200078e0a00 */
[----:B------:R-:W-:-:S13]  /*15d10*/  ISETP.GT.U32.AND P0, PT, R0, R16, PT ;  /* 0x000000100000720c */ /* 0x000fda0003f04070 */
[----:B------:R-:W-:Y:S01]  /*15d20*/  @!P0 IMAD.IADD R16, R16, 0x1, -R0 ;  /* 0x0000000110108824 */ /* 0x000fe200078e0a00 */
[----:B---3--:R-:W-:Y:S02]  /*15d30*/  IABS R10, R29 ;  /* 0x0000001d000a7213 */ /* 0x008fe40000000000 */
[----:B----4-:R-:W-:Y:S02]  /*15d40*/  ISETP.GE.AND P4, PT, R13, RZ, PT ;  /* 0x000000ff0d00720c */ /* 0x010fe40003f86270 */
[----:B-----5:R-:W-:Y:S02]  /*15d50*/  ISETP.GE.AND P3, PT, R23, RZ, PT ;  /* 0x000000ff1700720c */ /* 0x020fe40003f66270 */
[----:B--2---:R-:W-:-:S09]  /*15d60*/  ISETP.GE.AND P1, PT, R24, RZ, PT ;  /* 0x000000ff1800720c */ /* 0x004fd20003f26270 */
[----:B------:R-:W-:Y:S02]  /*15d70*/  @!P4 IMAD.MOV R7, RZ, RZ, -R7 ;  /* 0x000000ffff07c224 */ /* 0x000fe400078e0a07 */
[----:B------:R-:W-:-:S03]  /*15d80*/  @!P3 IMAD.MOV R2, RZ, RZ, -R2 ;  /* 0x000000ffff02b224 */ /* 0x000fc600078e0a02 */
[----:B------:R-:W-:Y:S01]  /*15d90*/  STL [R1+0x330], R7 ;  /* 0x0003300701007387 */ /* 0x000fe20000100800 */
[----:B------:R-:W-:-:S05]  /*15da0*/  @!P1 IMAD.MOV R6, RZ, RZ, -R6 ;  /* 0x000000ffff069224 */ /* 0x000fca00078e0a06 */
[----:B------:R-:W-:Y:S04]  /*15db0*/  STL [R1+0x32c], R6 ;  /* 0x00032c0601007387 */ /* 0x000fe80000100800 */
[----:B------:R-:W-:Y:S04]  /*15dc0*/  STL [R1+0x328], R2 ;  /* 0x0003280201007387 */ /* 0x000fe80000100800 */
[----:B------:R-:W2:Y:S04]  /*15dd0*/  LDL.LU R5, [R1+0xb4c] ;  /* 0x000b4c0001057983 */ /* 0x000ea80000300800 */
[----:B------:R-:W3:Y:S01]  /*15de0*/  LDL.LU R14, [R1+0xb50] ;  /* 0x000b5000010e7983 */ /* 0x000ee20000300800 */
[----:B------:R-:W-:-:S02]  /*15df0*/  ISETP.GT.U32.AND P4, PT, R0, R19, PT ;  /* 0x000000130000720c */ /* 0x000fc40003f84070 */
[----:B------:R-:W-:-:S11]  /*15e00*/  IABS R11, R4 ;  /* 0x00000004000b7213 */ /* 0x000fd60000000000 */
[----:B------:R-:W-:Y:S01]  /*15e10*/  @!P4 IMAD.IADD R19, R19, 0x1, -R0 ;  /* 0x000000011313c824 */ /* 0x000fe200078e0a00 */
[----:B------:R-:W-:Y:S01]  /*15e20*/  ISETP.GE.AND P4, PT, R4, RZ, PT ;  /* 0x000000ff0400720c */ /* 0x000fe20003f86270 */
[----:B------:R-:W-:-:S04]  /*15e30*/  IMAD.MOV.U32 R4, RZ, RZ, R16 ;  /* 0x000000ffff047224 */ /* 0x000fc800078e0010 */
[----:B------:R-:W-:-:S05]  /*15e40*/  @!P2 IMAD.MOV R4, RZ, RZ, -R4 ;  /* 0x000000ffff04a224 */ /* 0x000fca00078e0a04 */
[----:B------:R0:W-:Y:S04]  /*15e50*/  STL [R1+0x324], R4 ;  /* 0x0003240401007387 */ /* 0x0001e80000100800 */
[----:B0-----:R-:W4:Y:S01]  /*15e60*/  LDL.LU R4, [R1+0xb54] ;  /* 0x000b540001047983 */ /* 0x001f220000300800 */
[----:B------:R-:W-:-:S04]  /*15e70*/  IMAD.HI.U32 R13, R20, R11, RZ ;  /* 0x0000000b140d7227 */ /* 0x000fc800078e00ff */
[----:B------:R-:W-:-:S04]  /*15e80*/  IMAD.MOV R13, RZ, RZ, -R13 ;  /* 0x000000ffff0d7224 */ /* 0x000fc800078e0a0d */
[----:B------:R-:W-:-:S05]  /*15e90*/  IMAD R11, R0, R13, R11 ;  /* 0x0000000d000b7224 */ /* 0x000fca00078e020b */
[----:B------:R-:W-:-:S13]  /*15ea0*/  ISETP.GT.U32.AND P1, PT, R0, R11, PT ;  /* 0x0000000b0000720c */ /* 0x000fda0003f24070 */
[----:B------:R-:W-:Y:S01]  /*15eb0*/  @!P1 IMAD.IADD R11, R11, 0x1, -R0 ;  /* 0x000000010b0b9824 */ /* 0x000fe200078e0a00 */
[----:B------:R-:W-:Y:S02]  /*15ec0*/  ISETP.GE.AND P1, PT, R29, RZ, PT ;  /* 0x000000ff1d00720c */ /* 0x000fe40003f26270 */
[----:B------:R-:W5:Y:S01]  /*15ed0*/  LDL.LU R29, [R1+0xb58] ;  /* 0x000b5800011d7983 */ /* 0x000f620000300800 */
[----:B------:R-:W-:Y:S01]  /*15ee0*/  IMAD.HI.U32 R12, R20, R10, RZ ;  /* 0x0000000a140c7227 */ /* 0x000fe200078e00ff */
[----:B------:R-:W-:-:S03]  /*15ef0*/  ISETP.GE.AND P3, PT, R22, RZ, PT ;  /* 0x000000ff1600720c */ /* 0x000fc60003f66270 */
[----:B------:R-:W-:-:S04]  /*15f00*/  IMAD.MOV R12, RZ, RZ, -R12 ;  /* 0x000000ffff0c7224 */ /* 0x000fc800078e0a0c */
[----:B------:R-:W-:Y:S02]  /*15f10*/  IMAD R10, R0, R12, R10 ;  /* 0x0000000c000a7224 */ /* 0x000fe400078e020a */
[----:B------:R-:W-:-:S03]  /*15f20*/  IMAD.MOV.U32 R8, RZ, RZ, R17 ;  /* 0x000000ffff087224 */ /* 0x000fc600078e0011 */
[----:B------:R-:W-:Y:S01]  /*15f30*/  ISETP.GT.U32.AND P0, PT, R0, R10, PT ;  /* 0x0000000a0000720c */ /* 0x000fe20003f04070 */
[----:B------:R-:W-:Y:S01]  /*15f40*/  IMAD.MOV.U32 R9, RZ, RZ, R18 ;  /* 0x000000ffff097224 */ /* 0x000fe200078e0012 */
[----:B------:R-:W-:Y:S01]  /*15f50*/  IABS R12, R21 ;  /* 0x00000015000c7213 */ /* 0x000fe20000000000 */
[----:B------:R-:W-:Y:S02]  /*15f60*/  @!P3 IMAD.MOV R8, RZ, RZ, -R8 ;  /* 0x000000ffff08b224 */ /* 0x000fe400078e0a08 */
[----:B------:R-:W-:Y:S01]  /*15f70*/  @!P5 IMAD.MOV R9, RZ, RZ, -R9 ;  /* 0x000000ffff09d224 */ /* 0x000fe200078e0a09 */
[----:B------:R-:W-:Y:S01]  /*15f80*/  ISETP.GE.AND P5, PT, R21, RZ, PT ;  /* 0x000000ff1500720c */ /* 0x000fe20003fa6270 */
[----:B------:R-:W-:Y:S01]  /*15f90*/  IMAD.HI.U32 R2, R20, R12, RZ ;  /* 0x0000000c14027227 */ /* 0x000fe200078e00ff */
[----:B------:R0:W-:Y:S04]  /*15fa0*/  STL [R1+0x320], R8 ;  /* 0x0003200801007387 */ /* 0x0001e80000100800 */
[----:B------:R1:W-:Y:S01]  /*15fb0*/  STL [R1+0x31c], R9 ;  /* 0x00031c0901007387 */ /* 0x0003e20000100800 */
[----:B------:R-:W-:Y:S01]  /*15fc0*/  @!P0 IMAD.IADD R10, R10, 0x1, -R0 ;  /* 0x000000010a0a8824 */ /* 0x000fe200078e0a00 */
[----:B------:R-:W-:-:S02]  /*15fd0*/  ISETP.GT.U32.AND P0, PT, R0, R11, PT ;  /* 0x0000000b0000720c */ /* 0x000fc40003f04070 */
[----:B------:R-:W5:Y:S01]  /*15fe0*/  LDL.LU R21, [R1+0xb5c] ;  /* 0x000b5c0001157983 */ /* 0x000f620000300800 */
[----:B------:R-:W-:Y:S01]  /*15ff0*/  IMAD.MOV R2, RZ, RZ, -R2 ;  /* 0x000000ffff027224 */ /* 0x000fe200078e0a02 */
[C---:B------:R-:W-:Y:S02]  /*16000*/  ISETP.GT.U32.AND P3, PT, R0.reuse, R10, PT ;  /* 0x0000000a0000720c */ /* 0x040fe40003f64070 */
[----:B------:R-:W-:Y:S01]  /*16010*/  IABS R6, R15 ;  /* 0x0000000f00067213 */ /* 0x000fe20000000000 */
[----:B------:R-:W-:Y:S02]  /*16020*/  IMAD R2, R0, R2, R12 ;  /* 0x0000000200027224 */ /* 0x000fe400078e020c */
[----:B0-----:R-:W-:Y:S02]  /*16030*/  IMAD.MOV.U32 R8, RZ, RZ, R19 ;  /* 0x000000ffff087224 */ /* 0x001fe400078e0013 */
[----:B------:R-:W-:Y:S01]  /*16040*/  IMAD.HI.U32 R7, R20, R6, RZ ;  /* 0x0000000614077227 */ /* 0x000fe200078e00ff */
[----:B------:R-:W-:-:S03]  /*16050*/  ISETP.GT.U32.AND P2, PT, R0, R2, PT ;  /* 0x000000020000720c */ /* 0x000fc60003f44070 */
[----:B------:R-:W-:Y:S02]  /*16060*/  @!P6 IMAD.MOV R8, RZ, RZ, -R8 ;  /* 0x000000ffff08e224 */ /* 0x000fe400078e0a08 */
[--C-:B------:R-:W-:Y:S02]  /*16070*/  @!P0 IMAD.IADD R11, R11, 0x1, -R0.reuse ;  /* 0x000000010b0b8824 */ /* 0x100fe400078e0a00 */
[----:B------:R-:W-:Y:S01]  /*16080*/  IMAD.MOV R7, RZ, RZ, -R7 ;  /* 0x000000ffff077224 */ /* 0x000fe200078e0a07 */
[----:B------:R-:W-:Y:S01]  /*16090*/  STL [R1+0x318], R8 ;  /* 0x0003180801007387 */ /* 0x000fe20000100800 */
[----:B------:R-:W-:Y:S02]  /*160a0*/  @!P3 IMAD.IADD R10, R10, 0x1, -R0 ;  /* 0x000000010a0ab824 */ /* 0x000fe400078e0a00 */
[----:B------:R-:W-:Y:S02]  /*160b0*/  IMAD R6, R0, R7, R6 ;  /* 0x0000000700067224 */ /* 0x000fe400078e0206 */
[----:B------:R-:W-:-:S03]  /*160c0*/  @!P2 IMAD.IADD R2, R2, 0x1, -R0 ;  /* 0x000000010202a824 */ /* 0x000fc600078e0a00 */
[----:B------:R-:W-:-:S13]  /*160d0*/  ISETP.GT.U32.AND P2, PT, R0, R6, PT ;  /* 0x000000060000720c */ /* 0x000fda0003f44070 */
[----:B------:R-:W-:-:S05]  /*160e0*/  @!P2 IMAD.IADD R6, R6, 0x1, -R0 ;  /* 0x000000010606a824 */ /* 0x000fca00078e0a00 */
[----:B------:R-:W-:Y:S02]  /*160f0*/  ISETP.GT.U32.AND P2, PT, R0, R6, PT ;  /* 0x000000060000720c */ /* 0x000fe40003f44070 */
[----:B------:R-:W-:-:S11]  /*16100*/  ISETP.GE.AND P6, PT, R15, RZ, PT ;  /* 0x000000ff0f00720c */ /* 0x000fd60003fc6270 */
[----:B------:R-:W-:-:S04]  /*16110*/  @!P2 IMAD.IADD R6, R6, 0x1, -R0 ;  /* 0x000000010606a824 */ /* 0x000fc800078e0a00 */
[----:B------:R-:W-:-:S04]  /*16120*/  IMAD.MOV.U32 R18, RZ, RZ, R6 ;  /* 0x000000ffff127224 */ /* 0x000fc800078e0006 */
[----:B------:R-:W-:Y:S01]  /*16130*/  @!P6 IMAD.MOV R18, RZ, RZ, -R18 ;  /* 0x000000ffff12e224 */ /* 0x000fe200078e0a12 */
[----:B--2---:R-:W-:Y:S02]  /*16140*/  IABS R16, R5 ;  /* 0x0000000500107213 */ /* 0x004fe40000000000 */
[----:B------:R-:W-:Y:S01]  /*16150*/  ISETP.GE.AND P0, PT, R5, RZ, PT ;  /* 0x000000ff0500720c */ /* 0x000fe20003f06270 */
[----:B------:R-:W-:Y:S01]  /*16160*/  IMAD.MOV.U32 R5, RZ, RZ, R11 ;  /* 0x000000ffff057224 */ /* 0x000fe200078e000b */
[----:B---3--:R-:W-:Y:S02]  /*16170*/  ISETP.GE.AND P3, PT, R14, RZ, PT ;  /* 0x000000ff0e00720c */ /* 0x008fe40003f66270 */
[----:B-1----:R-:W-:Y:S02]  /*16180*/  IABS R9, R14 ;  /* 0x0000000e00097213 */ /* 0x002fe40000000000 */
[----:B------:R-:W2:Y:S01]  /*16190*/  LDL.LU R14, [R1+0xb60] ;  /* 0x000b6000010e7983 */ /* 0x000ea20000300800 */
[----:B------:R-:W-:-:S05]  /*161a0*/  @!P4 IMAD.MOV R5, RZ, RZ, -R5 ;  /* 0x000000ffff05c224 */ /* 0x000fca00078e0a05 */
[----:B------:R0:W-:Y:S02]  /*161b0*/  STL [R1+0x314], R5 ;  /* 0x0003140501007387 */ /* 0x0001e40000100800 */
[----:B0-----:R-:W-:-:S04]  /*161c0*/  IMAD.MOV.U32 R5, RZ, RZ, R10 ;  /* 0x000000ffff057224 */ /* 0x001fc800078e000a */
[----:B------:R-:W-:Y:S01]  /*161d0*/  @!P1 IMAD.MOV R5, RZ, RZ, -R5 ;  /* 0x000000ffff059224 */ /* 0x000fe200078e0a05 */
[----:B------:R-:W-:-:S04]  /*161e0*/  ISETP.GT.U32.AND P4, PT, R0, R2, PT ;  /* 0x000000020000720c */ /* 0x000fc80003f84070 */
[----:B------:R0:W-:Y:S04]  /*161f0*/  STL [R1+0x310], R5 ;  /* 0x0003100501007387 */ /* 0x0001e80000100800 */
[----:B0-----:R-:W3:Y:S01]  /*16200*/  LDL.LU R5, [R1+0xb64] ;  /* 0x000b640001057983 */ /* 0x001ee20000300800 */
[----:B------:R-:W-:Y:S01]  /*16210*/  IMAD.HI.U32 R8, R20, R16, RZ ;  /* 0x0000001014087227 */ /* 0x000fe200078e00ff */
[----:B----4-:R-:W-:Y:S02]  /*16220*/  IABS R7, R4 ;  /* 0x0000000400077213 */ /* 0x010fe40000000000 */
[----:B------:R-:W4:Y:S01]  /*16230*/  LDL.LU R24, [R1+0xb68] ;  /* 0x000b680001187983 */ /* 0x000f220000300800 */
[----:B------:R-:W-:Y:S01]  /*16240*/  IMAD.MOV R8, RZ, RZ, -R8 ;  /* 0x000000ffff087224 */ /* 0x000fe200078e0a08 */
[----:B------:R-:W-:Y:S01]  /*16250*/  ISETP.GE.AND P1, PT, R4, RZ, PT ;  /* 0x000000ff0400720c */ /* 0x000fe20003f26270 */
[----:B------:R-:W-:Y:S01]  /*16260*/  @!P4 IMAD.IADD R2, R2, 0x1, -R0 ;  /* 0x000000010202c824 */ /* 0x000fe200078e0a00 */
[----:B------:R-:W4:Y:S01]  /*16270*/  LDL.LU R15, [R1+0xb6c] ;  /* 0x000b6c00010f7983 */ /* 0x000f220000300800 */
[----:B------:R-:W-:-:S03]  /*16280*/  IMAD R16, R0, R8, R16 ;  /* 0x0000000800107224 */ /* 0x000fc600078e0210 */
[----:B------:R-:W4:Y:S01]  /*16290*/  LDL.LU R4, [R1+0xb70] ;  /* 0x000b700001047983 */ /* 0x000f220000300800 */
[----:B------:R-:W-:Y:S01]  /*162a0*/  IMAD.MOV.U32 R19, RZ, RZ, R2 ;  /* 0x000000ffff137224 */ /* 0x000fe200078e0002 */
[----:B------:R-:W-:-:S03]  /*162b0*/  ISETP.GT.U32.AND P4, PT, R0, R16, PT ;  /* 0x000000100000720c */ /* 0x000fc60003f84070 */
[----:B------:R-:W-:-:S05]  /*162c0*/  @!P5 IMAD.MOV R19, RZ, RZ, -R19 ;  /* 0x000000ffff13d224 */ /* 0x000fca00078e0a13 */
[----:B------:R-:W-:Y:S04]  /*162d0*/  STL [R1+0x304], R19 ;  /* 0x0003041301007387 */ /* 0x000fe80000100800 */
[----:B------:R-:W-:Y:S04]  /*162e0*/  STL [R1+0x30c], R18 ;  /* 0x00030c1201007387 */ /* 0x000fe80000100800 */
[----:B------:R-:W4:Y:S01]  /*162f0*/  LDL.LU R23, [R1+0xb74] ;  /* 0x000b740001177983 */ /* 0x000f220000300800 */
[----:B------:R-:W-:-:S05]  /*16300*/  @!P4 IMAD.IADD R16, R16, 0x1, -R0 ;  /* 0x000000011010c824 */ /* 0x000fca00078e0a00 */
[----:B------:R-:W-:Y:S02]  /*16310*/  ISETP.GT.U32.AND P4, PT, R0, R16, PT ;  /* 0x000000100000720c */ /* 0x000fe40003f84070 */
[----:B-----5:R-:W-:-:S11]  /*16320*/  IABS R13, R29 ;  /* 0x0000001d000d7213 */ /* 0x020fd60000000000 */
[----:B------:R-:W-:Y:S01]  /*16330*/  @!P4 IMAD.IADD R16, R16, 0x1, -R0 ;  /* 0x000000011010c824 */ /* 0x000fe200078e0a00 */
[----:B------:R-:W-:Y:S02]  /*16340*/  ISETP.GE.AND P4, PT, R29, RZ, PT ;  /* 0x000000ff1d00720c */ /* 0x000fe40003f86270 */
[----:B------:R-:W5:Y:S01]  /*16350*/  LDL.LU R29, [R1+0xb78] ;  /* 0x000b7800011d7983 */ /* 0x000f620000300800 */
[----:B------:R-:W-:-:S04]  /*16360*/  IMAD.HI.U32 R8, R20, R9, RZ ;  /* 0x0000000914087227 */ /* 0x000fc800078e00ff */
[----:B------:R-:W-:Y:S02]  /*16370*/  IMAD.MOV R8, RZ, RZ, -R8 ;  /* 0x000000ffff087224 */ /* 0x000fe400078e0a08 */
[----:B------:R-:W-:Y:S01]  /*16380*/  IMAD.HI.U32 R17, R20, R7, RZ ;  /* 0x0000000714117227 */ /* 0x000fe200078e00ff */
[----:B------:R-:W-:-:S03]  /*16390*/  IABS R12, R21 ;  /* 0x00000015000c7213 */ /* 0x000fc60000000000 */
[----:B------:R-:W-:Y:S02]  /*163a0*/  IMAD R9, R0, R8, R9 ;  /* 0x0000000800097224 */ /* 0x000fe400078e0209 */
[----:B------:R-:W-:Y:S02]  /*163b0*/  IMAD.MOV R17, RZ, RZ, -R17 ;  /* 0x000000ffff117224 */ /* 0x000fe400078e0a11 */
[----:B------:R-:W-:Y:S01]  /*163c0*/  IMAD.HI.U32 R10, R20, R12, RZ ;  /* 0x0000000c140a7227 */ /* 0x000fe200078e00ff */
[----:B------:R-:W-:-:S03]  /*163d0*/  ISETP.GT.U32.AND P2, PT, R0, R9, PT ;  /* 0x000000090000720c */ /* 0x000fc60003f44070 */
[----:B------:R-:W-:Y:S02]  /*163e0*/  IMAD R7, R0, R17, R7 ;  /* 0x0000001100077224 */ /* 0x000fe400078e0207 */
[----:B------:R-:W-:-:S03]  /*163f0*/  IMAD.HI.U32 R11, R20, R13, RZ ;  /* 0x0000000d140b7227 */ /* 0x000fc600078e00ff */
[C---:B------:R-:W-:Y:S01]  /*16400*/  ISETP.GT.U32.AND P5, PT, R0.reuse, R7, PT ;  /* 0x000000070000720c */ /* 0x040fe20003fa4070 */
[----:B------:R-:W-:Y:S02]  /*16410*/  IMAD.MOV R10, RZ, RZ, -R10 ;  /* 0x000000ffff0a7224 */ /* 0x000fe400078e0a0a */
[----:B------:R-:W-:Y:S02]  /*16420*/  IMAD.MOV R11, RZ, RZ, -R11 ;  /* 0x000000ffff0b7224 */ /* 0x000fe400078e0a0b */
[C---:B------:R-:W-:Y:S02]  /*16430*/  IMAD R12, R0.reuse, R10, R12 ;  /* 0x0000000a000c7224 */ /* 0x040fe400078e020c */
[C---:B------:R-:W-:Y:S02]  /*16440*/  IMAD R13, R0.reuse, R11, R13 ;  /* 0x0000000b000d7224 */ /* 0x040fe400078e020d */
[----:B------:R-:W-:Y:S01]  /*16450*/  @!P2 IMAD.IADD R9, R9, 0x1, -R0 ;  /* 0x000000010909a824 */ /* 0x000fe200078e0a00 */
[----:B------:R-:W-:-:S02]  /*16460*/  ISETP.GT.U32.AND P2, PT, R0, R12, PT ;  /* 0x0000000c0000720c */ /* 0x000fc40003f44070 */
[C---:B------:R-:W-:Y:S01]  /*16470*/  ISETP.GT.U32.AND P6, PT, R0.reuse, R13, PT ;  /* 0x0000000d0000720c */ /* 0x040fe20003fc4070 */
[----:B------:R-:W-:Y:S01]  /*16480*/  @!P5 IMAD.IADD R7, R7, 0x1, -R0 ;  /* 0x000000010707d824 */ /* 0x000fe200078e0a00 */
[----:B------:R-:W-:Y:S01]  /*16490*/  ISETP.GT.U32.AND P5, PT, R0, R9, PT ;  /* 0x000000090000720c */ /* 0x000fe20003fa4070 */
[----:B------:R-:W-:-:S04]  /*164a0*/  IMAD.MOV.U32 R17, RZ, RZ, R16 ;  /* 0x000000ffff117224 */ /* 0x000fc800078e0010 */
[----:B------:R-:W-:-:S04]  /*164b0*/  @!P0 IMAD.MOV R17, RZ, RZ, -R17 ;  /* 0x000000ffff118224 */ /* 0x000fc800078e0a11 */
[--C-:B------:R-:W-:Y:S02]  /*164c0*/  @!P2 IMAD.IADD R12, R12, 0x1, -R0.reuse ;  /* 0x000000010c0ca824 */ /* 0x100fe400078e0a00 */
[--C-:B------:R-:W-:Y:S01]  /*164d0*/  @!P6 IMAD.IADD R13, R13, 0x1, -R0.reuse ;  /* 0x000000010d0de824 */ /* 0x100fe200078e0a00 */
[C---:B------:R-:W-:Y:S01]  /*164e0*/  ISETP.GT.U32.AND P6, PT, R0.reuse, R7, PT ;  /* 0x000000070000720c */ /* 0x040fe20003fc4070 */
[----:B------:R-:W-:Y:S01]  /*164f0*/  STL [R1+0x308], R17 ;  /* 0x0003081101007387 */ /* 0x000fe20000100800 */
[C---:B------:R-:W-:Y:S01]  /*16500*/  ISETP.GT.U32.AND P0, PT, R0.reuse, R12, PT ;  /* 0x0000000c0000720c */ /* 0x040fe20003f04070 */
[----:B------:R-:W-:Y:S02]  /*16510*/  @!P5 IMAD.IADD R9, R9, 0x1, -R0 ;  /* 0x000000010909d824 */ /* 0x000fe400078e0a00 */
[----:B------:R-:W5:Y:S01]  /*16520*/  LDL.LU R22, [R1+0xb7c] ;  /* 0x000b7c0001167983 */ /* 0x000f620000300800 */
[----:B------:R-:W-:-:S07]  /*16530*/  ISETP.GT.U32.AND P2, PT, R0, R13, PT ;  /* 0x0000000d0000720c */ /* 0x000fce0003f44070 */
[--C-:B------:R-:W-:Y:S02]  /*16540*/  @!P6 IMAD.IADD R7, R7, 0x1, -R0.reuse ;  /* 0x000000010707e824 */ /* 0x100fe400078e0a00 */
[----:B------:R-:W-:-:S04]  /*16550*/  @!P0 IMAD.IADD R12, R12, 0x1, -R0 ;  /* 0x000000010c0c8824 */ /* 0x000fc800078e0a00 */
[----:B------:R-:W-:Y:S01]  /*16560*/  @!P2 IMAD.IADD R13, R13, 0x1, -R0 ;  /* 0x000000010d0da824 */ /* 0x000fe200078e0a00 */
[----:B------:R-:W-:-:S13]  /*16570*/  ISETP.GE.AND P6, PT, R21, RZ, PT ;  /* 0x000000ff1500720c */ /* 0x000fda0003fc6270 */
[----:B------:R-:W-:Y:S01]  /*16580*/  @!P6 IMAD.MOV R12, RZ, RZ, -R12 ;  /* 0x000000ffff0ce224 */ /* 0x000fe200078e0a0c */
[----:B--2---:R-:W-:-:S05]  /*16590*/  IABS R8, R14 ;  /* 0x0000000e00087213 */ /* 0x004fca0000000000 */
[----:B------:R-:W-:-:S04]  /*165a0*/  IMAD.HI.U32 R2, R20, R8, RZ ;  /* 0x0000000814027227 */ /* 0x000fc800078e00ff */
[----:B------:R-:W-:-:S04]  /*165b0*/  IMAD.MOV R2, RZ, RZ, -R2 ;  /* 0x000000ffff027224 */ /* 0x000fc800078e0a02 */
[----:B------:R-:W-:-:S05]  /*165c0*/  IMAD R2, R0, R2, R8 ;  /* 0x0000000200027224 */ /* 0x000fca00078e0208 */
[----:B------:R-:W-:Y:S02]  /*165d0*/  ISETP.GT.U32.AND P5, PT, R0, R2, PT ;  /* 0x000000020000720c */ /* 0x000fe40003fa4070 */
[----:B------:R-:W-:Y:S01]  /*165e0*/  ISETP.GE.AND P0, PT, R14, RZ, PT ;  /* 0x000000ff0e00720c */ /* 0x000fe20003f06270 */
[----:B------:R-:W-:Y:S01]  /*165f0*/  IMAD.MOV.U32 R14, RZ, RZ, R9 ;  /* 0x000000ffff0e7224 */ /* 0x000fe200078e0009 */
[----:B---3--:R-:W-:-:S05]  /*16600*/  IABS R11, R5 ;  /* 0x00000005000b7213 */ /* 0x008fca0000000000 */
[----:B------:R-:W-:-:S04]  /*16610*/  IMAD.HI.U32 R16, R20, R11, RZ ;  /* 0x0000000b14107227 */ /* 0x000fc800078e00ff */
[----:B------:R-:W-:Y:S02]  /*16620*/  IMAD.MOV R16, RZ, RZ, -R16 ;  /* 0x000000ffff107224 */ /* 0x000fe400078e0a10 */
[----:B------:R-:W-:Y:S01]  /*16630*/  @!P5 IMAD.IADD R2, R2, 0x1, -R0 ;  /* 0x000000010202d824 */ /* 0x000fe200078e0a00 */
[----:B------:R-:W-:Y:S01]  /*16640*/  ISETP.GE.AND P5, PT, R5, RZ, PT ;  /* 0x000000ff0500720c */ /* 0x000fe20003fa6270 */
[C---:B------:R-:W-:Y:S02]  /*16650*/  IMAD R11, R0.reuse, R16, R11 ;  /* 0x00000010000b7224 */ /* 0x040fe400078e020b */
[----:B------:R-:W-:Y:S01]  /*16660*/  IMAD.MOV.U32 R5, RZ, RZ, R7 ;  /* 0x000000ffff057224 */ /* 0x000fe200078e0007 */
[----:B----4-:R-:W-:Y:S01]  /*16670*/  IABS R6, R4 ;  /* 0x0000000400067213 */ /* 0x010fe20000000000 */
[----:B------:R-:W-:Y:S01]  /*16680*/  @!P3 IMAD.MOV R14, RZ, RZ, -R14 ;  /* 0x000000ffff0eb224 */ /* 0x000fe200078e0a0e */
[----:B------:R-:W-:Y:S01]  /*16690*/  ISETP.GT.U32.AND P2, PT, R0, R11, PT ;  /* 0x0000000b0000720c */ /* 0x000fe20003f44070 */
[----:B------:R-:W-:-:S02]  /*166a0*/  @!P1 IMAD.MOV R5, RZ, RZ, -R5 ;  /* 0x000000ffff059224 */ /* 0x000fc400078e0a05 */
[----:B------:R-:W-:Y:S01]  /*166b0*/  IMAD.HI.U32 R16, R20, R6, RZ ;  /* 0x0000000614107227 */ /* 0x000fe200078e00ff */
[----:B------:R0:W-:Y:S01]  /*166c0*/  STL [R1+0x300], R14 ;  /* 0x0003000e01007387 */ /* 0x0001e20000100800 */
[----:B------:R-:W-:-:S03]  /*166d0*/  IABS R10, R15 ;  /* 0x0000000f000a7213 */ /* 0x000fc60000000000 */
[----:B------:R1:W-:Y:S01]  /*166e0*/  STL [R1+0x2fc], R5 ;  /* 0x0002fc0501007387 */ /* 0x0003e20000100800 */
[----:B------:R-:W-:-:S03]  /*166f0*/  IMAD.MOV R16, RZ, RZ, -R16 ;  /* 0x000000ffff107224 */ /* 0x000fc600078e0a10 */
[----:B0-----:R-:W2:Y:S01]  /*16700*/  LDL.LU R14, [R1+0xb80] ;  /* 0x000b8000010e7983 */ /* 0x001ea20000300800 */
[----:B------:R-:W-:-:S03]  /*16710*/  IMAD.HI.U32 R17, R20, R10, RZ ;  /* 0x0000000a14117227 */ /* 0x000fc600078e00ff */
[----:B-1----:R-:W3:Y:S01]  /*16720*/  LDL.LU R5, [R1+0xb84] ;  /* 0x000b840001057983 */ /* 0x002ee20000300800 */
[C---:B------:R-:W-:Y:S01]  /*16730*/  IMAD R6, R0.reuse, R16, R6 ;  /* 0x0000001000067224 */ /* 0x040fe200078e0206 */
[----:B------:R-:W-:Y:S01]  /*16740*/  IABS R16, R23 ;  /* 0x0000001700107213 */ /* 0x000fe20000000000 */
[----:B------:R-:W-:Y:S01]  /*16750*/  @!P2 IMAD.IADD R11, R11, 0x1, -R0 ;  /* 0x000000010b0ba824 */ /* 0x000fe200078e0a00 */
[----:B------:R-:W4:Y:S01]  /*16760*/  LDL.LU R21, [R1+0xb88] ;  /* 0x000b880001157983 */ /* 0x000f220000300800 */
[C---:B------:R-:W-:Y:S01]  /*16770*/  ISETP.GT.U32.AND P2, PT, R0.reuse, R2, PT ;  /* 0x000000020000720c */ /* 0x040fe20003f44070 */
[----:B------:R-:W-:Y:S02]  /*16780*/  IMAD.MOV R17, RZ, RZ, -R17 ;  /* 0x000000ffff117224 */ /* 0x000fe400078e0a11 */
[----:B------:R-:W-:Y:S02]  /*16790*/  IMAD.MOV.U32 R7, RZ, RZ, R16 ;  /* 0x000000ffff077224 */ /* 0x000fe400078e0010 */
[----:B------:R-:W-:-:S02]  /*167a0*/  IMAD R10, R0, R17, R10 ;  /* 0x00000011000a7224 */ /* 0x000fc400078e020a */
[----:B------:R-:W-:Y:S01]  /*167b0*/  IMAD.MOV.U32 R16, RZ, RZ, R13 ;  /* 0x000000ffff107224 */ /* 0x000fe200078e000d */
[----:B------:R-:W-:-:S03]  /*167c0*/  ISETP.GT.U32.AND P3, PT, R0, R11, PT ;  /* 0x0000000b0000720c */ /* 0x000fc60003f64070 */
[----:B------:R-:W-:Y:S01]  /*167d0*/  @!P4 IMAD.MOV R16, RZ, RZ, -R16 ;  /* 0x000000ffff10c224 */ /* 0x000fe200078e0a10 */
[----:B------:R-:W-:Y:S01]  /*167e0*/  ISETP.GT.U32.AND P4, PT, R0, R10, PT ;  /* 0x0000000a0000720c */ /* 0x000fe20003f84070 */
[----:B------:R-:W-:Y:S01]  /*167f0*/  @!P2 IMAD.IADD R2, R2, 0x1, -R0 ;  /* 0x000000010202a824 */ /* 0x000fe200078e0a00 */
[----:B------:R-:W-:Y:S02]  /*16800*/  ISETP.GT.U32.AND P2, PT, R0, R6, PT ;  /* 0x000000060000720c */ /* 0x000fe40003f44070 */
[----:B------:R-:W-:Y:S01]  /*16810*/  IABS R8, R24 ;  /* 0x0000001800087213 */ /* 0x000fe20000000000 */
[----:B------:R-:W-:Y:S01]  /*16820*/  @!P0 IMAD.MOV R2, RZ, RZ, -R2 ;  /* 0x000000ffff028224 */ /* 0x000fe200078e0a02 */
[----:B------:R-:W-:Y:S03]  /*16830*/  STL [R1+0x2f8], R16 ;  /* 0x0002f81001007387 */ /* 0x000fe60000100800 */
[----:B------:R-:W-:Y:S01]  /*16840*/  IMAD.HI.U32 R18, R20, R8, RZ ;  /* 0x0000000814127227 */ /* 0x000fe200078e00ff */
[----:B------:R0:W-:Y:S01]  /*16850*/  STL [R1+0x2f4], R12 ;  /* 0x0002f40c01007387 */ /* 0x0001e20000100800 */
[----:B-----5:R-:W-:-:S02]  /*16860*/  IABS R9, R29 ;  /* 0x0000001d00097213 */ /* 0x020fc40000000000 */
[--C-:B------:R-:W-:Y:S01]  /*16870*/  @!P3 IMAD.IADD R11, R11, 0x1, -R0.reuse ;  /* 0x000000010b0bb824 */ /* 0x100fe200078e0a00 */
[----:B------:R-:W-:Y:S01]  /*16880*/  ISETP.GE.AND P3, PT, R15, RZ, PT ;  /* 0x000000ff0f00720c */ /* 0x000fe20003f66270 */
[----:B------:R-:W-:Y:S01]  /*16890*/  @!P4 IMAD.IADD R10, R10, 0x1, -R0 ;  /* 0x000000010a0ac824 */ /* 0x000fe200078e0a00 */
[----:B------:R1:W-:Y:S01]  /*168a0*/  STL [R1+0x2f0], R2 ;  /* 0x0002f00201007387 */ /* 0x0003e20000100800 */
[----:B------:R-:W-:-:S03]  /*168b0*/  IMAD.MOV R18, RZ, RZ, -R18 ;  /* 0x000000ffff127224 */ /* 0x000fc600078e0a12 */
[----:B------:R-:W5:Y:S01]  /*168c0*/  LDL.LU R15, [R1+0xb8c] ;  /* 0x000b8c00010f7983 */ /* 0x000f620000300800 */
[----:B------:R-:W-:Y:S01]  /*168d0*/  @!P2 IMAD.IADD R6, R6, 0x1, -R0 ;  /* 0x000000010606a824 */ /* 0x000fe200078e0a00 */
[C---:B------:R-:W-:Y:S01]  /*168e0*/  ISETP.GT.U32.AND P2, PT, R0.reuse, R10, PT ;  /* 0x0000000a0000720c */ /* 0x040fe20003f44070 */
[----:B------:R-:W-:Y:S02]  /*168f0*/  IMAD R8, R0, R18, R8 ;  /* 0x0000001200087224 */ /* 0x000fe400078e0208 */
[----:B0-----:R-:W-:-:S03]  /*16900*/  IMAD.HI.U32 R12, R20, R9, RZ ;  /* 0x00000009140c7227 */ /* 0x001fc600078e00ff */
[----:B------:R-:W-:Y:S01]  /*16910*/  ISETP.GT.U32.AND P1, PT, R0, R8, PT ;  /* 0x000000080000720c */ /* 0x000fe20003f24070 */
[----:B------:R-:W-:-:S04]  /*16920*/  IMAD.MOV R12, RZ, RZ, -R12 ;  /* 0x000000ffff0c7224 */ /* 0x000fc800078e0a0c */
[----:B-1----:R-:W-:Y:S02]  /*16930*/  IMAD R2, R0, R12, R9 ;  /* 0x0000000c00027224 */ /* 0x002fe400078e0209 */
[----:B------:R-:W-:-:S03]  /*16940*/  @!P2 IMAD.IADD R10, R10, 0x1, -R0 ;  /* 0x000000010a0aa824 */ /* 0x000fc600078e0a00 */
[----:B------:R-:W-:-:S03]  /*16950*/  ISETP.GT.U32.AND P2, PT, R0, R2, PT ;  /* 0x000000020000720c */ /* 0x000fc60003f44070 */
[--C-:B------:R-:W-:Y:S01]  /*16960*/  @!P1 IMAD.IADD R8, R8, 0x1, -R0.reuse ;  /* 0x0000000108089824 */ /* 0x100fe200078e0a00 */
[----:B------:R-:W-:Y:S02]  /*16970*/  ISETP.GE.AND P1, PT, R4, RZ, PT ;  /* 0x000000ff0400720c */ /* 0x000fe40003f26270 */
[----:B------:R-:W5:Y:S07]  /*16980*/  LDL.LU R4, [R1+0xb90] ;  /* 0x000b900001047983 */ /* 0x000f6e0000300800 */
[----:B------:R-:W-:Y:S01]  /*16990*/  @!P2 IMAD.IADD R2, R2, 0x1, -R0 ;  /* 0x000000010202a824 */ /* 0x000fe200078e0a00 */
[----:B------:R-:W-:-:S02]  /*169a0*/  ISETP.GE.AND P2, PT, R29, RZ, PT ;  /* 0x000000ff1d00720c */ /* 0x000fc40003f46270 */
[----:B------:R-:W5:Y:S01]  /*169b0*/  LDL.LU R29, [R1+0xb94] ;  /* 0x000b9400011d7983 */ /* 0x000f620000300800 */
[----:B------:R-:W-:Y:S01]  /*169c0*/  IMAD.HI.U32 R13, R20, R7, RZ ;  /* 0x00000007140d7227 */ /* 0x000fe200078e00ff */
[----:B------:R-:W-:-:S03]  /*169d0*/  ISETP.GT.U32.AND P4, PT, R0, R8, PT ;  /* 0x000000080000720c */ /* 0x000fc60003f84070 */
[----:B------:R-:W-:-:S04]  /*169e0*/  IMAD.MOV R13, RZ, RZ, -R13 ;  /* 0x000000ffff0d7224 */ /* 0x000fc800078e0a0d */
[----:B------:R-:W-:Y:S01]  /*169f0*/  IMAD R7, R0, R13, R7 ;  /* 0x0000000d00077224 */ /* 0x000fe200078e0207 */
[----:B------:R-:W-:-:S05]  /*16a00*/  IABS R13, R22 ;  /* 0x00000016000d7213 */ /* 0x000fca0000000000 */
[----:B------:R-:W-:Y:S02]  /*16a10*/  IMAD.MOV.U32 R12, RZ, RZ, R13 ;  /* 0x000000ffff0c7224 */ /* 0x000fe400078e000d */
[----:B------:R-:W-:Y:S01]  /*16a20*/  @!P4 IMAD.IADD R8, R8, 0x1, -R0 ;  /* 0x000000010808c824 */ /* 0x000fe200078e0a00 */
[----:B------:R-:W-:Y:S01]  /*16a30*/  ISETP.GT.U32.AND P4, PT, R0, R7, PT ;  /* 0x000000070000720c */ /* 0x000fe20003f84070 */
[----:B------:R-:W-:-:S04]  /*16a40*/  IMAD.HI.U32 R18, R20, R12, RZ ;  /* 0x0000000c14127227 */ /* 0x000fc800078e00ff */
[----:B------:R-:W-:Y:S01]  /*16a50*/  IMAD.MOV R18, RZ, RZ, -R18 ;  /* 0x000000ffff127224 */ /* 0x000fe200078e0a12 */
[----:B------:R-:W-:-:S03]  /*16a60*/  ISETP.GE.AND P6, PT, R24, RZ, PT ;  /* 0x000000ff1800720c */ /* 0x000fc60003fc6270 */
[----:B------:R-:W-:-:S04]  /*16a70*/  IMAD R12, R0, R18, R12 ;  /* 0x00000012000c7224 */ /* 0x000fc800078e020c */
[----:B------:R-:W-:Y:S01]  /*16a80*/  @!P4 IMAD.IADD R7, R7, 0x1, -R0 ;  /* 0x000000010707c824 */ /* 0x000fe200078e0a00 */
[C---:B------:R-:W-:Y:S01]  /*16a90*/  ISETP.GT.U32.AND P4, PT, R0.reuse, R12, PT ;  /* 0x0000000c0000720c */ /* 0x040fe20003f84070 */
[----:B------:R-:W-:Y:S01]  /*16aa0*/  @!P5 IMAD.MOV R11, RZ, RZ, -R11 ;  /* 0x000000ffff0bd224 */ /* 0x000fe200078e0a0b */
[----:B------:R-:W-:-:S03]  /*16ab0*/  ISETP.GT.U32.AND P0, PT, R0, R6, PT ;  /* 0x000000060000720c */ /* 0x000fc60003f04070 */
[----:B------:R-:W-:Y:S01]  /*16ac0*/  @!P6 IMAD.MOV R8, RZ, RZ, -R8 ;  /* 0x000000ffff08e224 */ /* 0x000fe200078e0a08 */
[----:B------:R-:W-:Y:S04]  /*16ad0*/  STL [R1+0x2e8], R11 ;  /* 0x0002e80b01007387 */ /* 0x000fe80000100800 */
[----:B------:R0:W-:Y:S03]  /*16ae0*/  STL [R1+0x2e4], R8 ;  /* 0x0002e40801007387 */ /* 0x0001e60000100800 */
[----:B------:R-:W-:Y:S01]  /*16af0*/  @!P4 IMAD.IADD R12, R12, 0x1, -R0 ;  /* 0x000000010c0cc824 */ /* 0x000fe200078e0a00 */
[----:B------:R-:W-:Y:S01]  /*16b00*/  ISETP.GT.U32.AND P4, PT, R0, R7, PT ;  /* 0x000000070000720c */ /* 0x000fe20003f84070 */
[----:B0-----:R-:W-:-:S04]  /*16b10*/  IMAD.MOV.U32 R8, RZ, RZ, R10 ;  /* 0x000000ffff087224 */ /* 0x001fc800078e000a */
[----:B------:R-:W-:Y:S02]  /*16b20*/  @!P3 IMAD.MOV R8, RZ, RZ, -R8 ;  /* 0x000000ffff08b224 */ /* 0x000fe400078e0a08 */
[----:B------:R-:W-:Y:S01]  /*16b30*/  @!P0 IMAD.IADD R6, R6, 0x1, -R0 ;  /* 0x0000000106068824 */ /* 0x000fe200078e0a00 */
[----:B------:R-:W-:-:S05]  /*16b40*/  ISETP.GE.AND P0, PT, R23, RZ, PT ;  /* 0x000000ff1700720c */ /* 0x000fca0003f06270 */
[----:B------:R-:W-:Y:S01]  /*16b50*/  @!P4 IMAD.IADD R7, R7, 0x1, -R0 ;  /* 0x000000010707c824 */ /* 0x000fe200078e0a00 */
[C---:B------:R-:W-:Y:S02]  /*16b60*/  ISETP.GT.U32.AND P6, PT, R0.reuse, R2, PT ;  /* 0x000000020000720c */ /* 0x040fe40003fc4070 */
[----:B------:R-:W-:Y:S01]  /*16b70*/  ISETP.GT.U32.AND P5, PT, R0, R12, PT ;  /* 0x0000000c0000720c */ /* 0x000fe20003fa4070 */
[----:B------:R-:W-:-:S04]  /*16b80*/  IMAD.MOV.U32 R11, RZ, RZ, R6 ;  /* 0x000000ffff0b7224 */ /* 0x000fc800078e0006 */
[----:B------:R-:W-:Y:S01]  /*16b90*/  @!P1 IMAD.MOV R11, RZ, RZ, -R11 ;  /* 0x000000ffff0b9224 */ /* 0x000fe200078e0a0b */
[----:B------:R-:W-:Y:S05]  /*16ba0*/  STL [R1+0x2e0], R8 ;  /* 0x0002e00801007387 */ /* 0x000fea0000100800 */
[--C-:B------:R-:W-:Y:S01]  /*16bb0*/  @!P6 IMAD.IADD R2, R2, 0x1, -R0.reuse ;  /* 0x000000010202e824 */ /* 0x100fe200078e0a00 */
[----:B------:R-:W-:Y:S01]  /*16bc0*/  ISETP.GE.AND P6, PT, R22, RZ, PT ;  /* 0x000000ff1600720c */ /* 0x000fe20003fc6270 */
[----:B------:R-:W-:Y:S01]  /*16bd0*/  @!P5 IMAD.IADD R12, R12, 0x1, -R0 ;  /* 0x000000010c0cd824 */ /* 0x000fe200078e0a00 */
[----:B------:R-:W-:Y:S01]  /*16be0*/  STL [R1+0x2dc], R11 ;  /* 0x0002dc0b01007387 */ /* 0x000fe20000100800 */
[----:B--2---:R-:W-:-:S05]  /*16bf0*/  IABS R17, R14 ;  /* 0x0000000e00117213 */ /* 0x004fca0000000000 */
[----:B------:R-:W-:Y:S01]  /*16c00*/  IMAD.HI.U32 R16, R20, R17, RZ ;  /* 0x0000001114107227 */ /* 0x000fe200078e00ff */
[----:B----4-:R-:W-:-:S03]  /*16c10*/  IABS R9, R21 ;  /* 0x0000001500097213 */ /* 0x010fc60000000000 */
[----:B------:R-:W-:Y:S02]  /*16c20*/  IMAD.MOV R16, RZ, RZ, -R16 ;  /* 0x000000ffff107224 */ /* 0x000fe400078e0a10 */
[----:B------:R-:W-:-:S04]  /*16c30*/  IMAD.HI.U32 R18, R20, R9, RZ ;  /* 0x0000000914127227 */ /* 0x000fc800078e00ff */
[----:B------:R-:W-:Y:S02]  /*16c40*/  IMAD R16, R0, R16, R17 ;  /* 0x0000001000107224 */ /* 0x000fe400078e0211 */
[----:B------:R-:W-:-:S03]  /*16c50*/  IMAD.MOV R18, RZ, RZ, -R18 ;  /* 0x000000ffff127224 */ /* 0x000fc600078e0a12 */
[C---:B------:R-:W-:Y:S01]  /*16c60*/  ISETP.GT.U32.AND P3, PT, R0.reuse, R16, PT ;  /* 0x000000100000720c */ /* 0x040fe20003f64070 */
[----:B------:R-:W-:-:S05]  /*16c70*/  IMAD R9, R0, R18, R9 ;  /* 0x0000001200097224 */ /* 0x000fca00078e0209 */
[----:B------:R-:W-:Y:S02]  /*16c80*/  ISETP.GT.U32.AND P4, PT, R0, R9, PT ;  /* 0x000000090000720c */ /* 0x000fe40003f84070 */
[----:B---3--:R-:W-:-:S05]  /*16c90*/  IABS R13, R5 ;  /* 0x00000005000d7213 */ /* 0x008fca0000000000 */
[----:B------:R-:W-:Y:S01]  /*16ca0*/  @!P3 IMAD.IADD R16, R16, 0x1, -R0 ;  /* 0x000000011010b824 */ /* 0x000fe200078e0a00 */
[----:B------:R-:W-:Y:S01]  /*16cb0*/  ISETP.GE.AND P3, PT, R5, RZ, PT ;  /* 0x000000ff0500720c */ /* 0x000fe20003f66270 */
[----:B------:R-:W-:Y:S01]  /*16cc0*/  IMAD.MOV.U32 R5, RZ, RZ, R7 ;  /* 0x000000ffff057224 */ /* 0x000fe200078e0007 */
[----:B-----5:R-:W-:-:S03]  /*16cd0*/  IABS R17, R15 ;  /* 0x0000000f00117213 */ /* 0x020fc60000000000 */
[----:B------:R-:W-:Y:S02]  /*16ce0*/  @!P0 IMAD.MOV R5, RZ, RZ, -R5 ;  /* 0x000000ffff058224 */ /* 0x000fe400078e0a05 */
[----:B------:R-:W-:Y:S01]  /*16cf0*/  @!P4 IMAD.IADD R9, R9, 0x1, -R0 ;  /* 0x000000010909c824 */ /* 0x000fe200078e0a00 */
[----:B------:R-:W-:Y:S01]  /*16d00*/  ISETP.GE.AND P5, PT, R14, RZ, PT ;  /* 0x000000ff0e00720c */ /* 0x000fe20003fa6270 */
[----:B------:R-:W-:Y:S01]  /*16d10*/  IMAD.HI.U32 R6, R20, R17, RZ ;  /* 0x0000001114067227 */ /* 0x000fe200078e00ff */
[----:B------:R-:W2:Y:S02]  /*16d20*/  LDL.LU R14, [R1+0xb98] ;  /* 0x000b9800010e7983 */ /* 0x000ea40000300800 */
[----:B------:R-:W-:Y:S01]  /*16d30*/  ISETP.GT.U32.AND P0, PT, R0, R9, PT ;  /* 0x000000090000720c */ /* 0x000fe20003f04070 */
[----:B------:R-:W-:Y:S01]  /*16d40*/  IMAD.MOV R6, RZ, RZ, -R6 ;  /* 0x000000ffff067224 */ /* 0x000fe200078e0a06 */
[----:B------:R0:W-:Y:S01]  /*16d50*/  STL [R1+0x2d8], R5 ;  /* 0x0002d80501007387 */ /* 0x0001e20000100800 */
[----:B------:R-:W-:-:S02]  /*16d60*/  IMAD.MOV.U32 R7, RZ, RZ, R12 ;  /* 0x000000ffff077224 */ /* 0x000fc400078e000c */
[----:B------:R-:W-:Y:S02]  /*16d70*/  IMAD R6, R0, R6, R17 ;  /* 0x0000000600067224 */ /* 0x000fe400078e0211 */
[----:B0-----:R-:W-:-:S04]  /*16d80*/  IMAD.MOV.U32 R5, RZ, RZ, R2 ;  /* 0x000000ffff057224 */ /* 0x001fc800078e0002 */
[----:B------:R-:W-:Y:S01]  /*16d90*/  @!P2 IMAD.MOV R5, RZ, RZ, -R5 ;  /* 0x000000ffff05a224 */ /* 0x000fe200078e0a05 */
[----:B------:R-:W-:Y:S01]  /*16da0*/  ISETP.GT.U32.AND P2, PT, R0, R6, PT ;  /* 0x000000060000720c */ /* 0x000fe20003f44070 */
[----:B------:R-:W-:-:S03]  /*16db0*/  @!P6 IMAD.MOV R7, RZ, RZ, -R7 ;  /* 0x000000ffff07e224 */ /* 0x000fc600078e0a07 */
[----:B------:R0:W-:Y:S01]  /*16dc0*/  STL [R1+0x2d4], R5 ;  /* 0x0002d40501007387 */ /* 0x0001e20000100800 */
[--C-:B------:R-:W-:Y:S01]  /*16dd0*/  @!P0 IMAD.IADD R9, R9, 0x1, -R0.reuse ;  /* 0x0000000109098824 */ /* 0x100fe200078e0a00 */
[----:B------:R-:W-:Y:S02]  /*16de0*/  IABS R18, R4 ;  /* 0x0000000400127213 */ /* 0x000fe40000000000 */
[----:B------:R-:W-:Y:S01]  /*16df0*/  ISETP.GE.AND P0, PT, R4, RZ, PT ;  /* 0x000000ff0400720c */ /* 0x000fe20003f06270 */
[----:B0-----:R-:W3:Y:S04]  /*16e00*/  LDL.LU R5, [R1+0xb9c] ;  /* 0x000b9c0001057983 */ /* 0x001ee80000300800 */
[----:B------:R0:W-:Y:S04]  /*16e10*/  STL [R1+0x2d0], R7 ;  /* 0x0002d00701007387 */ /* 0x0001e80000100800 */
[----:B------:R-:W4:Y:S01]  /*16e20*/  LDL.LU R4, [R1+0xba0] ;  /* 0x000ba00001047983 */ /* 0x000f220000300800 */
[----:B------:R-:W-:Y:S01]  /*16e30*/  @!P2 IMAD.IADD R6, R6, 0x1, -R0 ;  /* 0x000000010606a824 */ /* 0x000fe200078e0a00 */
[----:B------:R-:W-:-:S02]  /*16e40*/  IABS R2, R29 ;  /* 0x0000001d00027213 */ /* 0x000fc40000000000 */
[----:B------:R-:W-:Y:S02]  /*16e50*/  ISETP.GE.AND P2, PT, R29, RZ, PT ;  /* 0x000000ff1d00720c */ /* 0x000fe40003f46270 */
[----:B------:R-:W5:Y:S01]  /*16e60*/  LDL.LU R29, [R1+0xba4] ;  /* 0x000ba400011d7983 */ /* 0x000f620000300800 */
[----:B------:R-:W-:-:S04]  /*16e70*/  IMAD.HI.U32 R19, R20, R13, RZ ;  /* 0x0000000d14137227 */ /* 0x000fc800078e00ff */
[----:B------:R-:W-:-:S04]  /*16e80*/  IMAD.MOV R19, RZ, RZ, -R19 ;  /* 0x000000ffff137224 */ /* 0x000fc800078e0a13 */
[----:B------:R-:W-:-:S05]  /*16e90*/  IMAD R13, R0, R19, R13 ;  /* 0x00000013000d7224 */ /* 0x000fca00078e020d */
[----:B------:R-:W-:Y:S01]  /*16ea0*/  ISETP.GT.U32.AND P1, PT, R0, R13, PT ;  /* 0x0000000d0000720c */ /* 0x000fe20003f24070 */
[----:B------:R-:W-:-:S12]  /*16eb0*/  IMAD.HI.U32 R8, R20, R18, RZ ;  /* 0x0000001214087227 */ /* 0x000fd800078e00ff */
[----:B------:R-:W-:Y:S01]  /*16ec0*/  @!P1 IMAD.IADD R13, R13, 0x1, -R0 ;  /* 0x000000010d0d9824 */ /* 0x000fe200078e0a00 */
[----:B------:R-:W-:Y:S01]  /*16ed0*/  ISETP.GT.U32.AND P1, PT, R0, R16, PT ;  /* 0x000000100000720c */ /* 0x000fe20003f24070 */
[----:B------:R-:W-:-:S03]  /*16ee0*/  IMAD.MOV R8, RZ, RZ, -R8 ;  /* 0x000000ffff087224 */ /* 0x000fc600078e0a08 */
[C---:B------:R-:W-:Y:S01]  /*16ef0*/  ISETP.GT.U32.AND P4, PT, R0.reuse, R13, PT ;  /* 0x0000000d0000720c */ /* 0x040fe20003f84070 */
[----:B------:R-:W-:Y:S02]  /*16f00*/  IMAD R8, R0, R8, R18 ;  /* 0x0000000800087224 */ /* 0x000fe400078e0212 */
[----:B0-----:R-:W-:-:S06]  /*16f10*/  IMAD.HI.U32 R7, R20, R2, RZ ;  /* 0x0000000214077227 */ /* 0x001fcc00078e00ff */
[----:B------:R-:W-:Y:S01]  /*16f20*/  @!P1 IMAD.IADD R16, R16, 0x1, -R0 ;  /* 0x0000000110109824 */ /* 0x000fe200078e0a00 */
[----:B------:R-:W-:-:S03]  /*16f30*/  ISETP.GT.U32.AND P1, PT, R0, R8, PT ;  /* 0x000000080000720c */ /* 0x000fc60003f24070 */
[----:B------:R-:W-:Y:S02]  /*16f40*/  IMAD.MOV.U32 R10, RZ, RZ, R16 ;  /* 0x000000ffff0a7224 */ /* 0x000fe400078e0010 */
[----:B------:R-:W-:Y:S02]  /*16f50*/  @!P4 IMAD.IADD R13, R13, 0x1, -R0 ;  /* 0x000000010d0dc824 */ /* 0x000fe400078e0a00 */
[----:B------:R-:W-:Y:S02]  /*16f60*/  @!P5 IMAD.MOV R10, RZ, RZ, -R10 ;  /* 0x000000ffff0ad224 */ /* 0x000fe400078e0a0a */
[----:B------:R-:W-:Y:S01]  /*16f70*/  IMAD.MOV R7, RZ, RZ, -R7 ;  /* 0x000000ffff077224 */ /* 0x000fe200078e0a07 */
[----:B------:R-:W-:Y:S02]  /*16f80*/  ISETP.GE.AND P6, PT, R21, RZ, PT ;  /* 0x000000ff1500720c */ /* 0x000fe40003fc6270 */
[----:B------:R0:W-:Y:S01]  /*16f90*/  STL [R1+0x2cc], R10 ;  /* 0x0002cc0a01007387 */ /* 0x0001e20000100800 */
[----:B------:R-:W-:-:S02]  /*16fa0*/  IMAD R16, R0, R7, R2 ;  /* 0x0000000700107224 */ /* 0x000fc400078e0202 */
[----:B------:R-:W-:Y:S01]  /*16fb0*/  @!P1 IMAD.IADD R8, R8, 0x1, -R0 ;  /* 0x0000000108089824 */ /* 0x000fe200078e0a00 */
[----:B------:R-:W-:Y:S01]  /*16fc0*/  ISETP.GT.U32.AND P1, PT, R0, R6, PT ;  /* 0x000000060000720c */ /* 0x000fe20003f24070 */
[----:B0-----:R-:W-:-:S04]  /*16fd0*/  IMAD.MOV.U32 R10, RZ, RZ, R13 ;  /* 0x000000ffff0a7224 */ /* 0x001fc800078e000d */
[----:B------:R-:W-:Y:S01]  /*16fe0*/  @!P3 IMAD.MOV R10, RZ, RZ, -R10 ;  /* 0x000000ffff0ab224 */ /* 0x000fe200078e0a0a */
[C---:B------:R-:W-:Y:S01]  /*16ff0*/  ISETP.GT.U32.AND P3, PT, R0.reuse, R16, PT ;  /* 0x000000100000720c */ /* 0x040fe20003f64070 */
[----:B------:R-:W-:Y:S01]  /*17000*/  @!P6 IMAD.MOV R9, RZ, RZ, -R9 ;  /* 0x000000ffff09e224 */ /* 0x000fe200078e0a09 */
[----:B------:R-:W-:Y:S02]  /*17010*/  ISETP.GT.U32.AND P5, PT, R0, R8, PT ;  /* 0x000000080000720c */ /* 0x000fe40003fa4070 */
[----:B------:R-:W-:Y:S01]  /*17020*/  ISETP.GE.AND P4, PT, R15, RZ, PT ;  /* 0x000000ff0f00720c */ /* 0x000fe20003f86270 */
[----:B------:R-:W-:Y:S02]  /*17030*/  STL [R1+0x40], R10 ;  /* 0x0000400a01007387 */ /* 0x000fe40000100800 */
[--C-:B------:R-:W-:Y:S02]  /*17040*/  @!P1 IMAD.IADD R6, R6, 0x1, -R0.reuse ;  /* 0x0000000106069824 */ /* 0x100fe400078e0a00 */
[----:B------:R0:W-:Y:S04]  /*17050*/  STL [R1+0x274], R9 ;  /* 0x0002740901007387 */ /* 0x0001e80000100800 */
[--C-:B------:R-:W-:Y:S01]  /*17060*/  @!P3 IMAD.IADD R16, R16, 0x1, -R0.reuse ;  /* 0x000000011010b824 */ /* 0x100fe200078e0a00 */
[----:B------:R-:W5:Y:S01]  /*17070*/  LDL.LU R15, [R1+0xba8] ;  /* 0x000ba800010f7983 */ /* 0x000f620000300800 */
[----:B------:R-:W-:-:S03]  /*17080*/  @!P5 IMAD.IADD R8, R8, 0x1, -R0 ;  /* 0x000000010808d824 */ /* 0x000fc600078e0a00 */
[----:B------:R-:W-:Y:S01]  /*17090*/  ISETP.GT.U32.AND P3, PT, R0, R16, PT ;  /* 0x000000100000720c */ /* 0x000fe20003f64070 */
[----:B0-----:R-:W-:-:S04]  /*170a0*/  IMAD.MOV.U32 R9, RZ, RZ, R6 ;  /* 0x000000ffff097224 */ /* 0x001fc800078e0006 */
[----:B------:R-:W-:-:S08]  /*170b0*/  @!P4 IMAD.MOV R9, RZ, RZ, -R9 ;  /* 0x000000ffff09c224 */ /* 0x000fd000078e0a09 */
[----:B------:R-:W-:Y:S01]  /*170c0*/  @!P3 IMAD.IADD R16, R16, 0x1, -R0 ;  /* 0x000000011010b824 */ /* 0x000fe200078e0a00 */
[----:B--2---:R-:W-:Y:S02]  /*170d0*/  IABS R11, R14 ;  /* 0x0000000e000b7213 */ /* 0x004fe40000000000 */
[----:B------:R-:W-:Y:S02]  /*170e0*/  ISETP.GE.AND P6, PT, R14, RZ, PT ;  /* 0x000000ff0e00720c */ /* 0x000fe40003fc6270 */
[----:B---3--:R-:W-:Y:S02]  /*170f0*/  IABS R7, R5 ;  /* 0x0000000500077213 */ /* 0x008fe40000000000 */
[----:B------:R-:W-:Y:S02]  /*17100*/  ISETP.GE.AND P1, PT, R5, RZ, PT ;  /* 0x000000ff0500720c */ /* 0x000fe40003f26270 */
[----:B------:R-:W2:Y:S01]  /*17110*/  LDL.LU R5, [R1+0xbac] ;  /* 0x000bac0001057983 */ /* 0x000ea20000300800 */
[----:B----4-:R-:W-:-:S03]  /*17120*/  IABS R10, R4 ;  /* 0x00000004000a7213 */ /* 0x010fc60000000000 */
[----:B------:R-:W3:Y:S01]  /*17130*/  LDL.LU R14, [R1+0xbb0] ;  /* 0x000bb000010e7983 */ /* 0x000ee20000300800 */
[----:B------:R-:W-:Y:S01]  /*17140*/  ISETP.GE.AND P4, PT, R4, RZ, PT ;  /* 0x000000ff0400720c */ /* 0x000fe20003f86270 */
[----:B------:R-:W-:-:S04]  /*17150*/  IMAD.MOV.U32 R4, RZ, RZ, R8 ;  /* 0x000000ffff047224 */ /* 0x000fc800078e0008 */
[----:B------:R-:W-:Y:S01]  /*17160*/  @!P0 IMAD.MOV R4, RZ, RZ, -R4 ;  /* 0x000000ffff048224 */ /* 0x000fe200078e0a04 */
[----:B-----5:R-:W-:Y:S01]  /*17170*/  IABS R12, R29 ;  /* 0x0000001d000c7213 */ /* 0x020fe20000000000 */
[----:B------:R-:W-:Y:S01]  /*17180*/  STL [R1+0x2c8], R9 ;  /* 0x0002c80901007387 */ /* 0x000fe20000100800 */
[----:B------:R-:W-:Y:S01]  /*17190*/  ISETP.GE.AND P3, PT, R29, RZ, PT ;  /* 0x000000ff1d00720c */ /* 0x000fe20003f66270 */
[----:B------:R-:W-:Y:S02]  /*171a0*/  IMAD.MOV.U32 R29, RZ, RZ, R28 ;  /* 0x000000ffff1d7224 */ /* 0x000fe400078e001c */
[----:B------:R0:W-:Y:S04]  /*171b0*/  STL [R1+0x2c4], R4 ;  /* 0x0002c40401007387 */ /* 0x0001e80000100800 */
[----:B------:R-:W4:Y:S04]  /*171c0*/  LDL.LU R28, [R1+0xbb4] ;  /* 0x000bb400011c7983 */ /* 0x000f280000300800 */
[----:B0-----:R-:W5:Y:S01]  /*171d0*/  LDL.LU R4, [R1+0xbb8] ;  /* 0x000bb80001047983 */ /* 0x001f620000300800 */
[----:B------:R-:W-:-:S04]  /*171e0*/  IMAD.HI.U32 R2, R20, R11, RZ ;  /* 0x0000000b14027227 */ /* 0x000fc800078e00ff */
[----:B------:R-:W-:-:S04]  /*171f0*/  IMAD.MOV R2, RZ, RZ, -R2 ;  /* 0x000000ffff027224 */ /* 0x000fc800078e0a02 */
[----:B------:R-:W-:Y:S02]  /*17200*/  IMAD R11, R0, R2, R11 ;  /* 0x00000002000b7224 */ /* 0x000fe400078e020b */
[----:B------:R-:W-:-:S04]  /*17210*/  IMAD.MOV.U32 R2, RZ, RZ, R7 ;  /* 0x000000ffff027224 */ /* 0x000fc800078e0007 */
        /* <DEDUP_REMOVED lines=10> */
[----:B------:R-:W-:Y:S02]  /*172c0*/  IMAD.MOV.U32 R13, RZ, RZ, R11 ;  /* 0x000000ffff0d7224 */ /* 0x000fe400078e000b */
[----:B------:R-:W-:Y:S02]  /*172d0*/  @!P2 IMAD.MOV R16, RZ, RZ, -R16 ;  /* 0x000000ffff10a224 */ /* 0x000fe400078e0a10 */
[----:B------:R-:W-:-:S04]  /*172e0*/  @!P6 IMAD.MOV R13, RZ, RZ, -R13 ;  /* 0x000000ffff0de224 */ /* 0x000fc800078e0a0d */
[----:B------:R-:W-:Y:S01]  /*172f0*/  @!P0 IMAD.IADD R6, R6, 0x1, -R0 ;  /* 0x0000000106068824 */ /* 0x000fe200078e0a00 */
[----:B------:R-:W-:Y:S04]  /*17300*/  STL [R1+0x298], R16 ;  /* 0x0002981001007387 */ /* 0x000fe80000100800 */
[----:B------:R0:W-:Y:S01]  /*17310*/  STL [R1+0x2a8], R13 ;  /* 0x0002a80d01007387 */ /* 0x0001e20000100800 */
[----:B------:R-:W-:-:S04]  /*17320*/  IMAD.HI.U32 R9, R20, R10, RZ ;  /* 0x0000000a14097227 */ /* 0x000fc800078e00ff */
[----:B0-----:R-:W-:-:S04]  /*17330*/  IMAD.MOV.U32 R13, RZ, RZ, R6 ;  /* 0x000000ffff0d7224 */ /* 0x001fc800078e0006 */
[----:B------:R-:W-:Y:S02]  /*17340*/  @!P1 IMAD.MOV R13, RZ, RZ, -R13 ;  /* 0x000000ffff0d9224 */ /* 0x000fe400078e0a0d */
[----:B------:R-:W-:-:S04]  /*17350*/  IMAD.HI.U32 R7, R20, R12, RZ ;  /* 0x0000000c14077227 */ /* 0x000fc800078e00ff */
[----:B------:R-:W-:Y:S01]  /*17360*/  IMAD.MOV R9, RZ, RZ, -R9 ;  /* 0x000000ffff097224 */ /* 0x000fe200078e0a09 */
[----:B------:R0:W-:Y:S01]  /*17370*/  STL [R1+0x2c0], R13 ;  /* 0x0002c00d01007387 */ /* 0x0001e20000100800 */
[----:B------:R-:W-:Y:S02]  /*17380*/  IMAD.MOV.U32 R21, RZ, RZ, R29 ;  /* 0x000000ffff157224 */ /* 0x000fe400078e001d */
[----:B------:R-:W-:Y:S01]  /*17390*/  IMAD.MOV R7, RZ, RZ, -R7 ;  /* 0x000000ffff077224 */ /* 0x000fe200078e0a07 */
[----:B------:R-:W5:Y:S01]  /*173a0*/  LDL.LU R29, [R1+0xbc0] ;  /* 0x000bc000011d7983 */ /* 0x000f620000300800 */
[C---:B------:R-:W-:Y:S02]  /*173b0*/  IMAD R10, R0.reuse, R9, R10 ;  /* 0x00000009000a7224 */ /* 0x040fe400078e020a */
[----:B------:R-:W-:-:S03]  /*173c0*/  IMAD R12, R0, R7, R12 ;  /* 0x00000007000c7224 */ /* 0x000fc600078e020c */
[C---:B------:R-:W-:Y:S02]  /*173d0*/  ISETP.GT.U32.AND P5, PT, R0.reuse, R10, PT ;  /* 0x0000000a0000720c */ /* 0x040fe40003fa4070 */
[----:B------:R-:W-:-:S11]  /*173e0*/  ISETP.GT.U32.AND P2, PT, R0, R12, PT ;  /* 0x0000000c0000720c */ /* 0x000fd60003f44070 */
[--C-:B------:R-:W-:Y:S02]  /*173f0*/  @!P5 IMAD.IADD R10, R10, 0x1, -R0.reuse ;  /* 0x000000010a0ad824 */ /* 0x100fe400078e0a00 */
[----:B------:R-:W-:-:S03]  /*17400*/  @!P2 IMAD.IADD R12, R12, 0x1, -R0 ;  /* 0x000000010c0ca824 */ /* 0x000fc600078e0a00 */
[C---:B------:R-:W-:Y:S02]  /*17410*/  ISETP.GT.U32.AND P5, PT, R0.reuse, R10, PT ;  /* 0x0000000a0000720c */ /* 0x040fe40003fa4070 */
[----:B------:R-:W-:Y:S02]  /*17420*/  ISETP.GT.U32.AND P2, PT, R0, R12, PT ;  /* 0x0000000c0000720c */ /* 0x000fe40003f44070 */
[----:B------:R-:W-:-:S05]  /*17430*/  IABS R2, R15 ;  /* 0x0000000f00027213 */ /* 0x000fca0000000000 */
[----:B------:R-:W-:-:S04]  /*17440*/  IMAD.HI.U32 R7, R20, R2, RZ ;  /* 0x0000000214077227 */ /* 0x000fc800078e00ff */
[--C-:B------:R-:W-:Y:S02]  /*17450*/  @!P5 IMAD.IADD R10, R10, 0x1, -R0.reuse ;  /* 0x000000010a0ad824 */ /* 0x100fe400078e0a00 */
[----:B------:R-:W-:Y:S02]  /*17460*/  IMAD.MOV R7, RZ, RZ, -R7 ;  /* 0x000000ffff077224 */ /* 0x000fe400078e0a07 */
[----:B------:R-:W-:Y:S02]  /*17470*/  @!P2 IMAD.IADD R12, R12, 0x1, -R0 ;  /* 0x000000010c0ca824 */ /* 0x000fe400078e0a00 */
[----:B0-----:R-:W-:Y:S02]  /*17480*/  IMAD.MOV.U32 R13, RZ, RZ, R10 ;  /* 0x000000ffff0d7224 */ /* 0x001fe400078e000a */
[----:B------:R-:W-:Y:S02]  /*17490*/  IMAD R2, R0, R7, R2 ;  /* 0x0000000700027224 */ /* 0x000fe400078e0202 */
[----:B------:R-:W-:Y:S01]  /*174a0*/  @!P4 IMAD.MOV R13, RZ, RZ, -R13 ;  /* 0x000000ffff0dc224 */ /* 0x000fe200078e0a0d */
[----:B------:R-:W-:-:S02]  /*174b0*/  ISETP.GE.AND P6, PT, R15, RZ, PT ;  /* 0x000000ff0f00720c */ /* 0x000fc40003fc6270 */
[----:B------:R-:W5:Y:S04]  /*174c0*/  LDL.LU R15, [R1+0xbc4] ;  /* 0x000bc400010f7983 */ /* 0x000f680000300800 */
[----:B------:R-:W-:Y:S01]  /*174d0*/  STL [R1+0x2bc], R13 ;  /* 0x0002bc0d01007387 */ /* 0x000fe20000100800 */
[----:B------:R-:W-:-:S13]  /*174e0*/  ISETP.GT.U32.AND P0, PT, R0, R2, PT ;  /* 0x000000020000720c */ /* 0x000fda0003f04070 */
[----:B------:R-:W-:Y:S01]  /*174f0*/  @!P0 IMAD.IADD R2, R2, 0x1, -R0 ;  /* 0x0000000102028824 */ /* 0x000fe200078e0a00 */
[----:B--2---:R-:W-:-:S05]  /*17500*/  IABS R8, R5 ;  /* 0x0000000500087213 */ /* 0x004fca0000000000 */
[----:B------:R-:W-:Y:S01]  /*17510*/  IMAD.HI.U32 R9, R20, R8, RZ ;  /* 0x0000000814097227 */ /* 0x000fe200078e00ff */
[----:B---3--:R-:W-:Y:S02]  /*17520*/  IABS R7, R14 ;  /* 0x0000000e00077213 */ /* 0x008fe40000000000 */
[----:B------:R-:W-:Y:S01]  /*17530*/  ISETP.GE.AND P5, PT, R5, RZ, PT ;  /* 0x000000ff0500720c */ /* 0x000fe20003fa6270 */
[----:B------:R-:W-:Y:S02]  /*17540*/  IMAD.MOV R9, RZ, RZ, -R9 ;  /* 0x000000ffff097224 */ /* 0x000fe400078e0a09 */
[----:B------:R-:W-:Y:S02]  /*17550*/  IMAD.MOV.U32 R5, RZ, RZ, R12 ;  /* 0x000000ffff057224 */ /* 0x000fe400078e000c */
[----:B------:R-:W-:Y:S02]  /*17560*/  IMAD R8, R0, R9, R8 ;  /* 0x0000000900087224 */ /* 0x000fe400078e0208 */
[----:B------:R-:W-:-:S02]  /*17570*/  IMAD.MOV.U32 R9, RZ, RZ, R7 ;  /* 0x000000ffff097224 */ /* 0x000fc400078e0007 */
[----:B------:R-:W-:Y:S01]  /*17580*/  @!P3 IMAD.MOV R5, RZ, RZ, -R5 ;  /* 0x000000ffff05b224 */ /* 0x000fe200078e0a05 */
[----:B----4-:R-:W-:Y:S02]  /*17590*/  IABS R7, R28 ;  /* 0x0000001c00077213 */ /* 0x010fe40000000000 */
[----:B------:R-:W-:Y:S02]  /*175a0*/  ISETP.GE.AND P3, PT, R28, RZ, PT ;  /* 0x000000ff1c00720c */ /* 0x000fe40003f66270 */
[----:B------:R-:W2:Y:S01]  /*175b0*/  LDL.LU R28, [R1+0xbc8] ;  /* 0x000bc800011c7983 */ /* 0x000ea20000300800 */
[----:B------:R-:W-:-:S03]  /*175c0*/  ISETP.GT.U32.AND P0, PT, R0, R2, PT ;  /* 0x000000020000720c */ /* 0x000fc60003f04070 */
[----:B------:R0:W-:Y:S10]  /*175d0*/  STL [R1+0x2ac], R5 ;  /* 0x0002ac0501007387 */ /* 0x0001f40000100800 */
[----:B------:R-:W-:-:S04]  /*175e0*/  @!P0 IMAD.IADD R2, R2, 0x1, -R0 ;  /* 0x0000000102028824 */ /* 0x000fc800078e0a00 */
[----:B0-----:R-:W-:Y:S01]  /*175f0*/  IMAD.MOV.U32 R5, RZ, RZ, R2 ;  /* 0x000000ffff057224 */ /* 0x001fe200078e0002 */
[----:B------:R-:W-:Y:S01]  /*17600*/  ISETP.GE.AND P4, PT, R14, RZ, PT ;  /* 0x000000ff0e00720c */ /* 0x000fe20003f86270 */
[----:B------:R-:W-:Y:S01]  /*17610*/  IMAD.HI.U32 R11, R20, R9, RZ ;  /* 0x00000009140b7227 */ /* 0x000fe200078e00ff */
[----:B------:R-:W3:Y:S03]  /*17620*/  LDL.LU R14, [R1+0xbcc] ;  /* 0x000bcc00010e7983 */ /* 0x000ee60000300800 */
[----:B------:R-:W-:Y:S01]  /*17630*/  @!P6 IMAD.MOV R5, RZ, RZ, -R5 ;  /* 0x000000ffff05e224 */ /* 0x000fe200078e0a05 */
[----:B------:R-:W-:-:S04]  /*17640*/  ISETP.GT.U32.AND P1, PT, R0, R8, PT ;  /* 0x000000080000720c */ /* 0x000fc80003f24070 */
[----:B------:R0:W-:Y:S01]  /*17650*/  STL [R1+0x2b4], R5 ;  /* 0x0002b40501007387 */ /* 0x0001e20000100800 */
[----:B------:R-:W-:-:S03]  /*17660*/  IMAD.MOV R11, RZ, RZ, -R11 ;  /* 0x000000ffff0b7224 */ /* 0x000fc600078e0a0b */
[----:B0-----:R-:W4:Y:S01]  /*17670*/  LDL.LU R5, [R1+0xbd0] ;  /* 0x000bd00001057983 */ /* 0x001f220000300800 */
[----:B------:R-:W-:-:S04]  /*17680*/  IMAD R9, R0, R11, R9 ;  /* 0x0000000b00097224 */ /* 0x000fc800078e0209 */
[----:B------:R-:W-:Y:S01]  /*17690*/  @!P1 IMAD.IADD R8, R8, 0x1, -R0 ;  /* 0x0000000108089824 */ /* 0x000fe200078e0a00 */
[----:B------:R-:W-:-:S04]  /*176a0*/  ISETP.GT.U32.AND P2, PT, R0, R9, PT ;  /* 0x000000090000720c */ /* 0x000fc80003f44070 */
[----:B------:R-:W-:-:S09]  /*176b0*/  ISETP.GT.U32.AND P1, PT, R0, R8, PT ;  /* 0x000000080000720c */ /* 0x000fd20003f24070 */
[----:B------:R-:W-:-:S04]  /*176c0*/  @!P2 IMAD.IADD R9, R9, 0x1, -R0 ;  /* 0x000000010909a824 */ /* 0x000fc800078e0a00 */
[----:B------:R-:W-:Y:S01]  /*176d0*/  @!P1 IMAD.IADD R8, R8, 0x1, -R0 ;  /* 0x0000000108089824 */ /* 0x000fe200078e0a00 */
[----:B------:R-:W-:Y:S02]  /*176e0*/  ISETP.GT.U32.AND P2, PT, R0, R9, PT ;  /* 0x000000090000720c */ /* 0x000fe40003f44070 */
[----:B-----5:R-:W-:Y:S02]  /*176f0*/  IABS R6, R4 ;  /* 0x0000000400067213 */ /* 0x020fe40000000000 */
[----:B------:R-:W-:Y:S01]  /*17700*/  ISETP.GE.AND P0, PT, R4, RZ, PT ;  /* 0x000000ff0400720c */ /* 0x000fe20003f06270 */
[----:B------:R-:W-:-:S04]  /*17710*/  IMAD.MOV.U32 R4, RZ, RZ, R8 ;  /* 0x000000ffff047224 */ /* 0x000fc800078e0008 */
[----:B------:R-:W-:-:S04]  /*17720*/  @!P5 IMAD.MOV R4, RZ, RZ, -R4 ;  /* 0x000000ffff04d224 */ /* 0x000fc800078e0a04 */
[----:B------:R-:W-:Y:S01]  /*17730*/  @!P2 IMAD.IADD R9, R9, 0x1, -R0 ;  /* 0x000000010909a824 */ /* 0x000fe200078e0a00 */
[----:B------:R0:W-:Y:S03]  /*17740*/  STL [R1+0x2b8], R4 ;  /* 0x0002b80401007387 */ /* 0x0001e60000100800 */
[----:B0-----:R-:W-:-:S04]  /*17750*/  IMAD.MOV.U32 R4, RZ, RZ, R9 ;  /* 0x000000ffff047224 */ /* 0x001fc800078e0009 */
[----:B------:R-:W-:-:S05]  /*17760*/  @!P4 IMAD.MOV R4, RZ, RZ, -R4 ;  /* 0x000000ffff04c224 */ /* 0x000fca00078e0a04 */
[----:B------:R0:W-:Y:S04]  /*17770*/  STL [R1+0x2b0], R4 ;  /* 0x0002b00401007387 */ /* 0x0001e80000100800 */
[----:B0-----:R-:W5:Y:S01]  /*17780*/  LDL.LU R4, [R1+0xbd4] ;  /* 0x000bd40001047983 */ /* 0x001f620000300800 */
[----:B------:R-:W-:-:S04]  /*17790*/  IMAD.HI.U32 R11, R20, R7, RZ ;  /* 0x00000007140b7227 */ /* 0x000fc800078e00ff */
[----:B------:R-:W-:Y:S01]  /*177a0*/  IMAD.MOV R11, RZ, RZ, -R11 ;  /* 0x000000ffff0b7224 */ /* 0x000fe200078e0a0b */
[----:B------:R-:W-:Y:S02]  /*177b0*/  IABS R16, R29 ;  /* 0x0000001d00107213 */ /* 0x000fe40000000000 */
[----:B------:R-:W-:Y:S01]  /*177c0*/  ISETP.GE.AND P2, PT, R29, RZ, PT ;  /* 0x000000ff1d00720c */ /* 0x000fe20003f46270 */
[C---:B------:R-:W-:Y:S01]  /*177d0*/  IMAD R7, R0.reuse, R11, R7 ;  /* 0x0000000b00077224 */ /* 0x040fe200078e0207 */
[----:B------:R-:W5:Y:S04]  /*177e0*/  LDL.LU R29, [R1+0xbd8] ;  /* 0x000bd800011d7983 */ /* 0x000f680000300800 */
[----:B------:R-:W-:Y:S01]  /*177f0*/  ISETP.GT.U32.AND P1, PT, R0, R7, PT ;  /* 0x000000070000720c */ /* 0x000fe20003f24070 */
[----:B------:R-:W-:-:S04]  /*17800*/  IMAD.HI.U32 R10, R20, R6, RZ ;  /* 0x00000006140a7227 */ /* 0x000fc800078e00ff */
[----:B------:R-:W-:-:S04]  /*17810*/  IMAD.MOV R10, RZ, RZ, -R10 ;  /* 0x000000ffff0a7224 */ /* 0x000fc800078e0a0a */
[----:B------:R-:W-:Y:S01]  /*17820*/  IMAD R6, R0, R10, R6 ;  /* 0x0000000a00067224 */ /* 0x000fe200078e0206 */
[----:B------:R-:W-:-:S03]  /*17830*/  IABS R10, R21 ;  /* 0x00000015000a7213 */ /* 0x000fc60000000000 */
[----:B------:R-:W-:Y:S02]  /*17840*/  @!P1 IMAD.IADD R7, R7, 0x1, -R0 ;  /* 0x0000000107079824 */ /* 0x000fe400078e0a00 */
[----:B------:R-:W-:Y:S02]  /*17850*/  IMAD.MOV.U32 R2, RZ, RZ, R10 ;  /* 0x000000ffff027224 */ /* 0x000fe400078e000a */
[----:B------:R-:W-:Y:S01]  /*17860*/  IMAD.HI.U32 R10, R20, R16, RZ ;  /* 0x00000010140a7227 */ /* 0x000fe200078e00ff */
[----:B------:R-:W-:-:S03]  /*17870*/  ISETP.GT.U32.AND P1, PT, R0, R7, PT ;  /* 0x000000070000720c */ /* 0x000fc60003f24070 */
[----:B------:R-:W-:-:S04]  /*17880*/  IMAD.MOV R10, RZ, RZ, -R10 ;  /* 0x000000ffff0a7224 */ /* 0x000fc800078e0a0a */
[----:B------:R-:W-:-:S06]  /*17890*/  IMAD R16, R0, R10, R16 ;  /* 0x0000000a00107224 */ /* 0x000fcc00078e0210 */
[----:B------:R-:W-:Y:S01]  /*178a0*/  @!P1 IMAD.IADD R7, R7, 0x1, -R0 ;  /* 0x0000000107079824 */ /* 0x000fe200078e0a00 */
[----:B------:R-:W-:-:S03]  /*178b0*/  ISETP.GT.U32.AND P1, PT, R0, R16, PT ;  /* 0x000000100000720c */ /* 0x000fc60003f24070 */
[----:B------:R-:W-:-:S04]  /*178c0*/  IMAD.MOV.U32 R17, RZ, RZ, R7 ;  /* 0x000000ffff117224 */ /* 0x000fc800078e0007 */
[----:B------:R-:W-:-:S05]  /*178d0*/  @!P3 IMAD.MOV R17, RZ, RZ, -R17 ;  /* 0x000000ffff11b224 */ /* 0x000fca00078e0a11 */
[----:B------:R-:W-:Y:S01]  /*178e0*/  STL [R1+0x2a4], R17 ;  /* 0x0002a41101007387 */ /* 0x000fe20000100800 */
[----:B------:R-:W-:Y:S01]  /*178f0*/  @!P1 IMAD.IADD R16, R16, 0x1, -R0 ;  /* 0x0000000110109824 */ /* 0x000fe200078e0a00 */
[----:B------:R-:W-:Y:S01]  /*17900*/  ISETP.GT.U32.AND P5, PT, R0, R6, PT ;  /* 0x000000060000720c */ /* 0x000fe20003fa4070 */
[----:B------:R-:W-:-:S04]  /*17910*/  IMAD.HI.U32 R8, R20, R2, RZ ;  /* 0x0000000214087227 */ /* 0x000fc800078e00ff */
[----:B------:R-:W-:-:S04]  /*17920*/  IMAD.MOV R8, RZ, RZ, -R8 ;  /* 0x000000ffff087224 */ /* 0x000fc800078e0a08 */
[----:B------:R-:W-:-:S04]  /*17930*/  IMAD R2, R0, R8, R2 ;  /* 0x0000000800027224 */ /* 0x000fc800078e0202 */
[----:B------:R-:W-:Y:S01]  /*17940*/  @!P5 IMAD.IADD R6, R6, 0x1, -R0 ;  /* 0x000000010606d824 */ /* 0x000fe200078e0a00 */
[----:B------:R-:W-:-:S04]  /*17950*/  ISETP.GT.U32.AND P4, PT, R0, R2, PT ;  /* 0x000000020000720c */ /* 0x000fc80003f84070 */
[----:B------:R-:W-:-:S09]  /*17960*/  ISETP.GT.U32.AND P5, PT, R0, R6, PT ;  /* 0x000000060000720c */ /* 0x000fd20003fa4070 */
[----:B------:R-:W-:-:S04]  /*17970*/  @!P4 IMAD.IADD R2, R2, 0x1, -R0 ;  /* 0x000000010202c824 */ /* 0x000fc800078e0a00 */
[----:B------:R-:W-:Y:S01]  /*17980*/  @!P5 IMAD.IADD R6, R6, 0x1, -R0 ;  /* 0x000000010606d824 */ /* 0x000fe200078e0a00 */
[----:B--2---:R-:W-:Y:S02]  /*17990*/  IABS R12, R28 ;  /* 0x0000001c000c7213 */ /* 0x004fe40000000000 */
[----:B------:R-:W-:Y:S02]  /*179a0*/  ISETP.GE.AND P1, PT, R28, RZ, PT ;  /* 0x000000ff1c00720c */ /* 0x000fe40003f26270 */
[----:B------:R-:W2:Y:S01]  /*179b0*/  LDL.LU R28, [R1+0xbdc] ;  /* 0x000bdc00011c7983 */ /* 0x000ea20000300800 */
[----:B------:R-:W-:Y:S01]  /*179c0*/  @!P0 IMAD.MOV R6, RZ, RZ, -R6 ;  /* 0x000000ffff068224 */ /* 0x000fe200078e0a06 */
[----:B------:R-:W-:Y:S01]  /*179d0*/  ISETP.GT.U32.AND P3, PT, R0, R2, PT ;  /* 0x000000020000720c */ /* 0x000fe20003f64070 */
[----:B------:R-:W-:Y:S01]  /*179e0*/  IMAD.HI.U32 R10, R20, R12, RZ ;  /* 0x0000000c140a7227 */ /* 0x000fe200078e00ff */
[----:B------:R-:W-:Y:S02]  /*179f0*/  ISETP.GE.AND P6, PT, R21, RZ, PT ;  /* 0x000000ff1500720c */ /* 0x000fe40003fc6270 */
[----:B------:R-:W-:Y:S01]  /*17a00*/  STL [R1+0x2a0], R6 ;  /* 0x0002a00601007387 */ /* 0x000fe20000100800 */
[----:B------:R-:W-:-:S03]  /*17a10*/  IMAD.MOV R10, RZ, RZ, -R10 ;  /* 0x000000ffff0a7224 */ /* 0x000fc600078e0a0a */
[----:B------:R-:W2:Y:S01]  /*17a20*/  LDL.LU R21, [R1+0xbe0] ;  /* 0x000be00001157983 */ /* 0x000ea20000300800 */
[----:B------:R-:W-:Y:S01]  /*17a30*/  IABS R13, R15 ;  /* 0x0000000f000d7213 */ /* 0x000fe20000000000 */
[----:B------:R-:W-:-:S03]  /*17a40*/  IMAD R12, R0, R10, R12 ;  /* 0x0000000a000c7224 */ /* 0x000fc600078e020c */
[----:B------:R-:W-:Y:S02]  /*17a50*/  @!P3 IMAD.IADD R2, R2, 0x1, -R0 ;  /* 0x000000010202b824 */ /* 0x000fe400078e0a00 */
[----:B------:R-:W-:Y:S01]  /*17a60*/  IMAD.HI.U32 R8, R20, R13, RZ ;  /* 0x0000000d14087227 */ /* 0x000fe200078e00ff */
[----:B------:R-:W-:-:S03]  /*17a70*/  ISETP.GT.U32.AND P3, PT, R0, R12, PT ;  /* 0x0000000c0000720c */ /* 0x000fc60003f64070 */
[----:B------:R-:W-:Y:S02]  /*17a80*/  IMAD.MOV R8, RZ, RZ, -R8 ;  /* 0x000000ffff087224 */ /* 0x000fe400078e0a08 */
[----:B------:R-:W-:Y:S01]  /*17a90*/  IMAD.MOV.U32 R10, RZ, RZ, R2 ;  /* 0x000000ffff0a7224 */ /* 0x000fe200078e0002 */
[----:B------:R-:W-:Y:S01]  /*17aa0*/  ISETP.GE.AND P4, PT, R15, RZ, PT ;  /* 0x000000ff0f00720c */ /* 0x000fe20003f86270 */
[----:B------:R-:W-:Y:S01]  /*17ab0*/  IMAD R13, R0, R8, R13 ;  /* 0x00000008000d7224 */ /* 0x000fe200078e020d */
[----:B------:R-:W2:Y:S01]  /*17ac0*/  LDL.LU R15, [R1+0xbe4] ;  /* 0x000be400010f7983 */ /* 0x000ea20000300800 */
[----:B------:R-:W-:-:S03]  /*17ad0*/  @!P6 IMAD.MOV R10, RZ, RZ, -R10 ;  /* 0x000000ffff0ae224 */ /* 0x000fc600078e0a0a */
[----:B------:R-:W-:Y:S01]  /*17ae0*/  ISETP.GT.U32.AND P5, PT, R0, R13, PT ;  /* 0x0000000d0000720c */ /* 0x000fe20003fa4070 */
[----:B------:R-:W-:Y:S01]  /*17af0*/  @!P3 IMAD.IADD R12, R12, 0x1, -R0 ;  /* 0x000000010c0cb824 */ /* 0x000fe200078e0a00 */
[----:B------:R-:W-:Y:S01]  /*17b00*/  STL [R1+0x29c], R10 ;  /* 0x00029c0a01007387 */ /* 0x000fe20000100800 */
[----:B----4-:R-:W-:Y:S02]  /*17b10*/  IABS R9, R5 ;  /* 0x0000000500097213 */ /* 0x010fe40000000000 */
[----:B------:R-:W-:Y:S02]  /*17b20*/  ISETP.GE.AND P3, PT, R5, RZ, PT ;  /* 0x000000ff0500720c */ /* 0x000fe40003f66270 */
[----:B------:R-:W4:Y:S01]  /*17b30*/  LDL.LU R5, [R1+0xbe8] ;  /* 0x000be80001057983 */ /* 0x000f220000300800 */
[----:B---3--:R-:W-:-:S05]  /*17b40*/  IABS R11, R14 ;  /* 0x0000000e000b7213 */ /* 0x008fca0000000000 */
[----:B------:R-:W-:Y:S01]  /*17b50*/  @!P5 IMAD.IADD R13, R13, 0x1, -R0 ;  /* 0x000000010d0dd824 */ /* 0x000fe200078e0a00 */
[----:B------:R-:W-:Y:S01]  /*17b60*/  ISETP.GT.U32.AND P5, PT, R0, R16, PT ;  /* 0x000000100000720c */ /* 0x000fe20003fa4070 */
[----:B------:R-:W-:-:S03]  /*17b70*/  IMAD.HI.U32 R7, R20, R11, RZ ;  /* 0x0000000b14077227 */ /* 0x000fc600078e00ff */
[----:B------:R-:W-:Y:S01]  /*17b80*/  ISETP.GT.U32.AND P0, PT, R0, R13, PT ;  /* 0x0000000d0000720c */ /* 0x000fe20003f04070 */
[----:B------:R-:W-:-:S04]  /*17b90*/  IMAD.MOV R7, RZ, RZ, -R7 ;  /* 0x000000ffff077224 */ /* 0x000fc800078e0a07 */
[----:B------:R-:W-:-:S04]  /*17ba0*/  IMAD R11, R0, R7, R11 ;  /* 0x00000007000b7224 */ /* 0x000fc800078e020b */
[----:B------:R-:W-:Y:S01]  /*17bb0*/  @!P5 IMAD.IADD R16, R16, 0x1, -R0 ;  /* 0x000000011010d824 */ /* 0x000fe200078e0a00 */
[----:B------:R-:W-:Y:S01]  /*17bc0*/  ISETP.GT.U32.AND P6, PT, R0, R11, PT ;  /* 0x0000000b0000720c */ /* 0x000fe20003fc4070 */
[----:B------:R-:W-:-:S04]  /*17bd0*/  IMAD.HI.U32 R8, R20, R9, RZ ;  /* 0x0000000914087227 */ /* 0x000fc800078e00ff */
[----:B------:R-:W-:Y:S01]  /*17be0*/  @!P0 IMAD.IADD R13, R13, 0x1, -R0 ;  /* 0x000000010d0d8824 */ /* 0x000fe200078e0a00 */
[----:B------:R-:W-:Y:S01]  /*17bf0*/  ISETP.GE.AND P0, PT, R14, RZ, PT ;  /* 0x000000ff0e00720c */ /* 0x000fe20003f06270 */
[----:B------:R-:W-:Y:S02]  /*17c00*/  IMAD.MOV.U32 R14, RZ, RZ, R16 ;  /* 0x000000ffff0e7224 */ /* 0x000fe400078e0010 */
[----:B------:R-:W-:Y:S02]  /*17c10*/  IMAD.MOV R8, RZ, RZ, -R8 ;  /* 0x000000ffff087224 */ /* 0x000fe400078e0a08 */
[----:B------:R-:W-:Y:S02]  /*17c20*/  @!P2 IMAD.MOV R14, RZ, RZ, -R14 ;  /* 0x000000ffff0ea224 */ /* 0x000fe400078e0a0e */
[----:B------:R-:W-:Y:S02]  /*17c30*/  @!P4 IMAD.MOV R13, RZ, RZ, -R13 ;  /* 0x000000ffff0dc224 */ /* 0x000fe400078e0a0d */
[C---:B------:R-:W-:Y:S01]  /*17c40*/  IMAD R9, R0.reuse, R8, R9 ;  /* 0x0000000800097224 */ /* 0x040fe200078e0209 */
[----:B------:R0:W-:Y:S01]  /*17c50*/  STL [R1+0x28c], R14 ;  /* 0x00028c0e01007387 */ /* 0x0001e20000100800 */
[----:B------:R-:W-:Y:S01]  /*17c60*/  @!P6 IMAD.IADD R11, R11, 0x1, -R0 ;  /* 0x000000010b0be824 */ /* 0x000fe200078e0a00 */
[----:B------:R-:W-:-:S02]  /*17c70*/  ISETP.GT.U32.AND P6, PT, R0, R12, PT ;  /* 0x0000000c0000720c */ /* 0x000fc40003fc4070 */
[----:B------:R-:W-:Y:S01]  /*17c80*/  STL [R1+0x294], R13 ;  /* 0x0002940d01007387 */ /* 0x000fe20000100800 */
[----:B------:R-:W-:-:S03]  /*17c90*/  ISETP.GT.U32.AND P5, PT, R0, R9, PT ;  /* 0x000000090000720c */ /* 0x000fc60003fa4070 */
[----:B0-----:R-:W3:Y:S07]  /*17ca0*/  LDL.LU R14, [R1+0xbec] ;  /* 0x000bec00010e7983 */ /* 0x001eee0000300800 */
[----:B------:R-:W-:-:S03]  /*17cb0*/  @!P6 IMAD.IADD R12, R12, 0x1, -R0 ;  /* 0x000000010c0ce824 */ /* 0x000fc600078e0a00 */
[----:B------:R-:W-:Y:S01]  /*17cc0*/  @!P5 IMAD.IADD R9, R9, 0x1, -R0 ;  /* 0x000000010909d824 */ /* 0x000fe200078e0a00 */
[----:B-----5:R-:W-:Y:S02]  /*17cd0*/  IABS R6, R4 ;  /* 0x0000000400067213 */ /* 0x020fe40000000000 */
[----:B------:R-:W-:Y:S01]  /*17ce0*/  ISETP.GE.AND P5, PT, R4, RZ, PT ;  /* 0x000000ff0400720c */ /* 0x000fe20003fa6270 */
[----:B------:R-:W-:-:S04]  /*17cf0*/  IMAD.MOV.U32 R4, RZ, RZ, R12 ;  /* 0x000000ffff047224 */ /* 0x000fc800078e000c */
[----:B------:R-:W-:-:S05]  /*17d00*/  @!P1 IMAD.MOV R4, RZ, RZ, -R4 ;  /* 0x000000ffff049224 */ /* 0x000fca00078e0a04 */
[----:B------:R0:W-:Y:S04]  /*17d10*/  STL [R1+0x290], R4 ;  /* 0x0002900401007387 */ /* 0x0001e80000100800 */
[----:B0-----:R-:W5:Y:S01]  /*17d20*/  LDL.LU R4, [R1+0xc20] ;  /* 0x000c200001047983 */ /* 0x001f620000300800 */
[----:B------:R-:W-:Y:S02]  /*17d30*/  ISETP.GT.U32.AND P4, PT, R0, R9, PT ;  /* 0x000000090000720c */ /* 0x000fe40003f84070 */
[----:B------:R-:W-:-:S11]  /*17d40*/  IABS R7, R29 ;  /* 0x0000001d00077213 */ /* 0x000fd60000000000 */
[----:B------:R-:W-:Y:S01]  /*17d50*/  @!P4 IMAD.IADD R9, R9, 0x1, -R0 ;  /* 0x000000010909c824 */ /* 0x000fe200078e0a00 */
[----:B------:R-:W-:Y:S02]  /*17d60*/  ISETP.GE.AND P4, PT, R29, RZ, PT ;  /* 0x000000ff1d00720c */ /* 0x000fe40003f86270 */
[----:B------:R-:W5:Y:S01]  /*17d70*/  LDL.LU R29, [R1+0xc24] ;  /* 0x000c2400011d7983 */ /* 0x000f620000300800 */
[----:B------:R-:W-:Y:S01]  /*17d80*/  IMAD.MOV.U32 R2, RZ, RZ, R6 ;  /* 0x000000ffff027224 */ /* 0x000fe200078e0006 */
[----:B------:R-:W-:-:S03]  /*17d90*/  ISETP.GT.U32.AND P2, PT, R0, R11, PT ;  /* 0x0000000b0000720c */ /* 0x000fc60003f44070 */
[----:B------:R-:W-:-:S04]  /*17da0*/  IMAD.HI.U32 R10, R20, R2, RZ ;  /* 0x00000002140a7227 */ /* 0x000fc800078e00ff */
[----:B------:R-:W-:-:S04]  /*17db0*/  IMAD.HI.U32 R8, R20, R7, RZ ;  /* 0x0000000714087227 */ /* 0x000fc800078e00ff */
[----:B------:R-:W-:Y:S02]  /*17dc0*/  IMAD.MOV R10, RZ, RZ, -R10 ;  /* 0x000000ffff0a7224 */ /* 0x000fe400078e0a0a */
[----:B------:R-:W-:Y:S02]  /*17dd0*/  IMAD.MOV R8, RZ, RZ, -R8 ;  /* 0x000000ffff087224 */ /* 0x000fe400078e0a08 */
[C---:B------:R-:W-:Y:S02]  /*17de0*/  IMAD R2, R0.reuse, R10, R2 ;  /* 0x0000000a00027224 */ /* 0x040fe400078e0202 */
[----:B------:R-:W-:-:S03]  /*17df0*/  IMAD R7, R0, R8, R7 ;  /* 0x0000000800077224 */ /* 0x000fc600078e0207 */
[C---:B------:R-:W-:Y:S01]  /*17e00*/  ISETP.GT.U32.AND P6, PT, R0.reuse, R2, PT ;  /* 0x000000020000720c */ /* 0x040fe20003fc4070 */
[----:B------:R-:W-:Y:S01]  /*17e10*/  @!P2 IMAD.IADD R11, R11, 0x1, -R0 ;  /* 0x000000010b0ba824 */ /* 0x000fe200078e0a00 */
[----:B------:R-:W-:-:S11]  /*17e20*/  ISETP.GT.U32.AND P2, PT, R0, R7, PT ;  /* 0x000000070000720c */ /* 0x000fd60003f44070 */
[--C-:B------:R-:W-:Y:S02]  /*17e30*/  @!P6 IMAD.IADD R2, R2, 0x1, -R0.reuse ;  /* 0x000000010202e824 */ /* 0x100fe400078e0a00 */
[----:B------:R-:W-:-:S03]  /*17e40*/  @!P2 IMAD.IADD R7, R7, 0x1, -R0 ;  /* 0x000000010707a824 */ /* 0x000fc600078e0a00 */
[----:B------:R-:W-:Y:S02]  /*17e50*/  ISETP.GT.U32.AND P2, PT, R0, R2, PT ;  /* 0x000000020000720c */ /* 0x000fe40003f44070 */
[----:B--2---:R-:W-:Y:S02]  /*17e60*/  IABS R6, R28 ;  /* 0x0000001c00067213 */ /* 0x004fe40000000000 */
[----:B------:R-:W-:Y:S02]  /*17e70*/  ISETP.GE.AND P1, PT, R28, RZ, PT ;  /* 0x000000ff1c00720c */ /* 0x000fe40003f26270 */
[----:B------:R-:W2:Y:S01]  /*17e80*/  LDL.LU R28, [R1+0xc28] ;  /* 0x000c2800011c7983 */ /* 0x000ea20000300800 */
[----:B------:R-:W-:-:S03]  /*17e90*/  IMAD.HI.U32 R8, R20, R6, RZ ;  /* 0x0000000614087227 */ /* 0x000fc600078e00ff */
[----:B------:R-:W2:Y:S01]  /*17ea0*/  LDL.LU R22, [R1+0xc2c] ;  /* 0x000c2c0001167983 */ /* 0x000ea20000300800 */
[----:B------:R-:W-:Y:S01]  /*17eb0*/  IMAD.MOV R8, RZ, RZ, -R8 ;  /* 0x000000ffff087224 */ /* 0x000fe200078e0a08 */
[----:B------:R-:W-:-:S03]  /*17ec0*/  IABS R10, R21 ;  /* 0x00000015000a7213 */ /* 0x000fc60000000000 */
[----:B------:R-:W-:Y:S02]  /*17ed0*/  IMAD R6, R0, R8, R6 ;  /* 0x0000000800067224 */ /* 0x000fe400078e0206 */
[----:B------:R-:W-:-:S03]  /*17ee0*/  IMAD.HI.U32 R17, R20, R10, RZ ;  /* 0x0000000a14117227 */ /* 0x000fc600078e00ff */
[----:B------:R-:W-:Y:S01]  /*17ef0*/  ISETP.GT.U32.AND P6, PT, R0, R6, PT ;  /* 0x000000060000720c */ /* 0x000fe20003fc4070 */
[----:B------:R-:W-:-:S04]  /*17f00*/  IMAD.MOV R17, RZ, RZ, -R17 ;  /* 0x000000ffff117224 */ /* 0x000fc800078e0a11 */
[----:B------:R-:W-:Y:S02]  /*17f10*/  IMAD R10, R0, R17, R10 ;  /* 0x00000011000a7224 */ /* 0x000fe400078e020a */
[----:B------:R-:W-:Y:S01]  /*17f20*/  @!P2 IMAD.IADD R2, R2, 0x1, -R0 ;  /* 0x000000010202a824 */ /* 0x000fe200078e0a00 */
[----:B------:R-:W-:Y:S02]  /*17f30*/  IABS R13, R15 ;  /* 0x0000000f000d7213 */ /* 0x000fe40000000000 */
[----:B------:R-:W-:-:S03]  /*17f40*/  ISETP.GT.U32.AND P2, PT, R0, R10, PT ;  /* 0x0000000a0000720c */ /* 0x000fc60003f44070 */
[----:B------:R-:W-:Y:S01]  /*17f50*/  @!P6 IMAD.IADD R6, R6, 0x1, -R0 ;  /* 0x000000010606e824 */ /* 0x000fe200078e0a00 */
[----:B------:R-:W-:Y:S01]  /*17f60*/  ISETP.GT.U32.AND P6, PT, R0, R7, PT ;  /* 0x000000070000720c */ /* 0x000fe20003fc4070 */
[----:B------:R-:W-:Y:S02]  /*17f70*/  IMAD.MOV.U32 R18, RZ, RZ, R11 ;  /* 0x000000ffff127224 */ /* 0x000fe400078e000b */
[----:B------:R-:W-:Y:S01]  /*17f80*/  IMAD.HI.U32 R16, R20, R13, RZ ;  /* 0x0000000d14107227 */ /* 0x000fe200078e00ff */
[----:B----4-:R-:W-:-:S03]  /*17f90*/  IABS R8, R5 ;  /* 0x0000000500087213 */ /* 0x010fc60000000000 */
[----:B------:R-:W-:Y:S01]  /*17fa0*/  @!P0 IMAD.MOV R18, RZ, RZ, -R18 ;  /* 0x000000ffff128224 */ /* 0x000fe200078e0a12 */
[C---:B------:R-:W-:Y:S01]  /*17fb0*/  ISETP.GT.U32.AND P0, PT, R0.reuse, R6, PT ;  /* 0x000000060000720c */ /* 0x040fe20003f04070 */
[----:B------:R-:W-:Y:S02]  /*17fc0*/  IMAD.MOV R16, RZ, RZ, -R16 ;  /* 0x000000ffff107224 */ /* 0x000fe400078e0a10 */
[----:B------:R-:W-:Y:S02]  /*17fd0*/  IMAD.MOV.U32 R17, RZ, RZ, R8 ;  /* 0x000000ffff117224 */ /* 0x000fe400078e0008 */
[--C-:B------:R-:W-:Y:S02]  /*17fe0*/  @!P6 IMAD.IADD R7, R7, 0x1, -R0.reuse ;  /* 0x000000010707e824 */ /* 0x100fe400078e0a00 */
[----:B------:R-:W-:Y:S02]  /*17ff0*/  IMAD R8, R0, R16, R13 ;  /* 0x0000001000087224 */ /* 0x000fe400078e020d */
[----:B------:R-:W-:Y:S01]  /*18000*/  @!P2 IMAD.IADD R10, R10, 0x1, -R0 ;  /* 0x000000010a0aa824 */ /* 0x000fe200078e0a00 */
[----:B------:R-:W-:Y:S01]  /*18010*/  ISETP.GE.AND P2, PT, R5, RZ, PT ;  /* 0x000000ff0500720c */ /* 0x000fe20003f46270 */
[----:B------:R-:W-:-:S02]  /*18020*/  IMAD.MOV.U32 R13, RZ, RZ, R2 ;  /* 0x000000ffff0d7224 */ /* 0x000fc400078e0002 */
[----:B------:R-:W-:Y:S02]  /*18030*/  IMAD.MOV.U32 R5, RZ, RZ, R7 ;  /* 0x000000ffff057224 */ /* 0x000fe400078e0007 */
[----:B------:R-:W-:Y:S02]  /*18040*/  @!P3 IMAD.MOV R9, RZ, RZ, -R9 ;  /* 0x000000ffff09b224 */ /* 0x000fe400078e0a09 */
[----:B------:R-:W-:Y:S01]  /*18050*/  @!P5 IMAD.MOV R13, RZ, RZ, -R13 ;  /* 0x000000ffff0dd224 */ /* 0x000fe200078e0a0d */
[----:B------:R-:W-:Y:S01]  /*18060*/  ISETP.GT.U32.AND P5, PT, R0, R8, PT ;  /* 0x000000080000720c */ /* 0x000fe20003fa4070 */
[----:B------:R-:W-:Y:S01]  /*18070*/  @!P4 IMAD.MOV R5, RZ, RZ, -R5 ;  /* 0x000000ffff05c224 */ /* 0x000fe200078e0a05 */
[----:B------:R-:W-:Y:S01]  /*18080*/  STL [R1+0x288], R18 ;  /* 0x0002881201007387 */ /* 0x000fe20000100800 */
[----:B------:R-:W-:-:S03]  /*18090*/  @!P0 IMAD.IADD R6, R6, 0x1, -R0 ;  /* 0x0000000106068824 */ /* 0x000fc600078e0a00 */
[----:B------:R-:W-:Y:S04]  /*180a0*/  STL [R1+0x284], R9 ;  /* 0x0002840901007387 */ /* 0x000fe80000100800 */
[----:B------:R-:W-:Y:S04]  /*180b0*/  STL [R1+0x280], R13 ;  /* 0x0002800d01007387 */ /* 0x000fe80000100800 */
[----:B------:R0:W-:Y:S01]  /*180c0*/  STL [R1+0x27c], R5 ;  /* 0x00027c0501007387 */ /* 0x0001e20000100800 */
[----:B------:R-:W-:-:S04]  /*180d0*/  IMAD.HI.U32 R11, R20, R17, RZ ;  /* 0x00000011140b7227 */ /* 0x000fc800078e00ff */
[----:B0-----:R-:W-:-:S04]  /*180e0*/  IMAD.MOV.U32 R5, RZ, RZ, R6 ;  /* 0x000000ffff057224 */ /* 0x001fc800078e0006 */
[----:B------:R-:W-:Y:S01]  /*180f0*/  @!P1 IMAD.MOV R5, RZ, RZ, -R5 ;  /* 0x000000ffff059224 */ /* 0x000fe200078e0a05 */
[----:B------:R-:W-:Y:S01]  /*18100*/  ISETP.GE.AND P6, PT, R15, RZ, PT ;  /* 0x000000ff0f00720c */ /* 0x000fe20003fc6270 */
[----:B------:R-:W-:Y:S02]  /*18110*/  IMAD.MOV R11, RZ, RZ, -R11 ;  /* 0x000000ffff0b7224 */ /* 0x000fe400078e0a0b */
[----:B------:R-:W-:Y:S01]  /*18120*/  @!P5 IMAD.IADD R8, R8, 0x1, -R0 ;  /* 0x000000010808d824 */ /* 0x000fe200078e0a00 */
[C---:B------:R-:W-:Y:S01]  /*18130*/  ISETP.GT.U32.AND P5, PT, R0.reuse, R10, PT ;  /* 0x0000000a0000720c */ /* 0x040fe20003fa4070 */
[----:B------:R0:W-:Y:S01]  /*18140*/  STL [R1+0x278], R5 ;  /* 0x0002780501007387 */ /* 0x0001e20000100800 */
[----:B------:R-:W-:-:S03]  /*18150*/  IMAD R2, R0, R11, R17 ;  /* 0x0000000b00027224 */ /* 0x000fc600078e0211 */
[----:B------:R-:W4:Y:S02]  /*18160*/  LDL.LU R15, [R1+0xc30] ;  /* 0x000c3000010f7983 */ /* 0x000f240000300800 */
[----:B------:R-:W-:Y:S02]  /*18170*/  ISETP.GT.U32.AND P0, PT, R0, R2, PT ;  /* 0x000000020000720c */ /* 0x000fe40003f04070 */
[----:B0-----:R-:W4:Y:S01]  /*18180*/  LDL.LU R5, [R1+0xc34] ;  /* 0x000c340001057983 */ /* 0x001f220000300800 */
[----:B---3--:R-:W-:-:S03]  /*18190*/  IABS R12, R14 ;  /* 0x0000000e000c7213 */ /* 0x008fc60000000000 */
[----:B------:R-:W-:Y:S01]  /*181a0*/  @!P5 IMAD.IADD R10, R10, 0x1, -R0 ;  /* 0x000000010a0ad824 */ /* 0x000fe200078e0a00 */
[----:B------:R-:W-:Y:S02]  /*181b0*/  ISETP.GE.AND P5, PT, R14, RZ, PT ;  /* 0x000000ff0e00720c */ /* 0x000fe40003fa6270 */
[----:B------:R-:W3:Y:S01]  /*181c0*/  LDL.LU R14, [R1+0xc38] ;  /* 0x000c3800010e7983 */ /* 0x000ee20000300800 */
[----:B------:R-:W-:-:S03]  /*181d0*/  ISETP.GT.U32.AND P4, PT, R0, R8, PT ;  /* 0x000000080000720c */ /* 0x000fc60003f84070 */
[----:B------:R-:W-:-:S05]  /*181e0*/  @!P0 IMAD.IADD R2, R2, 0x1, -R0 ;  /* 0x0000000102028824 */ /* 0x000fca00078e0a00 */
[----:B------:R-:W-:Y:S01]  /*181f0*/  ISETP.GT.U32.AND P0, PT, R0, R2, PT ;  /* 0x000000020000720c */ /* 0x000fe20003f04070 */
[----:B------:R-:W-:Y:S01]  /*18200*/  IMAD.HI.U32 R9, R20, R12, RZ ;  /* 0x0000000c14097227 */ /* 0x000fe200078e00ff */
[----:B------:R-:W-:-:S03]  /*18210*/  ISETP.GE.AND P3, PT, R21, RZ, PT ;  /* 0x000000ff1500720c */ /* 0x000fc60003f66270 */
[----:B------:R-:W-:Y:S02]  /*18220*/  IMAD.MOV R9, RZ, RZ, -R9 ;  /* 0x000000ffff097224 */ /* 0x000fe400078e0a09 */
[----:B------:R-:W-:Y:S02]  /*18230*/  @!P4 IMAD.IADD R8, R8, 0x1, -R0 ;  /* 0x000000010808c824 */ /* 0x000fe400078e0a00 */
[----:B------:R-:W-:Y:S01]  /*18240*/  IMAD R16, R0, R9, R12 ;  /* 0x0000000900107224 */ /* 0x000fe200078e020c */
[----:B-----5:R-:W-:-:S03]  /*18250*/  IABS R9, R4 ;  /* 0x0000000400097213 */ /* 0x020fc60000000000 */
[----:B------:R-:W-:Y:S01]  /*18260*/  @!P0 IMAD.IADD R2, R2, 0x1, -R0 ;  /* 0x0000000102028824 */ /* 0x000fe200078e0a00 */
[----:B------:R-:W-:Y:S01]  /*18270*/  ISETP.GE.AND P0, PT, R4, RZ, PT ;  /* 0x000000ff0400720c */ /* 0x000fe20003f06270 */
[----:B------:R-:W-:Y:S02]  /*18280*/  IMAD.MOV.U32 R4, RZ, RZ, R8 ;  /* 0x000000ffff047224 */ /* 0x000fe400078e0008 */
[----:B------:R-:W-:Y:S02]  /*18290*/  @!P3 IMAD.MOV R10, RZ, RZ, -R10 ;  /* 0x000000ffff0ab224 */ /* 0x000fe400078e0a0a */
[----:B------:R-:W-:-:S03]  /*182a0*/  @!P6 IMAD.MOV R4, RZ, RZ, -R4 ;  /* 0x000000ffff04e224 */ /* 0x000fc600078e0a04 */
[----:B------:R-:W-:Y:S04]  /*182b0*/  STL [R1+0x264], R10 ;  /* 0x0002640a01007387 */ /* 0x000fe80000100800 */
[----:B------:R0:W-:Y:S02]  /*182c0*/  STL [R1+0x26c], R4 ;  /* 0x00026c0401007387 */ /* 0x0001e40000100800 */
[----:B0-----:R-:W-:-:S04]  /*182d0*/  IMAD.MOV.U32 R4, RZ, RZ, R2 ;  /* 0x000000ffff047224 */ /* 0x001fc800078e0002 */
[----:B------:R-:W-:-:S05]  /*182e0*/  @!P2 IMAD.MOV R4, RZ, RZ, -R4 ;  /* 0x000000ffff04a224 */ /* 0x000fca00078e0a04 */
[----:B------:R0:W-:Y:S04]  /*182f0*/  STL [R1+0x270], R4 ;  /* 0x0002700401007387 */ /* 0x0001e80000100800 */
[----:B0-----:R-:W5:Y:S01]  /*18300*/  LDL.LU R4, [R1+0xc3c] ;  /* 0x000c3c0001047983 */ /* 0x001f620000300800 */
[----:B------:R-:W-:Y:S02]  /*18310*/  ISETP.GT.U32.AND P1, PT, R0, R16, PT ;  /* 0x000000100000720c */ /* 0x000fe40003f24070 */
[----:B------:R-:W-:-:S05]  /*18320*/  IABS R13, R29 ;  /* 0x0000001d000d7213 */ /* 0x000fca0000000000 */
[----:B------:R-:W-:-:S06]  /*18330*/  IMAD.MOV.U32 R7, RZ, RZ, R13 ;  /* 0x000000ffff077224 */ /* 0x000fcc00078e000d */
[----:B------:R-:W-:Y:S01]  /*18340*/  @!P1 IMAD.IADD R16, R16, 0x1, -R0 ;  /* 0x0000000110109824 */ /* 0x000fe200078e0a00 */
[----:B------:R-:W-:Y:S02]  /*18350*/  ISETP.GE.AND P1, PT, R29, RZ, PT ;  /* 0x000000ff1d00720c */ /* 0x000fe40003f26270 */
[----:B------:R-:W5:Y:S01]  /*18360*/  LDL.LU R29, [R1+0xc40] ;  /* 0x000c4000011d7983 */ /* 0x000f620000300800 */
[----:B------:R-:W-:-:S04]  /*18370*/  IMAD.HI.U32 R13, R20, R9, RZ ;  /* 0x00000009140d7227 */ /* 0x000fc800078e00ff */
[----:B------:R-:W-:-:S04]  /*18380*/  IMAD.MOV R13, RZ, RZ, -R13 ;  /* 0x000000ffff0d7224 */ /* 0x000fc800078e0a0d */
[----:B------:R-:W-:-:S05]  /*18390*/  IMAD R6, R0, R13, R9 ;  /* 0x0000000d00067224 */ /* 0x000fca00078e0209 */
[----:B------:R-:W-:-:S13]  /*183a0*/  ISETP.GT.U32.AND P4, PT, R0, R6, PT ;  /* 0x000000060000720c */ /* 0x000fda0003f84070 */
[----:B------:R-:W-:-:S05]  /*183b0*/  @!P4 IMAD.IADD R6, R6, 0x1, -R0 ;  /* 0x000000010606c824 */ /* 0x000fca00078e0a00 */
[----:B------:R-:W-:-:S13]  /*183c0*/  ISETP.GT.U32.AND P6, PT, R0, R6, PT ;  /* 0x000000060000720c */ /* 0x000fda0003fc4070 */
[----:B------:R-:W-:Y:S01]  /*183d0*/  @!P6 IMAD.IADD R6, R6, 0x1, -R0 ;  /* 0x000000010606e824 */ /* 0x000fe200078e0a00 */
[----:B--2---:R-:W-:Y:S02]  /*183e0*/  IABS R12, R28 ;  /* 0x0000001c000c7213 */ /* 0x004fe40000000000 */
[----:B------:R-:W-:Y:S02]  /*183f0*/  ISETP.GE.AND P6, PT, R28, RZ, PT ;  /* 0x000000ff1c00720c */ /* 0x000fe40003fc6270 */
[----:B------:R-:W2:Y:S01]  /*18400*/  LDL.LU R28, [R1+0xc44] ;  /* 0x000c4400011c7983 */ /* 0x000ea20000300800 */
[----:B------:R-:W-:Y:S01]  /*18410*/  IMAD.HI.U32 R17, R20, R7, RZ ;  /* 0x0000000714117227 */ /* 0x000fe200078e00ff */
[----:B------:R-:W-:Y:S02]  /*18420*/  IABS R11, R22 ;  /* 0x00000016000b7213 */ /* 0x000fe40000000000 */
[----:B------:R-:W-:Y:S01]  /*18430*/  ISETP.GT.U32.AND P3, PT, R0, R16, PT ;  /* 0x000000100000720c */ /* 0x000fe20003f64070 */
[----:B------:R-:W-:Y:S01]  /*18440*/  IMAD.MOV R17, RZ, RZ, -R17 ;  /* 0x000000ffff117224 */ /* 0x000fe200078e0a11 */
[----:B------:R-:W2:Y:S01]  /*18450*/  LDL.LU R21, [R1+0xc48] ;  /* 0x000c480001157983 */ /* 0x000ea20000300800 */
[----:B------:R-:W-:-:S04]  /*18460*/  IMAD.HI.U32 R13, R20, R12, RZ ;  /* 0x0000000c140d7227 */ /* 0x000fc800078e00ff */
[----:B------:R-:W-:Y:S02]  /*18470*/  IMAD R7, R0, R17, R7 ;  /* 0x0000001100077224 */ /* 0x000fe400078e0207 */
[----:B------:R-:W-:-:S03]  /*18480*/  IMAD.MOV R13, RZ, RZ, -R13 ;  /* 0x000000ffff0d7224 */ /* 0x000fc600078e0a0d */
[----:B------:R-:W-:Y:S01]  /*18490*/  ISETP.GT.U32.AND P4, PT, R0, R7, PT ;  /* 0x000000070000720c */ /* 0x000fe20003f84070 */
[----:B------:R-:W-:-:S04]  /*184a0*/  IMAD.HI.U32 R9, R20, R11, RZ ;  /* 0x0000000b14097227 */ /* 0x000fc800078e00ff */
[----:B------:R-:W-:Y:S02]  /*184b0*/  IMAD R12, R0, R13, R12 ;  /* 0x0000000d000c7224 */ /* 0x000fe400078e020c */
[----:B------:R-:W-:-:S03]  /*184c0*/  IMAD.MOV R9, RZ, RZ, -R9 ;  /* 0x000000ffff097224 */ /* 0x000fc600078e0a09 */
[C---:B------:R-:W-:Y:S01]  /*184d0*/  ISETP.GT.U32.AND P2, PT, R0.reuse, R12, PT ;  /* 0x0000000c0000720c */ /* 0x040fe20003f44070 */
[----:B------:R-:W-:Y:S02]  /*184e0*/  IMAD R11, R0, R9, R11 ;  /* 0x00000009000b7224 */ /* 0x000fe400078e020b */
[--C-:B------:R-:W-:Y:S02]  /*184f0*/  @!P4 IMAD.IADD R7, R7, 0x1, -R0.reuse ;  /* 0x000000010707c824 */ /* 0x100fe400078e0a00 */
[----:B------:R-:W-:-:S03]  /*18500*/  @!P3 IMAD.IADD R16, R16, 0x1, -R0 ;  /* 0x000000011010b824 */ /* 0x000fc600078e0a00 */
[C---:B------:R-:W-:Y:S02]  /*18510*/  ISETP.GT.U32.AND P4, PT, R0.reuse, R7, PT ;  /* 0x000000070000720c */ /* 0x040fe40003f84070 */
[----:B------:R-:W-:-:S03]  /*18520*/  ISETP.GT.U32.AND P3, PT, R0, R11, PT ;  /* 0x0000000b0000720c */ /* 0x000fc60003f64070 */
[----:B------:R-:W-:Y:S02]  /*18530*/  @!P2 IMAD.IADD R12, R12, 0x1, -R0 ;  /* 0x000000010c0ca824 */ /* 0x000fe400078e0a00 */
[----:B------:R-:W-:-:S03]  /*18540*/  @!P5 IMAD.MOV R16, RZ, RZ, -R16 ;  /* 0x000000ffff10d224 */ /* 0x000fc600078e0a10 */
[----:B------:R-:W-:Y:S02]  /*18550*/  ISETP.GT.U32.AND P2, PT, R0, R12, PT ;  /* 0x0000000c0000720c */ /* 0x000fe40003f44070 */
[----:B------:R0:W-:Y:S01]  /*18560*/  STL [R1+0x268], R16 ;  /* 0x0002681001007387 */ /* 0x0001e20000100800 */
[--C-:B------:R-:W-:Y:S02]  /*18570*/  @!P4 IMAD.IADD R7, R7, 0x1, -R0.reuse ;  /* 0x000000010707c824 */ /* 0x100fe400078e0a00 */
[----:B------:R-:W-:-:S05]  /*18580*/  @!P3 IMAD.IADD R11, R11, 0x1, -R0 ;  /* 0x000000010b0bb824 */ /* 0x000fca00078e0a00 */
[----:B------:R-:W-:-:S03]  /*18590*/  ISETP.GT.U32.AND P5, PT, R0, R11, PT ;  /* 0x0000000b0000720c */ /* 0x000fc60003fa4070 */
[----:B------:R-:W-:Y:S01]  /*185a0*/  @!P2 IMAD.IADD R12, R12, 0x1, -R0 ;  /* 0x000000010c0ca824 */ /* 0x000fe200078e0a00 */
[----:B----4-:R-:W-:-:S05]  /*185b0*/  IABS R9, R15 ;  /* 0x0000000f00097213 */ /* 0x010fca0000000000 */
[----:B------:R-:W-:Y:S01]  /*185c0*/  IMAD.HI.U32 R13, R20, R9, RZ ;  /* 0x00000009140d7227 */ /* 0x000fe200078e00ff */
[----:B------:R-:W-:-:S03]  /*185d0*/  IABS R2, R5 ;  /* 0x0000000500027213 */ /* 0x000fc60000000000 */
[----:B------:R-:W-:Y:S01]  /*185e0*/  IMAD.MOV R13, RZ, RZ, -R13 ;  /* 0x000000ffff0d7224 */ /* 0x000fe200078e0a0d */
[----:B---3--:R-:W-:-:S03]  /*185f0*/  IABS R10, R14 ;  /* 0x0000000e000a7213 */ /* 0x008fc60000000000 */
[----:B------:R-:W-:Y:S02]  /*18600*/  IMAD R9, R0, R13, R9 ;  /* 0x0000000d00097224 */ /* 0x000fe400078e0209 */
[----:B------:R-:W-:-:S03]  /*18610*/  IMAD.HI.U32 R8, R20, R2, RZ ;  /* 0x0000000214087227 */ /* 0x000fc600078e00ff */
[----:B------:R-:W-:Y:S01]  /*18620*/  ISETP.GT.U32.AND P4, PT, R0, R9, PT ;  /* 0x000000090000720c */ /* 0x000fe20003f84070 */
[----:B------:R-:W-:Y:S02]  /*18630*/  IMAD.MOV R8, RZ, RZ, -R8 ;  /* 0x000000ffff087224 */ /* 0x000fe400078e0a08 */
[----:B0-----:R-:W-:-:S04]  /*18640*/  IMAD.HI.U32 R16, R20, R10, RZ ;  /* 0x0000000a14107227 */ /* 0x001fc800078e00ff */
[----:B------:R-:W-:Y:S02]  /*18650*/  IMAD R2, R0, R8, R2 ;  /* 0x0000000800027224 */ /* 0x000fe400078e0202 */
[----:B------:R-:W-:-:S03]  /*18660*/  IMAD.MOV R16, RZ, RZ, -R16 ;  /* 0x000000ffff107224 */ /* 0x000fc600078e0a10 */
[C---:B------:R-:W-:Y:S01]  /*18670*/  ISETP.GT.U32.AND P2, PT, R0.reuse, R2, PT ;  /* 0x000000020000720c */ /* 0x040fe20003f44070 */
[----:B------:R-:W-:Y:S02]  /*18680*/  IMAD R10, R0, R16, R10 ;  /* 0x00000010000a7224 */ /* 0x000fe400078e020a */
[----:B------:R-:W-:-:S03]  /*18690*/  @!P4 IMAD.IADD R9, R9, 0x1, -R0 ;  /* 0x000000010909c824 */ /* 0x000fc600078e0a00 */
[----:B------:R-:W-:Y:S01]  /*186a0*/  ISETP.GT.U32.AND P4, PT, R0, R10, PT ;  /* 0x0000000a0000720c */ /* 0x000fe20003f84070 */
[----:B------:R-:W-:Y:S01]  /*186b0*/  @!P5 IMAD.IADD R11, R11, 0x1, -R0 ;  /* 0x000000010b0bd824 */ /* 0x000fe200078e0a00 */
[----:B------:R-:W-:Y:S01]  /*186c0*/  ISETP.GE.AND P5, PT, R15, RZ, PT ;  /* 0x000000ff0f00720c */ /* 0x000fe20003fa6270 */
[----:B------:R-:W-:Y:S01]  /*186d0*/  IMAD.MOV.U32 R19, RZ, RZ, R6 ;  /* 0x000000ffff137224 */ /* 0x000fe200078e0006 */
[----:B------:R-:W3:Y:S03]  /*186e0*/  LDL.LU R15, [R1+0xc4c] ;  /* 0x000c4c00010f7983 */ /* 0x000ee60000300800 */
[----:B------:R-:W-:Y:S02]  /*186f0*/  @!P2 IMAD.IADD R2, R2, 0x1, -R0 ;  /* 0x000000010202a824 */ /* 0x000fe400078e0a00 */
[----:B------:R-:W-:Y:S01]  /*18700*/  @!P0 IMAD.MOV R19, RZ, RZ, -R19 ;  /* 0x000000ffff138224 */ /* 0x000fe200078e0a13 */
[----:B------:R-:W-:-:S03]  /*18710*/  ISETP.GT.U32.AND P0, PT, R0, R9, PT ;  /* 0x000000090000720c */ /* 0x000fc60003f04070 */
[----:B------:R-:W-:Y:S01]  /*18720*/  @!P4 IMAD.IADD R10, R10, 0x1, -R0 ;  /* 0x000000010a0ac824 */ /* 0x000fe200078e0a00 */
[----:B------:R-:W-:Y:S02]  /*18730*/  ISETP.GT.U32.AND P4, PT, R0, R2, PT ;  /* 0x000000020000720c */ /* 0x000fe40003f84070 */
[----:B------:R-:W-:Y:S02]  /*18740*/  ISETP.GE.AND P3, PT, R22, RZ, PT ;  /* 0x000000ff1600720c */ /* 0x000fe40003f66270 */
[----:B------:R-:W-:Y:S01]  /*18750*/  ISETP.GE.AND P2, PT, R5, RZ, PT ;  /* 0x000000ff0500720c */ /* 0x000fe20003f46270 */
[----:B------:R-:W-:-:S04]  /*18760*/  IMAD.MOV.U32 R5, RZ, RZ, R7 ;  /* 0x000000ffff057224 */ /* 0x000fc800078e0007 */
[--C-:B------:R-:W-:Y:S02]  /*18770*/  @!P0 IMAD.IADD R9, R9, 0x1, -R0.reuse ;  /* 0x0000000109098824 */ /* 0x100fe400078e0a00 */
[----:B------:R-:W-:Y:S02]  /*18780*/  IMAD.MOV.U32 R7, RZ, RZ, R11 ;  /* 0x000000ffff077224 */ /* 0x000fe400078e000b */
[----:B------:R-:W-:Y:S02]  /*18790*/  @!P4 IMAD.IADD R2, R2, 0x1, -R0 ;  /* 0x000000010202c824 */ /* 0x000fe400078e0a00 */
[----:B------:R-:W-:Y:S02]  /*187a0*/  @!P1 IMAD.MOV R5, RZ, RZ, -R5 ;  /* 0x000000ffff059224 */ /* 0x000fe400078e0a05 */
[----:B------:R-:W-:Y:S01]  /*187b0*/  @!P6 IMAD.MOV R12, RZ, RZ, -R12 ;  /* 0x000000ffff0ce224 */ /* 0x000fe200078e0a0c */
[----:B------:R-:W-:Y:S01]  /*187c0*/  STL [R1+0x260], R19 ;  /* 0x0002601301007387 */ /* 0x000fe20000100800 */
[----:B------:R-:W-:Y:S01]  /*187d0*/  @!P3 IMAD.MOV R7, RZ, RZ, -R7 ;  /* 0x000000ffff07b224 */ /* 0x000fe200078e0a07 */
[----:B-----5:R-:W-:-:S02]  /*187e0*/  IABS R8, R4 ;  /* 0x0000000400087213 */ /* 0x020fc40000000000 */
[----:B------:R-:W-:Y:S01]  /*187f0*/  ISETP.GE.AND P4, PT, R4, RZ, PT ;  /* 0x000000ff0400720c */ /* 0x000fe20003f86270 */
[----:B------:R-:W-:Y:S01]  /*18800*/  IMAD.MOV.U32 R4, RZ, RZ, R9 ;  /* 0x000000ffff047224 */ /* 0x000fe200078e0009 */
[----:B------:R0:W-:Y:S03]  /*18810*/  STL [R1+0x25c], R5 ;  /* 0x00025c0501007387 */ /* 0x0001e60000100800 */
[----:B------:R-:W-:Y:S01]  /*18820*/  @!P5 IMAD.MOV R4, RZ, RZ, -R4 ;  /* 0x000000ffff04d224 */ /* 0x000fe200078e0a04 */
[----:B0-----:R-:W4:Y:S04]  /*18830*/  LDL.LU R5, [R1+0xc50] ;  /* 0x000c500001057983 */ /* 0x001f280000300800 */
[----:B------:R-:W-:Y:S04]  /*18840*/  STL [R1+0x258], R12 ;  /* 0x0002580c01007387 */ /* 0x000fe80000100800 */
[----:B------:R-:W-:Y:S04]  /*18850*/  STL [R1+0x254], R7 ;  /* 0x0002540701007387 */ /* 0x000fe80000100800 */
[----:B------:R0:W-:Y:S04]  /*18860*/  STL [R1+0x250], R4 ;  /* 0x0002500401007387 */ /* 0x0001e80000100800 */
[----:B0-----:R-:W5:Y:S01]  /*18870*/  LDL.LU R4, [R1+0xc54] ;  /* 0x000c540001047983 */ /* 0x001f620000300800 */
[----:B------:R-:W-:-:S02]  /*18880*/  IABS R13, R29 ;  /* 0x0000001d000d7213 */ /* 0x000fc40000000000 */
[----:B------:R-:W-:Y:S02]  /*18890*/  ISETP.GE.AND P5, PT, R29, RZ, PT ;  /* 0x000000ff1d00720c */ /* 0x000fe40003fa6270 */
[----:B------:R-:W5:Y:S01]  /*188a0*/  LDL.LU R29, [R1+0xc58] ;  /* 0x000c5800011d7983 */ /* 0x000f620000300800 */
[----:B------:R-:W-:-:S04]  /*188b0*/  IMAD.HI.U32 R18, R20, R13, RZ ;  /* 0x0000000d14127227 */ /* 0x000fc800078e00ff */
[----:B------:R-:W-:-:S04]  /*188c0*/  IMAD.MOV R18, RZ, RZ, -R18 ;  /* 0x000000ffff127224 */ /* 0x000fc800078e0a12 */
[----:B------:R-:W-:-:S05]  /*188d0*/  IMAD R18, R0, R18, R13 ;  /* 0x0000001200127224 */ /* 0x000fca00078e020d */
[----:B------:R-:W-:-:S13]  /*188e0*/  ISETP.GT.U32.AND P0, PT, R0, R18, PT ;  /* 0x000000120000720c */ /* 0x000fda0003f04070 */
[----:B------:R-:W-:Y:S01]  /*188f0*/  @!P0 IMAD.IADD R18, R18, 0x1, -R0 ;  /* 0x0000000112128824 */ /* 0x000fe200078e0a00 */
[----:B--2---:R-:W-:Y:S02]  /*18900*/  IABS R17, R28 ;  /* 0x0000001c00117213 */ /* 0x004fe40000000000 */
[----:B------:R-:W-:Y:S02]  /*18910*/  ISETP.GE.AND P0, PT, R28, RZ, PT ;  /* 0x000000ff1c00720c */ /* 0x000fe40003f06270 */
[----:B------:R-:W2:Y:S01]  /*18920*/  LDL.LU R28, [R1+0xc5c] ;  /* 0x000c5c00011c7983 */ /* 0x000ea20000300800 */
[----:B------:R-:W-:-:S04]  /*18930*/  IMAD.HI.U32 R16, R20, R8, RZ ;  /* 0x0000000814107227 */ /* 0x000fc800078e00ff */
[----:B------:R-:W-:-:S04]  /*18940*/  IMAD.MOV R16, RZ, RZ, -R16 ;  /* 0x000000ffff107224 */ /* 0x000fc800078e0a10 */
[----:B------:R-:W-:-:S05]  /*18950*/  IMAD R8, R0, R16, R8 ;  /* 0x0000001000087224 */ /* 0x000fca00078e0208 */
[----:B------:R-:W-:Y:S01]  /*18960*/  ISETP.GT.U32.AND P6, PT, R0, R8, PT ;  /* 0x000000080000720c */ /* 0x000fe20003fc4070 */
[----:B------:R-:W-:Y:S01]  /*18970*/  IMAD.HI.U32 R6, R20, R17, RZ ;  /* 0x0000001114067227 */ /* 0x000fe200078e00ff */
[----:B------:R-:W-:Y:S02]  /*18980*/  IABS R13, R21 ;  /* 0x00000015000d7213 */ /* 0x000fe40000000000 */
[----:B------:R-:W-:Y:S01]  /*18990*/  ISETP.GT.U32.AND P1, PT, R0, R10, PT ;  /* 0x0000000a0000720c */ /* 0x000fe20003f24070 */
[----:B------:R-:W-:-:S08]  /*189a0*/  IMAD.MOV R6, RZ, RZ, -R6 ;  /* 0x000000ffff067224 */ /* 0x000fd000078e0a06 */
[----:B------:R-:W-:Y:S02]  /*189b0*/  @!P6 IMAD.IADD R8, R8, 0x1, -R0 ;  /* 0x000000010808e824 */ /* 0x000fe400078e0a00 */
[----:B------:R-:W-:-:S03]  /*189c0*/  IMAD R17, R0, R6, R17 ;  /* 0x0000000600117224 */ /* 0x000fc600078e0211 */
[----:B------:R-:W-:Y:S01]  /*189d0*/  ISETP.GT.U32.AND P6, PT, R0, R8, PT ;  /* 0x000000080000720c */ /* 0x000fe20003fc4070 */
[----:B------:R-:W-:Y:S01]  /*189e0*/  IMAD.MOV.U32 R6, RZ, RZ, R13 ;  /* 0x000000ffff067224 */ /* 0x000fe200078e000d */
[----:B------:R-:W-:Y:S01]  /*189f0*/  ISETP.GE.AND P3, PT, R14, RZ, PT ;  /* 0x000000ff0e00720c */ /* 0x000fe20003f66270 */
[----:B------:R-:W-:Y:S01]  /*18a00*/  IMAD.MOV.U32 R9, RZ, RZ, R2 ;  /* 0x000000ffff097224 */ /* 0x000fe200078e0002 */
[----:B------:R-:W2:Y:S01]  /*18a10*/  LDL.LU R14, [R1+0xc60] ;  /* 0x000c6000010e7983 */ /* 0x000ea20000300800 */
[----:B------:R-:W-:-:S04]  /*18a20*/  IMAD.HI.U32 R7, R20, R6, RZ ;  /* 0x0000000614077227 */ /* 0x000fc800078e00ff */
[----:B------:R-:W-:Y:S02]  /*18a30*/  IMAD.MOV R7, RZ, RZ, -R7 ;  /* 0x000000ffff077224 */ /* 0x000fe400078e0a07 */
[----:B------:R-:W-:Y:S02]  /*18a40*/  @!P2 IMAD.MOV R9, RZ, RZ, -R9 ;  /* 0x000000ffff09a224 */ /* 0x000fe400078e0a09 */
[--C-:B------:R-:W-:Y:S02]  /*18a50*/  @!P1 IMAD.IADD R10, R10, 0x1, -R0.reuse ;  /* 0x000000010a0a9824 */ /* 0x100fe400078e0a00 */
[----:B------:R-:W-:Y:S01]  /*18a60*/  @!P6 IMAD.IADD R8, R8, 0x1, -R0 ;  /* 0x000000010808e824 */ /* 0x000fe200078e0a00 */
[----:B------:R0:W-:Y:S01]  /*18a70*/  STL [R1+0x24c], R9 ;  /* 0x00024c0901007387 */ /* 0x0001e20000100800 */
[----:B------:R-:W-:Y:S02]  /*18a80*/  IMAD R6, R0, R7, R6 ;  /* 0x0000000700067224 */ /* 0x000fe400078e0206 */
[----:B------:R-:W-:-:S04]  /*18a90*/  IMAD.MOV.U32 R7, RZ, RZ, R10 ;  /* 0x000000ffff077224 */ /* 0x000fc800078e000a */
[----:B------:R-:W-:Y:S02]  /*18aa0*/  @!P3 IMAD.MOV R7, RZ, RZ, -R7 ;  /* 0x000000ffff07b224 */ /* 0x000fe400078e0a07 */
[----:B0-----:R-:W-:-:S04]  /*18ab0*/  IMAD.MOV.U32 R9, RZ, RZ, R8 ;  /* 0x000000ffff097224 */ /* 0x001fc800078e0008 */
[----:B------:R-:W-:Y:S01]  /*18ac0*/  @!P4 IMAD.MOV R9, RZ, RZ, -R9 ;  /* 0x000000ffff09c224 */ /* 0x000fe200078e0a09 */
[----:B------:R0:W-:Y:S01]  /*18ad0*/  STL [R1+0x248], R7 ;  /* 0x0002480701007387 */ /* 0x0001e20000100800 */
[----:B------:R-:W-:-:S03]  /*18ae0*/  ISETP.GT.U32.AND P1, PT, R0, R17, PT ;  /* 0x000000110000720c */ /* 0x000fc60003f24070 */
[----:B------:R-:W-:Y:S01]  /*18af0*/  STL [R1+0x244], R9 ;  /* 0x0002440901007387 */ /* 0x000fe20000100800 */
[----:B------:R-:W-:-:S09]  /*18b00*/  ISETP.GT.U32.AND P6, PT, R0, R6, PT ;  /* 0x000000060000720c */ /* 0x000fd20003fc4070 */
[----:B------:R-:W-:Y:S01]  /*18b10*/  @!P1 IMAD.IADD R17, R17, 0x1, -R0 ;  /* 0x0000000111119824 */ /* 0x000fe200078e0a00 */
[----:B------:R-:W-:-:S04]  /*18b20*/  ISETP.GT.U32.AND P1, PT, R0, R18, PT ;  /* 0x000000120000720c */ /* 0x000fc80003f24070 */
[----:B------:R-:W-:Y:S01]  /*18b30*/  ISETP.GT.U32.AND P2, PT, R0, R17, PT ;  /* 0x000000110000720c */ /* 0x000fe20003f44070 */
[----:B------:R-:W-:-:S08]  /*18b40*/  @!P6 IMAD.IADD R6, R6, 0x1, -R0 ;  /* 0x000000010606e824 */ /* 0x000fd000078e0a00 */
[----:B------:R-:W-:Y:S01]  /*18b50*/  @!P1 IMAD.IADD R18, R18, 0x1, -R0 ;  /* 0x0000000112129824 */ /* 0x000fe200078e0a00 */
[----:B---3--:R-:W-:Y:S02]  /*18b60*/  IABS R16, R15 ;  /* 0x0000000f00107213 */ /* 0x008fe40000000000 */
[----:B------:R-:W-:Y:S02]  /*18b70*/  ISETP.GE.AND P4, PT, R15, RZ, PT ;  /* 0x000000ff0f00720c */ /* 0x000fe40003f86270 */
[----:B------:R-:W3:Y:S01]  /*18b80*/  LDL.LU R15, [R1+0xc64] ;  /* 0x000c6400010f7983 */ /* 0x000ee20000300800 */
[----:B------:R-:W-:-:S04]  /*18b90*/  IMAD.HI.U32 R2, R20, R16, RZ ;  /* 0x0000001014027227 */ /* 0x000fc800078e00ff */
[----:B------:R-:W-:-:S04]  /*18ba0*/  IMAD.MOV R2, RZ, RZ, -R2 ;  /* 0x000000ffff027224 */ /* 0x000fc800078e0a02 */
[----:B------:R-:W-:Y:S02]  /*18bb0*/  IMAD R16, R0, R2, R16 ;  /* 0x0000000200107224 */ /* 0x000fe400078e0210 */
[----:B------:R-:W-:-:S03]  /*18bc0*/  @!P2 IMAD.IADD R17, R17, 0x1, -R0 ;  /* 0x000000011111a824 */ /* 0x000fc600078e0a00 */
[----:B------:R-:W-:-:S13]  /*18bd0*/  ISETP.GT.U32.AND P2, PT, R0, R16, PT ;  /* 0x000000100000720c */ /* 0x000fda0003f44070 */
[----:B------:R-:W-:Y:S01]  /*18be0*/  @!P2 IMAD.IADD R16, R16, 0x1, -R0 ;  /* 0x000000011010a824 */ /* 0x000fe200078e0a00 */
[----:B----4-:R-:W-:Y:S02]  /*18bf0*/  IABS R13, R5 ;  /* 0x00000005000d7213 */ /* 0x010fe40000000000 */
[----:B------:R-:W-:Y:S02]  /*18c00*/  ISETP.GE.AND P1, PT, R5, RZ, PT ;  /* 0x000000ff0500720c */ /* 0x000fe40003f26270 */
[----:B------:R-:W4:Y:S01]  /*18c10*/  LDL.LU R5, [R1+0xc68] ;  /* 0x000c680001057983 */ /* 0x000f220000300800 */
[----:B0-----:R-:W-:Y:S01]  /*18c20*/  IMAD.HI.U32 R7, R20, R13, RZ ;  /* 0x0000000d14077227 */ /* 0x001fe200078e00ff */
[----:B-----5:R-:W-:Y:S02]  /*18c30*/  ISETP.GE.AND P6, PT, R4, RZ, PT ;  /* 0x000000ff0400720c */ /* 0x020fe40003fc6270 */
[----:B------:R-:W-:Y:S01]  /*18c40*/  IABS R11, R4 ;  /* 0x00000004000b7213 */ /* 0x000fe20000000000 */
[----:B------:R-:W-:-:S04]  /*18c50*/  IMAD.MOV.U32 R4, RZ, RZ, R18 ;  /* 0x000000ffff047224 */ /* 0x000fc800078e0012 */
[----:B------:R-:W-:-:S05]  /*18c60*/  @!P5 IMAD.MOV R4, RZ, RZ, -R4 ;  /* 0x000000ffff04d224 */ /* 0x000fca00078e0a04 */
[----:B------:R0:W-:Y:S01]  /*18c70*/  STL [R1+0x240], R4 ;  /* 0x0002400401007387 */ /* 0x0001e20000100800 */
[----:B------:R-:W-:Y:S02]  /*18c80*/  IMAD.MOV R7, RZ, RZ, -R7 ;  /* 0x000000ffff077224 */ /* 0x000fe400078e0a07 */
[----:B0-----:R-:W-:-:S04]  /*18c90*/  IMAD.MOV.U32 R4, RZ, RZ, R17 ;  /* 0x000000ffff047224 */ /* 0x001fc800078e0011 */
[----:B------:R-:W-:Y:S02]  /*18ca0*/  @!P0 IMAD.MOV R4, RZ, RZ, -R4 ;  /* 0x000000ffff048224 */ /* 0x000fe400078e0a04 */
[----:B------:R-:W-:-:S03]  /*18cb0*/  IMAD R13, R0, R7, R13 ;  /* 0x00000007000d7224 */ /* 0x000fc600078e020d */
[----:B------:R0:W-:Y:S01]  /*18cc0*/  STL [R1+0x23c], R4 ;  /* 0x00023c0401007387 */ /* 0x0001e20000100800 */
[----:B------:R-:W-:Y:S02]  /*18cd0*/  IABS R7, R29 ;  /* 0x0000001d00077213 */ /* 0x000fe40000000000 */
[----:B------:R-:W-:Y:S01]  /*18ce0*/  ISETP.GT.U32.AND P2, PT, R0, R16, PT ;  /* 0x000000100000720c */ /* 0x000fe20003f44070 */
[----:B0-----:R-:W5:Y:S02]  /*18cf0*/  LDL.LU R4, [R1+0xc6c] ;  /* 0x000c6c0001047983 */ /* 0x001f640000300800 */
[----:B------:R-:W-:-:S04]  /*18d00*/  IMAD.HI.U32 R2, R20, R7, RZ ;  /* 0x0000000714027227 */ /* 0x000fc800078e00ff */
[----:B------:R-:W-:-:S04]  /*18d10*/  IMAD.MOV R2, RZ, RZ, -R2 ;  /* 0x000000ffff027224 */ /* 0x000fc800078e0a02 */
[C---:B------:R-:W-:Y:S01]  /*18d20*/  IMAD R7, R0.reuse, R2, R7 ;  /* 0x0000000200077224 */ /* 0x040fe200078e0207 */
[----:B------:R-:W-:Y:S01]  /*18d30*/  ISETP.GT.U32.AND P5, PT, R0, R6, PT ;  /* 0x000000060000720c */ /* 0x000fe20003fa4070 */
[----:B------:R-:W-:-:S03]  /*18d40*/  @!P2 IMAD.IADD R16, R16, 0x1, -R0 ;  /* 0x000000011010a824 */ /* 0x000fc600078e0a00 */
[C---:B------:R-:W-:Y:S02]  /*18d50*/  ISETP.GT.U32.AND P2, PT, R0.reuse, R7, PT ;  /* 0x000000070000720c */ /* 0x040fe40003f44070 */
[----:B------:R-:W-:Y:S02]  /*18d60*/  ISETP.GE.AND P3, PT, R21, RZ, PT ;  /* 0x000000ff1500720c */ /* 0x000fe40003f66270 */
[----:B------:R-:W-:-:S05]  /*18d70*/  ISETP.GT.U32.AND P0, PT, R0, R13, PT ;  /* 0x0000000d0000720c */ /* 0x000fca0003f04070 */
[----:B------:R-:W-:-:S04]  /*18d80*/  @!P5 IMAD.IADD R6, R6, 0x1, -R0 ;  /* 0x000000010606d824 */ /* 0x000fc800078e0a00 */
[----:B------:R-:W-:Y:S02]  /*18d90*/  @!P2 IMAD.IADD R7, R7, 0x1, -R0 ;  /* 0x000000010707a824 */ /* 0x000fe400078e0a00 */
[----:B------:R-:W-:Y:S02]  /*18da0*/  @!P3 IMAD.MOV R6, RZ, RZ, -R6 ;  /* 0x000000ffff06b224 */ /* 0x000fe400078e0a06 */
[----:B------:R-:W-:Y:S01]  /*18db0*/  @!P0 IMAD.IADD R13, R13, 0x1, -R0 ;  /* 0x000000010d0d8824 */ /* 0x000fe200078e0a00 */
[----:B------:R-:W-:Y:S02]  /*18dc0*/  ISETP.GT.U32.AND P2, PT, R0, R7, PT ;  /* 0x000000070000720c */ /* 0x000fe40003f44070 */
[----:B------:R-:W-:Y:S02]  /*18dd0*/  ISETP.GE.AND P0, PT, R29, RZ, PT ;  /* 0x000000ff1d00720c */ /* 0x000fe40003f06270 */
[----:B------:R-:W5:Y:S04]  /*18de0*/  LDL.LU R29, [R1+0xc70] ;  /* 0x000c7000011d7983 */ /* 0x000f680000300800 */
[----:B------:R0:W-:Y:S04]  /*18df0*/  STL [R1+0x238], R6 ;  /* 0x0002380601007387 */ /* 0x0001e80000100800 */
[----:B------:R-:W5:Y:S01]  /*18e00*/  LDL.LU R21, [R1+0xc74] ;  /* 0x000c740001157983 */ /* 0x000f620000300800 */
[----:B0-----:R-:W-:-:S04]  /*18e10*/  IMAD.MOV.U32 R6, RZ, RZ, R16 ;  /* 0x000000ffff067224 */ /* 0x001fc800078e0010 */
[----:B------:R-:W-:Y:S02]  /*18e20*/  @!P4 IMAD.MOV R6, RZ, RZ, -R6 ;  /* 0x000000ffff06c224 */ /* 0x000fe400078e0a06 */
[----:B------:R-:W-:-:S03]  /*18e30*/  @!P2 IMAD.IADD R7, R7, 0x1, -R0 ;  /* 0x000000010707a824 */ /* 0x000fc600078e0a00 */
[----:B------:R0:W-:Y:S01]  /*18e40*/  STL [R1+0x214], R6 ;  /* 0x0002140601007387 */ /* 0x0001e20000100800 */
[----:B--2---:R-:W-:Y:S02]  /*18e50*/  IABS R9, R28 ;  /* 0x0000001c00097213 */ /* 0x004fe40000000000 */
[----:B------:R-:W-:Y:S02]  /*18e60*/  ISETP.GE.AND P2, PT, R28, RZ, PT ;  /* 0x000000ff1c00720c */ /* 0x000fe40003f46270 */
[----:B------:R-:W2:Y:S01]  /*18e70*/  LDL.LU R28, [R1+0xc78] ;  /* 0x000c7800011c7983 */ /* 0x000ea20000300800 */
[----:B------:R-:W-:-:S04]  /*18e80*/  IMAD.HI.U32 R8, R20, R11, RZ ;  /* 0x0000000b14087227 */ /* 0x000fc800078e00ff */
[----:B------:R-:W-:-:S04]  /*18e90*/  IMAD.MOV R8, RZ, RZ, -R8 ;  /* 0x000000ffff087224 */ /* 0x000fc800078e0a08 */
[----:B------:R-:W-:-:S05]  /*18ea0*/  IMAD R11, R0, R8, R11 ;  /* 0x00000008000b7224 */ /* 0x000fca00078e020b */
[----:B------:R-:W-:Y:S01]  /*18eb0*/  ISETP.GT.U32.AND P5, PT, R0, R11, PT ;  /* 0x0000000b0000720c */ /* 0x000fe20003fa4070 */
[----:B------:R-:W-:-:S04]  /*18ec0*/  IMAD.HI.U32 R8, R20, R9, RZ ;  /* 0x0000000914087227 */ /* 0x000fc800078e00ff */
[----:B------:R-:W-:-:S08]  /*18ed0*/  IMAD.MOV R8, RZ, RZ, -R8 ;  /* 0x000000ffff087224 */ /* 0x000fd000078e0a08 */
[----:B------:R-:W-:Y:S01]  /*18ee0*/  @!P5 IMAD.IADD R11, R11, 0x1, -R0 ;  /* 0x000000010b0bd824 */ /* 0x000fe200078e0a00 */
[C---:B------:R-:W-:Y:S02]  /*18ef0*/  ISETP.GT.U32.AND P5, PT, R0.reuse, R13, PT ;  /* 0x0000000d0000720c */ /* 0x040fe40003fa4070 */
[----:B------:R-:W-:Y:S01]  /*18f00*/  IABS R10, R14 ;  /* 0x0000000e000a7213 */ /* 0x000fe20000000000 */
[----:B------:R-:W-:-:S04]  /*18f10*/  IMAD R9, R0, R8, R9 ;  /* 0x0000000800097224 */ /* 0x000fc800078e0209 */
[----:B------:R-:W-:-:S04]  /*18f20*/  IMAD.HI.U32 R2, R20, R10, RZ ;  /* 0x0000000a14027227 */ /* 0x000fc800078e00ff */
[----:B------:R-:W-:Y:S01]  /*18f30*/  IMAD.MOV R2, RZ, RZ, -R2 ;  /* 0x000000ffff027224 */ /* 0x000fe200078e0a02 */
[C---:B------:R-:W-:Y:S02]  /*18f40*/  ISETP.GT.U32.AND P3, PT, R0.reuse, R11, PT ;  /* 0x0000000b0000720c */ /* 0x040fe40003f64070 */
[C---:B------:R-:W-:Y:S01]  /*18f50*/  ISETP.GT.U32.AND P4, PT, R0.reuse, R9, PT ;  /* 0x000000090000720c */ /* 0x040fe20003f84070 */
[----:B------:R-:W-:Y:S02]  /*18f60*/  IMAD R10, R0, R2, R10 ;  /* 0x00000002000a7224 */ /* 0x000fe400078e020a */
[----:B------:R-:W-:-:S03]  /*18f70*/  @!P5 IMAD.IADD R13, R13, 0x1, -R0 ;  /* 0x000000010d0dd824 */ /* 0x000fc600078e0a00 */
[----:B------:R-:W-:-:S05]  /*18f80*/  ISETP.GT.U32.AND P5, PT, R0, R10, PT ;  /* 0x0000000a0000720c */ /* 0x000fca0003fa4070 */
[--C-:B------:R-:W-:Y:S02]  /*18f90*/  @!P3 IMAD.IADD R11, R11, 0x1, -R0.reuse ;  /* 0x000000010b0bb824 */ /* 0x100fe400078e0a00 */
[--C-:B------:R-:W-:Y:S01]  /*18fa0*/  @!P4 IMAD.IADD R9, R9, 0x1, -R0.reuse ;  /* 0x000000010909c824 */ /* 0x100fe200078e0a00 */
[----:B------:R-:W-:Y:S02]  /*18fb0*/  ISETP.GE.AND P4, PT, R14, RZ, PT ;  /* 0x000000ff0e00720c */ /* 0x000fe40003f86270 */
[----:B------:R-:W2:Y:S03]  /*18fc0*/  LDL.LU R14, [R1+0xc7c] ;  /* 0x000c7c00010e7983 */ /* 0x000ea60000300800 */
[----:B------:R-:W-:Y:S01]  /*18fd0*/  @!P5 IMAD.IADD R10, R10, 0x1, -R0 ;  /* 0x000000010a0ad824 */ /* 0x000fe200078e0a00 */
[----:B------:R-:W-:Y:S01]  /*18fe0*/  ISETP.GT.U32.AND P5, PT, R0, R9, PT ;  /* 0x000000090000720c */ /* 0x000fe20003fa4070 */
[----:B------:R-:W-:-:S02]  /*18ff0*/  @!P1 IMAD.MOV R13, RZ, RZ, -R13 ;  /* 0x000000ffff0d9224 */ /* 0x000fc400078e0a0d */
[----:B------:R-:W-:Y:S02]  /*19000*/  @!P6 IMAD.MOV R11, RZ, RZ, -R11 ;  /* 0x000000ffff0be224 */ /* 0x000fe400078e0a0b */
[----:B------:R-:W-:Y:S01]  /*19010*/  @!P0 IMAD.MOV R7, RZ, RZ, -R7 ;  /* 0x000000ffff078224 */ /* 0x000fe200078e0a07 */
[----:B------:R-:W-:Y:S04]  /*19020*/  STL [R1+0x224], R13 ;  /* 0x0002240d01007387 */ /* 0x000fe80000100800 */
[----:B------:R-:W-:Y:S03]  /*19030*/  STL [R1+0x230], R11 ;  /* 0x0002300b01007387 */ /* 0x000fe60000100800 */
[----:B------:R-:W-:Y:S01]  /*19040*/  @!P5 IMAD.IADD R9, R9, 0x1, -R0 ;  /* 0x000000010909d824 */ /* 0x000fe200078e0a00 */
[----:B------:R2:W-:Y:S01]  /*19050*/  STL [R1+0x234], R7 ;  /* 0x0002340701007387 */ /* 0x0005e20000100800 */
[----:B---3--:R-:W-:-:S05]  /*19060*/  IABS R12, R15 ;  /* 0x0000000f000c7213 */ /* 0x008fca0000000000 */
[----:B------:R-:W-:-:S04]  /*19070*/  IMAD.HI.U32 R2, R20, R12, RZ ;  /* 0x0000000c14027227 */ /* 0x000fc800078e00ff */
[----:B------:R-:W-:-:S04]  /*19080*/  IMAD.MOV R2, RZ, RZ, -R2 ;  /* 0x000000ffff027224 */ /* 0x000fc800078e0a02 */
[----:B------:R-:W-:-:S05]  /*19090*/  IMAD R12, R0, R2, R12 ;  /* 0x00000002000c7224 */ /* 0x000fca00078e020c */
[----:B------:R-:W-:-:S13]  /*190a0*/  ISETP.GT.U32.AND P3, PT, R0, R12, PT ;  /* 0x0000000c0000720c */ /* 0x000fda0003f64070 */
[----:B------:R-:W-:-:S05]  /*190b0*/  @!P3 IMAD.IADD R12, R12, 0x1, -R0 ;  /* 0x000000010c0cb824 */ /* 0x000fca00078e0a00 */
[----:B------:R-:W-:Y:S02]  /*190c0*/  ISETP.GT.U32.AND P1, PT, R0, R12, PT ;  /* 0x0000000c0000720c */ /* 0x000fe40003f24070 */
[----:B----4-:R-:W-:Y:S02]  /*190d0*/  IABS R8, R5 ;  /* 0x0000000500087213 */ /* 0x010fe40000000000 */
[----:B------:R-:W-:Y:S02]  /*190e0*/  ISETP.GE.AND P5, PT, R5, RZ, PT ;  /* 0x000000ff0500720c */ /* 0x000fe40003fa6270 */
[----:B------:R-:W3:Y:S07]  /*190f0*/  LDL.LU R5, [R1+0xc80] ;  /* 0x000c800001057983 */ /* 0x000eee0000300800 */
[----:B------:R-:W-:Y:S01]  /*19100*/  @!P1 IMAD.IADD R12, R12, 0x1, -R0 ;  /* 0x000000010c0c9824 */ /* 0x000fe200078e0a00 */
[----:B------:R-:W-:Y:S01]  /*19110*/  ISETP.GT.U32.AND P3, PT, R0, R10, PT ;  /* 0x0000000a0000720c */ /* 0x000fe20003f64070 */
[----:B0-----:R-:W-:Y:S01]  /*19120*/  IMAD.HI.U32 R6, R20, R8, RZ ;  /* 0x0000000814067227 */ /* 0x001fe200078e00ff */
[----:B------:R-:W-:-:S03]  /*19130*/  ISETP.GE.AND P6, PT, R15, RZ, PT ;  /* 0x000000ff0f00720c */ /* 0x000fc60003fc6270 */
[----:B------:R-:W-:-:S08]  /*19140*/  IMAD.MOV R6, RZ, RZ, -R6 ;  /* 0x000000ffff067224 */ /* 0x000fd000078e0a06 */
[----:B------:R-:W-:Y:S02]  /*19150*/  @!P3 IMAD.IADD R10, R10, 0x1, -R0 ;  /* 0x000000010a0ab824 */ /* 0x000fe400078e0a00 */
[----:B------:R-:W-:Y:S02]  /*19160*/  IMAD R8, R0, R6, R8 ;  /* 0x0000000600087224 */ /* 0x000fe400078e0208 */
[----:B------:R-:W-:Y:S01]  /*19170*/  IMAD.MOV.U32 R17, RZ, RZ, R10 ;  /* 0x000000ffff117224 */ /* 0x000fe200078e000a */
[----:B-----5:R-:W-:Y:S02]  /*19180*/  IABS R16, R4 ;  /* 0x0000000400107213 */ /* 0x020fe40000000000 */
[----:B------:R-:W-:Y:S02]  /*19190*/  ISETP.GE.AND P1, PT, R4, RZ, PT ;  /* 0x000000ff0400720c */ /* 0x000fe40003f26270 */
[----:B------:R-:W4:Y:S01]  /*191a0*/  LDL.LU R4, [R1+0xc84] ;  /* 0x000c840001047983 */ /* 0x000f220000300800 */
[----:B------:R-:W-:-:S03]  /*191b0*/  IMAD.HI.U32 R2, R20, R16, RZ ;  /* 0x0000001014027227 */ /* 0x000fc600078e00ff */
[----:B------:R-:W5:Y:S01]  /*191c0*/  LDL.LU R15, [R1+0xc88] ;  /* 0x000c8800010f7983 */ /* 0x000f620000300800 */
[----:B------:R-:W-:-:S04]  /*191d0*/  IMAD.MOV R2, RZ, RZ, -R2 ;  /* 0x000000ffff027224 */ /* 0x000fc800078e0a02 */
[----:B------:R-:W-:-:S05]  /*191e0*/  IMAD R16, R0, R2, R16 ;  /* 0x0000000200107224 */ /* 0x000fca00078e0210 */
[C---:B------:R-:W-:Y:S02]  /*191f0*/  ISETP.GT.U32.AND P3, PT, R0.reuse, R16, PT ;  /* 0x000000100000720c */ /* 0x040fe40003f64070 */
[----:B------:R-:W-:Y:S01]  /*19200*/  ISETP.GT.U32.AND P0, PT, R0, R8, PT ;  /* 0x000000080000720c */ /* 0x000fe20003f04070 */
[----:B------:R-:W-:Y:S02]  /*19210*/  @!P4 IMAD.MOV R17, RZ, RZ, -R17 ;  /* 0x000000ffff11c224 */ /* 0x000fe400078e0a11 */
[----:B------:R-:W-:-:S08]  /*19220*/  IMAD.MOV.U32 R18, RZ, RZ, R9 ;  /* 0x000000ffff127224 */ /* 0x000fd000078e0009 */
[----:B------:R-:W-:-:S05]  /*19230*/  @!P3 IMAD.IADD R16, R16, 0x1, -R0 ;  /* 0x000000011010b824 */ /* 0x000fca00078e0a00 */
[----:B------:R-:W-:Y:S01]  /*19240*/  ISETP.GT.U32.AND P4, PT, R0, R16, PT ;  /* 0x000000100000720c */ /* 0x000fe20003f84070 */
[----:B------:R-:W-:Y:S01]  /*19250*/  @!P2 IMAD.MOV R18, RZ, RZ, -R18 ;  /* 0x000000ffff12a224 */ /* 0x000fe200078e0a12 */
[----:B------:R-:W-:Y:S01]  /*19260*/  IABS R6, R29 ;  /* 0x0000001d00067213 */ /* 0x000fe20000000000 */
[----:B------:R-:W-:Y:S01]  /*19270*/  @!P0 IMAD.IADD R8, R8, 0x1, -R0 ;  /* 0x0000000108088824 */ /* 0x000fe200078e0a00 */
[----:B------:R-:W-:Y:S01]  /*19280*/  ISETP.GE.AND P0, PT, R29, RZ, PT ;  /* 0x000000ff1d00720c */ /* 0x000fe20003f06270 */
[----:B------:R-:W-:Y:S01]  /*19290*/  @!P6 IMAD.MOV R12, RZ, RZ, -R12 ;  /* 0x000000ffff0ce224 */ /* 0x000fe200078e0a0c */
[----:B------:R-:W5:Y:S04]  /*192a0*/  LDL.LU R29, [R1+0xc8c] ;  /* 0x000c8c00011d7983 */ /* 0x000f680000300800 */
[----:B------:R0:W-:Y:S03]  /*192b0*/  STL [R1+0x22c], R18 ;  /* 0x00022c1201007387 */ /* 0x0001e60000100800 */
[----:B------:R-:W-:Y:S01]  /*192c0*/  @!P4 IMAD.IADD R16, R16, 0x1, -R0 ;  /* 0x000000011010c824 */ /* 0x000fe200078e0a00 */
[----:B------:R1:W-:Y:S04]  /*192d0*/  STL [R1+0x228], R17 ;  /* 0x0002281101007387 */ /* 0x0003e80000100800 */
[----:B------:R5:W-:Y:S01]  /*192e0*/  STL [R1+0x220], R12 ;  /* 0x0002200c01007387 */ /* 0x000be20000100800 */
[----:B--2---:R-:W-:-:S02]  /*192f0*/  IABS R7, R28 ;  /* 0x0000001c00077213 */ /* 0x004fc40000000000 */
        /* <DEDUP_REMOVED lines=8> */
[----:B------:R-:W-:-:S03]  /*19380*/  IMAD.HI.U32 R9, R20, R7, RZ ;  /* 0x0000000714097227 */ /* 0x000fc600078e00ff */
[C---:B------:R-:W-:Y:S01]  /*19390*/  ISETP.GT.U32.AND P3, PT, R0.reuse, R6, PT ;  /* 0x000000060000720c */ /* 0x040fe20003f64070 */
[----:B------:R-:W-:Y:S02]  /*193a0*/  IMAD.MOV R10, RZ, RZ, -R13 ;  /* 0x000000ffff0a7224 */ /* 0x000fe400078e0a0d */
[----:B------:R-:W-:Y:S02]  /*193b0*/  IMAD.MOV R9, RZ, RZ, -R9 ;  /* 0x000000ffff097224 */ /* 0x000fe400078e0a09 */
[C---:B------:R-:W-:Y:S02]  /*193c0*/  IMAD R11, R0.reuse, R10, R11 ;  /* 0x0000000a000b7224 */ /* 0x040fe400078e020b */
[----:B------:R-:W-:Y:S02]  /*193d0*/  IMAD R7, R0, R9, R7 ;  /* 0x0000000900077224 */ /* 0x000fe400078e0207 */
[----:B------:R-:W-:Y:S01]  /*193e0*/  @!P2 IMAD.IADD R8, R8, 0x1, -R0 ;  /* 0x000000010808a824 */ /* 0x000fe200078e0a00 */
[----:B------:R-:W-:-:S03]  /*193f0*/  ISETP.GT.U32.AND P2, PT, R0, R11, PT ;  /* 0x0000000b0000720c */ /* 0x000fc60003f44070 */
[----:B------:R-:W-:Y:S01]  /*19400*/  @!P3 IMAD.IADD R6, R6, 0x1, -R0 ;  /* 0x000000010606b824 */ /* 0x000fe200078e0a00 */
[----:B------:R-:W-:-:S09]  /*19410*/  ISETP.GT.U32.AND P3, PT, R0, R7, PT ;  /* 0x000000070000720c */ /* 0x000fd20003f64070 */
[----:B------:R-:W-:Y:S01]  /*19420*/  @!P2 IMAD.IADD R11, R11, 0x1, -R0 ;  /* 0x000000010b0ba824 */ /* 0x000fe200078e0a00 */
[----:B------:R-:W-:-:S05]  /*19430*/  IABS R2, R14 ;  /* 0x0000000e00027213 */ /* 0x000fca0000000000 */
[----:B------:R-:W-:-:S04]  /*19440*/  IMAD.HI.U32 R10, R20, R2, RZ ;  /* 0x00000002140a7227 */ /* 0x000fc800078e00ff */
[----:B------:R-:W-:-:S04]  /*19450*/  IMAD.MOV R10, RZ, RZ, -R10 ;  /* 0x000000ffff0a7224 */ /* 0x000fc800078e0a0a */
[C---:B------:R-:W-:Y:S02]  /*19460*/  IMAD R2, R0.reuse, R10, R2 ;  /* 0x0000000a00027224 */ /* 0x040fe400078e0202 */
[----:B------:R-:W-:Y:S01]  /*19470*/  @!P3 IMAD.IADD R7, R7, 0x1, -R0 ;  /* 0x000000010707b824 */ /* 0x000fe200078e0a00 */
[C---:B------:R-:W-:Y:S02]  /*19480*/  ISETP.GT.U32.AND P3, PT, R0.reuse, R11, PT ;  /* 0x0000000b0000720c */ /* 0x040fe40003f64070 */
[C---:B------:R-:W-:Y:S01]  /*19490*/  ISETP.GT.U32.AND P2, PT, R0.reuse, R6, PT ;  /* 0x000000060000720c */ /* 0x040fe20003f44070 */
[----:B0-----:R-:W-:Y:S02]  /*194a0*/  IMAD.MOV.U32 R18, RZ, RZ, R8 ;  /* 0x000000ffff127224 */ /* 0x001fe400078e0008 */
[----:B------:R-:W-:Y:S02]  /*194b0*/  @!P1 IMAD.MOV R16, RZ, RZ, -R16 ;  /* 0x000000ffff109224 */ /* 0x000fe400078e0a10 */
[----:B------:R-:W-:Y:S01]  /*194c0*/  @!P5 IMAD.MOV R18, RZ, RZ, -R18 ;  /* 0x000000ffff12d224 */ /* 0x000fe200078e0a12 */
[----:B------:R-:W-:-:S02]  /*194d0*/  ISETP.GT.U32.AND P5, PT, R0, R7, PT ;  /* 0x000000070000720c */ /* 0x000fc40003fa4070 */
[----:B------:R-:W-:-:S03]  /*194e0*/  ISETP.GT.U32.AND P1, PT, R0, R2, PT ;  /* 0x000000020000720c */ /* 0x000fc60003f24070 */
[--C-:B------:R-:W-:Y:S02]  /*194f0*/  @!P3 IMAD.IADD R11, R11, 0x1, -R0.reuse ;  /* 0x000000010b0bb824 */ /* 0x100fe400078e0a00 */
[----:B------:R-:W-:Y:S01]  /*19500*/  @!P2 IMAD.IADD R6, R6, 0x1, -R0 ;  /* 0x000000010606a824 */ /* 0x000fe200078e0a00 */
[----:B------:R-:W-:Y:S01]  /*19510*/  STL [R1+0x21c], R18 ;  /* 0x00021c1201007387 */ /* 0x000fe20000100800 */
[----:B------:R-:W-:Y:S02]  /*19520*/  ISETP.GE.AND P6, PT, R21, RZ, PT ;  /* 0x000000ff1500720c */ /* 0x000fe40003fc6270 */
[----:B------:R-:W-:Y:S01]  /*19530*/  @!P0 IMAD.MOV R6, RZ, RZ, -R6 ;  /* 0x000000ffff068224 */ /* 0x000fe200078e0a06 */
[----:B------:R0:W-:Y:S01]  /*19540*/  STL [R1+0x218], R16 ;  /* 0x0002181001007387 */ /* 0x0001e20000100800 */
[----:B------:R-:W-:Y:S01]  /*19550*/  ISETP.GE.AND P2, PT, R14, RZ, PT ;  /* 0x000000ff0e00720c */ /* 0x000fe20003f46270 */
[--C-:B------:R-:W-:Y:S02]  /*19560*/  @!P5 IMAD.IADD R7, R7, 0x1, -R0.reuse ;  /* 0x000000010707d824 */ /* 0x100fe400078e0a00 */
[----:B------:R-:W2:Y:S01]  /*19570*/  LDL.LU R21, [R1+0xc94] ;  /* 0x000c940001157983 */ /* 0x000ea20000300800 */
[----:B------:R-:W-:-:S03]  /*19580*/  @!P1 IMAD.IADD R2, R2, 0x1, -R0 ;  /* 0x0000000102029824 */ /* 0x000fc600078e0a00 */
[----:B------:R-:W2:Y:S04]  /*19590*/  LDL.LU R14, [R1+0xc98] ;  /* 0x000c9800010e7983 */ /* 0x000ea80000300800 */
[----:B------:R-:W-:Y:S01]  /*195a0*/  STL [R1+0x1e4], R6 ;  /* 0x0001e40601007387 */ /* 0x000fe20000100800 */
[----:B------:R-:W-:Y:S01]  /*195b0*/  ISETP.GT.U32.AND P0, PT, R0, R2, PT ;  /* 0x000000020000720c */ /* 0x000fe20003f04070 */
[----:B------:R-:W-:-:S12]  /*195c0*/  @!P4 IMAD.MOV R7, RZ, RZ, -R7 ;  /* 0x000000ffff07c224 */ /* 0x000fd800078e0a07 */
[----:B------:R-:W-:Y:S01]  /*195d0*/  @!P0 IMAD.IADD R2, R2, 0x1, -R0 ;  /* 0x0000000102028824 */ /* 0x000fe200078e0a00 */
[----:B---3--:R-:W-:-:S05]  /*195e0*/  IABS R10, R5 ;  /* 0x00000005000a7213 */ /* 0x008fca0000000000 */
[----:B-1----:R-:W-:-:S04]  /*195f0*/  IMAD.HI.U32 R17, R20, R10, RZ ;  /* 0x0000000a14117227 */ /* 0x002fc800078e00ff */
[----:B------:R-:W-:-:S04]  /*19600*/  IMAD.MOV R17, RZ, RZ, -R17 ;  /* 0x000000ffff117224 */ /* 0x000fc800078e0a11 */
[----:B------:R-:W-:-:S05]  /*19610*/  IMAD R10, R0, R17, R10 ;  /* 0x00000011000a7224 */ /* 0x000fca00078e020a */
[----:B------:R-:W-:-:S13]  /*19620*/  ISETP.GT.U32.AND P3, PT, R0, R10, PT ;  /* 0x0000000a0000720c */ /* 0x000fda0003f64070 */
[----:B------:R-:W-:Y:S01]  /*19630*/  @!P3 IMAD.IADD R10, R10, 0x1, -R0 ;  /* 0x000000010a0ab824 */ /* 0x000fe200078e0a00 */
[----:B----4-:R-:W-:-:S05]  /*19640*/  IABS R9, R4 ;  /* 0x0000000400097213 */ /* 0x010fca0000000000 */
[----:B------:R-:W-:-:S04]  /*19650*/  IMAD.HI.U32 R8, R20, R9, RZ ;  /* 0x0000000914087227 */ /* 0x000fc800078e00ff */
[----:B------:R-:W-:-:S04]  /*19660*/  IMAD.MOV R8, RZ, RZ, -R8 ;  /* 0x000000ffff087224 */ /* 0x000fc800078e0a08 */
[----:B------:R-:W-:Y:S01]  /*19670*/  IMAD R9, R0, R8, R9 ;  /* 0x0000000800097224 */ /* 0x000fe200078e0209 */
[----:B------:R-:W-:Y:S02]  /*19680*/  ISETP.GE.AND P3, PT, R4, RZ, PT ;  /* 0x000000ff0400720c */ /* 0x000fe40003f66270 */
[----:B------:R-:W3:Y:S02]  /*19690*/  LDL.LU R4, [R1+0xc9c] ;  /* 0x000c9c0001047983 */ /* 0x000ee40000300800 */
[----:B------:R-:W-:Y:S02]  /*196a0*/  ISETP.GT.U32.AND P5, PT, R0, R9, PT ;  /* 0x000000090000720c */ /* 0x000fe40003fa4070 */
[----:B-----5:R-:W-:Y:S02]  /*196b0*/  IABS R12, R15 ;  /* 0x0000000f000c7213 */ /* 0x020fe40000000000 */
[----:B------:R-:W-:-:S03]  /*196c0*/  ISETP.GE.AND P1, PT, R5, RZ, PT ;  /* 0x000000ff0500720c */ /* 0x000fc60003f26270 */
[----:B0-----:R-:W-:-:S04]  /*196d0*/  IMAD.HI.U32 R16, R20, R12, RZ ;  /* 0x0000000c14107227 */ /* 0x001fc800078e00ff */
[----:B------:R-:W-:Y:S02]  /*196e0*/  IMAD.MOV R16, RZ, RZ, -R16 ;  /* 0x000000ffff107224 */ /* 0x000fe400078e0a10 */
[----:B------:R-:W-:Y:S02]  /*196f0*/  IMAD.MOV.U32 R5, RZ, RZ, R11 ;  /* 0x000000ffff057224 */ /* 0x000fe400078e000b */
[----:B------:R-:W-:Y:S02]  /*19700*/  @!P5 IMAD.IADD R9, R9, 0x1, -R0 ;  /* 0x000000010909d824 */ /* 0x000fe400078e0a00 */
[C---:B------:R-:W-:Y:S02]  /*19710*/  IMAD R12, R0.reuse, R16, R12 ;  /* 0x00000010000c7224 */ /* 0x040fe400078e020c */
[----:B------:R-:W-:Y:S01]  /*19720*/  @!P6 IMAD.MOV R5, RZ, RZ, -R5 ;  /* 0x000000ffff05e224 */ /* 0x000fe200078e0a05 */
[C---:B------:R-:W-:Y:S02]  /*19730*/  ISETP.GT.U32.AND P5, PT, R0.reuse, R9, PT ;  /* 0x000000090000720c */ /* 0x040fe40003fa4070 */
[----:B------:R-:W-:-:S02]  /*19740*/  ISETP.GT.U32.AND P0, PT, R0, R12, PT ;  /* 0x0000000c0000720c */ /* 0x000fc40003f04070 */
[----:B------:R0:W-:Y:S02]  /*19750*/  STL [R1+0x1ec], R5 ;  /* 0x0001ec0501007387 */ /* 0x0001e40000100800 */
[----:B0-----:R-:W-:-:S04]  /*19760*/  IMAD.MOV.U32 R5, RZ, RZ, R2 ;  /* 0x000000ffff057224 */ /* 0x001fc800078e0002 */
[----:B------:R-:W-:Y:S01]  /*19770*/  @!P2 IMAD.MOV R5, RZ, RZ, -R5 ;  /* 0x000000ffff05a224 */ /* 0x000fe200078e0a05 */
[----:B------:R-:W-:Y:S02]  /*19780*/  STL [R1+0x1fc], R7 ;  /* 0x0001fc0701007387 */ /* 0x000fe40000100800 */
[--C-:B------:R-:W-:Y:S01]  /*19790*/  @!P5 IMAD.IADD R9, R9, 0x1, -R0.reuse ;  /* 0x000000010909d824 */ /* 0x100fe200078e0a00 */
[----:B------:R-:W-:Y:S01]  /*197a0*/  IABS R13, R29 ;  /* 0x0000001d000d7213 */ /* 0x000fe20000000000 */
[----:B------:R0:W-:Y:S01]  /*197b0*/  STL [R1+0x210], R5 ;  /* 0x0002100501007387 */ /* 0x0001e20000100800 */
[----:B------:R-:W-:Y:S01]  /*197c0*/  ISETP.GE.AND P5, PT, R29, RZ, PT ;  /* 0x000000ff1d00720c */ /* 0x000fe20003fa6270 */
[----:B------:R-:W-:Y:S01]  /*197d0*/  @!P0 IMAD.IADD R12, R12, 0x1, -R0 ;  /* 0x000000010c0c8824 */ /* 0x000fe200078e0a00 */
[----:B------:R-:W-:Y:S02]  /*197e0*/  ISETP.GE.AND P4, PT, R15, RZ, PT ;  /* 0x000000ff0f00720c */ /* 0x000fe40003f86270 */
[----:B--2---:R-:W-:Y:S01]  /*197f0*/  IABS R6, R28 ;  /* 0x0000001c00067213 */ /* 0x004fe20000000000 */
[----:B0-----:R-:W2:Y:S01]  /*19800*/  LDL.LU R5, [R1+0xca0] ;  /* 0x000ca00001057983 */ /* 0x001ea20000300800 */
[----:B------:R-:W-:-:S03]  /*19810*/  ISETP.GE.AND P0, PT, R28, RZ, PT ;  /* 0x000000ff1c00720c */ /* 0x000fc60003f06270 */
[----:B------:R-:W4:Y:S04]  /*19820*/  LDL.LU R29, [R1+0xca4] ;  /* 0x000ca400011d7983 */ /* 0x000f280000300800 */
[----:B------:R-:W5:Y:S04]  /*19830*/  LDL.LU R15, [R1+0xca8] ;  /* 0x000ca800010f7983 */ /* 0x000f680000300800 */
[----:B------:R-:W2:Y:S01]  /*19840*/  LDL.LU R28, [R1+0xcac] ;  /* 0x000cac00011c7983 */ /* 0x000ea20000300800 */
[----:B------:R-:W-:-:S04]  /*19850*/  IMAD.HI.U32 R8, R20, R13, RZ ;  /* 0x0000000d14087227 */ /* 0x000fc800078e00ff */
[----:B------:R-:W-:Y:S01]  /*19860*/  IMAD.MOV R8, RZ, RZ, -R8 ;  /* 0x000000ffff087224 */ /* 0x000fe200078e0a08 */
[----:B------:R-:W-:-:S03]  /*19870*/  ISETP.GT.U32.AND P6, PT, R0, R10, PT ;  /* 0x0000000a0000720c */ /* 0x000fc60003fc4070 */
[----:B------:R-:W-:Y:S02]  /*19880*/  IMAD R13, R0, R8, R13 ;  /* 0x00000008000d7224 */ /* 0x000fe400078e020d */
[----:B------:R-:W-:-:S04]  /*19890*/  IMAD.HI.U32 R8, R20, R6, RZ ;  /* 0x0000000614087227 */ /* 0x000fc800078e00ff */
[----:B------:R-:W-:Y:S01]  /*198a0*/  IMAD.MOV R8, RZ, RZ, -R8 ;  /* 0x000000ffff087224 */ /* 0x000fe200078e0a08 */
[----:B------:R-:W-:-:S03]  /*198b0*/  ISETP.GT.U32.AND P2, PT, R0, R13, PT ;  /* 0x0000000d0000720c */ /* 0x000fc60003f44070 */
[----:B------:R-:W-:Y:S02]  /*198c0*/  IMAD R6, R0, R8, R6 ;  /* 0x0000000800067224 */ /* 0x000fe400078e0206 */
[----:B------:R-:W-:-:S03]  /*198d0*/  @!P6 IMAD.IADD R10, R10, 0x1, -R0 ;  /* 0x000000010a0ae824 */ /* 0x000fc600078e0a00 */
[----:B------:R-:W-:Y:S01]  /*198e0*/  ISETP.GT.U32.AND P6, PT, R0, R6, PT ;  /* 0x000000060000720c */ /* 0x000fe20003fc4070 */
[----:B------:R-:W-:-:S04]  /*198f0*/  @!P1 IMAD.MOV R10, RZ, RZ, -R10 ;  /* 0x000000ffff0a9224 */ /* 0x000fc800078e0a0a */
[----:B------:R-:W-:Y:S01]  /*19900*/  @!P2 IMAD.IADD R13, R13, 0x1, -R0 ;  /* 0x000000010d0da824 */ /* 0x000fe200078e0a00 */
[C---:B------:R-:W-:Y:S01]  /*19910*/  ISETP.GT.U32.AND P2, PT, R0.reuse, R12, PT ;  /* 0x0000000c0000720c */ /* 0x040fe20003f44070 */
[----:B------:R0:W-:Y:S03]  /*19920*/  STL [R1+0x204], R10 ;  /* 0x0002040a01007387 */ /* 0x0001e60000100800 */
[----:B------:R-:W-:-:S03]  /*19930*/  ISETP.GT.U32.AND P1, PT, R0, R13, PT ;  /* 0x0000000d0000720c */ /* 0x000fc60003f24070 */
[----:B------:R-:W-:-:S05]  /*19940*/  @!P6 IMAD.IADD R6, R6, 0x1, -R0 ;  /* 0x000000010606e824 */ /* 0x000fca00078e0a00 */
[----:B------:R-:W-:Y:S01]  /*19950*/  ISETP.GT.U32.AND P6, PT, R0, R6, PT ;  /* 0x000000060000720c */ /* 0x000fe20003fc4070 */
[----:B------:R-:W-:-:S04]  /*19960*/  @!P2 IMAD.IADD R12, R12, 0x1, -R0 ;  /* 0x000000010c0ca824 */ /* 0x000fc800078e0a00 */
[----:B------:R-:W-:Y:S02]  /*19970*/  @!P1 IMAD.IADD R13, R13, 0x1, -R0 ;  /* 0x000000010d0d9824 */ /* 0x000fe400078e0a00 */
[----:B------:R-:W-:-:S06]  /*19980*/  @!P3 IMAD.MOV R9, RZ, RZ, -R9 ;  /* 0x000000ffff09b224 */ /* 0x000fcc00078e0a09 */
[----:B------:R-:W-:Y:S01]  /*19990*/  @!P6 IMAD.IADD R6, R6, 0x1, -R0 ;  /* 0x000000010606e824 */ /* 0x000fe200078e0a00 */
[----:B------:R-:W-:-:S05]  /*199a0*/  IABS R8, R21 ;  /* 0x0000001500087213 */ /* 0x000fca0000000000 */
[----:B------:R-:W-:Y:S01]  /*199b0*/  IMAD.HI.U32 R2, R20, R8, RZ ;  /* 0x0000000814027227 */ /* 0x000fe200078e00ff */
[----:B------:R-:W-:Y:S01]  /*199c0*/  IABS R7, R14 ;  /* 0x0000000e00077213 */ /* 0x000fe20000000000 */
[----:B------:R1:W-:Y:S02]  /*199d0*/  STL [R1+0x200], R9 ;  /* 0x0002000901007387 */ /* 0x0003e40000100800 */
[----:B------:R-:W-:Y:S01]  /*199e0*/  @!P5 IMAD.MOV R13, RZ, RZ, -R13 ;  /* 0x000000ffff0dd224 */ /* 0x000fe200078e0a0d */
[----:B------:R-:W-:Y:S02]  /*199f0*/  ISETP.GE.AND P2, PT, R14, RZ, PT ;  /* 0x000000ff0e00720c */ /* 0x000fe40003f46270 */
[----:B------:R-:W-:Y:S01]  /*19a00*/  ISETP.GE.AND P3, PT, R21, RZ, PT ;  /* 0x000000ff1500720c */ /* 0x000fe20003f66270 */
[----:B------:R-:W-:Y:S02]  /*19a10*/  @!P0 IMAD.MOV R6, RZ, RZ, -R6 ;  /* 0x000000ffff068224 */ /* 0x000fe400078e0a06 */
[----:B------:R-:W-:Y:S01]  /*19a20*/  IMAD.MOV.U32 R21, RZ, RZ, R27 ;  /* 0x000000ffff157224 */ /* 0x000fe200078e001b */
[----:B---3--:R-:W-:-:S05]  /*19a30*/  IABS R11, R4 ;  /* 0x00000004000b7213 */ /* 0x008fca0000000000 */
[----:B0-----:R-:W-:Y:S02]  /*19a40*/  IMAD.MOV.U32 R10, RZ, RZ, R11 ;  /* 0x000000ffff0a7224 */ /* 0x001fe400078e000b */
[----:B------:R-:W-:Y:S02]  /*19a50*/  IMAD.MOV R11, RZ, RZ, -R2 ;  /* 0x000000ffff0b7224 */ /* 0x000fe400078e0a02 */
[----:B------:R-:W-:-:S04]  /*19a60*/  IMAD.HI.U32 R2, R20, R7, RZ ;  /* 0x0000000714027227 */ /* 0x000fc800078e00ff */
[----:B------:R-:W-:Y:S02]  /*19a70*/  IMAD R8, R0, R11, R8 ;  /* 0x0000000b00087224 */ /* 0x000fe400078e0208 */
[----:B------:R-:W-:Y:S01]  /*19a80*/  IMAD.MOV R2, RZ, RZ, -R2 ;  /* 0x000000ffff027224 */ /* 0x000fe200078e0a02 */
[----:B------:R-:W-:Y:S02]  /*19a90*/  ISETP.GE.AND P6, PT, R4, RZ, PT ;  /* 0x000000ff0400720c */ /* 0x000fe40003fc6270 */
[C---:B------:R-:W-:Y:S01]  /*19aa0*/  ISETP.GT.U32.AND P1, PT, R0.reuse, R8, PT ;  /* 0x000000080000720c */ /* 0x040fe20003f24070 */
[----:B------:R-:W-:Y:S02]  /*19ab0*/  IMAD R7, R0, R2, R7 ;  /* 0x0000000200077224 */ /* 0x000fe400078e0207 */
[----:B------:R-:W-:Y:S02]  /*19ac0*/  IMAD.MOV.U32 R4, RZ, RZ, R12 ;  /* 0x000000ffff047224 */ /* 0x000fe400078e000c */
[----:B-1----:R-:W-:-:S04]  /*19ad0*/  IMAD.HI.U32 R9, R20, R10, RZ ;  /* 0x0000000a14097227 */ /* 0x002fc800078e00ff */
[----:B------:R-:W-:Y:S01]  /*19ae0*/  @!P4 IMAD.MOV R4, RZ, RZ, -R4 ;  /* 0x000000ffff04c224 */ /* 0x000fe200078e0a04 */
[----:B------:R-:W-:Y:S01]  /*19af0*/  ISETP.GT.U32.AND P4, PT, R0, R7, PT ;  /* 0x000000070000720c */ /* 0x000fe20003f84070 */
[----:B------:R-:W-:Y:S02]  /*19b00*/  IMAD.MOV R9, RZ, RZ, -R9 ;  /* 0x000000ffff097224 */ /* 0x000fe400078e0a09 */
[----:B------:R-:W-:Y:S02]  /*19b10*/  @!P1 IMAD.IADD R8, R8, 0x1, -R0 ;  /* 0x0000000108089824 */ /* 0x000fe400078e0a00 */
[----:B------:R-:W-:-:S03]  /*19b20*/  IMAD R10, R0, R9, R10 ;  /* 0x00000009000a7224 */ /* 0x000fc600078e020a */
[C---:B------:R-:W-:Y:S01]  /*19b30*/  ISETP.GT.U32.AND P1, PT, R0.reuse, R8, PT ;  /* 0x000000080000720c */ /* 0x040fe20003f24070 */
[----:B------:R0:W-:Y:S04]  /*19b40*/  STL [R1+0x1f8], R4 ;  /* 0x0001f80401007387 */ /* 0x0001e80000100800 */
[----:B------:R-:W-:Y:S01]  /*19b50*/  @!P4 IMAD.IADD R7, R7, 0x1, -R0 ;  /* 0x000000010707c824 */ /* 0x000fe200078e0a00 */
[----:B0-----:R-:W3:Y:S04]  /*19b60*/  LDL.LU R4, [R1+0xcb0] ;  /* 0x000cb00001047983 */ /* 0x001ee80000300800 */
[----:B------:R-:W-:Y:S01]  /*19b70*/  ISETP.GT.U32.AND P4, PT, R0, R7, PT ;  /* 0x000000070000720c */ /* 0x000fe20003f84070 */
[----:B------:R-:W3:Y:S01]  /*19b80*/  LDL.LU R14, [R1+0xcb4] ;  /* 0x000cb400010e7983 */ /* 0x000ee20000300800 */
[----:B----4-:R-:W-:-:S03]  /*19b90*/  IABS R9, R29 ;  /* 0x0000001d00097213 */ /* 0x010fc60000000000 */
[----:B------:R0:W-:Y:S01]  /*19ba0*/  STL [R1+0x1f4], R13 ;  /* 0x0001f40d01007387 */ /* 0x0001e20000100800 */
[----:B-----5:R-:W-:Y:S01]  /*19bb0*/  IABS R11, R15 ;  /* 0x0000000f000b7213 */ /* 0x020fe20000000000 */
[----:B------:R-:W-:Y:S01]  /*19bc0*/  IMAD.HI.U32 R12, R20, R9, RZ ;  /* 0x00000009140c7227 */ /* 0x000fe200078e00ff */
[----:B--2---:R-:W-:-:S05]  /*19bd0*/  IABS R2, R28 ;  /* 0x0000001c00027213 */ /* 0x004fca0000000000 */
[----:B0-----:R-:W-:Y:S02]  /*19be0*/  IMAD.MOV.U32 R13, RZ, RZ, R2 ;  /* 0x000000ffff0d7224 */ /* 0x001fe400078e0002 */
[----:B------:R-:W-:Y:S02]  /*19bf0*/  IMAD.MOV R2, RZ, RZ, -R12 ;  /* 0x000000ffff027224 */ /* 0x000fe400078e0a0c */
[----:B------:R-:W-:Y:S01]  /*19c00*/  IMAD.HI.U32 R12, R20, R11, RZ ;  /* 0x0000000b140c7227 */ /* 0x000fe200078e00ff */
[----:B------:R-:W-:-:S03]  /*19c10*/  IABS R16, R5 ;  /* 0x0000000500107213 */ /* 0x000fc60000000000 */
[----:B------:R-:W-:Y:S02]  /*19c20*/  @!P1 IMAD.IADD R8, R8, 0x1, -R0 ;  /* 0x0000000108089824 */ /* 0x000fe400078e0a00 */
[----:B------:R-:W-:Y:S01]  /*19c30*/  IMAD.MOV R12, RZ, RZ, -R12 ;  /* 0x000000ffff0c7224 */ /* 0x000fe200078e0a0c */
[----:B------:R-:W-:Y:S01]  /*19c40*/  ISETP.GE.AND P0, PT, R5, RZ, PT ;  /* 0x000000ff0500720c */ /* 0x000fe20003f06270 */
[----:B------:R-:W-:Y:S02]  /*19c50*/  IMAD.MOV.U32 R5, RZ, RZ, R8 ;  /* 0x000000ffff057224 */ /* 0x000fe400078e0008 */
[----:B------:R-:W-:Y:S02]  /*19c60*/  IMAD R11, R0, R12, R11 ;  /* 0x0000000c000b7224 */ /* 0x000fe400078e020b */
[----:B------:R-:W-:-:S04]  /*19c70*/  IMAD.HI.U32 R17, R20, R16, RZ ;  /* 0x0000001014117227 */ /* 0x000fc800078e00ff */
[----:B------:R-:W-:Y:S02]  /*19c80*/  @!P3 IMAD.MOV R5, RZ, RZ, -R5 ;  /* 0x000000ffff05b224 */ /* 0x000fe400078e0a05 */
[----:B------:R-:W-:Y:S01]  /*19c90*/  @!P4 IMAD.IADD R7, R7, 0x1, -R0 ;  /* 0x000000010707c824 */ /* 0x000fe200078e0a00 */
[C---:B------:R-:W-:Y:S01]  /*19ca0*/  ISETP.GT.U32.AND P4, PT, R0.reuse, R11, PT ;  /* 0x0000000b0000720c */ /* 0x040fe20003f84070 */
[----:B------:R-:W-:Y:S01]  /*19cb0*/  IMAD.MOV R17, RZ, RZ, -R17 ;  /* 0x000000ffff117224 */ /* 0x000fe200078e0a11 */
[----:B------:R0:W-:Y:S04]  /*19cc0*/  STL [R1+0x1f0], R6 ;  /* 0x0001f00601007387 */ /* 0x0001e80000100800 */
[----:B------:R1:W-:Y:S01]  /*19cd0*/  STL [R1+0x1e8], R5 ;  /* 0x0001e80501007387 */ /* 0x0003e20000100800 */
[C---:B------:R-:W-:Y:S01]  /*19ce0*/  ISETP.GT.U32.AND P5, PT, R0.reuse, R10, PT ;  /* 0x0000000a0000720c */ /* 0x040fe20003fa4070 */
[----:B0-----:R-:W-:-:S02]  /*19cf0*/  IMAD R6, R0, R17, R16 ;  /* 0x0000001100067224 */ /* 0x001fc400078e0210 */
[----:B------:R-:W-:Y:S01]  /*19d00*/  IMAD.MOV.U32 R16, RZ, RZ, R7 ;  /* 0x000000ffff107224 */ /* 0x000fe200078e0007 */
[----:B-1----:R-:W2:Y:S02]  /*19d10*/  LDL.LU R5, [R1+0xcb8] ;  /* 0x000cb80001057983 */ /* 0x002ea40000300800 */
[----:B------:R-:W-:Y:S01]  /*19d20*/  ISETP.GT.U32.AND P1, PT, R0, R6, PT ;  /* 0x000000060000720c */ /* 0x000fe20003f24070 */
[----:B------:R-:W-:Y:S01]  /*19d30*/  @!P2 IMAD.MOV R16, RZ, RZ, -R16 ;  /* 0x000000ffff10a224 */ /* 0x000fe200078e0a10 */
[----:B------:R-:W-:Y:S01]  /*19d40*/  ISETP.GE.AND P2, PT, R29, RZ, PT ;  /* 0x000000ff1d00720c */ /* 0x000fe20003f46270 */
[----:B------:R-:W-:Y:S01]  /*19d50*/  @!P4 IMAD.IADD R11, R11, 0x1, -R0 ;  /* 0x000000010b0bc824 */ /* 0x000fe200078e0a00 */
[----:B------:R-:W4:Y:S01]  /*19d60*/  LDL.LU R29, [R1+0xcbc] ;  /* 0x000cbc00011d7983 */ /* 0x000f220000300800 */
[----:B------:R-:W-:-:S03]  /*19d70*/  ISETP.GE.AND P4, PT, R28, RZ, PT ;  /* 0x000000ff1c00720c */ /* 0x000fc60003f86270 */
[----:B------:R-:W-:Y:S04]  /*19d80*/  STL [R1+0x1c4], R16 ;  /* 0x0001c41001007387 */ /* 0x000fe80000100800 */
[----:B------:R-:W5:Y:S01]  /*19d90*/  LDL.LU R28, [R1+0xcc0] ;  /* 0x000cc000011c7983 */ /* 0x000f620000300800 */
[--C-:B------:R-:W-:Y:S02]  /*19da0*/  @!P5 IMAD.IADD R10, R10, 0x1, -R0.reuse ;  /* 0x000000010a0ad824 */ /* 0x100fe400078e0a00 */
[----:B------:R-:W-:-:S03]  /*19db0*/  @!P1 IMAD.IADD R6, R6, 0x1, -R0 ;  /* 0x0000000106069824 */ /* 0x000fc600078e0a00 */
[C---:B------:R-:W-:Y:S02]  /*19dc0*/  ISETP.GT.U32.AND P5, PT, R0.reuse, R10, PT ;  /* 0x0000000a0000720c */ /* 0x040fe40003fa4070 */
[----:B------:R-:W-:-:S11]  /*19dd0*/  ISETP.GT.U32.AND P1, PT, R0, R6, PT ;  /* 0x000000060000720c */ /* 0x000fd60003f24070 */
[--C-:B------:R-:W-:Y:S02]  /*19de0*/  @!P5 IMAD.IADD R10, R10, 0x1, -R0.reuse ;  /* 0x000000010a0ad824 */ /* 0x100fe400078e0a00 */
[----:B------:R-:W-:Y:S02]  /*19df0*/  @!P1 IMAD.IADD R6, R6, 0x1, -R0 ;  /* 0x0000000106069824 */ /* 0x000fe400078e0a00 */
[----:B------:R-:W-:Y:S02]  /*19e00*/  @!P6 IMAD.MOV R10, RZ, RZ, -R10 ;  /* 0x000000ffff0ae224 */ /* 0x000fe400078e0a0a */
[----:B------:R-:W-:-:S03]  /*19e10*/  @!P0 IMAD.MOV R6, RZ, RZ, -R6 ;  /* 0x000000ffff068224 */ /* 0x000fc600078e0a06 */
[----:B------:R0:W-:Y:S04]  /*19e20*/  STL [R1+0x1d0], R10 ;  /* 0x0001d00a01007387 */ /* 0x0001e80000100800 */
[----:B------:R4:W-:Y:S04]  /*19e30*/  STL [R1+0x1d8], R6 ;  /* 0x0001d80601007387 */ /* 0x0009e80000100800 */
[----:B------:R-:W4:Y:S01]  /*19e40*/  LDL.LU R27, [R1+0xcc4] ;  /* 0x000cc400011b7983 */ /* 0x000f220000300800 */
[----:B------:R-:W-:Y:S02]  /*19e50*/  IMAD R2, R0, R2, R9 ;  /* 0x0000000200027224 */ /* 0x000fe400078e0209 */
[----:B------:R-:W-:-:S03]  /*19e60*/  IMAD.HI.U32 R9, R20, R13, RZ ;  /* 0x0000000d14097227 */ /* 0x000fc600078e00ff */
[----:B------:R-:W-:Y:S01]  /*19e70*/  ISETP.GT.U32.AND P3, PT, R0, R2, PT ;  /* 0x000000020000720c */ /* 0x000fe20003f64070 */
[----:B------:R-:W-:-:S04]  /*19e80*/  IMAD.MOV R9, RZ, RZ, -R9 ;  /* 0x000000ffff097224 */ /* 0x000fc800078e0a09 */
[----:B------:R-:W-:-:S05]  /*19e90*/  IMAD R12, R0, R9, R13 ;  /* 0x00000009000c7224 */ /* 0x000fca00078e020d */
[----:B------:R-:W-:-:S03]  /*19ea0*/  ISETP.GT.U32.AND P5, PT, R0, R12, PT ;  /* 0x0000000c0000720c */ /* 0x000fc60003fa4070 */
[----:B------:R-:W-:-:S05]  /*19eb0*/  @!P3 IMAD.IADD R2, R2, 0x1, -R0 ;  /* 0x000000010202b824 */ /* 0x000fca00078e0a00 */
[----:B------:R-:W-:-:S05]  /*19ec0*/  ISETP.GT.U32.AND P3, PT, R0, R2, PT ;  /* 0x000000020000720c */ /* 0x000fca0003f64070 */
[--C-:B------:R-:W-:Y:S01]  /*19ed0*/  @!P5 IMAD.IADD R12, R12, 0x1, -R0.reuse ;  /* 0x000000010c0cd824 */ /* 0x100fe200078e0a00 */
[C---:B------:R-:W-:Y:S02]  /*19ee0*/  ISETP.GT.U32.AND P5, PT, R0.reuse, R11, PT ;  /* 0x0000000b0000720c */ /* 0x040fe40003fa4070 */
[----:B------:R-:W-:Y:S02]  /*19ef0*/  ISETP.GE.AND P1, PT, R15, RZ, PT ;  /* 0x000000ff0f00720c */ /* 0x000fe40003f26270 */
[----:B------:R-:W-:Y:S01]  /*19f00*/  ISETP.GT.U32.AND P6, PT, R0, R12, PT ;  /* 0x0000000c0000720c */ /* 0x000fe20003fc4070 */
[----:B------:R-:W4:Y:S02]  /*19f10*/  LDL.LU R15, [R1+0xccc] ;  /* 0x000ccc00010f7983 */ /* 0x000f240000300800 */
[----:B------:R-:W-:-:S04]  /*19f20*/  @!P3 IMAD.IADD R2, R2, 0x1, -R0 ;  /* 0x000000010202b824 */ /* 0x000fc800078e0a00 */
[----:B0-----:R-:W-:Y:S02]  /*19f30*/  IMAD.MOV.U32 R10, RZ, RZ, R2 ;  /* 0x000000ffff0a7224 */ /* 0x001fe400078e0002 */
[----:B------:R-:W-:Y:S02]  /*19f40*/  @!P5 IMAD.IADD R11, R11, 0x1, -R0 ;  /* 0x000000010b0bd824 */ /* 0x000fe400078e0a00 */
[----:B------:R-:W-:Y:S02]  /*19f50*/  @!P2 IMAD.MOV R10, RZ, RZ, -R10 ;  /* 0x000000ffff0aa224 */ /* 0x000fe400078e0a0a */
[----:B------:R-:W-:Y:S01]  /*19f60*/  @!P6 IMAD.IADD R12, R12, 0x1, -R0 ;  /* 0x000000010c0ce824 */ /* 0x000fe200078e0a00 */
[----:B---3--:R-:W-:Y:S02]  /*19f70*/  IABS R8, R14 ;  /* 0x0000000e00087213 */ /* 0x008fe40000000000 */
[----:B------:R-:W-:-:S03]  /*19f80*/  IABS R9, R4 ;  /* 0x0000000400097213 */ /* 0x000fc60000000000 */
[----:B------:R-:W-:-:S04]  /*19f90*/  IMAD.HI.U32 R7, R20, R8, RZ ;  /* 0x0000000814077227 */ /* 0x000fc800078e00ff */
[----:B------:R-:W-:Y:S02]  /*19fa0*/  IMAD.MOV R7, RZ, RZ, -R7 ;  /* 0x000000ffff077224 */ /* 0x000fe400078e0a07 */
[----:B------:R-:W-:-:S04]  /*19fb0*/  IMAD.HI.U32 R13, R20, R9, RZ ;  /* 0x00000009140d7227 */ /* 0x000fc800078e00ff */
[----:B------:R-:W-:Y:S02]  /*19fc0*/  IMAD R8, R0, R7, R8 ;  /* 0x0000000700087224 */ /* 0x000fe400078e0208 */
[----:B------:R-:W-:-:S03]  /*19fd0*/  IMAD.MOV R13, RZ, RZ, -R13 ;  /* 0x000000ffff0d7224 */ /* 0x000fc600078e0a0d */
[C---:B------:R-:W-:Y:S01]  /*19fe0*/  ISETP.GT.U32.AND P2, PT, R0.reuse, R8, PT ;  /* 0x000000080000720c */ /* 0x040fe20003f44070 */
[----:B------:R-:W-:Y:S01]  /*19ff0*/  IMAD R9, R0, R13, R9 ;  /* 0x0000000d00097224 */ /* 0x000fe200078e0209 */
[----:B------:R-:W-:Y:S01]  /*1a000*/  ISETP.GE.AND P5, PT, R14, RZ, PT ;  /* 0x000000ff0e00720c */ /* 0x000fe20003fa6270 */
[----:B------:R-:W-:-:S03]  /*1a010*/  IMAD.MOV.U32 R14, RZ, RZ, R11 ;  /* 0x000000ffff0e7224 */ /* 0x000fc600078e000b */
[----:B------:R-:W-:Y:S01]  /*1a020*/  ISETP.GT.U32.AND P3, PT, R0, R9, PT ;  /* 0x000000090000720c */ /* 0x000fe20003f64070 */
[----:B------:R-:W-:Y:S01]  /*1a030*/  @!P1 IMAD.MOV R14, RZ, RZ, -R14 ;  /* 0x000000ffff0e9224 */ /* 0x000fe200078e0a0e */
[----:B------:R-:W-:Y:S02]  /*1a040*/  ISETP.GE.AND P0, PT, R4, RZ, PT ;  /* 0x000000ff0400720c */ /* 0x000fe40003f06270 */
[----:B------:R-:W3:Y:S03]  /*1a050*/  LDL.LU R4, [R1+0xcd0] ;  /* 0x000cd00001047983 */ /* 0x000ee60000300800 */
[--C-:B------:R-:W-:Y:S01]  /*1a060*/  @!P2 IMAD.IADD R8, R8, 0x1, -R0.reuse ;  /* 0x000000010808a824 */ /* 0x100fe200078e0a00 */
[----:B------:R-:W-:Y:S04]  /*1a070*/  STL [R1+0x1e0], R10 ;  /* 0x0001e00a01007387 */ /* 0x000fe80000100800 */
[----:B------:R0:W-:Y:S01]  /*1a080*/  STL [R1+0x1dc], R14 ;  /* 0x0001dc0e01007387 */ /* 0x0001e20000100800 */
[----:B------:R-:W-:Y:S01]  /*1a090*/  @!P3 IMAD.IADD R9, R9, 0x1, -R0 ;  /* 0x000000010909b824 */ /* 0x000fe200078e0a00 */
[----:B--2---:R-:W-:-:S02]  /*1a0a0*/  IABS R7, R5 ;  /* 0x0000000500077213 */ /* 0x004fc40000000000 */
[----:B------:R-:W-:Y:S01]  /*1a0b0*/  ISETP.GE.AND P6, PT, R5, RZ, PT ;  /* 0x000000ff0500720c */ /* 0x000fe20003fc6270 */
[----:B------:R-:W-:-:S04]  /*1a0c0*/  IMAD.MOV.U32 R5, RZ, RZ, R12 ;  /* 0x000000ffff057224 */ /* 0x000fc800078e000c */
[----:B------:R-:W-:-:S05]  /*1a0d0*/  @!P4 IMAD.MOV R5, RZ, RZ, -R5 ;  /* 0x000000ffff05c224 */ /* 0x000fca00078e0a05 */
[----:B------:R1:W-:Y:S01]  /*1a0e0*/  STL [R1+0x1d4], R5 ;  /* 0x0001d40501007387 */ /* 0x0003e20000100800 */
[----:B-----5:R-:W-:Y:S02]  /*1a0f0*/  IABS R2, R28 ;  /* 0x0000001c00027213 */ /* 0x020fe40000000000 */
[----:B------:R-:W-:Y:S02]  /*1a100*/  ISETP.GE.AND P2, PT, R28, RZ, PT ;  /* 0x000000ff1c00720c */ /* 0x000fe40003f46270 */
[----:B------:R-:W2:Y:S01]  /*1a110*/  LDL.LU R28, [R1+0xcd4] ;  /* 0x000cd400011c7983 */ /* 0x000ea20000300800 */
[C---:B------:R-:W-:Y:S02]  /*1a120*/  ISETP.GT.U32.AND P1, PT, R0.reuse, R9, PT ;  /* 0x000000090000720c */ /* 0x040fe40003f24070 */
[----:B------:R-:W-:Y:S02]  /*1a130*/  ISETP.GT.U32.AND P4, PT, R0, R8, PT ;  /* 0x000000080000720c */ /* 0x000fe40003f84070 */
[----:B----4-:R-:W-:-:S09]  /*1a140*/  IABS R6, R29 ;  /* 0x0000001d00067213 */ /* 0x010fd20000000000 */
[--C-:B------:R-:W-:Y:S02]  /*1a150*/  @!P1 IMAD.IADD R9, R9, 0x1, -R0.reuse ;  /* 0x0000000109099824 */ /* 0x100fe400078e0a00 */
[----:B------:R-:W-:Y:S02]  /*1a160*/  @!P4 IMAD.IADD R8, R8, 0x1, -R0 ;  /* 0x000000010808c824 */ /* 0x000fe400078e0a00 */
[----:B0-----:R-:W-:Y:S02]  /*1a170*/  IMAD.MOV.U32 R14, RZ, RZ, R9 ;  /* 0x000000ffff0e7224 */ /* 0x001fe400078e0009 */
[----:B------:R-:W-:-:S04]  /*1a180*/  IMAD.HI.U32 R10, R20, R6, RZ ;  /* 0x00000006140a7227 */ /* 0x000fc800078e00ff */
[----:B-1----:R-:W-:Y:S02]  /*1a190*/  IMAD.MOV.U32 R5, RZ, RZ, R8 ;  /* 0x000000ffff057224 */ /* 0x002fe400078e0008 */
[----:B------:R-:W-:Y:S02]  /*1a1a0*/  @!P0 IMAD.MOV R14, RZ, RZ, -R14 ;  /* 0x000000ffff0e8224 */ /* 0x000fe400078e0a0e */
[----:B------:R-:W-:Y:S02]  /*1a1b0*/  IMAD.MOV R10, RZ, RZ, -R10 ;  /* 0x000000ffff0a7224 */ /* 0x000fe400078e0a0a */
[----:B------:R-:W-:Y:S01]  /*1a1c0*/  @!P5 IMAD.MOV R5, RZ, RZ, -R5 ;  /* 0x000000ffff05d224 */ /* 0x000fe200078e0a05 */
[----:B------:R0:W-:Y:S01]  /*1a1d0*/  STL [R1+0x1cc], R14 ;  /* 0x0001cc0e01007387 */ /* 0x0001e20000100800 */
[----:B------:R-:W-:Y:S01]  /*1a1e0*/  IMAD R6, R0, R10, R6 ;  /* 0x0000000a00067224 */ /* 0x000fe200078e0206 */
[----:B------:R-:W-:Y:S02]  /*1a1f0*/  IABS R10, R27 ;  /* 0x0000001b000a7213 */ /* 0x000fe40000000000 */
[----:B------:R-:W-:Y:S01]  /*1a200*/  ISETP.GE.AND P5, PT, R27, RZ, PT ;  /* 0x000000ff1b00720c */ /* 0x000fe20003fa6270 */
[----:B------:R1:W-:Y:S04]  /*1a210*/  STL [R1+0x1c8], R5 ;  /* 0x0001c80501007387 */ /* 0x0003e80000100800 */
[----:B------:R-:W4:Y:S01]  /*1a220*/  LDL.LU R27, [R1+0xcd8] ;  /* 0x000cd800011b7983 */ /* 0x000f220000300800 */
[----:B------:R-:W-:Y:S01]  /*1a230*/  IMAD.HI.U32 R13, R20, R7, RZ ;  /* 0x00000007140d7227 */ /* 0x000fe200078e00ff */
[----:B------:R-:W-:-:S02]  /*1a240*/  ISETP.GT.U32.AND P4, PT, R0, R6, PT ;  /* 0x000000060000720c */ /* 0x000fc40003f84070 */
[----:B0-----:R-:W5:Y:S01]  /*1a250*/  LDL.LU R14, [R1+0xcdc] ;  /* 0x000cdc00010e7983 */ /* 0x001f620000300800 */
[----:B------:R-:W-:-:S04]  /*1a260*/  IMAD.MOV R11, RZ, RZ, -R13 ;  /* 0x000000ffff0b7224 */ /* 0x000fc800078e0a0d */
[----:B------:R-:W-:-:S05]  /*1a270*/  IMAD R7, R0, R11, R7 ;  /* 0x0000000b00077224 */ /* 0x000fca00078e0207 */
[----:B------:R-:W-:Y:S01]  /*1a280*/  ISETP.GT.U32.AND P1, PT, R0, R7, PT ;  /* 0x000000070000720c */ /* 0x000fe20003f24070 */
[----:B------:R-:W-:Y:S01]  /*1a290*/  @!P4 IMAD.IADD R6, R6, 0x1, -R0 ;  /* 0x000000010606c824 */ /* 0x000fe200078e0a00 */
[----:B------:R-:W-:-:S11]  /*1a2a0*/  IABS R11, R21 ;  /* 0x00000015000b7213 */ /* 0x000fd60000000000 */
[----:B------:R-:W-:Y:S01]  /*1a2b0*/  @!P1 IMAD.IADD R7, R7, 0x1, -R0 ;  /* 0x0000000107079824 */ /* 0x000fe200078e0a00 */
[----:B------:R-:W-:-:S04]  /*1a2c0*/  IABS R12, R15 ;  /* 0x0000000f000c7213 */ /* 0x000fc80000000000 */
[----:B------:R-:W-:Y:S01]  /*1a2d0*/  ISETP.GT.U32.AND P0, PT, R0, R7, PT ;  /* 0x000000070000720c */ /* 0x000fe20003f04070 */
        /* <DEDUP_REMOVED lines=8> */
[----:B------:R-:W-:Y:S02]  /*1a360*/  @!P0 IMAD.IADD R7, R7, 0x1, -R0 ;  /* 0x0000000107078824 */ /* 0x000fe400078e0a00 */
[----:B------:R-:W-:-:S02]  /*1a370*/  IMAD R2, R0, R16, R2 ;  /* 0x0000001000027224 */ /* 0x000fc400078e0202 */
[----:B------:R-:W-:Y:S02]  /*1a380*/  IMAD R18, R0, R18, R12 ;  /* 0x0000001200127224 */ /* 0x000fe400078e020c */
[----:B------:R-:W-:Y:S01]  /*1a390*/  @!P4 IMAD.IADD R6, R6, 0x1, -R0 ;  /* 0x000000010606c824 */ /* 0x000fe200078e0a00 */
[C---:B------:R-:W-:Y:S01]  /*1a3a0*/  ISETP.GT.U32.AND P4, PT, R0.reuse, R11, PT ;  /* 0x0000000b0000720c */ /* 0x040fe20003f84070 */
[----:B-1----:R-:W-:Y:S01]  /*1a3b0*/  IMAD.MOV.U32 R5, RZ, RZ, R7 ;  /* 0x000000ffff057224 */ /* 0x002fe200078e0007 */
[----:B------:R-:W-:-:S03]  /*1a3c0*/  ISETP.GT.U32.AND P1, PT, R0, R2, PT ;  /* 0x000000020000720c */ /* 0x000fc60003f24070 */
[----:B------:R-:W-:Y:S01]  /*1a3d0*/  @!P6 IMAD.MOV R5, RZ, RZ, -R5 ;  /* 0x000000ffff05e224 */ /* 0x000fe200078e0a05 */
[----:B------:R-:W-:Y:S01]  /*1a3e0*/  ISETP.GT.U32.AND P6, PT, R0, R18, PT ;  /* 0x000000120000720c */ /* 0x000fe20003fc4070 */
[----:B------:R-:W-:-:S06]  /*1a3f0*/  IMAD.MOV.U32 R9, RZ, RZ, R6 ;  /* 0x000000ffff097224 */ /* 0x000fcc00078e0006 */
[--C-:B------:R-:W-:Y:S02]  /*1a400*/  @!P4 IMAD.IADD R11, R11, 0x1, -R0.reuse ;  /* 0x000000010b0bc824 */ /* 0x100fe400078e0a00 */
[----:B------:R-:W-:Y:S01]  /*1a410*/  @!P1 IMAD.IADD R2, R2, 0x1, -R0 ;  /* 0x0000000102029824 */ /* 0x000fe200078e0a00 */
[----:B------:R-:W-:-:S03]  /*1a420*/  ISETP.GE.AND P3, PT, R29, RZ, PT ;  /* 0x000000ff1d00720c */ /* 0x000fc60003f66270 */
[----:B------:R-:W-:Y:S01]  /*1a430*/  @!P6 IMAD.IADD R18, R18, 0x1, -R0 ;  /* 0x000000011212e824 */ /* 0x000fe200078e0a00 */
[C---:B------:R-:W-:Y:S02]  /*1a440*/  ISETP.GT.U32.AND P6, PT, R0.reuse, R11, PT ;  /* 0x0000000b0000720c */ /* 0x040fe40003fc4070 */
[----:B------:R-:W-:Y:S01]  /*1a450*/  ISETP.GT.U32.AND P1, PT, R0, R2, PT ;  /* 0x000000020000720c */ /* 0x000fe20003f24070 */
[----:B------:R0:W-:Y:S06]  /*1a460*/  STL [R1+0x1c0], R5 ;  /* 0x0001c00501007387 */ /* 0x0001ec0000100800 */
[----:B------:R-:W-:-:S04]  /*1a470*/  @!P3 IMAD.MOV R9, RZ, RZ, -R9 ;  /* 0x000000ffff09b224 */ /* 0x000fc800078e0a09 */
[--C-:B------:R-:W-:Y:S01]  /*1a480*/  @!P6 IMAD.IADD R11, R11, 0x1, -R0.reuse ;  /* 0x000000010b0be824 */ /* 0x100fe200078e0a00 */
[----:B0-----:R-:W5:Y:S01]  /*1a490*/  LDL.LU R5, [R1+0xce0] ;  /* 0x000ce00001057983 */ /* 0x001f620000300800 */
[----:B------:R-:W-:-:S03]  /*1a4a0*/  @!P1 IMAD.IADD R2, R2, 0x1, -R0 ;  /* 0x0000000102029824 */ /* 0x000fc600078e0a00 */
[----:B------:R-:W5:Y:S04]  /*1a4b0*/  LDL.LU R29, [R1+0xce4] ;  /* 0x000ce400011d7983 */ /* 0x000f680000300800 */
[----:B------:R0:W-:Y:S02]  /*1a4c0*/  STL [R1+0x1bc], R9 ;  /* 0x0001bc0901007387 */ /* 0x0001e40000100800 */
[----:B0-----:R-:W-:-:S04]  /*1a4d0*/  IMAD.MOV.U32 R9, RZ, RZ, R2 ;  /* 0x000000ffff097224 */ /* 0x001fc800078e0002 */
[----:B------:R-:W-:-:S05]  /*1a4e0*/  @!P2 IMAD.MOV R9, RZ, RZ, -R9 ;  /* 0x000000ffff09a224 */ /* 0x000fca00078e0a09 */
[----:B------:R-:W-:Y:S01]  /*1a4f0*/  STL [R1+0x1b8], R9 ;  /* 0x0001b80901007387 */ /* 0x000fe20000100800 */
[----:B--2---:R-:W-:-:S05]  /*1a500*/  IABS R8, R28 ;  /* 0x0000001c00087213 */ /* 0x004fca0000000000 */
[----:B------:R-:W-:-:S04]  /*1a510*/  IMAD.MOV.U32 R6, RZ, RZ, R8 ;  /* 0x000000ffff067224 */ /* 0x000fc800078e0008 */
[----:B------:R-:W-:-:S04]  /*1a520*/  IMAD.HI.U32 R8, R20, R6, RZ ;  /* 0x0000000614087227 */ /* 0x000fc800078e00ff */
[----:B------:R-:W-:-:S04]  /*1a530*/  IMAD.MOV R8, RZ, RZ, -R8 ;  /* 0x000000ffff087224 */ /* 0x000fc800078e0a08 */
[----:B------:R-:W-:-:S05]  /*1a540*/  IMAD R6, R0, R8, R6 ;  /* 0x0000000800067224 */ /* 0x000fca00078e0206 */
[----:B------:R-:W-:-:S13]  /*1a550*/  ISETP.GT.U32.AND P6, PT, R0, R6, PT ;  /* 0x000000060000720c */ /* 0x000fda0003fc4070 */
[----:B------:R-:W-:Y:S01]  /*1a560*/  @!P6 IMAD.IADD R6, R6, 0x1, -R0 ;  /* 0x000000010606e824 */ /* 0x000fe200078e0a00 */
[----:B----4-:R-:W-:Y:S02]  /*1a570*/  IABS R7, R27 ;  /* 0x0000001b00077213 */ /* 0x010fe40000000000 */
[----:B------:R-:W-:Y:S01]  /*1a580*/  ISETP.GE.AND P6, PT, R27, RZ, PT ;  /* 0x000000ff1b00720c */ /* 0x000fe20003fc6270 */
[----:B------:R-:W-:Y:S02]  /*1a590*/  IMAD.MOV.U32 R27, RZ, RZ, R26 ;  /* 0x000000ffff1b7224 */ /* 0x000fe400078e001a */
[----:B------:R-:W2:Y:S01]  /*1a5a0*/  LDL.LU R26, [R1+0xcec] ;  /* 0x000cec00011a7983 */ /* 0x000ea20000300800 */
[----:B---3--:R-:W-:Y:S01]  /*1a5b0*/  IABS R13, R4 ;  /* 0x00000004000d7213 */ /* 0x008fe20000000000 */
[----:B------:R-:W-:-:S04]  /*1a5c0*/  IMAD.HI.U32 R16, R20, R10, RZ ;  /* 0x0000000a14107227 */ /* 0x000fc800078e00ff */
[----:B------:R-:W-:-:S04]  /*1a5d0*/  IMAD.HI.U32 R19, R20, R13, RZ ;  /* 0x0000000d14137227 */ /* 0x000fc800078e00ff */
[----:B------:R-:W-:Y:S02]  /*1a5e0*/  IMAD.MOV R19, RZ, RZ, -R19 ;  /* 0x000000ffff137224 */ /* 0x000fe400078e0a13 */
[----:B------:R-:W-:Y:S02]  /*1a5f0*/  IMAD.MOV R16, RZ, RZ, -R16 ;  /* 0x000000ffff107224 */ /* 0x000fe400078e0a10 */
[C---:B------:R-:W-:Y:S02]  /*1a600*/  IMAD R13, R0.reuse, R19, R13 ;  /* 0x00000013000d7224 */ /* 0x040fe400078e020d */
[----:B------:R-:W-:-:S03]  /*1a610*/  IMAD R10, R0, R16, R10 ;  /* 0x00000010000a7224 */ /* 0x000fc600078e020a */
[C---:B------:R-:W-:Y:S02]  /*1a620*/  ISETP.GT.U32.AND P1, PT, R0.reuse, R13, PT ;  /* 0x0000000d0000720c */ /* 0x040fe40003f24070 */
[----:B------:R-:W-:Y:S01]  /*1a630*/  ISETP.GT.U32.AND P0, PT, R0, R10, PT ;  /* 0x0000000a0000720c */ /* 0x000fe20003f04070 */
[----:B------:R-:W-:-:S04]  /*1a640*/  IMAD.HI.U32 R2, R20, R7, RZ ;  /* 0x0000000714027227 */ /* 0x000fc800078e00ff */
[----:B------:R-:W-:-:S06]  /*1a650*/  IMAD.MOV R2, RZ, RZ, -R2 ;  /* 0x000000ffff027224 */ /* 0x000fcc00078e0a02 */
[--C-:B------:R-:W-:Y:S01]  /*1a660*/  @!P1 IMAD.IADD R13, R13, 0x1, -R0.reuse ;  /* 0x000000010d0d9824 */ /* 0x100fe200078e0a00 */
[----:B------:R-:W-:Y:S01]  /*1a670*/  ISETP.GT.U32.AND P1, PT, R0, R18, PT ;  /* 0x000000120000720c */ /* 0x000fe20003f24070 */
[----:B------:R-:W-:Y:S02]  /*1a680*/  @!P0 IMAD.IADD R10, R10, 0x1, -R0 ;  /* 0x000000010a0a8824 */ /* 0x000fe400078e0a00 */
[----:B------:R-:W-:-:S03]  /*1a690*/  IMAD R2, R0, R2, R7 ;  /* 0x0000000200027224 */ /* 0x000fc600078e0207 */
[----:B------:R-:W-:-:S07]  /*1a6a0*/  ISETP.GT.U32.AND P4, PT, R0, R10, PT ;  /* 0x0000000a0000720c */ /* 0x000fce0003f84070 */
[----:B------:R-:W-:Y:S01]  /*1a6b0*/  @!P1 IMAD.IADD R18, R18, 0x1, -R0 ;  /* 0x0000000112129824 */ /* 0x000fe200078e0a00 */
[C---:B------:R-:W-:Y:S02]  /*1a6c0*/  ISETP.GT.U32.AND P1, PT, R0.reuse, R2, PT ;  /* 0x000000020000720c */ /* 0x040fe40003f24070 */
[----:B------:R-:W-:-:S03]  /*1a6d0*/  ISETP.GT.U32.AND P2, PT, R0, R13, PT ;  /* 0x0000000d0000720c */ /* 0x000fc60003f44070 */
[----:B------:R-:W-:Y:S01]  /*1a6e0*/  @!P4 IMAD.IADD R10, R10, 0x1, -R0 ;  /* 0x000000010a0ac824 */ /* 0x000fe200078e0a00 */
[----:B------:R-:W-:Y:S02]  /*1a6f0*/  ISETP.GE.AND P4, PT, R4, RZ, PT ;  /* 0x000000ff0400720c */ /* 0x000fe40003f86270 */
[----:B-----5:R-:W-:Y:S01]  /*1a700*/  IABS R12, R14 ;  /* 0x0000000e000c7213 */ /* 0x020fe20000000000 */
[----:B------:R-:W-:Y:S01]  /*1a710*/  IMAD.MOV.U32 R4, RZ, RZ, R10 ;  /* 0x000000ffff047224 */ /* 0x000fe200078e000a */
[----:B------:R-:W-:-:S03]  /*1a720*/  ISETP.GE.AND P3, PT, R21, RZ, PT ;  /* 0x000000ff1500720c */ /* 0x000fc60003f66270 */
[----:B------:R-:W-:Y:S02]  /*1a730*/  @!P1 IMAD.IADD R2, R2, 0x1, -R0 ;  /* 0x0000000102029824 */ /* 0x000fe400078e0a00 */
[----:B------:R-:W-:Y:S02]  /*1a740*/  @!P5 IMAD.MOV R4, RZ, RZ, -R4 ;  /* 0x000000ffff04d224 */ /* 0x000fe400078e0a04 */
[----:B------:R-:W-:Y:S01]  /*1a750*/  IMAD.HI.U32 R8, R20, R12, RZ ;  /* 0x0000000c14087227 */ /* 0x000fe200078e00ff */
[----:B------:R-:W-:Y:S02]  /*1a760*/  ISETP.GT.U32.AND P5, PT, R0, R2, PT ;  /* 0x000000020000720c */ /* 0x000fe40003fa4070 */
[----:B------:R0:W-:Y:S01]  /*1a770*/  STL [R1+0x1b4], R4 ;  /* 0x0001b40401007387 */ /* 0x0001e20000100800 */
[----:B------:R-:W-:Y:S01]  /*1a780*/  @!P2 IMAD.IADD R13, R13, 0x1, -R0 ;  /* 0x000000010d0da824 */ /* 0x000fe200078e0a00 */
[----:B------:R-:W-:Y:S01]  /*1a790*/  ISETP.GE.AND P2, PT, R28, RZ, PT ;  /* 0x000000ff1c00720c */ /* 0x000fe20003f46270 */
[----:B------:R-:W-:Y:S01]  /*1a7a0*/  IMAD.MOV R8, RZ, RZ, -R8 ;  /* 0x000000ffff087224 */ /* 0x000fe200078e0a08 */
[----:B------:R-:W-:Y:S01]  /*1a7b0*/  ISETP.GT.U32.AND P1, PT, R0, R6, PT ;  /* 0x000000060000720c */ /* 0x000fe20003f24070 */
[----:B------:R-:W3:Y:S01]  /*1a7c0*/  LDL.LU R28, [R1+0xcf0] ;  /* 0x000cf000011c7983 */ /* 0x000ee20000300800 */
[----:B------:R-:W-:-:S03]  /*1a7d0*/  ISETP.GE.AND P0, PT, R15, RZ, PT ;  /* 0x000000ff0f00720c */ /* 0x000fc60003f06270 */
[----:B------:R-:W4:Y:S01]  /*1a7e0*/  LDL.LU R21, [R1+0xcf4] ;  /* 0x000cf40001157983 */ /* 0x000f220000300800 */
[----:B------:R-:W-:Y:S02]  /*1a7f0*/  IMAD R12, R0, R8, R12 ;  /* 0x00000008000c7224 */ /* 0x000fe400078e020c */
[----:B0-----:R-:W-:Y:S02]  /*1a800*/  IMAD.MOV.U32 R4, RZ, RZ, R11 ;  /* 0x000000ffff047224 */ /* 0x001fe400078e000b */
[----:B------:R-:W-:Y:S02]  /*1a810*/  @!P5 IMAD.IADD R2, R2, 0x1, -R0 ;  /* 0x000000010202d824 */ /* 0x000fe400078e0a00 */
[----:B------:R-:W-:Y:S01]  /*1a820*/  @!P3 IMAD.MOV R4, RZ, RZ, -R4 ;  /* 0x000000ffff04b224 */ /* 0x000fe200078e0a04 */
[----:B------:R-:W-:Y:S01]  /*1a830*/  ISETP.GT.U32.AND P3, PT, R0, R12, PT ;  /* 0x0000000c0000720c */ /* 0x000fe20003f64070 */
[----:B------:R-:W-:Y:S02]  /*1a840*/  IMAD.MOV.U32 R15, RZ, RZ, R18 ;  /* 0x000000ffff0f7224 */ /* 0x000fe400078e0012 */
[----:B------:R-:W-:Y:S01]  /*1a850*/  @!P4 IMAD.MOV R13, RZ, RZ, -R13 ;  /* 0x000000ffff0dc224 */ /* 0x000fe200078e0a0d */
[----:B------:R-:W-:Y:S01]  /*1a860*/  IABS R9, R5 ;  /* 0x0000000500097213 */ /* 0x000fe20000000000 */
[----:B------:R-:W-:Y:S01]  /*1a870*/  @!P1 IMAD.IADD R6, R6, 0x1, -R0 ;  /* 0x0000000106069824 */ /* 0x000fe200078e0a00 */
[----:B------:R-:W-:Y:S01]  /*1a880*/  ISETP.GE.AND P4, PT, R5, RZ, PT ;  /* 0x000000ff0500720c */ /* 0x000fe20003f86270 */
[----:B------:R-:W-:-:S02]  /*1a890*/  IMAD.MOV.U32 R5, RZ, RZ, R2 ;  /* 0x000000ffff057224 */ /* 0x000fc400078e0002 */
[----:B------:R-:W-:Y:S01]  /*1a8a0*/  @!P0 IMAD.MOV R15, RZ, RZ, -R15 ;  /* 0x000000ffff0f8224 */ /* 0x000fe200078e0a0f */
[----:B------:R0:W-:Y:S01]  /*1a8b0*/  STL [R1+0x1b0], R4 ;  /* 0x0001b00401007387 */ /* 0x0001e20000100800 */
[----:B------:R-:W-:Y:S02]  /*1a8c0*/  @!P2 IMAD.MOV R6, RZ, RZ, -R6 ;  /* 0x000000ffff06a224 */ /* 0x000fe400078e0a06 */
[----:B------:R-:W-:Y:S02]  /*1a8d0*/  @!P6 IMAD.MOV R5, RZ, RZ, -R5 ;  /* 0x000000ffff05e224 */ /* 0x000fe400078e0a05 */
[----:B------:R-:W-:Y:S01]  /*1a8e0*/  @!P3 IMAD.IADD R12, R12, 0x1, -R0 ;  /* 0x000000010c0cb824 */ /* 0x000fe200078e0a00 */
[----:B------:R-:W-:Y:S01]  /*1a8f0*/  ISETP.GE.AND P3, PT, R27, RZ, PT ;  /* 0x000000ff1b00720c */ /* 0x000fe20003f66270 */
[----:B0-----:R-:W5:Y:S04]  /*1a900*/  LDL.LU R4, [R1+0xcf8] ;  /* 0x000cf80001047983 */ /* 0x001f680000300800 */
[----:B------:R-:W-:Y:S04]  /*1a910*/  STL [R1+0x1ac], R15 ;  /* 0x0001ac0f01007387 */ /* 0x000fe80000100800 */
[----:B------:R-:W-:Y:S04]  /*1a920*/  STL [R1+0x1a0], R13 ;  /* 0x0001a00d01007387 */ /* 0x000fe80000100800 */
[----:B------:R0:W-:Y:S04]  /*1a930*/  STL [R1+0x1a4], R6 ;  /* 0x0001a40601007387 */ /* 0x0001e80000100800 */
[----:B------:R1:W-:Y:S01]  /*1a940*/  STL [R1+0x1a8], R5 ;  /* 0x0001a80501007387 */ /* 0x0003e20000100800 */
[----:B0-----:R-:W-:-:S03]  /*1a950*/  IABS R6, R27 ;  /* 0x0000001b00067213 */ /* 0x001fc60000000000 */
[----:B------:R-:W5:Y:S01]  /*1a960*/  LDL.LU R27, [R1+0xcfc] ;  /* 0x000cfc00011b7983 */ /* 0x000f620000300800 */
[----:B--2---:R-:W-:Y:S02]  /*1a970*/  ISETP.GE.AND P6, PT, R26, RZ, PT ;  /* 0x000000ff1a00720c */ /* 0x004fe40003fc6270 */
[----:B------:R-:W-:Y:S02]  /*1a980*/  IABS R2, R26 ;  /* 0x0000001a00027213 */ /* 0x000fe40000000000 */
[----:B------:R-:W2:Y:S04]  /*1a990*/  LDL.LU R26, [R1+0xd00] ;  /* 0x000d0000011a7983 */ /* 0x000ea80000300800 */
[----:B------:R-:W2:Y:S01]  /*1a9a0*/  LDL.LU R15, [R1+0xd04] ;  /* 0x000d0400010f7983 */ /* 0x000ea20000300800 */
[----:B------:R-:W-:-:S04]  /*1a9b0*/  IMAD.HI.U32 R16, R20, R9, RZ ;  /* 0x0000000914107227 */ /* 0x000fc800078e00ff */
[----:B------:R-:W-:-:S04]  /*1a9c0*/  IMAD.MOV R10, RZ, RZ, -R16 ;  /* 0x000000ffff0a7224 */ /* 0x000fc800078e0a10 */
[----:B------:R-:W-:-:S05]  /*1a9d0*/  IMAD R11, R0, R10, R9 ;  /* 0x0000000a000b7224 */ /* 0x000fca00078e0209 */
[C---:B------:R-:W-:Y:S02]  /*1a9e0*/  ISETP.GT.U32.AND P5, PT, R0.reuse, R11, PT ;  /* 0x0000000b0000720c */ /* 0x040fe40003fa4070 */
[----:B------:R-:W-:Y:S02]  /*1a9f0*/  ISETP.GT.U32.AND P2, PT, R0, R12, PT ;  /* 0x0000000c0000720c */ /* 0x000fe40003f44070 */
[----:B------:R-:W-:Y:S02]  /*1aa00*/  ISETP.GE.AND P0, PT, R14, RZ, PT ;  /* 0x000000ff0e00720c */ /* 0x000fe40003f06270 */
[----:B------:R-:W2:Y:S07]  /*1aa10*/  LDL.LU R14, [R1+0xd0c] ;  /* 0x000d0c00010e7983 */ /* 0x000eae0000300800 */
[----:B------:R-:W-:-:S02]  /*1aa20*/  @!P5 IMAD.IADD R11, R11, 0x1, -R0 ;  /* 0x000000010b0bd824 */ /* 0x000fc400078e0a00 */
[----:B------:R-:W-:-:S03]  /*1aa30*/  @!P2 IMAD.IADD R12, R12, 0x1, -R0 ;  /* 0x000000010c0ca824 */ /* 0x000fc600078e0a00 */
[----:B------:R-:W-:Y:S01]  /*1aa40*/  ISETP.GT.U32.AND P5, PT, R0, R11, PT ;  /* 0x0000000b0000720c */ /* 0x000fe20003fa4070 */
[----:B-1----:R-:W-:-:S04]  /*1aa50*/  IMAD.MOV.U32 R5, RZ, RZ, R12 ;  /* 0x000000ffff057224 */ /* 0x002fc800078e000c */
[----:B------:R-:W-:Y:S02]  /*1aa60*/  @!P0 IMAD.MOV R5, RZ, RZ, -R5 ;  /* 0x000000ffff058224 */ /* 0x000fe400078e0a05 */
[----:B------:R-:W-:-:S03]  /*1aa70*/  IMAD.HI.U32 R13, R20, R6, RZ ;  /* 0x00000006140d7227 */ /* 0x000fc600078e00ff */
[----:B------:R0:W-:Y:S03]  /*1aa80*/  STL [R1+0x19c], R5 ;  /* 0x00019c0501007387 */ /* 0x0001e60000100800 */
[----:B------:R-:W-:Y:S02]  /*1aa90*/  @!P5 IMAD.IADD R11, R11, 0x1, -R0 ;  /* 0x000000010b0bd824 */ /* 0x000fe400078e0a00 */
[----:B------:R-:W-:Y:S02]  /*1aaa0*/  IMAD.MOV R13, RZ, RZ, -R13 ;  /* 0x000000ffff0d7224 */ /* 0x000fe400078e0a0d */
[----:B0-----:R-:W-:Y:S02]  /*1aab0*/  IMAD.MOV.U32 R5, RZ, RZ, R11 ;  /* 0x000000ffff057224 */ /* 0x001fe400078e000b */
[----:B------:R-:W-:Y:S02]  /*1aac0*/  IMAD R6, R0, R13, R6 ;  /* 0x0000000d00067224 */ /* 0x000fe400078e0206 */
[----:B------:R-:W-:Y:S01]  /*1aad0*/  @!P4 IMAD.MOV R5, RZ, RZ, -R5 ;  /* 0x000000ffff05c224 */ /* 0x000fe200078e0a05 */
[----:B------:R-:W-:-:S02]  /*1aae0*/  IABS R7, R29 ;  /* 0x0000001d00077213 */ /* 0x000fc40000000000 */
[----:B------:R-:W-:Y:S02]  /*1aaf0*/  ISETP.GT.U32.AND P5, PT, R0, R6, PT ;  /* 0x000000060000720c */ /* 0x000fe40003fa4070 */
[----:B------:R0:W-:Y:S01]  /*1ab00*/  STL [R1+0x198], R5 ;  /* 0x0001980501007387 */ /* 0x0001e20000100800 */
[----:B------:R-:W-:-:S03]  /*1ab10*/  IMAD.HI.U32 R8, R20, R7, RZ ;  /* 0x0000000714087227 */ /* 0x000fc600078e00ff */
[----:B0-----:R-:W2:Y:S01]  /*1ab20*/  LDL.LU R5, [R1+0xd08] ;  /* 0x000d080001057983 */ /* 0x001ea20000300800 */
[----:B------:R-:W-:-:S06]  /*1ab30*/  IMAD.MOV R8, RZ, RZ, -R8 ;  /* 0x000000ffff087224 */ /* 0x000fcc00078e0a08 */
[----:B------:R-:W-:Y:S02]  /*1ab40*/  @!P5 IMAD.IADD R6, R6, 0x1, -R0 ;  /* 0x000000010606d824 */ /* 0x000fe400078e0a00 */
[----:B------:R-:W-:Y:S01]  /*1ab50*/  IMAD R7, R0, R8, R7 ;  /* 0x0000000800077224 */ /* 0x000fe200078e0207 */
[----:B----4-:R-:W-:Y:S01]  /*1ab60*/  IABS R8, R21 ;  /* 0x0000001500087213 */ /* 0x010fe20000000000 */
[----:B------:R-:W-:Y:S01]  /*1ab70*/  IMAD.HI.U32 R18, R20, R2, RZ ;  /* 0x0000000214127227 */ /* 0x000fe200078e00ff */
[C---:B------:R-:W-:Y:S02]  /*1ab80*/  ISETP.GT.U32.AND P0, PT, R0.reuse, R6, PT ;  /* 0x000000060000720c */ /* 0x040fe40003f04070 */
[----:B------:R-:W-:Y:S01]  /*1ab90*/  ISETP.GT.U32.AND P2, PT, R0, R7, PT ;  /* 0x000000070000720c */ /* 0x000fe20003f44070 */
[----:B------:R-:W-:Y:S01]  /*1aba0*/  IMAD.HI.U32 R16, R20, R8, RZ ;  /* 0x0000000814107227 */ /* 0x000fe200078e00ff */
[----:B------:R-:W-:Y:S02]  /*1abb0*/  ISETP.GE.AND P1, PT, R29, RZ, PT ;  /* 0x000000ff1d00720c */ /* 0x000fe40003f26270 */
[----:B------:R-:W4:Y:S01]  /*1abc0*/  LDL.LU R29, [R1+0xd10] ;  /* 0x000d1000011d7983 */ /* 0x000f220000300800 */
[----:B------:R-:W-:-:S02]  /*1abd0*/  IMAD.MOV R18, RZ, RZ, -R18 ;  /* 0x000000ffff127224 */ /* 0x000fc400078e0a12 */
[----:B------:R-:W-:Y:S02]  /*1abe0*/  IMAD.MOV R16, RZ, RZ, -R16 ;  /* 0x000000ffff107224 */ /* 0x000fe400078e0a10 */
[C---:B------:R-:W-:Y:S02]  /*1abf0*/  IMAD R2, R0.reuse, R18, R2 ;  /* 0x0000001200027224 */ /* 0x040fe400078e0202 */
[----:B------:R-:W-:-:S03]  /*1ac00*/  IMAD R8, R0, R16, R8 ;  /* 0x0000001000087224 */ /* 0x000fc600078e0208 */
[----:B------:R-:W-:Y:S01]  /*1ac10*/  ISETP.GT.U32.AND P4, PT, R0, R2, PT ;  /* 0x000000020000720c */ /* 0x000fe20003f84070 */
[--C-:B------:R-:W-:Y:S01]  /*1ac20*/  @!P2 IMAD.IADD R7, R7, 0x1, -R0.reuse ;  /* 0x000000010707a824 */ /* 0x100fe200078e0a00 */
[----:B---3--:R-:W-:Y:S01]  /*1ac30*/  IABS R10, R28 ;  /* 0x0000001c000a7213 */ /* 0x008fe20000000000 */
[----:B------:R-:W-:Y:S01]  /*1ac40*/  @!P0 IMAD.IADD R6, R6, 0x1, -R0 ;  /* 0x0000000106068824 */ /* 0x000fe200078e0a00 */
[----:B------:R-:W-:Y:S02]  /*1ac50*/  ISETP.GE.AND P2, PT, R28, RZ, PT ;  /* 0x000000ff1c00720c */ /* 0x000fe40003f46270 */
[----:B------:R-:W3:Y:S01]  /*1ac60*/  LDL.LU R28, [R1+0xd14] ;  /* 0x000d1400011c7983 */ /* 0x000ee20000300800 */
[----:B------:R-:W-:Y:S01]  /*1ac70*/  ISETP.GT.U32.AND P0, PT, R0, R8, PT ;  /* 0x000000080000720c */ /* 0x000fe20003f04070 */
[----:B------:R-:W-:-:S04]  /*1ac80*/  IMAD.HI.U32 R17, R20, R10, RZ ;  /* 0x0000000a14117227 */ /* 0x000fc800078e00ff */
[----:B------:R-:W-:Y:S02]  /*1ac90*/  IMAD.MOV R17, RZ, RZ, -R17 ;  /* 0x000000ffff117224 */ /* 0x000fe400078e0a11 */
[----:B------:R-:W-:Y:S01]  /*1aca0*/  @!P4 IMAD.IADD R2, R2, 0x1, -R0 ;  /* 0x000000010202c824 */ /* 0x000fe200078e0a00 */
[C---:B------:R-:W-:Y:S01]  /*1acb0*/  ISETP.GT.U32.AND P5, PT, R0.reuse, R7, PT ;  /* 0x000000070000720c */ /* 0x040fe20003fa4070 */
[----:B------:R-:W-:-:S04]  /*1acc0*/  IMAD R10, R0, R17, R10 ;  /* 0x00000011000a7224 */ /* 0x000fc800078e020a */
[----:B------:R-:W-:Y:S01]  /*1acd0*/  @!P0 IMAD.IADD R8, R8, 0x1, -R0 ;  /* 0x0000000108088824 */ /* 0x000fe200078e0a00 */
[----:B------:R-:W-:-:S07]  /*1ace0*/  ISETP.GT.U32.AND P0, PT, R0, R2, PT ;  /* 0x000000020000720c */ /* 0x000fce0003f04070 */
[----:B------:R-:W-:-:S06]  /*1acf0*/  @!P5 IMAD.IADD R7, R7, 0x1, -R0 ;  /* 0x000000010707d824 */ /* 0x000fcc00078e0a00 */
[----:B------:R-:W-:Y:S02]  /*1ad00*/  @!P0 IMAD.IADD R2, R2, 0x1, -R0 ;  /* 0x0000000102028824 */ /* 0x000fe400078e0a00 */
[----:B------:R-:W-:Y:S02]  /*1ad10*/  IMAD.MOV.U32 R22, RZ, RZ, R7 ;  /* 0x000000ffff167224 */ /* 0x000fe400078e0007 */
[----:B------:R-:W-:Y:S02]  /*1ad20*/  IMAD.MOV.U32 R7, RZ, RZ, R6 ;  /* 0x000000ffff077224 */ /* 0x000fe400078e0006 */
[----:B------:R-:W-:Y:S02]  /*1ad30*/  @!P1 IMAD.MOV R22, RZ, RZ, -R22 ;  /* 0x000000ffff169224 */ /* 0x000fe400078e0a16 */
[----:B------:R-:W-:Y:S02]  /*1ad40*/  @!P3 IMAD.MOV R7, RZ, RZ, -R7 ;  /* 0x000000ffff07b224 */ /* 0x000fe400078e0a07 */
[----:B------:R-:W-:Y:S01]  /*1ad50*/  @!P6 IMAD.MOV R2, RZ, RZ, -R2 ;  /* 0x000000ffff02e224 */ /* 0x000fe200078e0a02 */
[----:B------:R-:W-:Y:S01]  /*1ad60*/  STL [R1+0x194], R22 ;  /* 0x0001941601007387 */ /* 0x000fe20000100800 */
[----:B-----5:R-:W-:-:S03]  /*1ad70*/  IABS R18, R27 ;  /* 0x0000001b00127213 */ /* 0x020fc60000000000 */
[----:B------:R-:W-:Y:S04]  /*1ad80*/  STL [R1+0x190], R7 ;  /* 0x0001900701007387 */ /* 0x000fe80000100800 */
[----:B------:R-:W-:Y:S01]  /*1ad90*/  STL [R1+0x18c], R2 ;  /* 0x00018c0201007387 */ /* 0x000fe20000100800 */
[----:B------:R-:W-:Y:S01]  /*1ada0*/  IABS R9, R4 ;  /* 0x0000000400097213 */ /* 0x000fe20000000000 */
[----:B------:R-:W-:Y:S01]  /*1adb0*/  IMAD.HI.U32 R19, R20, R18, RZ ;  /* 0x0000001214137227 */ /* 0x000fe200078e00ff */
[----:B------:R-:W-:-:S03]  /*1adc0*/  ISETP.GT.U32.AND P5, PT, R0, R10, PT ;  /* 0x0000000a0000720c */ /* 0x000fc60003fa4070 */
[----:B------:R-:W-:-:S04]  /*1add0*/  IMAD.HI.U32 R13, R20, R9, RZ ;  /* 0x00000009140d7227 */ /* 0x000fc800078e00ff */
[----:B------:R-:W-:Y:S02]  /*1ade0*/  IMAD.MOV R19, RZ, RZ, -R19 ;  /* 0x000000ffff137224 */ /* 0x000fe400078e0a13 */
[----:B------:R-:W-:Y:S02]  /*1adf0*/  IMAD.MOV R13, RZ, RZ, -R13 ;  /* 0x000000ffff0d7224 */ /* 0x000fe400078e0a0d */
[C---:B------:R-:W-:Y:S02]  /*1ae00*/  IMAD R18, R0.reuse, R19, R18 ;  /* 0x0000001300127224 */ /* 0x040fe400078e0212 */
[----:B------:R-:W-:Y:S02]  /*1ae10*/  IMAD R9, R0, R13, R9 ;  /* 0x0000000d00097224 */ /* 0x000fe400078e0209 */
[----:B------:R-:W-:Y:S01]  /*1ae20*/  @!P5 IMAD.IADD R10, R10, 0x1, -R0 ;  /* 0x000000010a0ad824 */ /* 0x000fe200078e0a00 */
[C---:B------:R-:W-:Y:S02]  /*1ae30*/  ISETP.GT.U32.AND P5, PT, R0.reuse, R18, PT ;  /* 0x000000120000720c */ /* 0x040fe40003fa4070 */
[----:B------:R-:W-:-:S11]  /*1ae40*/  ISETP.GT.U32.AND P4, PT, R0, R9, PT ;  /* 0x000000090000720c */ /* 0x000fd60003f84070 */
[--C-:B------:R-:W-:Y:S02]  /*1ae50*/  @!P5 IMAD.IADD R18, R18, 0x1, -R0.reuse ;  /* 0x000000011212d824 */ /* 0x100fe400078e0a00 */
[----:B------:R-:W-:Y:S01]  /*1ae60*/  @!P4 IMAD.IADD R9, R9, 0x1, -R0 ;  /* 0x000000010909c824 */ /* 0x000fe200078e0a00 */
[C---:B------:R-:W-:Y:S02]  /*1ae70*/  ISETP.GT.U32.AND P4, PT, R0.reuse, R10, PT ;  /* 0x0000000a0000720c */ /* 0x040fe40003f84070 */
[----:B------:R-:W-:-:S11]  /*1ae80*/  ISETP.GT.U32.AND P5, PT, R0, R18, PT ;  /* 0x000000120000720c */ /* 0x000fd60003fa4070 */
[--C-:B------:R-:W-:Y:S02]  /*1ae90*/  @!P4 IMAD.IADD R10, R10, 0x1, -R0.reuse ;  /* 0x000000010a0ac824 */ /* 0x100fe400078e0a00 */
[----:B------:R-:W-:Y:S01]  /*1aea0*/  @!P5 IMAD.IADD R18, R18, 0x1, -R0 ;  /* 0x000000011212d824 */ /* 0x000fe200078e0a00 */
[----:B------:R-:W-:Y:S01]  /*1aeb0*/  ISETP.GE.AND P5, PT, R4, RZ, PT ;  /* 0x000000ff0400720c */ /* 0x000fe20003fa6270 */
[----:B------:R-:W-:Y:S01]  /*1aec0*/  IMAD.MOV.U32 R4, RZ, RZ, R10 ;  /* 0x000000ffff047224 */ /* 0x000fe200078e000a */
[----:B--2---:R-:W-:-:S05]  /*1aed0*/  IABS R16, R26 ;  /* 0x0000001a00107213 */ /* 0x004fca0000000000 */
[----:B------:R-:W-:-:S04]  /*1aee0*/  IMAD.MOV.U32 R11, RZ, RZ, R16 ;  /* 0x000000ffff0b7224 */ /* 0x000fc800078e0010 */
[----:B------:R-:W-:-:S04]  /*1aef0*/  IMAD.HI.U32 R17, R20, R11, RZ ;  /* 0x0000000b14117227 */ /* 0x000fc800078e00ff */
[----:B------:R-:W-:-:S04]  /*1af00*/  IMAD.MOV R17, RZ, RZ, -R17 ;  /* 0x000000ffff117224 */ /* 0x000fc800078e0a11 */
[----:B------:R-:W-:-:S05]  /*1af10*/  IMAD R11, R0, R17, R11 ;  /* 0x00000011000b7224 */ /* 0x000fca00078e020b */
[----:B------:R-:W-:-:S13]  /*1af20*/  ISETP.GT.U32.AND P0, PT, R0, R11, PT ;  /* 0x0000000b0000720c */ /* 0x000fda0003f04070 */
[----:B------:R-:W-:Y:S01]  /*1af30*/  @!P0 IMAD.IADD R11, R11, 0x1, -R0 ;  /* 0x000000010b0b8824 */ /* 0x000fe200078e0a00 */
[----:B------:R-:W-:Y:S02]  /*1af40*/  ISETP.GE.AND P0, PT, R27, RZ, PT ;  /* 0x000000ff1b00720c */ /* 0x000fe40003f06270 */
[----:B------:R-:W2:Y:S01]  /*1af50*/  LDL.LU R27, [R1+0xd18] ;  /* 0x000d1800011b7983 */ /* 0x000ea20000300800 */
[----:B------:R-:W-:-:S05]  /*1af60*/  IABS R12, R15 ;  /* 0x0000000f000c7213 */ /* 0x000fca0000000000 */
[----:B------:R-:W-:-:S04]  /*1af70*/  IMAD.HI.U32 R16, R20, R12, RZ ;  /* 0x0000000c14107227 */ /* 0x000fc800078e00ff */
[----:B------:R-:W-:-:S04]  /*1af80*/  IMAD.MOV R16, RZ, RZ, -R16 ;  /* 0x000000ffff107224 */ /* 0x000fc800078e0a10 */
[----:B------:R-:W-:-:S05]  /*1af90*/  IMAD R12, R0, R16, R12 ;  /* 0x00000010000c7224 */ /* 0x000fca00078e020c */
[----:B------:R-:W-:Y:S01]  /*1afa0*/  ISETP.GT.U32.AND P4, PT, R0, R12, PT ;  /* 0x0000000c0000720c */ /* 0x000fe20003f84070 */
[----:B------:R-:W-:-:S05]  /*1afb0*/  @!P2 IMAD.MOV R4, RZ, RZ, -R4 ;  /* 0x000000ffff04a224 */ /* 0x000fca00078e0a04 */
[----:B------:R0:W-:Y:S07]  /*1afc0*/  STL [R1+0x188], R4 ;  /* 0x0001880401007387 */ /* 0x0001ee0000100800 */
[----:B------:R-:W-:Y:S01]  /*1afd0*/  @!P4 IMAD.IADD R12, R12, 0x1, -R0 ;  /* 0x000000010c0cc824 */ /* 0x000fe200078e0a00 */
[----:B------:R-:W-:Y:S01]  /*1afe0*/  ISETP.GE.AND P4, PT, R26, RZ, PT ;  /* 0x000000ff1a00720c */ /* 0x000fe20003f86270 */
[----:B0-----:R-:W5:Y:S04]  /*1aff0*/  LDL.LU R4, [R1+0xd1c] ;  /* 0x000d1c0001047983 */ /* 0x001f680000300800 */
[----:B------:R-:W5:Y:S01]  /*1b000*/  LDL.LU R26, [R1+0xd20] ;  /* 0x000d2000011a7983 */ /* 0x000f620000300800 */
[----:B------:R-:W-:-:S02]  /*1b010*/  IABS R13, R14 ;  /* 0x0000000e000d7213 */ /* 0x000fc40000000000 */
[----:B------:R-:W-:-:S03]  /*1b020*/  ISETP.GT.U32.AND P3, PT, R0, R9, PT ;  /* 0x000000090000720c */ /* 0x000fc60003f64070 */
[----:B------:R-:W-:Y:S01]  /*1b030*/  IMAD.HI.U32 R19, R20, R13, RZ ;  /* 0x0000000d14137227 */ /* 0x000fe200078e00ff */
[----:B------:R-:W-:-:S03]  /*1b040*/  ISETP.GT.U32.AND P1, PT, R0, R8, PT ;  /* 0x000000080000720c */ /* 0x000fc60003f24070 */
[----:B------:R-:W-:-:S04]  /*1b050*/  IMAD.MOV R19, RZ, RZ, -R19 ;  /* 0x000000ffff137224 */ /* 0x000fc800078e0a13 */
[----:B------:R-:W-:Y:S02]  /*1b060*/  IMAD R13, R0, R19, R13 ;  /* 0x00000013000d7224 */ /* 0x000fe400078e020d */
[----:B------:R-:W-:-:S03]  /*1b070*/  @!P3 IMAD.IADD R9, R9, 0x1, -R0 ;  /* 0x000000010909b824 */ /* 0x000fc600078e0a00 */
[----:B------:R-:W-:Y:S01]  /*1b080*/  ISETP.GT.U32.AND P3, PT, R0, R13, PT ;  /* 0x0000000d0000720c */ /* 0x000fe20003f64070 */
[----:B------:R-:W-:Y:S01]  /*1b090*/  @!P1 IMAD.IADD R8, R8, 0x1, -R0 ;  /* 0x0000000108089824 */ /* 0x000fe200078e0a00 */
[----:B------:R-:W-:Y:S02]  /*1b0a0*/  ISETP.GE.AND P1, PT, R21, RZ, PT ;  /* 0x000000ff1500720c */ /* 0x000fe40003f26270 */
[----:B------:R-:W-:Y:S01]  /*1b0b0*/  IABS R6, R5 ;  /* 0x0000000500067213 */ /* 0x000fe20000000000 */
[----:B------:R-:W-:Y:S01]  /*1b0c0*/  IMAD.MOV.U32 R2, RZ, RZ, R8 ;  /* 0x000000ffff027224 */ /* 0x000fe200078e0008 */
[----:B------:R-:W-:-:S03]  /*1b0d0*/  ISETP.GT.U32.AND P2, PT, R0, R12, PT ;  /* 0x0000000c0000720c */ /* 0x000fc60003f44070 */
[----:B------:R-:W-:-:S04]  /*1b0e0*/  IMAD.HI.U32 R16, R20, R6, RZ ;  /* 0x0000000614107227 */ /* 0x000fc800078e00ff */
[----:B------:R-:W-:Y:S01]  /*1b0f0*/  @!P3 IMAD.IADD R13, R13, 0x1, -R0 ;  /* 0x000000010d0db824 */ /* 0x000fe200078e0a00 */
[C---:B------:R-:W-:Y:S01]  /*1b100*/  ISETP.GT.U32.AND P3, PT, R0.reuse, R11, PT ;  /* 0x0000000b0000720c */ /* 0x040fe20003f64070 */
[----:B------:R-:W-:Y:S02]  /*1b110*/  @!P1 IMAD.MOV R2, RZ, RZ, -R2 ;  /* 0x000000ffff029224 */ /* 0x000fe400078e0a02 */
[----:B------:R-:W-:Y:S01]  /*1b120*/  IMAD.MOV R16, RZ, RZ, -R16 ;  /* 0x000000ffff107224 */ /* 0x000fe200078e0a10 */
[C---:B------:R-:W-:Y:S01]  /*1b130*/  ISETP.GT.U32.AND P1, PT, R0.reuse, R13, PT ;  /* 0x0000000d0000720c */ /* 0x040fe20003f24070 */
[----:B------:R-:W-:Y:S01]  /*1b140*/  IMAD.MOV.U32 R8, RZ, RZ, R9 ;  /* 0x000000ffff087224 */ /* 0x000fe200078e0009 */
[----:B------:R0:W-:Y:S01]  /*1b150*/  STL [R1+0x184], R2 ;  /* 0x0001840201007387 */ /* 0x0001e20000100800 */
[----:B------:R-:W-:Y:S02]  /*1b160*/  IMAD R6, R0, R16, R6 ;  /* 0x0000001000067224 */ /* 0x000fe400078e0206 */
[----:B------:R-:W-:-:S03]  /*1b170*/  @!P5 IMAD.MOV R8, RZ, RZ, -R8 ;  /* 0x000000ffff08d224 */ /* 0x000fc600078e0a08 */
[----:B------:R-:W-:Y:S01]  /*1b180*/  ISETP.GT.U32.AND P6, PT, R0, R6, PT ;  /* 0x000000060000720c */ /* 0x000fe20003fc4070 */
[----:B0-----:R-:W-:Y:S02]  /*1b190*/  IMAD.MOV.U32 R2, RZ, RZ, R18 ;  /* 0x000000ffff027224 */ /* 0x001fe400078e0012 */
[----:B------:R-:W-:Y:S02]  /*1b1a0*/  @!P3 IMAD.IADD R11, R11, 0x1, -R0 ;  /* 0x000000010b0bb824 */ /* 0x000fe400078e0a00 */
[----:B------:R-:W-:Y:S01]  /*1b1b0*/  @!P0 IMAD.MOV R2, RZ, RZ, -R2 ;  /* 0x000000ffff028224 */ /* 0x000fe200078e0a02 */
[----:B------:R-:W-:Y:S01]  /*1b1c0*/  STL [R1+0x180], R8 ;  /* 0x0001800801007387 */ /* 0x000fe20000100800 */
[--C-:B------:R-:W-:Y:S01]  /*1b1d0*/  @!P2 IMAD.IADD R12, R12, 0x1, -R0.reuse ;  /* 0x000000010c0ca824 */ /* 0x100fe200078e0a00 */
[----:B------:R-:W-:Y:S01]  /*1b1e0*/  ISETP.GE.AND P2, PT, R5, RZ, PT ;  /* 0x000000ff0500720c */ /* 0x000fe20003f46270 */
[----:B------:R-:W-:Y:S01]  /*1b1f0*/  @!P1 IMAD.IADD R13, R13, 0x1, -R0 ;  /* 0x000000010d0d9824 */ /* 0x000fe200078e0a00 */
[----:B----4-:R-:W-:Y:S01]  /*1b200*/  IABS R7, R29 ;  /* 0x0000001d00077213 */ /* 0x010fe20000000000 */
[----:B------:R0:W-:Y:S01]  /*1b210*/  STL [R1+0x17c], R2 ;  /* 0x00017c0201007387 */ /* 0x0001e20000100800 */
[----:B------:R-:W-:Y:S01]  /*1b220*/  ISETP.GE.AND P1, PT, R29, RZ, PT ;  /* 0x000000ff1d00720c */ /* 0x000fe20003f26270 */
[----:B------:R-:W-:-:S02]  /*1b230*/  IMAD.MOV.U32 R5, RZ, RZ, R11 ;  /* 0x000000ffff057224 */ /* 0x000fc400078e000b */
[----:B------:R-:W4:Y:S02]  /*1b240*/  LDL.LU R29, [R1+0xd24] ;  /* 0x000d2400011d7983 */ /* 0x000f240000300800 */
[----:B------:R-:W-:Y:S01]  /*1b250*/  @!P4 IMAD.MOV R5, RZ, RZ, -R5 ;  /* 0x000000ffff05c224 */ /* 0x000fe200078e0a05 */
[----:B---3--:R-:W-:Y:S01]  /*1b260*/  IABS R19, R28 ;  /* 0x0000001c00137213 */ /* 0x008fe20000000000 */
[----:B------:R-:W-:Y:S01]  /*1b270*/  @!P6 IMAD.IADD R6, R6, 0x1, -R0 ;  /* 0x000000010606e824 */ /* 0x000fe200078e0a00 */
[----:B------:R-:W-:Y:S02]  /*1b280*/  ISETP.GE.AND P6, PT, R28, RZ, PT ;  /* 0x000000ff1c00720c */ /* 0x000fe40003fc6270 */
[----:B------:R1:W-:Y:S04]  /*1b290*/  STL [R1+0x178], R5 ;  /* 0x0001780501007387 */ /* 0x0003e80000100800 */
[----:B------:R-:W3:Y:S01]  /*1b2a0*/  LDL.LU R28, [R1+0xd28] ;  /* 0x000d2800011c7983 */ /* 0x000ee20000300800 */
[----:B------:R-:W-:Y:S01]  /*1b2b0*/  ISETP.GE.AND P5, PT, R15, RZ, PT ;  /* 0x000000ff0f00720c */ /* 0x000fe20003fa6270 */
[----:B0-----:R-:W-:Y:S01]  /*1b2c0*/  IMAD.MOV.U32 R2, RZ, RZ, R12 ;  /* 0x000000ffff027224 */ /* 0x001fe200078e000c */
[----:B------:R-:W-:Y:S01]  /*1b2d0*/  ISETP.GE.AND P3, PT, R14, RZ, PT ;  /* 0x000000ff0e00720c */ /* 0x000fe20003f66270 */
[----:B-1----:R-:W-:-:S10]  /*1b2e0*/  IMAD.MOV.U32 R5, RZ, RZ, R13 ;  /* 0x000000ffff057224 */ /* 0x002fd400078e000d */
[----:B------:R-:W-:-:S05]  /*1b2f0*/  @!P5 IMAD.MOV R2, RZ, RZ, -R2 ;  /* 0x000000ffff02d224 */ /* 0x000fca00078e0a02 */
[----:B------:R-:W-:Y:S01]  /*1b300*/  STL [R1+0x174], R2 ;  /* 0x0001740201007387 */ /* 0x000fe20000100800 */
[----:B------:R-:W-:Y:S02]  /*1b310*/  @!P3 IMAD.MOV R5, RZ, RZ, -R5 ;  /* 0x000000ffff05b224 */ /* 0x000fe400078e0a05 */
[----:B------:R-:W-:-:S04]  /*1b320*/  IMAD.HI.U32 R17, R20, R7, RZ ;  /* 0x0000000714117227 */ /* 0x000fc800078e00ff */
[----:B------:R-:W-:-:S04]  /*1b330*/  IMAD.MOV R17, RZ, RZ, -R17 ;  /* 0x000000ffff117224 */ /* 0x000fc800078e0a11 */
[----:B------:R-:W-:-:S05]  /*1b340*/  IMAD R7, R0, R17, R7 ;  /* 0x0000001100077224 */ /* 0x000fca00078e0207 */
[----:B------:R-:W-:-:S13]  /*1b350*/  ISETP.GT.U32.AND P0, PT, R0, R7, PT ;  /* 0x000000070000720c */ /* 0x000fda0003f04070 */
[----:B------:R-:W-:Y:S01]  /*1b360*/  @!P0 IMAD.IADD R7, R7, 0x1, -R0 ;  /* 0x0000000107078824 */ /* 0x000fe200078e0a00 */
[----:B------:R-:W-:-:S04]  /*1b370*/  ISETP.GT.U32.AND P0, PT, R0, R6, PT ;  /* 0x000000060000720c */ /* 0x000fc80003f04070 */
[----:B------:R-:W-:-:S09]  /*1b380*/  ISETP.GT.U32.AND P4, PT, R0, R7, PT ;  /* 0x000000070000720c */ /* 0x000fd20003f84070 */
[----:B------:R-:W-:-:S04]  /*1b390*/  @!P0 IMAD.IADD R6, R6, 0x1, -R0 ;  /* 0x0000000106068824 */ /* 0x000fc800078e0a00 */
[----:B------:R-:W-:Y:S01]  /*1b3a0*/  @!P4 IMAD.IADD R7, R7, 0x1, -R0 ;  /* 0x000000010707c824 */ /* 0x000fe200078e0a00 */
[----:B--2---:R-:W-:Y:S02]  /*1b3b0*/  ISETP.GE.AND P5, PT, R27, RZ, PT ;  /* 0x000000ff1b00720c */ /* 0x004fe40003fa6270 */
[----:B------:R-:W-:Y:S02]  /*1b3c0*/  IABS R9, R27 ;  /* 0x0000001b00097213 */ /* 0x000fe40000000000 */
[----:B------:R-:W2:Y:S04]  /*1b3d0*/  LDL.LU R27, [R1+0xd2c] ;  /* 0x000d2c00011b7983 */ /* 0x000ea80000300800 */
[----:B------:R0:W-:Y:S04]  /*1b3e0*/  STL [R1+0x10c], R5 ;  /* 0x00010c0501007387 */ /* 0x0001e80000100800 */
[----:B------:R-:W2:Y:S01]  /*1b3f0*/  LDL.LU R14, [R1+0xd30] ;  /* 0x000d3000010e7983 */ /* 0x000ea20000300800 */
[----:B0-----:R-:W-:-:S04]  /*1b400*/  IMAD.MOV.U32 R5, RZ, RZ, R6 ;  /* 0x000000ffff057224 */ /* 0x001fc800078e0006 */
[----:B------:R-:W-:-:S05]  /*1b410*/  @!P2 IMAD.MOV R5, RZ, RZ, -R5 ;  /* 0x000000ffff05a224 */ /* 0x000fca00078e0a05 */
[----:B------:R0:W-:Y:S04]  /*1b420*/  STL [R1+0x170], R5 ;  /* 0x0001700501007387 */ /* 0x0001e80000100800 */
[----:B0-----:R-:W2:Y:S01]  /*1b430*/  LDL.LU R5, [R1+0xd34] ;  /* 0x000d340001057983 */ /* 0x001ea20000300800 */
[----:B-----5:R-:W-:Y:S02]  /*1b440*/  IABS R10, R26 ;  /* 0x0000001a000a7213 */ /* 0x020fe40000000000 */
[----:B------:R-:W-:Y:S02]  /*1b450*/  ISETP.GE.AND P4, PT, R26, RZ, PT ;  /* 0x000000ff1a00720c */ /* 0x000fe40003f86270 */
[----:B------:R-:W5:Y:S01]  /*1b460*/  LDL.LU R26, [R1+0xd38] ;  /* 0x000d3800011a7983 */ /* 0x000f620000300800 */
[----:B------:R-:W-:-:S04]  /*1b470*/  IMAD.HI.U32 R8, R20, R19, RZ ;  /* 0x0000001314087227 */ /* 0x000fc800078e00ff */
[----:B------:R-:W-:-:S04]  /*1b480*/  IMAD.MOV R8, RZ, RZ, -R8 ;  /* 0x000000ffff087224 */ /* 0x000fc800078e0a08 */
[----:B------:R-:W-:Y:S01]  /*1b490*/  IMAD R8, R0, R8, R19 ;  /* 0x0000000800087224 */ /* 0x000fe200078e0213 */
[----:B------:R-:W-:-:S04]  /*1b4a0*/  IABS R2, R4 ;  /* 0x0000000400027213 */ /* 0x000fc80000000000 */
[----:B------:R-:W-:Y:S02]  /*1b4b0*/  ISETP.GT.U32.AND P3, PT, R0, R8, PT ;  /* 0x000000080000720c */ /* 0x000fe40003f64070 */
[----:B------:R-:W-:Y:S01]  /*1b4c0*/  ISETP.GE.AND P0, PT, R4, RZ, PT ;  /* 0x000000ff0400720c */ /* 0x000fe20003f06270 */
[----:B------:R-:W-:-:S04]  /*1b4d0*/  IMAD.MOV.U32 R4, RZ, RZ, R7 ;  /* 0x000000ffff047224 */ /* 0x000fc800078e0007 */
[----:B------:R-:W-:Y:S02]  /*1b4e0*/  @!P1 IMAD.MOV R4, RZ, RZ, -R4 ;  /* 0x000000ffff049224 */ /* 0x000fe400078e0a04 */
[----:B------:R-:W-:-:S03]  /*1b4f0*/  IMAD.HI.U32 R13, R20, R9, RZ ;  /* 0x00000009140d7227 */ /* 0x000fc600078e00ff */
[----:B------:R0:W-:Y:S01]  /*1b500*/  STL [R1+0x16c], R4 ;  /* 0x00016c0401007387 */ /* 0x0001e20000100800 */
[----:B------:R-:W-:Y:S02]  /*1b510*/  @!P3 IMAD.IADD R8, R8, 0x1, -R0 ;  /* 0x000000010808b824 */ /* 0x000fe400078e0a00 */
[----:B------:R-:W-:-:S03]  /*1b520*/  IMAD.HI.U32 R12, R20, R2, RZ ;  /* 0x00000002140c7227 */ /* 0x000fc600078e00ff */
[----:B------:R-:W-:Y:S01]  /*1b530*/  ISETP.GT.U32.AND P3, PT, R0, R8, PT ;  /* 0x000000080000720c */ /* 0x000fe20003f64070 */
[----:B------:R-:W-:Y:S01]  /*1b540*/  IMAD.MOV R13, RZ, RZ, -R13 ;  /* 0x000000ffff0d7224 */ /* 0x000fe200078e0a0d */
[----:B0-----:R-:W5:Y:S01]  /*1b550*/  LDL.LU R4, [R1+0xd3c] ;  /* 0x000d3c0001047983 */ /* 0x001f620000300800 */
[----:B------:R-:W-:-:S04]  /*1b560*/  IMAD.HI.U32 R11, R20, R10, RZ ;  /* 0x0000000a140b7227 */ /* 0x000fc800078e00ff */
[----:B------:R-:W-:Y:S02]  /*1b570*/  IMAD.MOV R12, RZ, RZ, -R12 ;  /* 0x000000ffff0c7224 */ /* 0x000fe400078e0a0c */
[C---:B------:R-:W-:Y:S02]  /*1b580*/  IMAD R9, R0.reuse, R13, R9 ;  /* 0x0000000d00097224 */ /* 0x040fe400078e0209 */
[----:B------:R-:W-:Y:S02]  /*1b590*/  IMAD.MOV R11, RZ, RZ, -R11 ;  /* 0x000000ffff0b7224 */ /* 0x000fe400078e0a0b */
[C---:B------:R-:W-:Y:S01]  /*1b5a0*/  IMAD R2, R0.reuse, R12, R2 ;  /* 0x0000000c00027224 */ /* 0x040fe200078e0202 */
[C---:B------:R-:W-:Y:S01]  /*1b5b0*/  ISETP.GT.U32.AND P2, PT, R0.reuse, R9, PT ;  /* 0x000000090000720c */ /* 0x040fe20003f44070 */
[----:B------:R-:W-:Y:S02]  /*1b5c0*/  IMAD R10, R0, R11, R10 ;  /* 0x0000000b000a7224 */ /* 0x000fe400078e020a */
[----:B------:R-:W-:Y:S01]  /*1b5d0*/  @!P3 IMAD.IADD R8, R8, 0x1, -R0 ;  /* 0x000000010808b824 */ /* 0x000fe200078e0a00 */
[----:B------:R-:W-:-:S02]  /*1b5e0*/  ISETP.GT.U32.AND P1, PT, R0, R2, PT ;  /* 0x000000020000720c */ /* 0x000fc40003f24070 */
[----:B------:R-:W-:Y:S02]  /*1b5f0*/  ISETP.GT.U32.AND P3, PT, R0, R10, PT ;  /* 0x0000000a0000720c */ /* 0x000fe40003f64070 */
[----:B----4-:R-:W-:-:S05]  /*1b600*/  IABS R17, R29 ;  /* 0x0000001d00117213 */ /* 0x010fca0000000000 */
[----:B------:R-:W-:Y:S02]  /*1b610*/  @!P2 IMAD.IADD R9, R9, 0x1, -R0 ;  /* 0x000000010909a824 */ /* 0x000fe400078e0a00 */
[----:B------:R-:W-:-:S04]  /*1b620*/  IMAD.HI.U32 R6, R20, R17, RZ ;  /* 0x0000001114067227 */ /* 0x000fc800078e00ff */
[----:B------:R-:W-:Y:S01]  /*1b630*/  IMAD.MOV R6, RZ, RZ, -R6 ;  /* 0x000000ffff067224 */ /* 0x000fe200078e0a06 */
[----:B---3--:R-:W-:Y:S01]  /*1b640*/  IABS R7, R28 ;  /* 0x0000001c00077213 */ /* 0x008fe20000000000 */
[--C-:B------:R-:W-:Y:S01]  /*1b650*/  @!P1 IMAD.IADD R2, R2, 0x1, -R0.reuse ;  /* 0x0000000102029824 */ /* 0x100fe200078e0a00 */
[C---:B------:R-:W-:Y:S01]  /*1b660*/  ISETP.GT.U32.AND P1, PT, R0.reuse, R9, PT ;  /* 0x000000090000720c */ /* 0x040fe20003f24070 */
[----:B------:R-:W-:Y:S02]  /*1b670*/  IMAD R17, R0, R6, R17 ;  /* 0x0000000600117224 */ /* 0x000fe400078e0211 */
[----:B------:R-:W-:Y:S02]  /*1b680*/  @!P3 IMAD.IADD R10, R10, 0x1, -R0 ;  /* 0x000000010a0ab824 */ /* 0x000fe400078e0a00 */
[----:B------:R-:W-:-:S03]  /*1b690*/  IMAD.HI.U32 R6, R20, R7, RZ ;  /* 0x0000000714067227 */ /* 0x000fc600078e00ff */
[C---:B------:R-:W-:Y:S01]  /*1b6a0*/  ISETP.GT.U32.AND P3, PT, R0.reuse, R10, PT ;  /* 0x0000000a0000720c */ /* 0x040fe20003f64070 */
[----:B------:R-:W-:Y:S02]  /*1b6b0*/  IMAD.MOV R6, RZ, RZ, -R6 ;  /* 0x000000ffff067224 */ /* 0x000fe400078e0a06 */
[----:B------:R-:W-:Y:S02]  /*1b6c0*/  IMAD.MOV.U32 R13, RZ, RZ, R8 ;  /* 0x000000ffff0d7224 */ /* 0x000fe400078e0008 */
[C---:B------:R-:W-:Y:S02]  /*1b6d0*/  IMAD R7, R0.reuse, R6, R7 ;  /* 0x0000000600077224 */ /* 0x040fe400078e0207 */
[----:B------:R-:W-:Y:S02]  /*1b6e0*/  @!P1 IMAD.IADD R9, R9, 0x1, -R0 ;  /* 0x0000000109099824 */ /* 0x000fe400078e0a00 */
[----:B------:R-:W-:Y:S01]  /*1b6f0*/  @!P6 IMAD.MOV R13, RZ, RZ, -R13 ;  /* 0x000000ffff0de224 */ /* 0x000fe200078e0a0d */
[----:B------:R-:W-:-:S03]  /*1b700*/  ISETP.GT.U32.AND P1, PT, R0, R7, PT ;  /* 0x000000070000720c */ /* 0x000fc60003f24070 */
[----:B------:R-:W-:Y:S01]  /*1b710*/  @!P3 IMAD.IADD R10, R10, 0x1, -R0 ;  /* 0x000000010a0ab824 */ /* 0x000fe200078e0a00 */
[----:B------:R-:W-:Y:S01]  /*1b720*/  STL [R1+0x164], R13 ;  /* 0x0001640d01007387 */ /* 0x000fe20000100800 */
[----:B------:R-:W-:-:S03]  /*1b730*/  ISETP.GE.AND P3, PT, R29, RZ, PT ;  /* 0x000000ff1d00720c */ /* 0x000fc60003f66270 */
[----:B------:R-:W3:Y:S05]  /*1b740*/  LDL.LU R29, [R1+0xd40] ;  /* 0x000d4000011d7983 */ /* 0x000eea0000300800 */
[----:B------:R-:W-:Y:S01]  /*1b750*/  @!P1 IMAD.IADD R7, R7, 0x1, -R0 ;  /* 0x0000000107079824 */ /* 0x000fe200078e0a00 */
[----:B------:R-:W-:Y:S02]  /*1b760*/  ISETP.GE.AND P1, PT, R28, RZ, PT ;  /* 0x000000ff1c00720c */ /* 0x000fe40003f26270 */
[----:B------:R-:W4:Y:S01]  /*1b770*/  LDL.LU R28, [R1+0xd44] ;  /* 0x000d4400011c7983 */ /* 0x000f220000300800 */
[C---:B------:R-:W-:Y:S02]  /*1b780*/  ISETP.GT.U32.AND P2, PT, R0.reuse, R17, PT ;  /* 0x000000110000720c */ /* 0x040fe40003f44070 */
[----:B------:R-:W-:-:S11]  /*1b790*/  ISETP.GT.U32.AND P6, PT, R0, R2, PT ;  /* 0x000000020000720c */ /* 0x000fd60003fc4070 */
[--C-:B------:R-:W-:Y:S02]  /*1b7a0*/  @!P2 IMAD.IADD R17, R17, 0x1, -R0.reuse ;  /* 0x000000011111a824 */ /* 0x100fe400078e0a00 */
[----:B------:R-:W-:-:S03]  /*1b7b0*/  @!P6 IMAD.IADD R2, R2, 0x1, -R0 ;  /* 0x000000010202e824 */ /* 0x000fc600078e0a00 */
[----:B------:R-:W-:-:S13]  /*1b7c0*/  ISETP.GT.U32.AND P2, PT, R0, R17, PT ;  /* 0x000000110000720c */ /* 0x000fda0003f44070 */
[----:B------:R-:W-:Y:S02]  /*1b7d0*/  @!P2 IMAD.IADD R17, R17, 0x1, -R0 ;  /* 0x000000011111a824 */ /* 0x000fe400078e0a00 */
[----:B------:R-:W-:Y:S02]  /*1b7e0*/  IMAD.MOV.U32 R15, RZ, RZ, R9 ;  /* 0x000000ffff0f7224 */ /* 0x000fe400078e0009 */
[----:B------:R-:W-:Y:S02]  /*1b7f0*/  @!P0 IMAD.MOV R2, RZ, RZ, -R2 ;  /* 0x000000ffff028224 */ /* 0x000fe400078e0a02 */
[----:B------:R-:W-:Y:S02]  /*1b800*/  @!P5 IMAD.MOV R15, RZ, RZ, -R15 ;  /* 0x000000ffff0fd224 */ /* 0x000fe400078e0a0f */
[----:B------:R-:W-:Y:S01]  /*1b810*/  @!P4 IMAD.MOV R10, RZ, RZ, -R10 ;  /* 0x000000ffff0ac224 */ /* 0x000fe200078e0a0a */
[----:B--2---:R-:W-:-:S05]  /*1b820*/  IABS R16, R27 ;  /* 0x0000001b00107213 */ /* 0x004fca0000000000 */
[----:B------:R-:W-:Y:S01]  /*1b830*/  IMAD.HI.U32 R11, R20, R16, RZ ;  /* 0x00000010140b7227 */ /* 0x000fe200078e00ff */
[----:B------:R-:W-:-:S03]  /*1b840*/  IABS R12, R14 ;  /* 0x0000000e000c7213 */ /* 0x000fc60000000000 */
[----:B------:R-:W-:-:S04]  /*1b850*/  IMAD.MOV R11, RZ, RZ, -R11 ;  /* 0x000000ffff0b7224 */ /* 0x000fc800078e0a0b */
[----:B------:R-:W-:Y:S02]  /*1b860*/  IMAD R16, R0, R11, R16 ;  /* 0x0000000b00107224 */ /* 0x000fe400078e0210 */
[----:B------:R-:W-:-:S03]  /*1b870*/  IMAD.MOV.U32 R8, RZ, RZ, R12 ;  /* 0x000000ffff087224 */ /* 0x000fc600078e000c */
[----:B------:R-:W-:Y:S01]  /*1b880*/  ISETP.GT.U32.AND P6, PT, R0, R16, PT ;  /* 0x000000100000720c */ /* 0x000fe20003fc4070 */
[----:B------:R-:W-:-:S04]  /*1b890*/  IMAD.HI.U32 R11, R20, R8, RZ ;  /* 0x00000008140b7227 */ /* 0x000fc800078e00ff */
[----:B------:R-:W-:-:S04]  /*1b8a0*/  IMAD.MOV R11, RZ, RZ, -R11 ;  /* 0x000000ffff0b7224 */ /* 0x000fc800078e0a0b */
[----:B------:R-:W-:-:S04]  /*1b8b0*/  IMAD R8, R0, R11, R8 ;  /* 0x0000000b00087224 */ /* 0x000fc800078e0208 */
[--C-:B------:R-:W-:Y:S01]  /*1b8c0*/  @!P6 IMAD.IADD R16, R16, 0x1, -R0.reuse ;  /* 0x000000011010e824 */ /* 0x100fe200078e0a00 */
[----:B------:R-:W-:Y:S02]  /*1b8d0*/  ISETP.GT.U32.AND P2, PT, R0, R8, PT ;  /* 0x000000080000720c */ /* 0x000fe40003f44070 */
[----:B------:R-:W-:Y:S02]  /*1b8e0*/  ISETP.GE.AND P6, PT, R27, RZ, PT ;  /* 0x000000ff1b00720c */ /* 0x000fe40003fc6270 */
[----:B------:R-:W2:Y:S09]  /*1b8f0*/  LDL.LU R27, [R1+0xd48] ;  /* 0x000d4800011b7983 */ /* 0x000eb20000300800 */
[----:B------:R-:W-:Y:S01]  /*1b900*/  @!P2 IMAD.IADD R8, R8, 0x1, -R0 ;  /* 0x000000010808a824 */ /* 0x000fe200078e0a00 */
[----:B------:R-:W-:Y:S04]  /*1b910*/  STL [R1+0x160], R15 ;  /* 0x0001600f01007387 */ /* 0x000fe80000100800 */
[----:B------:R-:W-:Y:S01]  /*1b920*/  ISETP.GT.U32.AND P5, PT, R0, R8, PT ;  /* 0x000000080000720c */ /* 0x000fe20003fa4070 */
[----:B------:R0:W-:Y:S01]  /*1b930*/  STL [R1+0x15c], R2 ;  /* 0x00015c0201007387 */ /* 0x0001e20000100800 */
[----:B-----5:R-:W-:Y:S01]  /*1b940*/  IABS R12, R26 ;  /* 0x0000001a000c7213 */ /* 0x020fe20000000000 */
[----:B0-----:R-:W-:-:S04]  /*1b950*/  IMAD.MOV.U32 R2, RZ, RZ, R17 ;  /* 0x000000ffff027224 */ /* 0x001fc800078e0011 */
[----:B------:R-:W-:Y:S01]  /*1b960*/  @!P3 IMAD.MOV R2, RZ, RZ, -R2 ;  /* 0x000000ffff02b224 */ /* 0x000fe200078e0a02 */
[----:B------:R-:W-:Y:S05]  /*1b970*/  STL [R1+0x158], R10 ;  /* 0x0001580a01007387 */ /* 0x000fea0000100800 */
[----:B------:R-:W-:Y:S01]  /*1b980*/  @!P5 IMAD.IADD R8, R8, 0x1, -R0 ;  /* 0x000000010808d824 */ /* 0x000fe200078e0a00 */
[----:B------:R-:W-:Y:S01]  /*1b990*/  ISETP.GE.AND P5, PT, R26, RZ, PT ;  /* 0x000000ff1a00720c */ /* 0x000fe20003fa6270 */
[----:B------:R0:W-:Y:S04]  /*1b9a0*/  STL [R1+0x154], R2 ;  /* 0x0001540201007387 */ /* 0x0001e80000100800 */
[----:B------:R-:W5:Y:S01]  /*1b9b0*/  LDL.LU R26, [R1+0xd4c] ;  /* 0x000d4c00011a7983 */ /* 0x000f620000300800 */
[----:B------:R-:W-:-:S05]  /*1b9c0*/  IABS R6, R5 ;  /* 0x0000000500067213 */ /* 0x000fca0000000000 */
[----:B------:R-:W-:-:S04]  /*1b9d0*/  IMAD.HI.U32 R11, R20, R6, RZ ;  /* 0x00000006140b7227 */ /* 0x000fc800078e00ff */
[----:B------:R-:W-:Y:S01]  /*1b9e0*/  IMAD.MOV R11, RZ, RZ, -R11 ;  /* 0x000000ffff0b7224 */ /* 0x000fe200078e0a0b */
[----:B------:R-:W-:-:S03]  /*1b9f0*/  ISETP.GT.U32.AND P0, PT, R0, R16, PT ;  /* 0x000000100000720c */ /* 0x000fc60003f04070 */
[----:B------:R-:W-:Y:S02]  /*1ba00*/  IMAD R6, R0, R11, R6 ;  /* 0x0000000b00067224 */ /* 0x000fe400078e0206 */
[----:B------:R-:W-:-:S04]  /*1ba10*/  IMAD.HI.U32 R11, R20, R12, RZ ;  /* 0x0000000c140b7227 */ /* 0x000fc800078e00ff */
[----:B------:R-:W-:Y:S01]  /*1ba20*/  IMAD.MOV R11, RZ, RZ, -R11 ;  /* 0x000000ffff0b7224 */ /* 0x000fe200078e0a0b */
[----:B------:R-:W-:-:S03]  /*1ba30*/  ISETP.GT.U32.AND P3, PT, R0, R6, PT ;  /* 0x000000060000720c */ /* 0x000fc60003f64070 */
[C---:B0-----:R-:W-:Y:S01]  /*1ba40*/  IMAD R2, R0.reuse, R11, R12 ;  /* 0x0000000b00027224 */ /* 0x041fe200078e020c */
[----:B------:R-:W-:Y:S01]  /*1ba50*/  ISETP.GT.U32.AND P2, PT, R0, R7, PT ;  /* 0x000000070000720c */ /* 0x000fe20003f44070 */
[----:B------:R-:W-:-:S03]  /*1ba60*/  @!P0 IMAD.IADD R16, R16, 0x1, -R0 ;  /* 0x0000000110108824 */ /* 0x000fc600078e0a00 */
[----:B------:R-:W-:Y:S02]  /*1ba70*/  ISETP.GT.U32.AND P0, PT, R0, R2, PT ;  /* 0x000000020000720c */ /* 0x000fe40003f04070 */
[----:B------:R-:W-:-:S03]  /*1ba80*/  IABS R13, R4 ;  /* 0x00000004000d7213 */ /* 0x000fc60000000000 */
[----:B------:R-:W-:-:S04]  /*1ba90*/  @!P3 IMAD.IADD R6, R6, 0x1, -R0 ;  /* 0x000000010606b824 */ /* 0x000fc800078e0a00 */
[----:B------:R-:W-:Y:S01]  /*1baa0*/  @!P2 IMAD.IADD R7, R7, 0x1, -R0 ;  /* 0x000000010707a824 */ /* 0x000fe200078e0a00 */
[----:B------:R-:W-:-:S03]  /*1bab0*/  ISETP.GE.AND P2, PT, R5, RZ, PT ;  /* 0x000000ff0500720c */ /* 0x000fc60003f46270 */
[----:B------:R-:W-:Y:S01]  /*1bac0*/  @!P0 IMAD.IADD R2, R2, 0x1, -R0 ;  /* 0x0000000102028824 */ /* 0x000fe200078e0a00 */
[----:B------:R-:W-:Y:S01]  /*1bad0*/  ISETP.GT.U32.AND P0, PT, R0, R6, PT ;  /* 0x000000060000720c */ /* 0x000fe20003f04070 */
[----:B------:R-:W-:Y:S02]  /*1bae0*/  IMAD.MOV.U32 R5, RZ, RZ, R7 ;  /* 0x000000ffff057224 */ /* 0x000fe400078e0007 */
[----:B------:R-:W-:Y:S01]  /*1baf0*/  IMAD.HI.U32 R9, R20, R13, RZ ;  /* 0x0000000d14097227 */ /* 0x000fe200078e00ff */
[----:B------:R-:W-:-:S03]  /*1bb00*/  ISETP.GE.AND P4, PT, R14, RZ, PT ;  /* 0x000000ff0e00720c */ /* 0x000fc60003f86270 */
[----:B------:R-:W-:Y:S01]  /*1bb10*/  @!P1 IMAD.MOV R5, RZ, RZ, -R5 ;  /* 0x000000ffff059224 */ /* 0x000fe200078e0a05 */
[----:B------:R-:W-:Y:S01]  /*1bb20*/  ISETP.GE.AND P1, PT, R4, RZ, PT ;  /* 0x000000ff0400720c */ /* 0x000fe20003f26270 */
[----:B------:R-:W-:Y:S02]  /*1bb30*/  IMAD.MOV R9, RZ, RZ, -R9 ;  /* 0x000000ffff097224 */ /* 0x000fe400078e0a09 */
[----:B------:R-:W-:Y:S01]  /*1bb40*/  IMAD.MOV.U32 R4, RZ, RZ, R16 ;  /* 0x000000ffff047224 */ /* 0x000fe200078e0010 */
[----:B------:R0:W-:Y:S01]  /*1bb50*/  STL [R1+0x140], R5 ;  /* 0x0001400501007387 */ /* 0x0001e20000100800 */
[----:B------:R-:W-:Y:S02]  /*1bb60*/  IMAD R13, R0, R9, R13 ;  /* 0x00000009000d7224 */ /* 0x000fe400078e020d */
[----:B------:R-:W-:Y:S01]  /*1bb70*/  @!P6 IMAD.MOV R4, RZ, RZ, -R4 ;  /* 0x000000ffff04e224 */ /* 0x000fe200078e0a04 */
[----:B------:R-:W5:Y:S01]  /*1bb80*/  LDL.LU R24, [R1+0xd50] ;  /* 0x000d500001187983 */ /* 0x000f620000300800 */
[----:B------:R-:W-:Y:S01]  /*1bb90*/  @!P0 IMAD.IADD R6, R6, 0x1, -R0 ;  /* 0x0000000106068824 */ /* 0x000fe200078e0a00 */
[----:B------:R-:W-:Y:S01]  /*1bba0*/  ISETP.GT.U32.AND P3, PT, R0, R13, PT ;  /* 0x0000000d0000720c */ /* 0x000fe20003f64070 */
[----:B0-----:R-:W-:-:S02]  /*1bbb0*/  IMAD.MOV.U32 R5, RZ, RZ, R3 ;  /* 0x000000ffff057224 */ /* 0x001fc400078e0003 */
[----:B------:R-:W5:Y:S04]  /*1bbc0*/  LDL.LU R3, [R1+0xd54] ;  /* 0x000d540001037983 */ /* 0x000f680000300800 */
[----:B------:R0:W-:Y:S01]  /*1bbd0*/  STL [R1+0x144], R4 ;  /* 0x0001440401007387 */ /* 0x0001e20000100800 */
[----:B------:R-:W-:Y:S02]  /*1bbe0*/  @!P4 IMAD.MOV R8, RZ, RZ, -R8 ;  /* 0x000000ffff08c224 */ /* 0x000fe400078e0a08 */
[----:B0-----:R-:W-:-:S04]  /*1bbf0*/  IMAD.MOV.U32 R4, RZ, RZ, R6 ;  /* 0x000000ffff047224 */ /* 0x001fc800078e0006 */
[----:B------:R-:W-:Y:S01]  /*1bc00*/  @!P2 IMAD.MOV R4, RZ, RZ, -R4 ;  /* 0x000000ffff04a224 */ /* 0x000fe200078e0a04 */
[----:B------:R-:W-:Y:S01]  /*1bc10*/  STL [R1+0x148], R8 ;  /* 0x0001480801007387 */ /* 0x000fe20000100800 */
[----:B------:R-:W-:-:S03]  /*1bc20*/  @!P3 IMAD.IADD R13, R13, 0x1, -R0 ;  /* 0x000000010d0db824 */ /* 0x000fc600078e0a00 */
[----:B------:R0:W-:Y:S01]  /*1bc30*/  STL [R1+0x14c], R4 ;  /* 0x00014c0401007387 */ /* 0x0001e20000100800 */
[----:B------:R-:W-:-:S03]  /*1bc40*/  ISETP.GT.U32.AND P3, PT, R0, R2, PT ;  /* 0x000000020000720c */ /* 0x000fc60003f64070 */
[----:B------:R-:W5:Y:S01]  /*1bc50*/  LDL.LU R15, [R1+0xd5c] ;  /* 0x000d5c00010f7983 */ /* 0x000f620000300800 */
[----:B---3--:R-:W-:Y:S02]  /*1bc60*/  IABS R12, R29 ;  /* 0x0000001d000c7213 */ /* 0x008fe40000000000 */
[----:B------:R-:W-:Y:S02]  /*1bc70*/  ISETP.GE.AND P4, PT, R29, RZ, PT ;  /* 0x000000ff1d00720c */ /* 0x000fe40003f86270 */
[----:B------:R-:W3:Y:S05]  /*1bc80*/  LDL.LU R29, [R1+0xd60] ;  /* 0x000d6000011d7983 */ /* 0x000eea0000300800 */
[----:B------:R-:W-:-:S04]  /*1bc90*/  @!P3 IMAD.IADD R2, R2, 0x1, -R0 ;  /* 0x000000010202b824 */ /* 0x000fc800078e0a00 */
[----:B------:R-:W-:-:S05]  /*1bca0*/  @!P5 IMAD.MOV R2, RZ, RZ, -R2 ;  /* 0x000000ffff02d224 */ /* 0x000fca00078e0a02 */
[----:B------:R1:W-:Y:S04]  /*1bcb0*/  STL [R1+0x150], R2 ;  /* 0x0001500201007387 */ /* 0x0003e80000100800 */
[----:B------:R-:W3:Y:S01]  /*1bcc0*/  LDL.LU R14, [R1+0xd64] ;  /* 0x000d6400010e7983 */ /* 0x000ee20000300800 */
[----:B----4-:R-:W-:Y:S02]  /*1bcd0*/  IABS R11, R28 ;  /* 0x0000001c000b7213 */ /* 0x010fe40000000000 */
[----:B------:R-:W-:Y:S02]  /*1bce0*/  ISETP.GE.AND P3, PT, R28, RZ, PT ;  /* 0x000000ff1c00720c */ /* 0x000fe40003f66270 */
[----:B------:R-:W4:Y:S04]  /*1bcf0*/  LDL.LU R28, [R1+0xd68] ;  /* 0x000d6800011c7983 */ /* 0x000f280000300800 */
[----:B0-----:R-:W4:Y:S01]  /*1bd00*/  LDL.LU R4, [R1+0xd6c] ;  /* 0x000d6c0001047983 */ /* 0x001f220000300800 */
[----:B------:R-:W-:-:S04]  /*1bd10*/  IMAD.HI.U32 R7, R20, R12, RZ ;  /* 0x0000000c14077227 */ /* 0x000fc800078e00ff */
[----:B------:R-:W-:-:S04]  /*1bd20*/  IMAD.MOV R7, RZ, RZ, -R7 ;  /* 0x000000ffff077224 */ /* 0x000fc800078e0a07 */
[----:B------:R-:W-:-:S05]  /*1bd30*/  IMAD R12, R0, R7, R12 ;  /* 0x00000007000c7224 */ /* 0x000fca00078e020c */
[----:B------:R-:W-:Y:S01]  /*1bd40*/  ISETP.GT.U32.AND P0, PT, R0, R12, PT ;  /* 0x0000000c0000720c */ /* 0x000fe20003f04070 */
[----:B------:R-:W-:-:S12]  /*1bd50*/  IMAD.HI.U32 R9, R20, R11, RZ ;  /* 0x0000000b14097227 */ /* 0x000fd800078e00ff */
[----:B------:R-:W-:-:S05]  /*1bd60*/  @!P0 IMAD.IADD R12, R12, 0x1, -R0 ;  /* 0x000000010c0c8824 */ /* 0x000fca00078e0a00 */
[----:B------:R-:W-:Y:S01]  /*1bd70*/  ISETP.GT.U32.AND P0, PT, R0, R12, PT ;  /* 0x0000000c0000720c */ /* 0x000fe20003f04070 */
[----:B------:R-:W-:-:S04]  /*1bd80*/  IMAD.MOV R9, RZ, RZ, -R9 ;  /* 0x000000ffff097224 */ /* 0x000fc800078e0a09 */
[----:B------:R-:W-:-:S08]  /*1bd90*/  IMAD R11, R0, R9, R11 ;  /* 0x00000009000b7224 */ /* 0x000fd000078e020b */
[----:B------:R-:W-:Y:S01]  /*1bda0*/  @!P0 IMAD.IADD R12, R12, 0x1, -R0 ;  /* 0x000000010c0c8824 */ /* 0x000fe200078e0a00 */
[----:B--2---:R-:W-:Y:S02]  /*1bdb0*/  IABS R10, R27 ;  /* 0x0000001b000a7213 */ /* 0x004fe40000000000 */
[----:B------:R-:W-:Y:S02]  /*1bdc0*/  ISETP.GE.AND P5, PT, R27, RZ, PT ;  /* 0x000000ff1b00720c */ /* 0x000fe40003fa6270 */
[----:B------:R-:W2:Y:S01]  /*1bdd0*/  LDL.LU R27, [R1+0xd70] ;  /* 0x000d7000011b7983 */ /* 0x000ea20000300800 */
[----:B-----5:R-:W-:Y:S02]  /*1bde0*/  IABS R9, R26 ;  /* 0x0000001a00097213 */ /* 0x020fe40000000000 */
[----:B------:R-:W-:Y:S02]  /*1bdf0*/  ISETP.GE.AND P0, PT, R26, RZ, PT ;  /* 0x000000ff1a00720c */ /* 0x000fe40003f06270 */
[----:B------:R-:W5:Y:S01]  /*1be00*/  LDL.LU R26, [R1+0xd74] ;  /* 0x000d7400011a7983 */ /* 0x000f620000300800 */
[----:B------:R-:W-:Y:S01]  /*1be10*/  ISETP.GT.U32.AND P2, PT, R0, R11, PT ;  /* 0x0000000b0000720c */ /* 0x000fe20003f44070 */
[----:B------:R-:W-:Y:S01]  /*1be20*/  IMAD.HI.U32 R7, R20, R10, RZ ;  /* 0x0000000a14077227 */ /* 0x000fe200078e00ff */
[----:B------:R-:W-:-:S03]  /*1be30*/  ISETP.GT.U32.AND P6, PT, R0, R13, PT ;  /* 0x0000000d0000720c */ /* 0x000fc60003fc4070 */
[----:B------:R-:W-:-:S04]  /*1be40*/  IMAD.MOV R7, RZ, RZ, -R7 ;  /* 0x000000ffff077224 */ /* 0x000fc800078e0a07 */
[----:B------:R-:W-:-:S04]  /*1be50*/  IMAD R10, R0, R7, R10 ;  /* 0x00000007000a7224 */ /* 0x000fc800078e020a */
[--C-:B------:R-:W-:Y:S02]  /*1be60*/  @!P2 IMAD.IADD R11, R11, 0x1, -R0.reuse ;  /* 0x000000010b0ba824 */ /* 0x100fe400078e0a00 */
[----:B------:R-:W-:Y:S01]  /*1be70*/  @!P6 IMAD.IADD R13, R13, 0x1, -R0 ;  /* 0x000000010d0de824 */ /* 0x000fe200078e0a00 */
[----:B------:R-:W-:Y:S01]  /*1be80*/  ISETP.GT.U32.AND P6, PT, R0, R10, PT ;  /* 0x0000000a0000720c */ /* 0x000fe20003fc4070 */
[----:B------:R-:W-:Y:S01]  /*1be90*/  IMAD.HI.U32 R16, R20, R9, RZ ;  /* 0x0000000914107227 */ /* 0x000fe200078e00ff */
[----:B------:R-:W-:-:S03]  /*1bea0*/  ISETP.GT.U32.AND P2, PT, R0, R11, PT ;  /* 0x0000000b0000720c */ /* 0x000fc60003f44070 */
[----:B------:R-:W-:-:S04]  /*1beb0*/  IMAD.MOV R16, RZ, RZ, -R16 ;  /* 0x000000ffff107224 */ /* 0x000fc800078e0a10 */
[----:B------:R-:W-:-:S04]  /*1bec0*/  IMAD R9, R0, R16, R9 ;  /* 0x0000001000097224 */ /* 0x000fc800078e0209 */
[--C-:B------:R-:W-:Y:S02]  /*1bed0*/  @!P6 IMAD.IADD R10, R10, 0x1, -R0.reuse ;  /* 0x000000010a0ae824 */ /* 0x100fe400078e0a00 */
[----:B------:R-:W-:Y:S01]  /*1bee0*/  @!P2 IMAD.IADD R11, R11, 0x1, -R0 ;  /* 0x000000010b0ba824 */ /* 0x000fe200078e0a00 */
[C---:B------:R-:W-:Y:S02]  /*1bef0*/  ISETP.GT.U32.AND P2, PT, R0.reuse, R9, PT ;  /* 0x000000090000720c */ /* 0x040fe40003f44070 */
[----:B------:R-:W-:Y:S02]  /*1bf00*/  ISETP.GT.U32.AND P6, PT, R0, R10, PT ;  /* 0x0000000a0000720c */ /* 0x000fe40003fc4070 */
[----:B------:R-:W-:Y:S02]  /*1bf10*/  IABS R6, R5 ;  /* 0x0000000500067213 */ /* 0x000fe40000000000 */
[----:B------:R-:W-:Y:S02]  /*1bf20*/  IABS R8, R24 ;  /* 0x0000001800087213 */ /* 0x000fe40000000000 */
[----:B------:R-:W-:-:S03]  /*1bf30*/  IABS R7, R3 ;  /* 0x0000000300077213 */ /* 0x000fc60000000000 */
[----:B-1----:R-:W-:-:S04]  /*1bf40*/  IMAD.HI.U32 R2, R20, R8, RZ ;  /* 0x0000000814027227 */ /* 0x002fc800078e00ff */
[----:B------:R-:W-:-:S04]  /*1bf50*/  IMAD.HI.U32 R17, R20, R7, RZ ;  /* 0x0000000714117227 */ /* 0x000fc800078e00ff */
[----:B------:R-:W-:Y:S02]  /*1bf60*/  IMAD.MOV R2, RZ, RZ, -R2 ;  /* 0x000000ffff027224 */ /* 0x000fe400078e0a02 */
[----:B------:R-:W-:Y:S02]  /*1bf70*/  IMAD.MOV R17, RZ, RZ, -R17 ;  /* 0x000000ffff117224 */ /* 0x000fe400078e0a11 */
[C---:B------:R-:W-:Y:S02]  /*1bf80*/  IMAD R8, R0.reuse, R2, R8 ;  /* 0x0000000200087224 */ /* 0x040fe400078e0208 */
[----:B------:R-:W-:Y:S02]  /*1bf90*/  IMAD R7, R0, R17, R7 ;  /* 0x0000001100077224 */ /* 0x000fe400078e0207 */
[----:B------:R-:W-:-:S03]  /*1bfa0*/  @!P2 IMAD.IADD R9, R9, 0x1, -R0 ;  /* 0x000000010909a824 */ /* 0x000fc600078e0a00 */
[----:B------:R-:W-:Y:S02]  /*1bfb0*/  ISETP.GT.U32.AND P2, PT, R0, R7, PT ;  /* 0x000000070000720c */ /* 0x000fe40003f44070 */
[----:B------:R-:W-:Y:S01]  /*1bfc0*/  IABS R2, R15 ;  /* 0x0000000f00027213 */ /* 0x000fe20000000000 */
[----:B------:R-:W-:Y:S01]  /*1bfd0*/  @!P6 IMAD.IADD R10, R10, 0x1, -R0 ;  /* 0x000000010a0ae824 */ /* 0x000fe200078e0a00 */
[----:B------:R-:W-:-:S03]  /*1bfe0*/  ISETP.GT.U32.AND P6, PT, R0, R8, PT ;  /* 0x000000080000720c */ /* 0x000fc60003fc4070 */
[----:B------:R-:W-:-:S04]  /*1bff0*/  IMAD.HI.U32 R19, R20, R2, RZ ;  /* 0x0000000214137227 */ /* 0x000fc800078e00ff */
[----:B------:R-:W-:-:S04]  /*1c000*/  IMAD.HI.U32 R16, R20, R6, RZ ;  /* 0x0000000614107227 */ /* 0x000fc800078e00ff */
[----:B------:R-:W-:Y:S02]  /*1c010*/  IMAD.MOV R19, RZ, RZ, -R19 ;  /* 0x000000ffff137224 */ /* 0x000fe400078e0a13 */
[----:B------:R-:W-:Y:S02]  /*1c020*/  IMAD.MOV R16, RZ, RZ, -R16 ;  /* 0x000000ffff107224 */ /* 0x000fe400078e0a10 */
[C---:B------:R-:W-:Y:S02]  /*1c030*/  IMAD R2, R0.reuse, R19, R2 ;  /* 0x0000001300027224 */ /* 0x040fe400078e0202 */
[C---:B------:R-:W-:Y:S02]  /*1c040*/  IMAD R6, R0.reuse, R16, R6 ;  /* 0x0000001000067224 */ /* 0x040fe400078e0206 */
[--C-:B------:R-:W-:Y:S01]  /*1c050*/  @!P2 IMAD.IADD R7, R7, 0x1, -R0.reuse ;  /* 0x000000010707a824 */ /* 0x100fe200078e0a00 */
[----:B------:R-:W-:Y:S01]  /*1c060*/  ISETP.GT.U32.AND P2, PT, R0, R2, PT ;  /* 0x000000020000720c */ /* 0x000fe20003f44070 */
[----:B------:R-:W-:Y:S01]  /*1c070*/  @!P6 IMAD.IADD R8, R8, 0x1, -R0 ;  /* 0x000000010808e824 */ /* 0x000fe200078e0a00 */
[----:B---3--:R-:W-:-:S02]  /*1c080*/  IABS R16, R29 ;  /* 0x0000001d00107213 */ /* 0x008fc40000000000 */
[----:B------:R-:W-:Y:S02]  /*1c090*/  ISETP.GT.U32.AND P6, PT, R0, R6, PT ;  /* 0x000000060000720c */ /* 0x000fe40003fc4070 */
[----:B------:R-:W-:Y:S01]  /*1c0a0*/  IABS R17, R14 ;  /* 0x0000000e00117213 */ /* 0x000fe20000000000 */
[----:B------:R-:W-:Y:S01]  /*1c0b0*/  IMAD.HI.U32 R21, R20, R16, RZ ;  /* 0x0000001014157227 */ /* 0x000fe200078e00ff */
[----:B----4-:R-:W-:-:S03]  /*1c0c0*/  IABS R19, R4 ;  /* 0x0000000400137213 */ /* 0x010fc60000000000 */
[----:B------:R-:W-:-:S04]  /*1c0d0*/  IMAD.HI.U32 R22, R20, R17, RZ ;  /* 0x0000001114167227 */ /* 0x000fc800078e00ff */
[----:B------:R-:W-:Y:S02]  /*1c0e0*/  IMAD.MOV R21, RZ, RZ, -R21 ;  /* 0x000000ffff157224 */ /* 0x000fe400078e0a15 */
[----:B------:R-:W-:Y:S02]  /*1c0f0*/  @!P2 IMAD.IADD R2, R2, 0x1, -R0 ;  /* 0x000000010202a824 */ /* 0x000fe400078e0a00 */
[----:B------:R-:W-:Y:S01]  /*1c100*/  @!P1 IMAD.MOV R13, RZ, RZ, -R13 ;  /* 0x000000ffff0d9224 */ /* 0x000fe200078e0a0d */
[C---:B------:R-:W-:Y:S01]  /*1c110*/  ISETP.GT.U32.AND P1, PT, R0.reuse, R9, PT ;  /* 0x000000090000720c */ /* 0x040fe20003f24070 */
[----:B------:R-:W-:Y:S01]  /*1c120*/  IMAD.MOV R22, RZ, RZ, -R22 ;  /* 0x000000ffff167224 */ /* 0x000fe200078e0a16 */
[----:B------:R-:W-:Y:S01]  /*1c130*/  ISETP.GT.U32.AND P2, PT, R0, R8, PT ;  /* 0x000000080000720c */ /* 0x000fe20003f44070 */
[----:B------:R-:W-:Y:S01]  /*1c140*/  @!P6 IMAD.IADD R6, R6, 0x1, -R0 ;  /* 0x000000010606e824 */ /* 0x000fe200078e0a00 */
[----:B------:R-:W-:Y:S01]  /*1c150*/  IABS R18, R28 ;  /* 0x0000001c00127213 */ /* 0x000fe20000000000 */
[----:B------:R-:W-:Y:S01]  /*1c160*/  IMAD R16, R0, R21, R16 ;  /* 0x0000001500107224 */ /* 0x000fe200078e0210 */
[----:B------:R-:W-:Y:S01]  /*1c170*/  ISETP.GE.AND P6, PT, R24, RZ, PT ;  /* 0x000000ff1800720c */ /* 0x000fe20003fc6270 */
[----:B------:R-:W-:Y:S01]  /*1c180*/  @!P4 IMAD.MOV R12, RZ, RZ, -R12 ;  /* 0x000000ffff0cc224 */ /* 0x000fe200078e0a0c */
[----:B------:R-:W-:Y:S01]  /*1c190*/  ISETP.GT.U32.AND P4, PT, R0, R2, PT ;  /* 0x000000020000720c */ /* 0x000fe20003f84070 */
[----:B------:R-:W-:-:S02]  /*1c1a0*/  IMAD.MOV.U32 R21, RZ, RZ, R3 ;  /* 0x000000ffff157224 */ /* 0x000fc400078e0003 */
[----:B------:R-:W-:Y:S01]  /*1c1b0*/  IMAD.HI.U32 R24, R20, R19, RZ ;  /* 0x0000001314187227 */ /* 0x000fe200078e00ff */
[----:B------:R-:W3:Y:S03]  /*1c1c0*/  LDL.LU R3, [R1+0x4afc] ;  /* 0x004afc0001037983 */ /* 0x000ee60000300800 */
[C---:B------:R-:W-:Y:S02]  /*1c1d0*/  IMAD R17, R0.reuse, R22, R17 ;  /* 0x0000001600117224 */ /* 0x040fe400078e0211 */
[----:B------:R-:W-:Y:S01]  /*1c1e0*/  @!P3 IMAD.MOV R11, RZ, RZ, -R11 ;  /* 0x000000ffff0bb224 */ /* 0x000fe200078e0a0b */
[----:B------:R-:W-:Y:S01]  /*1c1f0*/  ISETP.GT.U32.AND P3, PT, R0, R7, PT ;  /* 0x000000070000720c */ /* 0x000fe20003f64070 */
[----:B------:R-:W-:Y:S02]  /*1c200*/  IMAD.MOV.U32 R22, RZ, RZ, R21 ;  /* 0x000000ffff167224 */ /* 0x000fe400078e0015 */
[----:B------:R-:W-:-:S04]  /*1c210*/  IMAD.HI.U32 R23, R20, R18, RZ ;  /* 0x0000001214177227 */ /* 0x000fc800078e00ff */
[----:B------:R-:W-:Y:S02]  /*1c220*/  IMAD.MOV R24, RZ, RZ, -R24 ;  /* 0x000000ffff187224 */ /* 0x000fe400078e0a18 */
[----:B------:R-:W-:Y:S02]  /*1c230*/  IMAD.MOV.U32 R21, RZ, RZ, R5 ;  /* 0x000000ffff157224 */ /* 0x000fe400078e0005 */
[----:B------:R-:W-:Y:S02]  /*1c240*/  IMAD.MOV.U32 R5, RZ, RZ, R10 ;  /* 0x000000ffff057224 */ /* 0x000fe400078e000a */
[----:B------:R-:W-:Y:S02]  /*1c250*/  IMAD.MOV R23, RZ, RZ, -R23 ;  /* 0x000000ffff177224 */ /* 0x000fe400078e0a17 */
[C---:B------:R-:W-:Y:S02]  /*1c260*/  IMAD R19, R0.reuse, R24, R19 ;  /* 0x0000001800137224 */ /* 0x040fe400078e0213 */
[----:B------:R-:W-:Y:S01]  /*1c270*/  @!P5 IMAD.MOV R5, RZ, RZ, -R5 ;  /* 0x000000ffff05d224 */ /* 0x000fe200078e0a05 */
[C---:B------:R-:W-:Y:S01]  /*1c280*/  ISETP.GT.U32.AND P5, PT, R0.reuse, R6, PT ;  /* 0x000000060000720c */ /* 0x040fe20003fa4070 */
[--C-:B------:R-:W-:Y:S01]  /*1c290*/  @!P1 IMAD.IADD R9, R9, 0x1, -R0.reuse ;  /* 0x0000000109099824 */ /* 0x100fe200078e0a00 */
[----:B------:R-:W-:Y:S01]  /*1c2a0*/  ISETP.GT.U32.AND P1, PT, R0, R16, PT ;  /* 0x000000100000720c */ /* 0x000fe20003f24070 */
[----:B------:R-:W-:Y:S01]  /*1c2b0*/  @!P2 IMAD.IADD R8, R8, 0x1, -R0 ;  /* 0x000000010808a824 */ /* 0x000fe200078e0a00 */
[C---:B------:R-:W-:Y:S01]  /*1c2c0*/  ISETP.GT.U32.AND P2, PT, R0.reuse, R17, PT ;  /* 0x000000110000720c */ /* 0x040fe20003f44070 */
[----:B------:R-:W-:-:S02]  /*1c2d0*/  IMAD R18, R0, R23, R18 ;  /* 0x0000001700127224 */ /* 0x000fc400078e0212 */
[--C-:B------:R-:W-:Y:S01]  /*1c2e0*/  @!P4 IMAD.IADD R2, R2, 0x1, -R0.reuse ;  /* 0x000000010202c824 */ /* 0x100fe200078e0a00 */
[C---:B------:R-:W-:Y:S01]  /*1c2f0*/  ISETP.GT.U32.AND P4, PT, R0.reuse, R19, PT ;  /* 0x000000130000720c */ /* 0x040fe20003f84070 */
[----:B------:R-:W-:Y:S01]  /*1c300*/  @!P3 IMAD.IADD R7, R7, 0x1, -R0 ;  /* 0x000000010707b824 */ /* 0x000fe200078e0a00 */
[----:B------:R-:W-:-:S03]  /*1c310*/  ISETP.GT.U32.AND P3, PT, R0, R18, PT ;  /* 0x000000120000720c */ /* 0x000fc60003f64070 */
[--C-:B------:R-:W-:Y:S01]  /*1c320*/  @!P5 IMAD.IADD R6, R6, 0x1, -R0.reuse ;  /* 0x000000010606d824 */ /* 0x100fe200078e0a00 */
[----:B------:R-:W-:Y:S01]  /*1c330*/  ISETP.GE.AND P5, PT, R22, RZ, PT ;  /* 0x000000ff1600720c */ /* 0x000fe20003fa6270 */
[--C-:B------:R-:W-:Y:S01]  /*1c340*/  @!P1 IMAD.IADD R16, R16, 0x1, -R0.reuse ;  /* 0x0000000110109824 */ /* 0x100fe200078e0a00 */
[----:B------:R-:W-:Y:S01]  /*1c350*/  ISETP.GE.AND P1, PT, R21, RZ, PT ;  /* 0x000000ff1500720c */ /* 0x000fe20003f26270 */
[--C-:B------:R-:W-:Y:S01]  /*1c360*/  @!P2 IMAD.IADD R17, R17, 0x1, -R0.reuse ;  /* 0x000000011111a824 */ /* 0x100fe200078e0a00 */
[----:B------:R-:W-:Y:S01]  /*1c370*/  ISETP.GE.AND P2, PT, R15, RZ, PT ;  /* 0x000000ff0f00720c */ /* 0x000fe20003f46270 */
[----:B------:R-:W-:Y:S02]  /*1c380*/  STL [R1+0x13c], R13 ;  /* 0x00013c0d01007387 */ /* 0x000fe40000100800 */
[--C-:B------:R-:W-:Y:S02]  /*1c390*/  @!P4 IMAD.IADD R19, R19, 0x1, -R0.reuse ;  /* 0x000000011313c824 */ /* 0x100fe400078e0a00 */
[----:B------:R-:W-:Y:S01]  /*1c3a0*/  STL [R1+0x138], R12 ;  /* 0x0001380c01007387 */ /* 0x000fe20000100800 */
[----:B------:R-:W-:Y:S01]  /*1c3b0*/  @!P3 IMAD.IADD R18, R18, 0x1, -R0 ;  /* 0x000000011212b824 */ /* 0x000fe200078e0a00 */
[----:B------:R-:W-:Y:S01]  /*1c3c0*/  ISETP.GT.U32.AND P4, PT, R0, R17, PT ;  /* 0x000000110000720c */ /* 0x000fe20003f84070 */
[----:B------:R-:W-:Y:S01]  /*1c3d0*/  @!P6 IMAD.MOV R8, RZ, RZ, -R8 ;  /* 0x000000ffff08e224 */ /* 0x000fe200078e0a08 */
[----:B------:R-:W-:Y:S01]  /*1c3e0*/  STL [R1+0x134], R11 ;  /* 0x0001340b01007387 */ /* 0x000fe20000100800 */
[----:B------:R-:W-:-:S02]  /*1c3f0*/  ISETP.GE.AND P3, PT, R29, RZ, PT ;  /* 0x000000ff1d00720c */ /* 0x000fc40003f66270 */
[----:B------:R-:W-:Y:S01]  /*1c400*/  ISETP.GT.U32.AND P6, PT, R0, R19, PT ;  /* 0x000000130000720c */ /* 0x000fe20003fc4070 */
[----:B------:R0:W-:Y:S01]  /*1c410*/  STL [R1+0x130], R5 ;  /* 0x0001300501007387 */ /* 0x0001e20000100800 */
[----:B------:R-:W-:Y:S02]  /*1c420*/  @!P0 IMAD.MOV R9, RZ, RZ, -R9 ;  /* 0x000000ffff098224 */ /* 0x000fe400078e0a09 */
[----:B------:R-:W-:Y:S01]  /*1c430*/  @!P5 IMAD.MOV R7, RZ, RZ, -R7 ;  /* 0x000000ffff07d224 */ /* 0x000fe200078e0a07 */
[----:B0-----:R-:W4:Y:S04]  /*1c440*/  LDL.LU R5, [R1+0xd78] ;  /* 0x000d780001057983 */ /* 0x001f280000300800 */
[----:B------:R-:W3:Y:S01]  /*1c450*/  LDL.LU R29, [R1+0xd7c] ;  /* 0x000d7c00011d7983 */ /* 0x000ee20000300800 */
[----:B------:R-:W-:-:S02]  /*1c460*/  @!P1 IMAD.MOV R6, RZ, RZ, -R6 ;  /* 0x000000ffff069224 */ /* 0x000fc400078e0a06 */
[----:B------:R-:W-:Y:S01]  /*1c470*/  @!P2 IMAD.MOV R2, RZ, RZ, -R2 ;  /* 0x000000ffff02a224 */ /* 0x000fe200078e0a02 */
[----:B------:R-:W-:Y:S01]  /*1c480*/  STL [R1+0x12c], R9 ;  /* 0x00012c0901007387 */ /* 0x000fe20000100800 */
[----:B------:R-:W-:-:S03]  /*1c490*/  @!P4 IMAD.IADD R17, R17, 0x1, -R0 ;  /* 0x000000011111c824 */ /* 0x000fc600078e0a00 */
[----:B------:R-:W-:Y:S01]  /*1c4a0*/  STL [R1+0x128], R8 ;  /* 0x0001280801007387 */ /* 0x000fe20000100800 */
[----:B------:R-:W-:Y:S01]  /*1c4b0*/  ISETP.GE.AND P4, PT, R28, RZ, PT ;  /* 0x000000ff1c00720c */ /* 0x000fe20003f86270 */
[----:B------:R-:W-:Y:S02]  /*1c4c0*/  @!P6 IMAD.IADD R19, R19, 0x1, -R0 ;  /* 0x000000011313e824 */ /* 0x000fe400078e0a00 */
[----:B------:R-:W-:Y:S04]  /*1c4d0*/  STL [R1+0x124], R7 ;  /* 0x0001240701007387 */ /* 0x000fe80000100800 */
[----:B------:R0:W-:Y:S04]  /*1c4e0*/  STL [R1+0x120], R6 ;  /* 0x0001200601007387 */ /* 0x0001e80000100800 */
[----:B------:R-:W-:Y:S04]  /*1c4f0*/  STL [R1+0x11c], R2 ;  /* 0x00011c0201007387 */ /* 0x000fe80000100800 */
[----:B------:R-:W3:Y:S01]  /*1c500*/  LDL.LU R28, [R1+0xd80] ;  /* 0x000d8000011c7983 */ /* 0x000ee20000300800 */
[----:B--2---:R-:W-:-:S02]  /*1c510*/  IABS R11, R27 ;  /* 0x0000001b000b7213 */ /* 0x004fc40000000000 */
[----:B------:R-:W-:Y:S02]  /*1c520*/  ISETP.GE.AND P6, PT, R27, RZ, PT ;  /* 0x000000ff1b00720c */ /* 0x000fe40003fc6270 */
[----:B------:R-:W2:Y:S01]  /*1c530*/  LDL.LU R27, [R1+0xd84] ;  /* 0x000d8400011b7983 */ /* 0x000ea20000300800 */
[----:B------:R-:W-:-:S04]  /*1c540*/  IMAD.HI.U32 R13, R20, R11, RZ ;  /* 0x0000000b140d7227 */ /* 0x000fc800078e00ff */
[----:B------:R-:W-:-:S04]  /*1c550*/  IMAD.MOV R13, RZ, RZ, -R13 ;  /* 0x000000ffff0d7224 */ /* 0x000fc800078e0a0d */
[----:B------:R-:W-:-:S05]  /*1c560*/  IMAD R11, R0, R13, R11 ;  /* 0x0000000d000b7224 */ /* 0x000fca00078e020b */
[----:B------:R-:W-:-:S13]  /*1c570*/  ISETP.GT.U32.AND P1, PT, R0, R11, PT ;  /* 0x0000000b0000720c */ /* 0x000fda0003f24070 */
[----:B------:R-:W-:Y:S01]  /*1c580*/  @!P1 IMAD.IADD R11, R11, 0x1, -R0 ;  /* 0x000000010b0b9824 */ /* 0x000fe200078e0a00 */
[----:B-----5:R-:W-:Y:S02]  /*1c590*/  IABS R10, R26 ;  /* 0x0000001a000a7213 */ /* 0x020fe40000000000 */
[----:B------:R-:W-:Y:S02]  /*1c5a0*/  ISETP.GE.AND P1, PT, R26, RZ, PT ;  /* 0x000000ff1a00720c */ /* 0x000fe40003f26270 */
[----:B------:R-:W5:Y:S01]  /*1c5b0*/  LDL.LU R26, [R1+0xd88] ;  /* 0x000d8800011a7983 */ /* 0x000f620000300800 */
[C---:B------:R-:W-:Y:S02]  /*1c5c0*/  ISETP.GT.U32.AND P0, PT, R0.reuse, R16, PT ;  /* 0x000000100000720c */ /* 0x040fe40003f04070 */
[----:B------:R-:W-:Y:S02]  /*1c5d0*/  ISETP.GT.U32.AND P5, PT, R0, R18, PT ;  /* 0x000000120000720c */ /* 0x000fe40003fa4070 */
[----:B------:R-:W-:Y:S01]  /*1c5e0*/  ISETP.GE.AND P2, PT, R14, RZ, PT ;  /* 0x000000ff0e00720c */ /* 0x000fe20003f46270 */
[----:B------:R-:W-:-:S08]  /*1c5f0*/  IMAD.HI.U32 R12, R20, R10, RZ ;  /* 0x0000000a140c7227 */ /* 0x000fd000078e00ff */
[--C-:B------:R-:W-:Y:S02]  /*1c600*/  @!P0 IMAD.IADD R16, R16, 0x1, -R0.reuse ;  /* 0x0000000110108824 */ /* 0x100fe400078e0a00 */
[----:B------:R-:W-:Y:S01]  /*1c610*/  @!P5 IMAD.IADD R18, R18, 0x1, -R0 ;  /* 0x000000011212d824 */ /* 0x000fe200078e0a00 */
[----:B------:R-:W-:Y:S01]  /*1c620*/  ISETP.GE.AND P5, PT, R4, RZ, PT ;  /* 0x000000ff0400720c */ /* 0x000fe20003fa6270 */
[----:B0-----:R-:W-:Y:S02]  /*1c630*/  IMAD.MOV.U32 R6, RZ, RZ, R16 ;  /* 0x000000ffff067224 */ /* 0x001fe400078e0010 */
[----:B------:R-:W-:Y:S02]  /*1c640*/  IMAD.MOV.U32 R4, RZ, RZ, R17 ;  /* 0x000000ffff047224 */ /* 0x000fe400078e0011 */
[----:B------:R-:W-:Y:S02]  /*1c650*/  IMAD.MOV R12, RZ, RZ, -R12 ;  /* 0x000000ffff0c7224 */ /* 0x000fe400078e0a0c */
[----:B------:R-:W-:-:S02]  /*1c660*/  @!P3 IMAD.MOV R6, RZ, RZ, -R6 ;  /* 0x000000ffff06b224 */ /* 0x000fc400078e0a06 */
[----:B------:R-:W-:Y:S02]  /*1c670*/  IMAD.MOV.U32 R8, RZ, RZ, R18 ;  /* 0x000000ffff087224 */ /* 0x000fe400078e0012 */
[----:B------:R-:W-:Y:S02]  /*1c680*/  @!P2 IMAD.MOV R4, RZ, RZ, -R4 ;  /* 0x000000ffff04a224 */ /* 0x000fe400078e0a04 */
[----:B------:R-:W-:Y:S01]  /*1c690*/  IMAD R10, R0, R12, R10 ;  /* 0x0000000c000a7224 */ /* 0x000fe200078e020a */
[----:B------:R-:W-:Y:S01]  /*1c6a0*/  STL [R1+0x118], R6 ;  /* 0x0001180601007387 */ /* 0x000fe20000100800 */
[----:B------:R-:W-:-:S03]  /*1c6b0*/  @!P4 IMAD.MOV R8, RZ, RZ, -R8 ;  /* 0x000000ffff08c224 */ /* 0x000fc600078e0a08 */
[----:B------:R0:W-:Y:S01]  /*1c6c0*/  STL [R1+0x114], R4 ;  /* 0x0001140401007387 */ /* 0x0001e20000100800 */
[----:B------:R-:W-:-:S03]  /*1c6d0*/  ISETP.GT.U32.AND P0, PT, R0, R10, PT ;  /* 0x0000000a0000720c */ /* 0x000fc60003f04070 */
[----:B------:R-:W-:Y:S04]  /*1c6e0*/  STL [R1+0x110], R8 ;  /* 0x0001100801007387 */ /* 0x000fe80000100800 */
[----:B------:R-:W5:Y:S01]  /*1c6f0*/  LDL.LU R15, [R1+0xd90] ;  /* 0x000d9000010f7983 */ /* 0x000f620000300800 */
[----:B0-----:R-:W-:-:S04]  /*1c700*/  IMAD.MOV.U32 R4, RZ, RZ, R19 ;  /* 0x000000ffff047224 */ /* 0x001fc800078e0013 */
[----:B------:R-:W-:-:S05]  /*1c710*/  @!P5 IMAD.MOV R4, RZ, RZ, -R4 ;  /* 0x000000ffff04d224 */ /* 0x000fca00078e0a04 */
[----:B------:R0:W-:Y:S01]  /*1c720*/  STL [R1+0x108], R4 ;  /* 0x0001080401007387 */ /* 0x0001e20000100800 */
[----:B------:R-:W-:Y:S01]  /*1c730*/  @!P0 IMAD.IADD R10, R10, 0x1, -R0 ;  /* 0x000000010a0a8824 */ /* 0x000fe200078e0a00 */
[C---:B------:R-:W-:Y:S02]  /*1c740*/  ISETP.GT.U32.AND P0, PT, R0.reuse, R11, PT ;  /* 0x0000000b0000720c */ /* 0x040fe40003f04070 */
[----:B0-----:R-:W5:Y:S02]  /*1c750*/  LDL.LU R4, [R1+0xd94] ;  /* 0x000d940001047983 */ /* 0x001f640000300800 */
[----:B------:R-:W-:-:S09]  /*1c760*/  ISETP.GT.U32.AND P3, PT, R0, R10, PT ;  /* 0x0000000a0000720c */ /* 0x000fd20003f64070 */
[----:B------:R-:W-:-:S04]  /*1c770*/  @!P0 IMAD.IADD R11, R11, 0x1, -R0 ;  /* 0x000000010b0b8824 */ /* 0x000fc800078e0a00 */
[----:B------:R-:W-:Y:S01]  /*1c780*/  @!P3 IMAD.IADD R10, R10, 0x1, -R0 ;  /* 0x000000010a0ab824 */ /* 0x000fe200078e0a00 */
[----:B----4-:R-:W-:Y:S02]  /*1c790*/  IABS R12, R5 ;  /* 0x00000005000c7213 */ /* 0x010fe40000000000 */
[----:B---3--:R-:W-:Y:S02]  /*1c7a0*/  IABS R7, R29 ;  /* 0x0000001d00077213 */ /* 0x008fe40000000000 */
[----:B------:R-:W-:Y:S01]  /*1c7b0*/  ISETP.GE.AND P4, PT, R5, RZ, PT ;  /* 0x000000ff0500720c */ /* 0x000fe20003f86270 */
[----:B------:R-:W-:Y:S02]  /*1c7c0*/  IMAD.MOV.U32 R5, RZ, RZ, R11 ;  /* 0x000000ffff057224 */ /* 0x000fe400078e000b */
[----:B------:R-:W-:-:S04]  /*1c7d0*/  IMAD.HI.U32 R6, R20, R7, RZ ;  /* 0x0000000714067227 */ /* 0x000fc800078e00ff */
[----:B------:R-:W-:Y:S02]  /*1c7e0*/  IMAD.MOV R6, RZ, RZ, -R6 ;  /* 0x000000ffff067224 */ /* 0x000fe400078e0a06 */
[----:B------:R-:W-:Y:S02]  /*1c7f0*/  @!P6 IMAD.MOV R5, RZ, RZ, -R5 ;  /* 0x000000ffff05e224 */ /* 0x000fe400078e0a05 */
[----:B------:R-:W-:-:S03]  /*1c800*/  IMAD.HI.U32 R2, R20, R12, RZ ;  /* 0x0000000c14027227 */ /* 0x000fc600078e00ff */
[----:B------:R0:W-:Y:S01]  /*1c810*/  STL [R1+0x104], R5 ;  /* 0x0001040501007387 */ /* 0x0001e20000100800 */
[----:B------:R-:W-:Y:S02]  /*1c820*/  IMAD R7, R0, R6, R7 ;  /* 0x0000000600077224 */ /* 0x000fe400078e0207 */
[----:B------:R-:W-:-:S04]  /*1c830*/  IMAD.MOV R2, RZ, RZ, -R2 ;  /* 0x000000ffff027224 */ /* 0x000fc800078e0a02 */
[----:B------:R-:W-:-:S05]  /*1c840*/  IMAD R2, R0, R2, R12 ;  /* 0x0000000200027224 */ /* 0x000fca00078e020c */
[----:B------:R-:W-:Y:S01]  /*1c850*/  ISETP.GT.U32.AND P2, PT, R0, R2, PT ;  /* 0x000000020000720c */ /* 0x000fe20003f44070 */
[----:B0-----:R-:W-:Y:S01]  /*1c860*/  IMAD.MOV.U32 R5, RZ, RZ, R10 ;  /* 0x000000ffff057224 */ /* 0x001fe200078e000a */
[----:B--2---:R-:W-:Y:S02]  /*1c870*/  ISETP.GE.AND P3, PT, R27, RZ, PT ;  /* 0x000000ff1b00720c */ /* 0x004fe40003f66270 */
[----:B------:R-:W-:Y:S02]  /*1c880*/  IABS R6, R27 ;  /* 0x0000001b00067213 */ /* 0x000fe40000000000 */
[----:B------:R-:W2:Y:S07]  /*1c890*/  LDL.LU R27, [R1+0xd98] ;  /* 0x000d9800011b7983 */ /* 0x000eae0000300800 */
[----:B------:R-:W-:Y:S01]  /*1c8a0*/  @!P2 IMAD.IADD R2, R2, 0x1, -R0 ;  /* 0x000000010202a824 */ /* 0x000fe200078e0a00 */
[----:B------:R-:W-:Y:S01]  /*1c8b0*/  IABS R8, R28 ;  /* 0x0000001c00087213 */ /* 0x000fe20000000000 */
[----:B------:R-:W-:Y:S01]  /*1c8c0*/  @!P1 IMAD.MOV R5, RZ, RZ, -R5 ;  /* 0x000000ffff059224 */ /* 0x000fe200078e0a05 */
[----:B------:R-:W-:-:S02]  /*1c8d0*/  ISETP.GT.U32.AND P2, PT, R0, R7, PT ;  /* 0x000000070000720c */ /* 0x000fc40003f44070 */
[----:B------:R-:W-:Y:S01]  /*1c8e0*/  ISETP.GT.U32.AND P6, PT, R0, R2, PT ;  /* 0x000000020000720c */ /* 0x000fe20003fc4070 */
[----:B------:R-:W-:-:S04]  /*1c8f0*/  IMAD.HI.U32 R9, R20, R8, RZ ;  /* 0x0000000814097227 */ /* 0x000fc800078e00ff */
[----:B------:R-:W-:-:S04]  /*1c900*/  IMAD.MOV R9, RZ, RZ, -R9 ;  /* 0x000000ffff097224 */ /* 0x000fc800078e0a09 */
[----:B------:R-:W-:Y:S01]  /*1c910*/  IMAD R8, R0, R9, R8 ;  /* 0x0000000900087224 */ /* 0x000fe200078e0208 */
[----:B-----5:R-:W-:Y:S02]  /*1c920*/  IABS R13, R26 ;  /* 0x0000001a000d7213 */ /* 0x020fe40000000000 */
[----:B------:R-:W-:Y:S02]  /*1c930*/  ISETP.GE.AND P1, PT, R26, RZ, PT ;  /* 0x000000ff1a00720c */ /* 0x000fe40003f26270 */
[----:B------:R-:W3:Y:S04]  /*1c940*/  LDL.LU R26, [R1+0xd9c] ;  /* 0x000d9c00011a7983 */ /* 0x000ee80000300800 */
[----:B------:R0:W-:Y:S04]  /*1c950*/  STL [R1+0xf4], R5 ;  /* 0x0000f40501007387 */ /* 0x0001e80000100800 */
[----:B------:R-:W4:Y:S01]  /*1c960*/  LDL.LU R14, [R1+0xda0] ;  /* 0x000da000010e7983 */ /* 0x000f220000300800 */
[--C-:B------:R-:W-:Y:S01]  /*1c970*/  @!P6 IMAD.IADD R2, R2, 0x1, -R0.reuse ;  /* 0x000000010202e824 */ /* 0x100fe200078e0a00 */
[C---:B------:R-:W-:Y:S01]  /*1c980*/  ISETP.GT.U32.AND P6, PT, R0.reuse, R8, PT ;  /* 0x000000080000720c */ /* 0x040fe20003fc4070 */
[----:B------:R-:W-:Y:S01]  /*1c990*/  @!P2 IMAD.IADD R7, R7, 0x1, -R0 ;  /* 0x000000010707a824 */ /* 0x000fe200078e0a00 */
[----:B------:R-:W-:Y:S01]  /*1c9a0*/  ISETP.GE.AND P5, PT, R29, RZ, PT ;  /* 0x000000ff1d00720c */ /* 0x000fe20003fa6270 */
[----:B0-----:R-:W5:Y:S03]  /*1c9b0*/  LDL.LU R5, [R1+0xda4] ;  /* 0x000da40001057983 */ /* 0x001f660000300800 */
[----:B------:R-:W-:-:S07]  /*1c9c0*/  ISETP.GT.U32.AND P2, PT, R0, R7, PT ;  /* 0x000000070000720c */ /* 0x000fce0003f44070 */
[----:B------:R-:W-:-:S05]  /*1c9d0*/  @!P6 IMAD.IADD R8, R8, 0x1, -R0 ;  /* 0x000000010808e824 */ /* 0x000fca00078e0a00 */
[----:B------:R-:W-:Y:S01]  /*1c9e0*/  ISETP.GT.U32.AND P6, PT, R0, R8, PT ;  /* 0x000000080000720c */ /* 0x000fe20003fc4070 */
[----:B------:R-:W-:Y:S02]  /*1c9f0*/  @!P2 IMAD.IADD R7, R7, 0x1, -R0 ;  /* 0x000000010707a824 */ /* 0x000fe400078e0a00 */
[----:B------:R-:W-:Y:S02]  /*1ca00*/  IMAD.MOV.U32 R18, RZ, RZ, R2 ;  /* 0x000000ffff127224 */ /* 0x000fe400078e0002 */
[----:B------:R-:W-:Y:S02]  /*1ca10*/  IMAD.MOV.U32 R17, RZ, RZ, R7 ;  /* 0x000000ffff117224 */ /* 0x000fe400078e0007 */
[----:B------:R-:W-:Y:S02]  /*1ca20*/  @!P4 IMAD.MOV R18, RZ, RZ, -R18 ;  /* 0x000000ffff12c224 */ /* 0x000fe400078e0a12 */
[----:B------:R-:W-:Y:S01]  /*1ca30*/  @!P5 IMAD.MOV R17, RZ, RZ, -R17 ;  /* 0x000000ffff11d224 */ /* 0x000fe200078e0a11 */
[----:B------:R-:W-:-:S02]  /*1ca40*/  IABS R29, R25 ;  /* 0x00000019001d7213 */ /* 0x000fc40000000000 */
[----:B------:R-:W-:Y:S01]  /*1ca50*/  STL [R1+0xf8], R18 ;  /* 0x0000f81201007387 */ /* 0x000fe20000100800 */
[----:B------:R-:W-:Y:S01]  /*1ca60*/  @!P6 IMAD.IADD R8, R8, 0x1, -R0 ;  /* 0x000000010808e824 */ /* 0x000fe200078e0a00 */
[----:B------:R-:W-:Y:S02]  /*1ca70*/  ISETP.GE.AND P6, PT, R25, RZ, PT ;  /* 0x000000ff1900720c */ /* 0x000fe40003fc6270 */
[----:B------:R-:W-:Y:S04]  /*1ca80*/  STL [R1+0x100], R17 ;  /* 0x0001001101007387 */ /* 0x000fe80000100800 */
[----:B------:R-:W5:Y:S01]  /*1ca90*/  LDL.LU R25, [R1+0xda8] ;  /* 0x000da80001197983 */ /* 0x000f620000300800 */
[----:B------:R-:W-:-:S04]  /*1caa0*/  IMAD.MOV.U32 R10, RZ, RZ, R6 ;  /* 0x000000ffff0a7224 */ /* 0x000fc800078e0006 */
[----:B------:R-:W-:Y:S01]  /*1cab0*/  IMAD.HI.U32 R9, R20, R10, RZ ;  /* 0x0000000a14097227 */ /* 0x000fe200078e00ff */
[----:B------:R-:W-:Y:S02]  /*1cac0*/  ISETP.GE.AND P0, PT, R28, RZ, PT ;  /* 0x000000ff1c00720c */ /* 0x000fe40003f06270 */
[----:B------:R-:W5:Y:S01]  /*1cad0*/  LDL.LU R28, [R1+0xdac] ;  /* 0x000dac00011c7983 */ /* 0x000f620000300800 */
[----:B------:R-:W-:Y:S02]  /*1cae0*/  IMAD.MOV R9, RZ, RZ, -R9 ;  /* 0x000000ffff097224 */ /* 0x000fe400078e0a09 */
[----:B------:R-:W-:-:S04]  /*1caf0*/  IMAD.HI.U32 R16, R20, R13, RZ ;  /* 0x0000000d14107227 */ /* 0x000fc800078e00ff */
[----:B------:R-:W-:Y:S02]  /*1cb00*/  IMAD R10, R0, R9, R10 ;  /* 0x00000009000a7224 */ /* 0x000fe400078e020a */
[----:B------:R-:W-:-:S03]  /*1cb10*/  IMAD.MOV R16, RZ, RZ, -R16 ;  /* 0x000000ffff107224 */ /* 0x000fc600078e0a10 */
[C---:B------:R-:W-:Y:S01]  /*1cb20*/  ISETP.GT.U32.AND P2, PT, R0.reuse, R10, PT ;  /* 0x0000000a0000720c */ /* 0x040fe20003f44070 */
[----:B------:R-:W-:Y:S01]  /*1cb30*/  IMAD R13, R0, R16, R13 ;  /* 0x00000010000d7224 */ /* 0x000fe200078e020d */
[----:B------:R-:W-:-:S04]  /*1cb40*/  IABS R6, R15 ;  /* 0x0000000f00067213 */ /* 0x000fc80000000000 */
[----:B------:R-:W-:Y:S01]  /*1cb50*/  ISETP.GT.U32.AND P4, PT, R0, R13, PT ;  /* 0x0000000d0000720c */ /* 0x000fe20003f84070 */
[----:B------:R-:W-:Y:S01]  /*1cb60*/  IMAD.HI.U32 R9, R20, R6, RZ ;  /* 0x0000000614097227 */ /* 0x000fe200078e00ff */
[----:B------:R-:W-:-:S03]  /*1cb70*/  IABS R11, R4 ;  /* 0x00000004000b7213 */ /* 0x000fc60000000000 */
[----:B------:R-:W-:-:S04]  /*1cb80*/  IMAD.HI.U32 R12, R20, R29, RZ ;  /* 0x0000001d140c7227 */ /* 0x000fc800078e00ff */
[--C-:B------:R-:W-:Y:S02]  /*1cb90*/  @!P2 IMAD.IADD R10, R10, 0x1, -R0.reuse ;  /* 0x000000010a0aa824 */ /* 0x100fe400078e0a00 */
[----:B------:R-:W-:Y:S02]  /*1cba0*/  IMAD.MOV R9, RZ, RZ, -R9 ;  /* 0x000000ffff097224 */ /* 0x000fe400078e0a09 */
[----:B------:R-:W-:Y:S01]  /*1cbb0*/  @!P4 IMAD.IADD R13, R13, 0x1, -R0 ;  /* 0x000000010d0dc824 */ /* 0x000fe200078e0a00 */
[----:B------:R-:W-:Y:S01]  /*1cbc0*/  ISETP.GT.U32.AND P4, PT, R0, R10, PT ;  /* 0x0000000a0000720c */ /* 0x000fe20003f84070 */
[----:B------:R-:W-:Y:S02]  /*1cbd0*/  IMAD.MOV R12, RZ, RZ, -R12 ;  /* 0x000000ffff0c7224 */ /* 0x000fe400078e0a0c */
[----:B------:R-:W-:-:S04]  /*1cbe0*/  IMAD.HI.U32 R2, R20, R11, RZ ;  /* 0x0000000b14027227 */ /* 0x000fc800078e00ff */
[C---:B------:R-:W-:Y:S02]  /*1cbf0*/  IMAD R6, R0.reuse, R9, R6 ;  /* 0x0000000900067224 */ /* 0x040fe400078e0206 */
[C---:B------:R-:W-:Y:S02]  /*1cc00*/  IMAD R29, R0.reuse, R12, R29 ;  /* 0x0000000c001d7224 */ /* 0x040fe400078e021d */
[----:B------:R-:W-:Y:S01]  /*1cc10*/  IMAD.MOV R2, RZ, RZ, -R2 ;  /* 0x000000ffff027224 */ /* 0x000fe200078e0a02 */
[C---:B------:R-:W-:Y:S02]  /*1cc20*/  ISETP.GT.U32.AND P2, PT, R0.reuse, R6, PT ;  /* 0x000000060000720c */ /* 0x040fe40003f44070 */
[C---:B------:R-:W-:Y:S01]  /*1cc30*/  ISETP.GT.U32.AND P5, PT, R0.reuse, R29, PT ;  /* 0x0000001d0000720c */ /* 0x040fe20003fa4070 */
[----:B------:R-:W-:Y:S02]  /*1cc40*/  IMAD R11, R0, R2, R11 ;  /* 0x00000002000b7224 */ /* 0x000fe400078e020b */
[----:B------:R-:W-:-:S03]  /*1cc50*/  @!P4 IMAD.IADD R10, R10, 0x1, -R0 ;  /* 0x000000010a0ac824 */ /* 0x000fc600078e0a00 */
[----:B------:R-:W-:Y:S01]  /*1cc60*/  ISETP.GT.U32.AND P4, PT, R0, R11, PT ;  /* 0x0000000b0000720c */ /* 0x000fe20003f84070 */
[----:B------:R-:W-:-:S04]  /*1cc70*/  IMAD.MOV.U32 R16, RZ, RZ, R8 ;  /* 0x000000ffff107224 */ /* 0x000fc800078e0008 */
[--C-:B------:R-:W-:Y:S02]  /*1cc80*/  @!P2 IMAD.IADD R6, R6, 0x1, -R0.reuse ;  /* 0x000000010606a824 */ /* 0x100fe400078e0a00 */
[----:B------:R-:W-:Y:S01]  /*1cc90*/  @!P5 IMAD.IADD R29, R29, 0x1, -R0 ;  /* 0x000000011d1dd824 */ /* 0x000fe200078e0a00 */
[C---:B------:R-:W-:Y:S01]  /*1cca0*/  ISETP.GT.U32.AND P5, PT, R0.reuse, R13, PT ;  /* 0x0000000d0000720c */ /* 0x040fe20003fa4070 */
[----:B------:R-:W-:Y:S01]  /*1ccb0*/  @!P0 IMAD.MOV R16, RZ, RZ, -R16 ;  /* 0x000000ffff108224 */ /* 0x000fe200078e0a10 */
[----:B------:R-:W-:-:S03]  /*1ccc0*/  ISETP.GT.U32.AND P0, PT, R0, R6, PT ;  /* 0x000000060000720c */ /* 0x000fc60003f04070 */
[----:B------:R-:W-:Y:S01]  /*1ccd0*/  @!P4 IMAD.IADD R11, R11, 0x1, -R0 ;  /* 0x000000010b0bc824 */ /* 0x000fe200078e0a00 */
[----:B------:R-:W-:Y:S01]  /*1cce0*/  STL [R1+0xfc], R16 ;  /* 0x0000fc1001007387 */ /* 0x000fe20000100800 */
[----:B------:R-:W-:-:S06]  /*1ccf0*/  ISETP.GT.U32.AND P2, PT, R0, R29, PT ;  /* 0x0000001d0000720c */ /* 0x000fcc0003f44070 */
[--C-:B------:R-:W-:Y:S01]  /*1cd00*/  @!P5 IMAD.IADD R13, R13, 0x1, -R0.reuse ;  /* 0x000000010d0dd824 */ /* 0x100fe200078e0a00 */
[----:B------:R-:W-:Y:S01]  /*1cd10*/  ISETP.GE.AND P5, PT, R15, RZ, PT ;  /* 0x000000ff0f00720c */ /* 0x000fe20003fa6270 */
[----:B------:R-:W-:Y:S01]  /*1cd20*/  @!P0 IMAD.IADD R6, R6, 0x1, -R0 ;  /* 0x0000000106068824 */ /* 0x000fe200078e0a00 */
[----:B------:R-:W-:Y:S01]  /*1cd30*/  ISETP.GE.AND P0, PT, R4, RZ, PT ;  /* 0x000000ff0400720c */ /* 0x000fe20003f06270 */
[----:B------:R-:W-:Y:S02]  /*1cd40*/  IMAD.MOV.U32 R15, RZ, RZ, R10 ;  /* 0x000000ffff0f7224 */ /* 0x000fe400078e000a */
[----:B------:R-:W-:Y:S02]  /*1cd50*/  IMAD.MOV.U32 R4, RZ, RZ, R13 ;  /* 0x000000ffff047224 */ /* 0x000fe400078e000d */
[----:B------:R-:W-:Y:S02]  /*1cd60*/  @!P2 IMAD.IADD R29, R29, 0x1, -R0 ;  /* 0x000000011d1da824 */ /* 0x000fe400078e0a00 */
[----:B------:R-:W-:-:S02]  /*1cd70*/  @!P3 IMAD.MOV R15, RZ, RZ, -R15 ;  /* 0x000000ffff0fb224 */ /* 0x000fc400078e0a0f */
[----:B------:R-:W-:Y:S02]  /*1cd80*/  @!P1 IMAD.MOV R4, RZ, RZ, -R4 ;  /* 0x000000ffff049224 */ /* 0x000fe400078e0a04 */
[----:B------:R-:W-:Y:S02]  /*1cd90*/  IMAD.MOV.U32 R13, RZ, RZ, R6 ;  /* 0x000000ffff0d7224 */ /* 0x000fe400078e0006 */
[----:B------:R-:W-:Y:S02]  /*1cda0*/  @!P6 IMAD.MOV R29, RZ, RZ, -R29 ;  /* 0x000000ffff1de224 */ /* 0x000fe400078e0a1d */
[----:B------:R-:W-:Y:S01]  /*1cdb0*/  @!P5 IMAD.MOV R13, RZ, RZ, -R13 ;  /* 0x000000ffff0dd224 */ /* 0x000fe200078e0a0d */
[----:B--2---:R-:W-:Y:S02]  /*1cdc0*/  IABS R12, R27 ;  /* 0x0000001b000c7213 */ /* 0x004fe40000000000 */
[----:B------:R-:W-:Y:S02]  /*1cdd0*/  ISETP.GE.AND P4, PT, R27, RZ, PT ;  /* 0x000000ff1b00720c */ /* 0x000fe40003f86270 */
[----:B------:R-:W2:Y:S01]  /*1cde0*/  LDL.LU R27, [R1+0xdb0] ;  /* 0x000db000011b7983 */ /* 0x000ea20000300800 */
[----:B------:R-:W-:-:S03]  /*1cdf0*/  IMAD.HI.U32 R8, R20, R12, RZ ;  /* 0x0000000c14087227 */ /* 0x000fc600078e00ff */
[----:B------:R-:W-:Y:S01]  /*1ce00*/  STL [R1+0x10], R15 ;  /* 0x0000100f01007387 */ /* 0x000fe20000100800 */
[----:B------:R-:W-:-:S03]  /*1ce10*/  IMAD.MOV R8, RZ, RZ, -R8 ;  /* 0x000000ffff087224 */ /* 0x000fc600078e0a08 */
[----:B------:R0:W-:Y:S01]  /*1ce20*/  STL [R1+0x4], R4 ;  /* 0x0000040401007387 */ /* 0x0001e20000100800 */
[----:B------:R-:W-:-:S03]  /*1ce30*/  IMAD R12, R0, R8, R12 ;  /* 0x00000008000c7224 */ /* 0x000fc600078e020c */
[----:B0-----:R-:W2:Y:S04]  /*1ce40*/  LDL.LU R4, [R1+0xdb4] ;  /* 0x000db40001047983 */ /* 0x001ea80000300800 */
[----:B------:R-:W-:Y:S01]  /*1ce50*/  STL [R1+0x4af4], R29 ;  /* 0x004af41d01007387 */ /* 0x000fe20000100800 */
[----:B------:R-:W-:Y:S02]  /*1ce60*/  ISETP.GT.U32.AND P2, PT, R0, R12, PT ;  /* 0x0000000c0000720c */ /* 0x000fe40003f44070 */
[----:B---3--:R-:W-:Y:S02]  /*1ce70*/  IABS R2, R26 ;  /* 0x0000001a00027213 */ /* 0x008fe40000000000 */
[----:B------:R-:W-:Y:S02]  /*1ce80*/  ISETP.GE.AND P5, PT, R26, RZ, PT ;  /* 0x000000ff1a00720c */ /* 0x000fe40003fa6270 */
[----:B------:R-:W3:Y:S01]  /*1ce90*/  LDL.LU R26, [R1+0xdb8] ;  /* 0x000db800011a7983 */ /* 0x000ee20000300800 */
[----:B------:R-:W-:Y:S01]  /*1cea0*/  IMAD.HI.U32 R17, R20, R2, RZ ;  /* 0x0000000214117227 */ /* 0x000fe200078e00ff */
[----:B----4-:R-:W-:-:S03]  /*1ceb0*/  IABS R7, R14 ;  /* 0x0000000e00077213 */ /* 0x010fc60000000000 */
[----:B------:R-:W-:Y:S02]  /*1cec0*/  IMAD.MOV R17, RZ, RZ, -R17 ;  /* 0x000000ffff117224 */ /* 0x000fe400078e0a11 */
[----:B------:R-:W-:-:S04]  /*1ced0*/  IMAD.HI.U32 R16, R20, R7, RZ ;  /* 0x0000000714107227 */ /* 0x000fc800078e00ff */
[----:B------:R-:W-:Y:S02]  /*1cee0*/  IMAD.MOV R16, RZ, RZ, -R16 ;  /* 0x000000ffff107224 */ /* 0x000fe400078e0a10 */
[C---:B------:R-:W-:Y:S02]  /*1cef0*/  IMAD R2, R0.reuse, R17, R2 ;  /* 0x0000001100027224 */ /* 0x040fe400078e0202 */
[----:B------:R-:W-:-:S03]  /*1cf00*/  IMAD R7, R0, R16, R7 ;  /* 0x0000001000077224 */ /* 0x000fc600078e0207 */
[----:B------:R-:W-:Y:S01]  /*1cf10*/  ISETP.GT.U32.AND P3, PT, R0, R2, PT ;  /* 0x000000020000720c */ /* 0x000fe20003f64070 */
[----:B------:R-:W-:Y:S01]  /*1cf20*/  @!P2 IMAD.IADD R12, R12, 0x1, -R0 ;  /* 0x000000010c0ca824 */ /* 0x000fe200078e0a00 */
[C---:B------:R-:W-:Y:S02]  /*1cf30*/  ISETP.GT.U32.AND P2, PT, R0.reuse, R11, PT ;  /* 0x0000000b0000720c */ /* 0x040fe40003f44070 */
[C---:B------:R-:W-:Y:S02]  /*1cf40*/  ISETP.GT.U32.AND P6, PT, R0.reuse, R7, PT ;  /* 0x000000070000720c */ /* 0x040fe40003fc4070 */
[----:B------:R-:W-:Y:S02]  /*1cf50*/  ISETP.GT.U32.AND P1, PT, R0, R12, PT ;  /* 0x0000000c0000720c */ /* 0x000fe40003f24070 */
[----:B-----5:R-:W-:-:S05]  /*1cf60*/  IABS R9, R5 ;  /* 0x0000000500097213 */ /* 0x020fca0000000000 */
[--C-:B------:R-:W-:Y:S02]  /*1cf70*/  @!P3 IMAD.IADD R2, R2, 0x1, -R0.reuse ;  /* 0x000000010202b824 */ /* 0x100fe400078e0a00 */
[--C-:B------:R-:W-:Y:S02]  /*1cf80*/  @!P2 IMAD.IADD R11, R11, 0x1, -R0.reuse ;  /* 0x000000010b0ba824 */ /* 0x100fe400078e0a00 */
[----:B------:R-:W-:Y:S01]  /*1cf90*/  @!P6 IMAD.IADD R7, R7, 0x1, -R0 ;  /* 0x000000010707e824 */ /* 0x000fe200078e0a00 */
[----:B------:R-:W-:Y:S02]  /*1cfa0*/  ISETP.GT.U32.AND P6, PT, R0, R2, PT ;  /* 0x000000020000720c */ /* 0x000fe40003fc4070 */
[----:B------:R-:W-:Y:S01]  /*1cfb0*/  ISETP.GE.AND P3, PT, R5, RZ, PT ;  /* 0x000000ff0500720c */ /* 0x000fe20003f66270 */
[----:B------:R-:W-:Y:S02]  /*1cfc0*/  IMAD.MOV.U32 R5, RZ, RZ, R11 ;  /* 0x000000ffff057224 */ /* 0x000fe400078e000b */
[----:B------:R-:W-:-:S04]  /*1cfd0*/  IMAD.HI.U32 R8, R20, R9, RZ ;  /* 0x0000000914087227 */ /* 0x000fc800078e00ff */
[----:B------:R-:W-:Y:S02]  /*1cfe0*/  @!P1 IMAD.IADD R12, R12, 0x1, -R0 ;  /* 0x000000010c0c9824 */ /* 0x000fe400078e0a00 */
[----:B------:R-:W-:Y:S02]  /*1cff0*/  @!P0 IMAD.MOV R5, RZ, RZ, -R5 ;  /* 0x000000ffff058224 */ /* 0x000fe400078e0a05 */
[----:B------:R-:W-:Y:S02]  /*1d000*/  IMAD.MOV R8, RZ, RZ, -R8 ;  /* 0x000000ffff087224 */ /* 0x000fe400078e0a08 */
[----:B------:R-:W-:Y:S01]  /*1d010*/  @!P4 IMAD.MOV R12, RZ, RZ, -R12 ;  /* 0x000000ffff0cc224 */ /* 0x000fe200078e0a0c */
[----:B------:R-:W-:Y:S01]  /*1d020*/  STL [R1+0xe4], R13 ;  /* 0x0000e40d01007387 */ /* 0x000fe20000100800 */
[----:B------:R-:W-:Y:S01]  /*1d030*/  IMAD R9, R0, R8, R9 ;  /* 0x0000000800097224 */ /* 0x000fe200078e0209 */
[----:B------:R-:W-:Y:S01]  /*1d040*/  IABS R8, R25 ;  /* 0x0000001900087213 */ /* 0x000fe20000000000 */
[----:B------:R-:W-:Y:S01]  /*1d050*/  @!P6 IMAD.IADD R2, R2, 0x1, -R0 ;  /* 0x000000010202e824 */ /* 0x000fe200078e0a00 */
[----:B------:R0:W-:Y:S01]  /*1d060*/  STL [R1+0xec], R5 ;  /* 0x0000ec0501007387 */ /* 0x0001e20000100800 */
[----:B------:R-:W-:-:S03]  /*1d070*/  ISETP.GE.AND P6, PT, R25, RZ, PT ;  /* 0x000000ff1900720c */ /* 0x000fc60003fc6270 */
[----:B0-----:R-:W4:Y:S04]  /*1d080*/  LDL.LU R5, [R1+0xdbc] ;  /* 0x000dbc0001057983 */ /* 0x001f280000300800 */
[----:B------:R-:W-:Y:S04]  /*1d090*/  STL [R1+0xe8], R12 ;  /* 0x0000e80c01007387 */ /* 0x000fe80000100800 */
[----:B------:R-:W5:Y:S01]  /*1d0a0*/  LDL.LU R25, [R1+0xdc0] ;  /* 0x000dc00001197983 */ /* 0x000f620000300800 */
[----:B------:R-:W-:-:S13]  /*1d0b0*/  ISETP.GT.U32.AND P2, PT, R0, R9, PT ;  /* 0x000000090000720c */ /* 0x000fda0003f44070 */
[----:B------:R-:W-:-:S05]  /*1d0c0*/  @!P2 IMAD.IADD R9, R9, 0x1, -R0 ;  /* 0x000000010909a824 */ /* 0x000fca00078e0a00 */
[----:B------:R-:W-:Y:S02]  /*1d0d0*/  ISETP.GT.U32.AND P0, PT, R0, R9, PT ;  /* 0x000000090000720c */ /* 0x000fe40003f04070 */
[----:B------:R-:W-:-:S11]  /*1d0e0*/  IABS R10, R28 ;  /* 0x0000001c000a7213 */ /* 0x000fd60000000000 */
[----:B------:R-:W-:Y:S01]  /*1d0f0*/  @!P0 IMAD.IADD R9, R9, 0x1, -R0 ;  /* 0x0000000109098824 */ /* 0x000fe200078e0a00 */
[----:B------:R-:W-:Y:S02]  /*1d100*/  ISETP.GE.AND P0, PT, R28, RZ, PT ;  /* 0x000000ff1c00720c */ /* 0x000fe40003f06270 */
[----:B------:R-:W4:Y:S01]  /*1d110*/  LDL.LU R28, [R1+0xdc4] ;  /* 0x000dc400011c7983 */ /* 0x000f220000300800 */
        /* <DEDUP_REMOVED lines=9> */
[----:B------:R-:W-:Y:S02]  /*1d1b0*/  ISETP.GT.U32.AND P2, PT, R0, R10, PT ;  /* 0x0000000a0000720c */ /* 0x000fe40003f44070 */
[----:B------:R-:W-:-:S03]  /*1d1c0*/  ISETP.GE.AND P1, PT, R14, RZ, PT ;  /* 0x000000ff0e00720c */ /* 0x000fc60003f26270 */
[----:B------:R-:W-:Y:S02]  /*1d1d0*/  @!P4 IMAD.IADD R8, R8, 0x1, -R0 ;  /* 0x000000010808c824 */ /* 0x000fe400078e0a00 */
[----:B------:R-:W-:Y:S02]  /*1d1e0*/  IMAD.MOV.U32 R15, RZ, RZ, R2 ;  /* 0x000000ffff0f7224 */ /* 0x000fe400078e0002 */
[----:B------:R-:W-:-:S04]  /*1d1f0*/  IMAD.MOV.U32 R14, RZ, RZ, R7 ;  /* 0x000000ffff0e7224 */ /* 0x000fc800078e0007 */
[----:B------:R-:W-:Y:S01]  /*1d200*/  @!P2 IMAD.IADD R10, R10, 0x1, -R0 ;  /* 0x000000010a0aa824 */ /* 0x000fe200078e0a00 */
[C---:B------:R-:W-:Y:S01]  /*1d210*/  ISETP.GT.U32.AND P2, PT, R0.reuse, R8, PT ;  /* 0x000000080000720c */ /* 0x040fe20003f44070 */
[----:B------:R-:W-:Y:S02]  /*1d220*/  @!P5 IMAD.MOV R15, RZ, RZ, -R15 ;  /* 0x000000ffff0fd224 */ /* 0x000fe400078e0a0f */
[----:B------:R-:W-:Y:S01]  /*1d230*/  @!P1 IMAD.MOV R14, RZ, RZ, -R14 ;  /* 0x000000ffff0e9224 */ /* 0x000fe200078e0a0e */
[----:B------:R-:W-:-:S09]  /*1d240*/  ISETP.GT.U32.AND P5, PT, R0, R10, PT ;  /* 0x0000000a0000720c */ /* 0x000fd20003fa4070 */
[----:B------:R-:W-:-:S04]  /*1d250*/  @!P2 IMAD.IADD R8, R8, 0x1, -R0 ;  /* 0x000000010808a824 */ /* 0x000fc800078e0a00 */
[----:B------:R-:W-:Y:S02]  /*1d260*/  @!P6 IMAD.MOV R8, RZ, RZ, -R8 ;  /* 0x000000ffff08e224 */ /* 0x000fe400078e0a08 */
[----:B------:R-:W-:Y:S01]  /*1d270*/  @!P5 IMAD.IADD R10, R10, 0x1, -R0 ;  /* 0x000000010a0ad824 */ /* 0x000fe200078e0a00 */
[----:B--2---:R-:W-:Y:S02]  /*1d280*/  IABS R13, R27 ;  /* 0x0000001b000d7213 */ /* 0x004fe40000000000 */
[----:B------:R-:W-:Y:S02]  /*1d290*/  ISETP.GE.AND P4, PT, R27, RZ, PT ;  /* 0x000000ff1b00720c */ /* 0x000fe40003f86270 */
[----:B------:R-:W2:Y:S01]  /*1d2a0*/  LDL.LU R27, [R1+0xdc8] ;  /* 0x000dc800011b7983 */ /* 0x000ea20000300800 */
[----:B------:R-:W-:-:S04]  /*1d2b0*/  IMAD.HI.U32 R16, R20, R13, RZ ;  /* 0x0000000d14107227 */ /* 0x000fc800078e00ff */
[----:B------:R-:W-:-:S04]  /*1d2c0*/  IMAD.MOV R16, RZ, RZ, -R16 ;  /* 0x000000ffff107224 */ /* 0x000fc800078e0a10 */
[C---:B------:R-:W-:Y:S01]  /*1d2d0*/  IMAD R13, R0.reuse, R16, R13 ;  /* 0x00000010000d7224 */ /* 0x040fe200078e020d */
[----:B------:R-:W-:Y:S04]  /*1d2e0*/  STL [R1+0xd0], R15 ;  /* 0x0000d00f01007387 */ /* 0x000fe80000100800 */
[----:B------:R-:W-:Y:S01]  /*1d2f0*/  ISETP.GT.U32.AND P1, PT, R0, R13, PT ;  /* 0x0000000d0000720c */ /* 0x000fe20003f24070 */
[----:B------:R0:W-:Y:S01]  /*1d300*/  STL [R1+0xdc], R14 ;  /* 0x0000dc0e01007387 */ /* 0x0001e20000100800 */
[----:B------:R-:W-:Y:S01]  /*1d310*/  IABS R11, R4 ;  /* 0x00000004000b7213 */ /* 0x000fe20000000000 */
[----:B0-----:R-:W-:-:S04]  /*1d320*/  IMAD.MOV.U32 R14, RZ, RZ, R9 ;  /* 0x000000ffff0e7224 */ /* 0x001fc800078e0009 */
[----:B------:R-:W-:Y:S01]  /*1d330*/  @!P3 IMAD.MOV R14, RZ, RZ, -R14 ;  /* 0x000000ffff0eb224 */ /* 0x000fe200078e0a0e */
[----:B---3--:R-:W-:-:S04]  /*1d340*/  IABS R6, R26 ;  /* 0x0000001a00067213 */ /* 0x008fc80000000000 */
[----:B------:R0:W-:Y:S01]  /*1d350*/  STL [R1+0xe0], R14 ;  /* 0x0000e00e01007387 */ /* 0x0001e20000100800 */
[----:B------:R-:W-:Y:S01]  /*1d360*/  ISETP.GE.AND P2, PT, R4, RZ, PT ;  /* 0x000000ff0400720c */ /* 0x000fe20003f46270 */
[----:B------:R-:W-:Y:S02]  /*1d370*/  @!P1 IMAD.IADD R13, R13, 0x1, -R0 ;  /* 0x000000010d0d9824 */ /* 0x000fe400078e0a00 */
[----:B------:R-:W-:Y:S01]  /*1d380*/  IMAD.HI.U32 R2, R20, R6, RZ ;  /* 0x0000000614027227 */ /* 0x000fe200078e00ff */
[----:B------:R-:W3:Y:S01]  /*1d390*/  LDL.LU R4, [R1+0xdcc] ;  /* 0x000dcc0001047983 */ /* 0x000ee20000300800 */
[----:B------:R-:W-:Y:S02]  /*1d3a0*/  ISETP.GE.AND P1, PT, R26, RZ, PT ;  /* 0x000000ff1a00720c */ /* 0x000fe40003f26270 */
[----:B------:R-:W-:Y:S01]  /*1d3b0*/  IMAD.MOV R2, RZ, RZ, -R2 ;  /* 0x000000ffff027224 */ /* 0x000fe200078e0a02 */
[----:B------:R1:W-:Y:S04]  /*1d3c0*/  STL [R1+0xd8], R8 ;  /* 0x0000d80801007387 */ /* 0x0003e80000100800 */
[----:B------:R-:W3:Y:S01]  /*1d3d0*/  LDL.LU R26, [R1+0xdd0] ;  /* 0x000dd000011a7983 */ /* 0x000ee20000300800 */
[----:B------:R-:W-:-:S05]  /*1d3e0*/  IMAD R6, R0, R2, R6 ;  /* 0x0000000200067224 */ /* 0x000fca00078e0206 */
[----:B------:R-:W-:Y:S01]  /*1d3f0*/  ISETP.GT.U32.AND P5, PT, R0, R6, PT ;  /* 0x000000060000720c */ /* 0x000fe20003fa4070 */
[----:B------:R-:W-:-:S12]  /*1d400*/  IMAD.HI.U32 R12, R20, R11, RZ ;  /* 0x0000000b140c7227 */ /* 0x000fd800078e00ff */
[----:B------:R-:W-:-:S05]  /*1d410*/  @!P5 IMAD.IADD R6, R6, 0x1, -R0 ;  /* 0x000000010606d824 */ /* 0x000fca00078e0a00 */
[C---:B------:R-:W-:Y:S01]  /*1d420*/  ISETP.GT.U32.AND P5, PT, R0.reuse, R6, PT ;  /* 0x000000060000720c */ /* 0x040fe20003fa4070 */
[----:B0-----:R-:W-:Y:S02]  /*1d430*/  IMAD.MOV.U32 R14, RZ, RZ, R10 ;  /* 0x000000ffff0e7224 */ /* 0x001fe400078e000a */
[----:B------:R-:W-:Y:S02]  /*1d440*/  IMAD.MOV R12, RZ, RZ, -R12 ;  /* 0x000000ffff0c7224 */ /* 0x000fe400078e0a0c */
[----:B------:R-:W-:Y:S02]  /*1d450*/  @!P0 IMAD.MOV R14, RZ, RZ, -R14 ;  /* 0x000000ffff0e8224 */ /* 0x000fe400078e0a0e */
[----:B------:R-:W-:-:S03]  /*1d460*/  IMAD R11, R0, R12, R11 ;  /* 0x0000000c000b7224 */ /* 0x000fc600078e020b */
[----:B------:R-:W-:Y:S03]  /*1d470*/  STL [R1+0xd4], R14 ;  /* 0x0000d40e01007387 */ /* 0x000fe60000100800 */
[----:B------:R-:W-:Y:S01]  /*1d480*/  @!P5 IMAD.IADD R6, R6, 0x1, -R0 ;  /* 0x000000010606d824 */ /* 0x000fe200078e0a00 */
[----:B-----5:R-:W-:Y:S02]  /*1d490*/  IABS R12, R25 ;  /* 0x00000019000c7213 */ /* 0x020fe40000000000 */
[----:B------:R-:W-:Y:S02]  /*1d4a0*/  ISETP.GE.AND P5, PT, R25, RZ, PT ;  /* 0x000000ff1900720c */ /* 0x000fe40003fa6270 */
[----:B------:R-:W5:Y:S01]  /*1d4b0*/  LDL.LU R25, [R1+0xdd4] ;  /* 0x000dd40001197983 */ /* 0x000f620000300800 */
[----:B----4-:R-:W-:Y:S02]  /*1d4c0*/  IABS R7, R5 ;  /* 0x0000000500077213 */ /* 0x010fe40000000000 */
[----:B------:R-:W-:-:S03]  /*1d4d0*/  ISETP.GT.U32.AND P3, PT, R0, R11, PT ;  /* 0x0000000b0000720c */ /* 0x000fc60003f64070 */
[----:B------:R-:W-:-:S04]  /*1d4e0*/  IMAD.HI.U32 R9, R20, R7, RZ ;  /* 0x0000000714097227 */ /* 0x000fc800078e00ff */
[----:B------:R-:W-:-:S04]  /*1d4f0*/  IMAD.MOV R9, RZ, RZ, -R9 ;  /* 0x000000ffff097224 */ /* 0x000fc800078e0a09 */
[C---:B------:R-:W-:Y:S02]  /*1d500*/  IMAD R7, R0.reuse, R9, R7 ;  /* 0x0000000900077224 */ /* 0x040fe400078e0207 */
[----:B------:R-:W-:Y:S01]  /*1d510*/  @!P3 IMAD.IADD R11, R11, 0x1, -R0 ;  /* 0x000000010b0bb824 */ /* 0x000fe200078e0a00 */
[C---:B------:R-:W-:Y:S02]  /*1d520*/  ISETP.GT.U32.AND P3, PT, R0.reuse, R13, PT ;  /* 0x0000000d0000720c */ /* 0x040fe40003f64070 */
[C---:B------:R-:W-:Y:S02]  /*1d530*/  ISETP.GT.U32.AND P0, PT, R0.reuse, R7, PT ;  /* 0x000000070000720c */ /* 0x040fe40003f04070 */
[----:B------:R-:W-:Y:S02]  /*1d540*/  ISETP.GT.U32.AND P6, PT, R0, R11, PT ;  /* 0x0000000b0000720c */ /* 0x000fe40003fc4070 */
[----:B------:R-:W-:-:S05]  /*1d550*/  IABS R2, R28 ;  /* 0x0000001c00027213 */ /* 0x000fca0000000000 */
[----:B-1----:R-:W-:-:S04]  /*1d560*/  IMAD.HI.U32 R8, R20, R2, RZ ;  /* 0x0000000214087227 */ /* 0x002fc800078e00ff */
[----:B------:R-:W-:-:S04]  /*1d570*/  IMAD.MOV R8, RZ, RZ, -R8 ;  /* 0x000000ffff087224 */ /* 0x000fc800078e0a08 */
[C---:B------:R-:W-:Y:S02]  /*1d580*/  IMAD R2, R0.reuse, R8, R2 ;  /* 0x0000000800027224 */ /* 0x040fe400078e0202 */
[--C-:B------:R-:W-:Y:S02]  /*1d590*/  @!P0 IMAD.IADD R7, R7, 0x1, -R0.reuse ;  /* 0x0000000107078824 */ /* 0x100fe400078e0a00 */
[--C-:B------:R-:W-:Y:S01]  /*1d5a0*/  @!P3 IMAD.IADD R13, R13, 0x1, -R0.reuse ;  /* 0x000000010d0db824 */ /* 0x100fe200078e0a00 */
[----:B------:R-:W-:Y:S02]  /*1d5b0*/  ISETP.GT.U32.AND P0, PT, R0, R2, PT ;  /* 0x000000020000720c */ /* 0x000fe40003f04070 */
[----:B------:R-:W-:Y:S01]  /*1d5c0*/  ISETP.GE.AND P3, PT, R5, RZ, PT ;  /* 0x000000ff0500720c */ /* 0x000fe20003f66270 */
[----:B------:R-:W-:Y:S02]  /*1d5d0*/  IMAD.MOV.U32 R5, RZ, RZ, R13 ;  /* 0x000000ffff057224 */ /* 0x000fe400078e000d */
[----:B------:R-:W-:-:S02]  /*1d5e0*/  @!P6 IMAD.IADD R11, R11, 0x1, -R0 ;  /* 0x000000010b0be824 */ /* 0x000fc400078e0a00 */
[----:B------:R-:W-:Y:S02]  /*1d5f0*/  @!P4 IMAD.MOV R5, RZ, RZ, -R5 ;  /* 0x000000ffff05c224 */ /* 0x000fe400078e0a05 */
[----:B------:R-:W-:-:S03]  /*1d600*/  @!P2 IMAD.MOV R11, RZ, RZ, -R11 ;  /* 0x000000ffff0ba224 */ /* 0x000fc600078e0a0b */
[----:B------:R0:W-:Y:S01]  /*1d610*/  STL [R1+0xb4], R5 ;  /* 0x0000b40501007387 */ /* 0x0001e20000100800 */
[----:B------:R-:W-:Y:S01]  /*1d620*/  @!P0 IMAD.IADD R2, R2, 0x1, -R0 ;  /* 0x0000000102028824 */ /* 0x000fe200078e0a00 */
[----:B------:R-:W-:Y:S02]  /*1d630*/  ISETP.GE.AND P0, PT, R28, RZ, PT ;  /* 0x000000ff1c00720c */ /* 0x000fe40003f06270 */
[----:B------:R-:W-:Y:S04]  /*1d640*/  STL [R1+0xb8], R11 ;  /* 0x0000b80b01007387 */ /* 0x000fe80000100800 */
[----:B------:R-:W4:Y:S01]  /*1d650*/  LDL.LU R28, [R1+0xdd8] ;  /* 0x000dd800011c7983 */ /* 0x000f220000300800 */
[----:B------:R-:W-:Y:S01]  /*1d660*/  ISETP.GT.U32.AND P4, PT, R0, R7, PT ;  /* 0x000000070000720c */ /* 0x000fe20003f84070 */
[----:B0-----:R-:W-:-:S04]  /*1d670*/  IMAD.MOV.U32 R5, RZ, RZ, R6 ;  /* 0x000000ffff057224 */ /* 0x001fc800078e0006 */
[----:B------:R-:W-:-:S05]  /*1d680*/  @!P1 IMAD.MOV R5, RZ, RZ, -R5 ;  /* 0x000000ffff059224 */ /* 0x000fca00078e0a05 */
[----:B------:R0:W-:Y:S03]  /*1d690*/  STL [R1+0xbc], R5 ;  /* 0x0000bc0501007387 */ /* 0x0001e60000100800 */
[----:B------:R-:W-:Y:S01]  /*1d6a0*/  @!P4 IMAD.IADD R7, R7, 0x1, -R0 ;  /* 0x000000010707c824 */ /* 0x000fe200078e0a00 */
[----:B------:R-:W-:Y:S01]  /*1d6b0*/  ISETP.GT.U32.AND P1, PT, R0, R2, PT ;  /* 0x000000020000720c */ /* 0x000fe20003f24070 */
[----:B------:R-:W-:-:S04]  /*1d6c0*/  IMAD.HI.U32 R16, R20, R12, RZ ;  /* 0x0000000c14107227 */ /* 0x000fc800078e00ff */
[----:B0-----:R-:W-:Y:S02]  /*1d6d0*/  IMAD.MOV.U32 R5, RZ, RZ, R7 ;  /* 0x000000ffff057224 */ /* 0x001fe400078e0007 */
[----:B------:R-:W-:Y:S02]  /*1d6e0*/  IMAD.MOV R16, RZ, RZ, -R16 ;  /* 0x000000ffff107224 */ /* 0x000fe400078e0a10 */
[----:B------:R-:W-:Y:S02]  /*1d6f0*/  @!P3 IMAD.MOV R5, RZ, RZ, -R5 ;  /* 0x000000ffff05b224 */ /* 0x000fe400078e0a05 */
[----:B------:R-:W-:Y:S02]  /*1d700*/  IMAD R10, R0, R16, R12 ;  /* 0x00000010000a7224 */ /* 0x000fe400078e020c */
[----:B------:R-:W-:-:S03]  /*1d710*/  @!P1 IMAD.IADD R2, R2, 0x1, -R0 ;  /* 0x0000000102029824 */ /* 0x000fc600078e0a00 */
[----:B------:R-:W-:-:S13]  /*1d720*/  ISETP.GT.U32.AND P6, PT, R0, R10, PT ;  /* 0x0000000a0000720c */ /* 0x000fda0003fc4070 */
[----:B------:R-:W-:-:S05]  /*1d730*/  @!P6 IMAD.IADD R10, R10, 0x1, -R0 ;  /* 0x000000010a0ae824 */ /* 0x000fca00078e0a00 */
[----:B------:R-:W-:Y:S02]  /*1d740*/  ISETP.GT.U32.AND P6, PT, R0, R10, PT ;  /* 0x0000000a0000720c */ /* 0x000fe40003fc4070 */
[----:B--2---:R-:W-:Y:S02]  /*1d750*/  IABS R9, R27 ;  /* 0x0000001b00097213 */ /* 0x004fe40000000000 */
[----:B------:R-:W-:Y:S02]  /*1d760*/  ISETP.GE.AND P4, PT, R27, RZ, PT ;  /* 0x000000ff1b00720c */ /* 0x000fe40003f86270 */
[----:B------:R-:W2:Y:S04]  /*1d770*/  LDL.LU R27, [R1+0xddc] ;  /* 0x000ddc00011b7983 */ /* 0x000ea80000300800 */
[----:B------:R-:W-:Y:S01]  /*1d780*/  STL [R1+0xcc], R5 ;  /* 0x0000cc0501007387 */ /* 0x000fe20000100800 */
[----:B------:R-:W-:-:S04]  /*1d790*/  IMAD.HI.U32 R12, R20, R9, RZ ;  /* 0x00000009140c7227 */ /* 0x000fc800078e00ff */
[----:B------:R-:W-:-:S04]  /*1d7a0*/  IMAD.MOV R12, RZ, RZ, -R12 ;  /* 0x000000ffff0c7224 */ /* 0x000fc800078e0a0c */
[----:B------:R-:W-:-:S05]  /*1d7b0*/  IMAD R9, R0, R12, R9 ;  /* 0x0000000c00097224 */ /* 0x000fca00078e0209 */
[----:B------:R-:W-:Y:S02]  /*1d7c0*/  ISETP.GT.U32.AND P2, PT, R0, R9, PT ;  /* 0x000000090000720c */ /* 0x000fe40003f44070 */
[----:B---3--:R-:W-:Y:S02]  /*1d7d0*/  IABS R6, R26 ;  /* 0x0000001a00067213 */ /* 0x008fe40000000000 */
[----:B------:R-:W-:Y:S02]  /*1d7e0*/  ISETP.GE.AND P1, PT, R26, RZ, PT ;  /* 0x000000ff1a00720c */ /* 0x000fe40003f26270 */
[----:B------:R-:W3:Y:S01]  /*1d7f0*/  LDL.LU R26, [R1+0xe10] ;  /* 0x000e1000011a7983 */ /* 0x000ee20000300800 */
[----:B------:R-:W-:Y:S01]  /*1d800*/  IABS R8, R4 ;  /* 0x0000000400087213 */ /* 0x000fe20000000000 */
[----:B------:R-:W-:-:S05]  /*1d810*/  @!P6 IMAD.IADD R10, R10, 0x1, -R0 ;  /* 0x000000010a0ae824 */ /* 0x000fca00078e0a00 */
[----:B------:R-:W-:Y:S02]  /*1d820*/  @!P2 IMAD.IADD R9, R9, 0x1, -R0 ;  /* 0x000000010909a824 */ /* 0x000fe400078e0a00 */
[----:B------:R-:W-:Y:S01]  /*1d830*/  IMAD.HI.U32 R12, R20, R8, RZ ;  /* 0x00000008140c7227 */ /* 0x000fe200078e00ff */
[----:B------:R-:W-:-:S03]  /*1d840*/  ISETP.GE.AND P2, PT, R4, RZ, PT ;  /* 0x000000ff0400720c */ /* 0x000fc60003f46270 */
[----:B------:R-:W-:Y:S02]  /*1d850*/  IMAD.MOV R12, RZ, RZ, -R12 ;  /* 0x000000ffff0c7224 */ /* 0x000fe400078e0a0c */
[----:B------:R-:W-:Y:S02]  /*1d860*/  IMAD.MOV.U32 R4, RZ, RZ, R10 ;  /* 0x000000ffff047224 */ /* 0x000fe400078e000a */
[C---:B------:R-:W-:Y:S02]  /*1d870*/  IMAD R8, R0.reuse, R12, R8 ;  /* 0x0000000c00087224 */ /* 0x040fe400078e0208 */
[----:B------:R-:W-:Y:S01]  /*1d880*/  @!P5 IMAD.MOV R4, RZ, RZ, -R4 ;  /* 0x000000ffff04d224 */ /* 0x000fe200078e0a04 */
[----:B-----5:R-:W-:Y:S02]  /*1d890*/  IABS R12, R25 ;  /* 0x00000019000c7213 */ /* 0x020fe40000000000 */
[----:B------:R-:W-:Y:S02]  /*1d8a0*/  ISETP.GE.AND P5, PT, R25, RZ, PT ;  /* 0x000000ff1900720c */ /* 0x000fe40003fa6270 */
[----:B------:R-:W5:Y:S01]  /*1d8b0*/  LDL.LU R25, [R1+0xe14] ;  /* 0x000e140001197983 */ /* 0x000f620000300800 */
[----:B------:R-:W-:Y:S01]  /*1d8c0*/  ISETP.GT.U32.AND P6, PT, R0, R8, PT ;  /* 0x000000080000720c */ /* 0x000fe20003fc4070 */
[----:B------:R-:W-:-:S02]  /*1d8d0*/  IMAD.HI.U32 R7, R20, R6, RZ ;  /* 0x0000000614077227 */ /* 0x000fc400078e00ff */
[----:B------:R0:W-:Y:S02]  /*1d8e0*/  STL [R1+0xc0], R4 ;  /* 0x0000c00401007387 */ /* 0x0001e40000100800 */
[----:B------:R-:W-:Y:S01]  /*1d8f0*/  IMAD.MOV R7, RZ, RZ, -R7 ;  /* 0x000000ffff077224 */ /* 0x000fe200078e0a07 */
[----:B------:R-:W-:Y:S01]  /*1d900*/  ISETP.GT.U32.AND P3, PT, R0, R9, PT ;  /* 0x000000090000720c */ /* 0x000fe20003f64070 */
[----:B0-----:R-:W-:-:S06]  /*1d910*/  IMAD.MOV.U32 R4, RZ, RZ, R2 ;  /* 0x000000ffff047224 */ /* 0x001fcc00078e0002 */
[----:B------:R-:W-:Y:S02]  /*1d920*/  @!P6 IMAD.IADD R8, R8, 0x1, -R0 ;  /* 0x000000010808e824 */ /* 0x000fe400078e0a00 */
[----:B------:R-:W-:Y:S02]  /*1d930*/  @!P0 IMAD.MOV R4, RZ, RZ, -R4 ;  /* 0x000000ffff048224 */ /* 0x000fe400078e0a04 */
[C---:B------:R-:W-:Y:S01]  /*1d940*/  IMAD R6, R0.reuse, R7, R6 ;  /* 0x0000000700067224 */ /* 0x040fe200078e0206 */
[----:B------:R-:W-:Y:S01]  /*1d950*/  ISETP.GT.U32.AND P6, PT, R0, R8, PT ;  /* 0x000000080000720c */ /* 0x000fe20003fc4070 */
[----:B------:R-:W-:Y:S01]  /*1d960*/  IMAD.HI.U32 R7, R20, R12, RZ ;  /* 0x0000000c14077227 */ /* 0x000fe200078e00ff */
[----:B------:R0:W-:Y:S03]  /*1d970*/  STL [R1+0xc8], R4 ;  /* 0x0000c80401007387 */ /* 0x0001e60000100800 */
[----:B------:R-:W-:Y:S01]  /*1d980*/  IMAD.MOV R7, RZ, RZ, -R7 ;  /* 0x000000ffff077224 */ /* 0x000fe200078e0a07 */
[----:B0-----:R-:W5:Y:S03]  /*1d990*/  LDL.LU R4, [R1+0xe18] ;  /* 0x000e180001047983 */ /* 0x001f660000300800 */
[----:B------:R-:W-:-:S02]  /*1d9a0*/  IMAD R12, R0, R7, R12 ;  /* 0x00000007000c7224 */ /* 0x000fc400078e020c */
[--C-:B------:R-:W-:Y:S01]  /*1d9b0*/  @!P3 IMAD.IADD R9, R9, 0x1, -R0.reuse ;  /* 0x000000010909b824 */ /* 0x100fe200078e0a00 */
[----:B------:R-:W-:Y:S01]  /*1d9c0*/  ISETP.GT.U32.AND P3, PT, R0, R6, PT ;  /* 0x000000060000720c */ /* 0x000fe20003f64070 */
[----:B------:R-:W-:Y:S01]  /*1d9d0*/  @!P6 IMAD.IADD R8, R8, 0x1, -R0 ;  /* 0x000000010808e824 */ /* 0x000fe200078e0a00 */
[----:B------:R-:W-:Y:S01]  /*1d9e0*/  ISETP.GT.U32.AND P6, PT, R0, R12, PT ;  /* 0x0000000c0000720c */ /* 0x000fe20003fc4070 */
[----:B------:R-:W-:-:S04]  /*1d9f0*/  IMAD.MOV.U32 R5, RZ, RZ, R9 ;  /* 0x000000ffff057224 */ /* 0x000fc800078e0009 */
[----:B------:R-:W-:Y:S01]  /*1da00*/  @!P4 IMAD.MOV R5, RZ, RZ, -R5 ;  /* 0x000000ffff05c224 */ /* 0x000fe200078e0a05 */
[----:B----4-:R-:W-:Y:S02]  /*1da10*/  IABS R2, R28 ;  /* 0x0000001c00027213 */ /* 0x010fe40000000000 */
[----:B------:R-:W-:Y:S02]  /*1da20*/  ISETP.GE.AND P0, PT, R28, RZ, PT ;  /* 0x000000ff1c00720c */ /* 0x000fe40003f06270 */
[----:B------:R-:W4:Y:S01]  /*1da30*/  LDL.LU R28, [R1+0xe1c] ;  /* 0x000e1c00011c7983 */ /* 0x000f220000300800 */
[----:B------:R-:W-:-:S03]  /*1da40*/  @!P3 IMAD.IADD R6, R6, 0x1, -R0 ;  /* 0x000000010606b824 */ /* 0x000fc600078e0a00 */
[----:B------:R0:W-:Y:S01]  /*1da50*/  STL [R1+0x20c], R5 ;  /* 0x00020c0501007387 */ /* 0x0001e20000100800 */
[----:B------:R-:W-:Y:S01]  /*1da60*/  @!P6 IMAD.IADD R12, R12, 0x1, -R0 ;  /* 0x000000010c0ce824 */ /* 0x000fe200078e0a00 */
[----:B------:R-:W-:Y:S01]  /*1da70*/  ISETP.GT.U32.AND P3, PT, R0, R6, PT ;  /* 0x000000060000720c */ /* 0x000fe20003f64070 */
[----:B0-----:R-:W-:-:S03]  /*1da80*/  IMAD.MOV.U32 R5, RZ, RZ, R8 ;  /* 0x000000ffff057224 */ /* 0x001fc600078e0008 */
[----:B------:R-:W-:Y:S01]  /*1da90*/  ISETP.GT.U32.AND P6, PT, R0, R12, PT ;  /* 0x0000000c0000720c */ /* 0x000fe20003fc4070 */
[----:B------:R-:W-:-:S08]  /*1daa0*/  @!P2 IMAD.MOV R5, RZ, RZ, -R5 ;  /* 0x000000ffff05a224 */ /* 0x000fd000078e0a05 */
[----:B------:R-:W-:-:S04]  /*1dab0*/  @!P3 IMAD.IADD R6, R6, 0x1, -R0 ;  /* 0x000000010606b824 */ /* 0x000fc800078e0a00 */
[----:B------:R-:W-:Y:S02]  /*1dac0*/  IMAD.MOV.U32 R13, RZ, RZ, R6 ;  /* 0x000000ffff0d7224 */ /* 0x000fe400078e0006 */
[----:B------:R-:W-:Y:S02]  /*1dad0*/  @!P6 IMAD.IADD R12, R12, 0x1, -R0 ;  /* 0x000000010c0ce824 */ /* 0x000fe400078e0a00 */
[----:B------:R-:W-:Y:S01]  /*1dae0*/  @!P1 IMAD.MOV R13, RZ, RZ, -R13 ;  /* 0x000000ffff0d9224 */ /* 0x000fe200078e0a0d */
[----:B--2---:R-:W-:Y:S02]  /*1daf0*/  ISETP.GE.AND P4, PT, R27, RZ, PT ;  /* 0x000000ff1b00720c */ /* 0x004fe40003f86270 */
[----:B------:R-:W-:Y:S02]  /*1db00*/  IABS R17, R27 ;  /* 0x0000001b00117213 */ /* 0x000fe40000000000 */
[----:B------:R-:W2:Y:S04]  /*1db10*/  LDL.LU R27, [R1+0xe20] ;  /* 0x000e2000011b7983 */ /* 0x000ea80000300800 */
[----:B------:R-:W2:Y:S04]  /*1db20*/  LDL.LU R24, [R1+0xe24] ;  /* 0x000e240001187983 */ /* 0x000ea80000300800 */
[----:B------:R0:W-:Y:S04]  /*1db30*/  STL [R1+0x208], R5 ;  /* 0x0002080501007387 */ /* 0x0001e80000100800 */
[----:B------:R-:W2:Y:S01]  /*1db40*/  LDL.LU R15, [R1+0xe28] ;  /* 0x000e2800010f7983 */ /* 0x000ea20000300800 */
[----:B0-----:R-:W-:-:S03]  /*1db50*/  IMAD.MOV.U32 R5, RZ, RZ, R12 ;  /* 0x000000ffff057224 */ /* 0x001fc600078e000c */
[----:B------:R-:W-:Y:S01]  /*1db60*/  STL [R1+0xb0], R13 ;  /* 0x0000b00d01007387 */ /* 0x000fe20000100800 */
[----:B------:R-:W-:-:S03]  /*1db70*/  @!P5 IMAD.MOV R5, RZ, RZ, -R5 ;  /* 0x000000ffff05d224 */ /* 0x000fc600078e0a05 */
[----:B------:R-:W2:Y:S04]  /*1db80*/  LDL.LU R14, [R1+0xe2c] ;  /* 0x000e2c00010e7983 */ /* 0x000ea80000300800 */
[----:B------:R0:W-:Y:S01]  /*1db90*/  STL [R1+0xa8], R5 ;  /* 0x0000a80501007387 */ /* 0x0001e20000100800 */
[----:B---3--:R-:W-:Y:S02]  /*1dba0*/  IABS R9, R26 ;  /* 0x0000001a00097213 */ /* 0x008fe40000000000 */
[----:B------:R-:W-:Y:S02]  /*1dbb0*/  ISETP.GE.AND P2, PT, R26, RZ, PT ;  /* 0x000000ff1a00720c */ /* 0x000fe40003f46270 */
[----:B------:R-:W3:Y:S01]  /*1dbc0*/  LDL.LU R26, [R1+0xe30] ;  /* 0x000e3000011a7983 */ /* 0x000ee20000300800 */
[----:B-----5:R-:W-:-:S02]  /*1dbd0*/  IABS R10, R25 ;  /* 0x00000019000a7213 */ /* 0x020fc40000000000 */
[----:B------:R-:W-:Y:S02]  /*1dbe0*/  ISETP.GE.AND P5, PT, R25, RZ, PT ;  /* 0x000000ff1900720c */ /* 0x000fe40003fa6270 */
[----:B------:R-:W5:Y:S01]  /*1dbf0*/  LDL.LU R25, [R1+0xe34] ;  /* 0x000e340001197983 */ /* 0x000f620000300800 */
[----:B------:R-:W-:-:S04]  /*1dc00*/  IMAD.HI.U32 R7, R20, R2, RZ ;  /* 0x0000000214077227 */ /* 0x000fc800078e00ff */
[----:B------:R-:W-:-:S04]  /*1dc10*/  IMAD.MOV R7, RZ, RZ, -R7 ;  /* 0x000000ffff077224 */ /* 0x000fc800078e0a07 */
[----:B------:R-:W-:Y:S02]  /*1dc20*/  IMAD R2, R0, R7, R2 ;  /* 0x0000000700027224 */ /* 0x000fe400078e0202 */
[----:B------:R-:W-:-:S03]  /*1dc30*/  IMAD.HI.U32 R11, R20, R17, RZ ;  /* 0x00000011140b7227 */ /* 0x000fc600078e00ff */
[----:B------:R-:W-:Y:S01]  /*1dc40*/  ISETP.GT.U32.AND P3, PT, R0, R2, PT ;  /* 0x000000020000720c */ /* 0x000fe20003f64070 */
[----:B------:R-:W-:-:S04]  /*1dc50*/  IMAD.MOV R11, RZ, RZ, -R11 ;  /* 0x000000ffff0b7224 */ /* 0x000fc800078e0a0b */
[----:B------:R-:W-:-:S05]  /*1dc60*/  IMAD R17, R0, R11, R17 ;  /* 0x0000000b00117224 */ /* 0x000fca00078e0211 */
[----:B------:R-:W-:-:S03]  /*1dc70*/  ISETP.GT.U32.AND P6, PT, R0, R17, PT ;  /* 0x000000110000720c */ /* 0x000fc60003fc4070 */
[----:B------:R-:W-:Y:S02]  /*1dc80*/  @!P3 IMAD.IADD R2, R2, 0x1, -R0 ;  /* 0x000000010202b824 */ /* 0x000fe400078e0a00 */
[----:B------:R-:W-:-:S03]  /*1dc90*/  IMAD.HI.U32 R7, R20, R9, RZ ;  /* 0x0000000914077227 */ /* 0x000fc600078e00ff */
[----:B------:R-:W-:Y:S01]  /*1dca0*/  ISETP.GT.U32.AND P3, PT, R0, R2, PT ;  /* 0x000000020000720c */ /* 0x000fe20003f64070 */
[----:B------:R-:W-:Y:S02]  /*1dcb0*/  IMAD.MOV R7, RZ, RZ, -R7 ;  /* 0x000000ffff077224 */ /* 0x000fe400078e0a07 */
[----:B------:R-:W-:-:S04]  /*1dcc0*/  IMAD.HI.U32 R11, R20, R10, RZ ;  /* 0x0000000a140b7227 */ /* 0x000fc800078e00ff */
[--C-:B------:R-:W-:Y:S02]  /*1dcd0*/  @!P6 IMAD.IADD R17, R17, 0x1, -R0.reuse ;  /* 0x000000011111e824 */ /* 0x100fe400078e0a00 */
[C---:B------:R-:W-:Y:S02]  /*1dce0*/  IMAD R9, R0.reuse, R7, R9 ;  /* 0x0000000700097224 */ /* 0x040fe400078e0209 */
[----:B------:R-:W-:Y:S01]  /*1dcf0*/  IMAD.MOV R11, RZ, RZ, -R11 ;  /* 0x000000ffff0b7224 */ /* 0x000fe200078e0a0b */
[----:B------:R-:W-:Y:S01]  /*1dd00*/  ISETP.GT.U32.AND P6, PT, R0, R17, PT ;  /* 0x000000110000720c */ /* 0x000fe20003fc4070 */
[----:B------:R-:W-:Y:S01]  /*1dd10*/  @!P3 IMAD.IADD R2, R2, 0x1, -R0 ;  /* 0x000000010202b824 */ /* 0x000fe200078e0a00 */
[C---:B------:R-:W-:Y:S01]  /*1dd20*/  ISETP.GT.U32.AND P1, PT, R0.reuse, R9, PT ;  /* 0x000000090000720c */ /* 0x040fe20003f24070 */
[----:B------:R-:W-:Y:S02]  /*1dd30*/  IMAD R10, R0, R11, R10 ;  /* 0x0000000b000a7224 */ /* 0x000fe400078e020a */
[----:B0-----:R-:W-:Y:S01]  /*1dd40*/  IMAD.MOV.U32 R5, RZ, RZ, R2 ;  /* 0x000000ffff057224 */ /* 0x001fe200078e0002 */
[----:B------:R-:W-:-:S02]  /*1dd50*/  IABS R16, R4 ;  /* 0x0000000400107213 */ /* 0x000fc40000000000 */
[----:B------:R-:W-:Y:S01]  /*1dd60*/  ISETP.GT.U32.AND P3, PT, R0, R10, PT ;  /* 0x0000000a0000720c */ /* 0x000fe20003f64070 */
[----:B------:R-:W-:Y:S01]  /*1dd70*/  @!P0 IMAD.MOV R5, RZ, RZ, -R5 ;  /* 0x000000ffff058224 */ /* 0x000fe200078e0a05 */
[----:B----4-:R-:W-:-:S05]  /*1dd80*/  IABS R8, R28 ;  /* 0x0000001c00087213 */ /* 0x010fca0000000000 */
[----:B------:R-:W-:-:S04]  /*1dd90*/  IMAD.HI.U32 R6, R20, R8, RZ ;  /* 0x0000000814067227 */ /* 0x000fc800078e00ff */
[----:B------:R-:W-:-:S04]  /*1dda0*/  IMAD.MOV R6, RZ, RZ, -R6 ;  /* 0x000000ffff067224 */ /* 0x000fc800078e0a06 */
[----:B------:R-:W-:Y:S01]  /*1ddb0*/  IMAD R8, R0, R6, R8 ;  /* 0x0000000600087224 */ /* 0x000fe200078e0208 */
[----:B------:R0:W-:Y:S01]  /*1ddc0*/  STL [R1+0xac], R5 ;  /* 0x0000ac0501007387 */ /* 0x0001e20000100800 */
[----:B------:R-:W-:-:S04]  /*1ddd0*/  IMAD.HI.U32 R7, R20, R16, RZ ;  /* 0x0000001014077227 */ /* 0x000fc800078e00ff */
[--C-:B------:R-:W-:Y:S01]  /*1dde0*/  @!P6 IMAD.IADD R17, R17, 0x1, -R0.reuse ;  /* 0x000000011111e824 */ /* 0x100fe200078e0a00 */
[----:B------:R-:W-:Y:S01]  /*1ddf0*/  ISETP.GT.U32.AND P6, PT, R0, R8, PT ;  /* 0x000000080000720c */ /* 0x000fe20003fc4070 */
[----:B------:R-:W-:Y:S01]  /*1de00*/  @!P1 IMAD.IADD R9, R9, 0x1, -R0 ;  /* 0x0000000109099824 */ /* 0x000fe200078e0a00 */
[----:B0-----:R-:W4:Y:S01]  /*1de10*/  LDL.LU R5, [R1+0xe38] ;  /* 0x000e380001057983 */ /* 0x001f220000300800 */
[----:B------:R-:W-:-:S03]  /*1de20*/  IMAD.MOV R7, RZ, RZ, -R7 ;  /* 0x000000ffff077224 */ /* 0x000fc600078e0a07 */
[----:B------:R-:W-:Y:S01]  /*1de30*/  ISETP.GT.U32.AND P1, PT, R0, R9, PT ;  /* 0x000000090000720c */ /* 0x000fe20003f24070 */
[----:B------:R-:W-:Y:S02]  /*1de40*/  @!P3 IMAD.IADD R10, R10, 0x1, -R0 ;  /* 0x000000010a0ab824 */ /* 0x000fe400078e0a00 */
[----:B------:R-:W-:-:S03]  /*1de50*/  IMAD R16, R0, R7, R16 ;  /* 0x0000000700107224 */ /* 0x000fc600078e0210 */
[----:B------:R-:W-:Y:S01]  /*1de60*/  ISETP.GT.U32.AND P3, PT, R0, R10, PT ;  /* 0x0000000a0000720c */ /* 0x000fe20003f64070 */
[----:B------:R-:W-:Y:S01]  /*1de70*/  @!P6 IMAD.IADD R8, R8, 0x1, -R0 ;  /* 0x000000010808e824 */ /* 0x000fe200078e0a00 */
[----:B------:R-:W-:-:S04]  /*1de80*/  ISETP.GT.U32.AND P0, PT, R0, R16, PT ;  /* 0x000000100000720c */ /* 0x000fc80003f04070 */
[----:B------:R-:W-:Y:S01]  /*1de90*/  ISETP.GT.U32.AND P6, PT, R0, R8, PT ;  /* 0x000000080000720c */ /* 0x000fe20003fc4070 */
[--C-:B------:R-:W-:Y:S01]  /*1dea0*/  @!P1 IMAD.IADD R9, R9, 0x1, -R0.reuse ;  /* 0x0000000109099824 */ /* 0x100fe200078e0a00 */
[----:B------:R-:W-:Y:S02]  /*1deb0*/  ISETP.GE.AND P1, PT, R4, RZ, PT ;  /* 0x000000ff0400720c */ /* 0x000fe40003f26270 */
[----:B------:R-:W4:Y:S03]  /*1dec0*/  LDL.LU R4, [R1+0xe3c] ;  /* 0x000e3c0001047983 */ /* 0x000f260000300800 */
[--C-:B------:R-:W-:Y:S02]  /*1ded0*/  @!P3 IMAD.IADD R10, R10, 0x1, -R0.reuse ;  /* 0x000000010a0ab824 */ /* 0x100fe400078e0a00 */
[----:B------:R-:W-:-:S04]  /*1dee0*/  @!P0 IMAD.IADD R16, R16, 0x1, -R0 ;  /* 0x0000000110108824 */ /* 0x000fc800078e0a00 */
[----:B------:R-:W-:Y:S01]  /*1def0*/  @!P6 IMAD.IADD R8, R8, 0x1, -R0 ;  /* 0x000000010808e824 */ /* 0x000fe200078e0a00 */
[----:B------:R-:W-:Y:S01]  /*1df00*/  ISETP.GT.U32.AND P0, PT, R0, R16, PT ;  /* 0x000000100000720c */ /* 0x000fe20003f04070 */
[----:B------:R-:W-:Y:S02]  /*1df10*/  @!P4 IMAD.MOV R17, RZ, RZ, -R17 ;  /* 0x000000ffff11c224 */ /* 0x000fe400078e0a11 */
[----:B------:R-:W-:-:S10]  /*1df20*/  @!P2 IMAD.MOV R9, RZ, RZ, -R9 ;  /* 0x000000ffff09a224 */ /* 0x000fd400078e0a09 */
[----:B------:R-:W-:Y:S02]  /*1df30*/  @!P0 IMAD.IADD R16, R16, 0x1, -R0 ;  /* 0x0000000110108824 */ /* 0x000fe400078e0a00 */
[----:B------:R-:W-:Y:S01]  /*1df40*/  @!P5 IMAD.MOV R10, RZ, RZ, -R10 ;  /* 0x000000ffff0ad224 */ /* 0x000fe200078e0a0a */
[----:B--2---:R-:W-:-:S05]  /*1df50*/  IABS R7, R27 ;  /* 0x0000001b00077213 */ /* 0x004fca0000000000 */
[----:B------:R-:W-:-:S04]  /*1df60*/  IMAD.HI.U32 R11, R20, R7, RZ ;  /* 0x00000007140b7227 */ /* 0x000fc800078e00ff */
[----:B------:R-:W-:Y:S01]  /*1df70*/  IMAD.MOV R11, RZ, RZ, -R11 ;  /* 0x000000ffff0b7224 */ /* 0x000fe200078e0a0b */
[----:B------:R-:W-:-:S03]  /*1df80*/  IABS R2, R15 ;  /* 0x0000000f00027213 */ /* 0x000fc60000000000 */
[----:B------:R-:W-:Y:S02]  /*1df90*/  IMAD R7, R0, R11, R7 ;  /* 0x0000000b00077224 */ /* 0x000fe400078e0207 */
[----:B------:R-:W-:-:S03]  /*1dfa0*/  IMAD.HI.U32 R12, R20, R2, RZ ;  /* 0x00000002140c7227 */ /* 0x000fc600078e00ff */
[----:B------:R-:W-:Y:S01]  /*1dfb0*/  ISETP.GT.U32.AND P3, PT, R0, R7, PT ;  /* 0x000000070000720c */ /* 0x000fe20003f64070 */
[----:B------:R-:W-:-:S04]  /*1dfc0*/  IMAD.MOV R12, RZ, RZ, -R12 ;  /* 0x000000ffff0c7224 */ /* 0x000fc800078e0a0c */
[----:B------:R-:W-:-:S05]  /*1dfd0*/  IMAD R2, R0, R12, R2 ;  /* 0x0000000c00027224 */ /* 0x000fca00078e0202 */
[----:B------:R-:W-:-:S03]  /*1dfe0*/  ISETP.GT.U32.AND P6, PT, R0, R2, PT ;  /* 0x000000020000720c */ /* 0x000fc60003fc4070 */
[----:B------:R-:W-:Y:S01]  /*1dff0*/  @!P3 IMAD.IADD R7, R7, 0x1, -R0 ;  /* 0x000000010707b824 */ /* 0x000fe200078e0a00 */
[----:B------:R-:W-:Y:S02]  /*1e000*/  ISETP.GE.AND P3, PT, R28, RZ, PT ;  /* 0x000000ff1c00720c */ /* 0x000fe40003f66270 */
[----:B------:R-:W2:Y:S01]  /*1e010*/  LDL.LU R28, [R1+0xe40] ;  /* 0x000e4000011c7983 */ /* 0x000ea20000300800 */
[----:B---3--:R-:W-:-:S06]  /*1e020*/  IABS R12, R26 ;  /* 0x0000001a000c7213 */ /* 0x008fcc0000000000 */
[----:B------:R-:W-:Y:S02]  /*1e030*/  @!P6 IMAD.IADD R2, R2, 0x1, -R0 ;  /* 0x000000010202e824 */ /* 0x000fe400078e0a00 */
[----:B------:R-:W-:Y:S01]  /*1e040*/  IMAD.HI.U32 R23, R20, R12, RZ ;  /* 0x0000000c14177227 */ /* 0x000fe200078e00ff */
[----:B------:R-:W-:Y:S02]  /*1e050*/  ISETP.GE.AND P6, PT, R27, RZ, PT ;  /* 0x000000ff1b00720c */ /* 0x000fe40003fc6270 */
[----:B------:R-:W3:Y:S01]  /*1e060*/  LDL.LU R27, [R1+0xe44] ;  /* 0x000e4400011b7983 */ /* 0x000ee20000300800 */
[----:B------:R-:W-:-:S03]  /*1e070*/  IMAD.MOV R23, RZ, RZ, -R23 ;  /* 0x000000ffff177224 */ /* 0x000fc600078e0a17 */
[----:B------:R-:W-:Y:S01]  /*1e080*/  STL [R1+0x98], R17 ;  /* 0x0000981101007387 */ /* 0x000fe20000100800 */
[----:B------:R-:W-:-:S03]  /*1e090*/  IMAD R12, R0, R23, R12 ;  /* 0x00000017000c7224 */ /* 0x000fc600078e020c */
[----:B------:R0:W-:Y:S02]  /*1e0a0*/  STL [R1+0x94], R9 ;  /* 0x0000940901007387 */ /* 0x0001e40000100800 */
[----:B0-----:R-:W-:-:S04]  /*1e0b0*/  IMAD.MOV.U32 R9, RZ, RZ, R16 ;  /* 0x000000ffff097224 */ /* 0x001fc800078e0010 */
[----:B------:R-:W-:Y:S01]  /*1e0c0*/  @!P1 IMAD.MOV R9, RZ, RZ, -R9 ;  /* 0x000000ffff099224 */ /* 0x000fe200078e0a09 */
[----:B------:R-:W-:Y:S01]  /*1e0d0*/  ISETP.GT.U32.AND P1, PT, R0, R12, PT ;  /* 0x0000000c0000720c */ /* 0x000fe20003f24070 */
[----:B------:R-:W-:Y:S01]  /*1e0e0*/  @!P3 IMAD.MOV R8, RZ, RZ, -R8 ;  /* 0x000000ffff08b224 */ /* 0x000fe200078e0a08 */
[----:B------:R-:W-:Y:S01]  /*1e0f0*/  IABS R6, R24 ;  /* 0x0000001800067213 */ /* 0x000fe20000000000 */
[----:B------:R-:W-:Y:S04]  /*1e100*/  STL [R1+0x90], R10 ;  /* 0x0000900a01007387 */ /* 0x000fe80000100800 */
[----:B------:R0:W-:Y:S01]  /*1e110*/  STL [R1+0x8c], R9 ;  /* 0x00008c0901007387 */ /* 0x0001e20000100800 */
[----:B------:R-:W-:-:S03]  /*1e120*/  IMAD.HI.U32 R13, R20, R6, RZ ;  /* 0x00000006140d7227 */ /* 0x000fc600078e00ff */
[----:B------:R-:W-:Y:S02]  /*1e130*/  STL [R1+0x88], R8 ;  /* 0x0000880801007387 */ /* 0x000fe40000100800 */
[----:B------:R-:W-:Y:S01]  /*1e140*/  @!P1 IMAD.IADD R12, R12, 0x1, -R0 ;  /* 0x000000010c0c9824 */ /* 0x000fe200078e0a00 */
[----:B------:R-:W-:Y:S02]  /*1e150*/  ISETP.GE.AND P1, PT, R26, RZ, PT ;  /* 0x000000ff1a00720c */ /* 0x000fe40003f26270 */
[----:B------:R-:W3:Y:S01]  /*1e160*/  LDL.LU R26, [R1+0xe48] ;  /* 0x000e4800011a7983 */ /* 0x000ee20000300800 */
[----:B------:R-:W-:-:S04]  /*1e170*/  IMAD.MOV R13, RZ, RZ, -R13 ;  /* 0x000000ffff0d7224 */ /* 0x000fc800078e0a0d */
[----:B------:R-:W-:Y:S01]  /*1e180*/  IMAD R6, R0, R13, R6 ;  /* 0x0000000d00067224 */ /* 0x000fe200078e0206 */
[----:B-----5:R-:W-:-:S05]  /*1e190*/  IABS R13, R25 ;  /* 0x00000019000d7213 */ /* 0x020fca0000000000 */
[----:B------:R-:W-:-:S04]  /*1e1a0*/  IMAD.HI.U32 R22, R20, R13, RZ ;  /* 0x0000000d14167227 */ /* 0x000fc800078e00ff */
[----:B------:R-:W-:-:S04]  /*1e1b0*/  IMAD.MOV R22, RZ, RZ, -R22 ;  /* 0x000000ffff167224 */ /* 0x000fc800078e0a16 */
[----:B------:R-:W-:-:S05]  /*1e1c0*/  IMAD R13, R0, R22, R13 ;  /* 0x00000016000d7224 */ /* 0x000fca00078e020d */
[----:B------:R-:W-:-:S13]  /*1e1d0*/  ISETP.GT.U32.AND P3, PT, R0, R13, PT ;  /* 0x0000000d0000720c */ /* 0x000fda0003f64070 */
[----:B------:R-:W-:Y:S01]  /*1e1e0*/  @!P3 IMAD.IADD R13, R13, 0x1, -R0 ;  /* 0x000000010d0db824 */ /* 0x000fe200078e0a00 */
[----:B------:R-:W-:Y:S02]  /*1e1f0*/  ISETP.GE.AND P3, PT, R25, RZ, PT ;  /* 0x000000ff1900720c */ /* 0x000fe40003f66270 */
[----:B------:R-:W5:Y:S01]  /*1e200*/  LDL.LU R25, [R1+0xe4c] ;  /* 0x000e4c0001197983 */ /* 0x000f620000300800 */
[----:B------:R-:W-:Y:S02]  /*1e210*/  IABS R11, R14 ;  /* 0x0000000e000b7213 */ /* 0x000fe40000000000 */
[----:B------:R-:W-:-:S03]  /*1e220*/  ISETP.GT.U32.AND P0, PT, R0, R6, PT ;  /* 0x000000060000720c */ /* 0x000fc60003f04070 */
[----:B------:R-:W-:-:S04]  /*1e230*/  IMAD.HI.U32 R18, R20, R11, RZ ;  /* 0x0000000b14127227 */ /* 0x000fc800078e00ff */
[----:B------:R-:W-:-:S04]  /*1e240*/  IMAD.MOV R18, RZ, RZ, -R18 ;  /* 0x000000ffff127224 */ /* 0x000fc800078e0a12 */
[----:B------:R-:W-:Y:S02]  /*1e250*/  IMAD R11, R0, R18, R11 ;  /* 0x00000012000b7224 */ /* 0x000fe400078e020b */
[----:B------:R-:W-:-:S03]  /*1e260*/  @!P0 IMAD.IADD R6, R6, 0x1, -R0 ;  /* 0x0000000106068824 */ /* 0x000fc600078e0a00 */
[C---:B------:R-:W-:Y:S02]  /*1e270*/  ISETP.GT.U32.AND P0, PT, R0.reuse, R11, PT ;  /* 0x0000000b0000720c */ /* 0x040fe40003f04070 */
[----:B------:R-:W-:-:S11]  /*1e280*/  ISETP.GT.U32.AND P5, PT, R0, R2, PT ;  /* 0x000000020000720c */ /* 0x000fd60003fa4070 */
[--C-:B------:R-:W-:Y:S01]  /*1e290*/  @!P0 IMAD.IADD R11, R11, 0x1, -R0.reuse ;  /* 0x000000010b0b8824 */ /* 0x100fe200078e0a00 */
[C---:B------:R-:W-:Y:S02]  /*1e2a0*/  ISETP.GT.U32.AND P0, PT, R0.reuse, R7, PT ;  /* 0x000000070000720c */ /* 0x040fe40003f04070 */
[C---:B------:R-:W-:Y:S02]  /*1e2b0*/  ISETP.GT.U32.AND P2, PT, R0.reuse, R6, PT ;  /* 0x000000060000720c */ /* 0x040fe40003f44070 */
[----:B------:R-:W-:Y:S01]  /*1e2c0*/  ISETP.GT.U32.AND P4, PT, R0, R11, PT ;  /* 0x0000000b0000720c */ /* 0x000fe20003f84070 */
[----:B------:R-:W-:Y:S01]  /*1e2d0*/  @!P5 IMAD.IADD R2, R2, 0x1, -R0 ;  /* 0x000000010202d824 */ /* 0x000fe200078e0a00 */
[----:B----4-:R-:W-:-:S05]  /*1e2e0*/  IABS R18, R5 ;  /* 0x0000000500127213 */ /* 0x010fca0000000000 */
[----:B------:R-:W-:-:S04]  /*1e2f0*/  IMAD.HI.U32 R21, R20, R18, RZ ;  /* 0x0000001214157227 */ /* 0x000fc800078e00ff */
[----:B------:R-:W-:Y:S02]  /*1e300*/  IMAD.MOV R21, RZ, RZ, -R21 ;  /* 0x000000ffff157224 */ /* 0x000fe400078e0a15 */
[----:B------:R-:W-:Y:S01]  /*1e310*/  @!P0 IMAD.IADD R7, R7, 0x1, -R0 ;  /* 0x0000000107078824 */ /* 0x000fe200078e0a00 */
[----:B------:R-:W-:Y:S01]  /*1e320*/  ISETP.GE.AND P0, PT, R24, RZ, PT ;  /* 0x000000ff1800720c */ /* 0x000fe20003f06270 */
[----:B------:R-:W-:Y:S02]  /*1e330*/  IMAD R16, R0, R21, R18 ;  /* 0x0000001500107224 */ /* 0x000fe400078e0212 */
[----:B0-----:R-:W-:-:S03]  /*1e340*/  IMAD.MOV.U32 R9, RZ, RZ, R7 ;  /* 0x000000ffff097224 */ /* 0x001fc600078e0007 */
[----:B------:R-:W-:Y:S01]  /*1e350*/  ISETP.GT.U32.AND P5, PT, R0, R16, PT ;  /* 0x000000100000720c */ /* 0x000fe20003fa4070 */
[--C-:B------:R-:W-:Y:S01]  /*1e360*/  @!P2 IMAD.IADD R6, R6, 0x1, -R0.reuse ;  /* 0x000000010606a824 */ /* 0x100fe200078e0a00 */
[----:B------:R-:W-:Y:S01]  /*1e370*/  IABS R19, R4 ;  /* 0x0000000400137213 */ /* 0x000fe20000000000 */
[----:B------:R-:W-:Y:S01]  /*1e380*/  @!P4 IMAD.IADD R11, R11, 0x1, -R0 ;  /* 0x000000010b0bc824 */ /* 0x000fe200078e0a00 */
[----:B------:R-:W-:Y:S01]  /*1e390*/  ISETP.GE.AND P2, PT, R15, RZ, PT ;  /* 0x000000ff0f00720c */ /* 0x000fe20003f46270 */
[----:B------:R-:W-:Y:S01]  /*1e3a0*/  @!P6 IMAD.MOV R9, RZ, RZ, -R9 ;  /* 0x000000ffff09e224 */ /* 0x000fe200078e0a09 */
[----:B------:R-:W-:Y:S01]  /*1e3b0*/  ISETP.GE.AND P4, PT, R14, RZ, PT ;  /* 0x000000ff0e00720c */ /* 0x000fe20003f86270 */
[----:B------:R-:W-:Y:S01]  /*1e3c0*/  @!P0 IMAD.MOV R6, RZ, RZ, -R6 ;  /* 0x000000ffff068224 */ /* 0x000fe200078e0a06 */
[----:B------:R-:W-:Y:S01]  /*1e3d0*/  ISETP.GT.U32.AND P0, PT, R0, R13, PT ;  /* 0x0000000d0000720c */ /* 0x000fe20003f04070 */
[----:B------:R-:W-:Y:S01]  /*1e3e0*/  IMAD.HI.U32 R17, R20, R19, RZ ;  /* 0x0000001314117227 */ /* 0x000fe200078e00ff */
[----:B------:R-:W-:Y:S03]  /*1e3f0*/  STL [R1+0x80], R9 ;  /* 0x0000800901007387 */ /* 0x000fe60000100800 */
[----:B------:R-:W-:Y:S01]  /*1e400*/  IMAD.MOV R17, RZ, RZ, -R17 ;  /* 0x000000ffff117224 */ /* 0x000fe200078e0a11 */
[----:B------:R0:W-:Y:S01]  /*1e410*/  STL [R1+0x7c], R6 ;  /* 0x00007c0601007387 */ /* 0x0001e20000100800 */
[----:B------:R-:W-:Y:S01]  /*1e420*/  @!P5 IMAD.IADD R16, R16, 0x1, -R0 ;  /* 0x000000011010d824 */ /* 0x000fe200078e0a00 */
[C---:B------:R-:W-:Y:S01]  /*1e430*/  ISETP.GT.U32.AND P5, PT, R0.reuse, R12, PT ;  /* 0x0000000c0000720c */ /* 0x040fe20003fa4070 */
[----:B------:R-:W-:-:S02]  /*1e440*/  IMAD R17, R0, R17, R19 ;  /* 0x0000001100117224 */ /* 0x000fc400078e0213 */
[----:B------:R-:W-:Y:S02]  /*1e450*/  @!P4 IMAD.MOV R11, RZ, RZ, -R11 ;  /* 0x000000ffff0bc224 */ /* 0x000fe400078e0a0b */
[----:B0-----:R-:W-:-:S04]  /*1e460*/  IMAD.MOV.U32 R6, RZ, RZ, R2 ;  /* 0x000000ffff067224 */ /* 0x001fc800078e0002 */
[----:B------:R-:W-:Y:S01]  /*1e470*/  @!P2 IMAD.MOV R6, RZ, RZ, -R6 ;  /* 0x000000ffff06a224 */ /* 0x000fe200078e0a06 */
[----:B------:R-:W-:Y:S01]  /*1e480*/  ISETP.GT.U32.AND P4, PT, R0, R17, PT ;  /* 0x000000110000720c */ /* 0x000fe20003f84070 */
[----:B------:R-:W-:-:S03]  /*1e490*/  @!P0 IMAD.IADD R13, R13, 0x1, -R0 ;  /* 0x000000010d0d8824 */ /* 0x000fc600078e0a00 */
[----:B------:R5:W-:Y:S04]  /*1e4a0*/  STL [R1+0x78], R6 ;  /* 0x0000780601007387 */ /* 0x000be80000100800 */
[----:B------:R0:W-:Y:S01]  /*1e4b0*/  STL [R1+0x4ab8], R11 ;  /* 0x004ab80b01007387 */ /* 0x0001e20000100800 */
[----:B------:R-:W-:Y:S01]  /*1e4c0*/  @!P5 IMAD.IADD R12, R12, 0x1, -R0 ;  /* 0x000000010c0cd824 */ /* 0x000fe200078e0a00 */
[----:B------:R-:W-:Y:S02]  /*1e4d0*/  ISETP.GT.U32.AND P6, PT, R0, R16, PT ;  /* 0x000000100000720c */ /* 0x000fe40003fc4070 */
[----:B------:R-:W-:Y:S01]  /*1e4e0*/  ISETP.GE.AND P2, PT, R5, RZ, PT ;  /* 0x000000ff0500720c */ /* 0x000fe20003f46270 */
[----:B------:R-:W-:Y:S02]  /*1e4f0*/  @!P1 IMAD.MOV R12, RZ, RZ, -R12 ;  /* 0x000000ffff0c9224 */ /* 0x000fe400078e0a0c */
[----:B------:R-:W-:-:S02]  /*1e500*/  @!P4 IMAD.IADD R17, R17, 0x1, -R0 ;  /* 0x000000011111c824 */ /* 0x000fc400078e0a00 */
[----:B------:R-:W-:-:S06]  /*1e510*/  @!P3 IMAD.MOV R13, RZ, RZ, -R13 ;  /* 0x000000ffff0db224 */ /* 0x000fcc00078e0a0d */
[----:B------:R-:W-:-:S04]  /*1e520*/  @!P6 IMAD.IADD R16, R16, 0x1, -R0 ;  /* 0x000000011010e824 */ /* 0x000fc800078e0a00 */
[----:B------:R-:W-:Y:S01]  /*1e530*/  @!P2 IMAD.MOV R16, RZ, RZ, -R16 ;  /* 0x000000ffff10a224 */ /* 0x000fe200078e0a10 */
[----:B--2---:R-:W-:Y:S02]  /*1e540*/  IABS R8, R28 ;  /* 0x0000001c00087213 */ /* 0x004fe40000000000 */
[----:B------:R-:W-:Y:S02]  /*1e550*/  ISETP.GE.AND P0, PT, R28, RZ, PT ;  /* 0x000000ff1c00720c */ /* 0x000fe40003f06270 */
[----:B------:R-:W2:Y:S04]  /*1e560*/  LDL.LU R28, [R1+0xe50] ;  /* 0x000e5000011c7983 */ /* 0x000ea80000300800 */
[----:B------:R-:W4:Y:S04]  /*1e570*/  LDL.LU R5, [R1+0xe54] ;  /* 0x000e540001057983 */ /* 0x000f280000300800 */
[----:B------:R-:W-:Y:S01]  /*1e580*/  STL [R1+0x4abc], R12 ;  /* 0x004abc0c01007387 */ /* 0x000fe20000100800 */
[----:B---3--:R-:W-:-:S02]  /*1e590*/  IABS R18, R27 ;  /* 0x0000001b00127213 */ /* 0x008fc40000000000 */
[----:B------:R-:W-:Y:S02]  /*1e5a0*/  ISETP.GE.AND P4, PT, R27, RZ, PT ;  /* 0x000000ff1b00720c */ /* 0x000fe40003f86270 */
[----:B------:R-:W3:Y:S01]  /*1e5b0*/  LDL.LU R27, [R1+0xe58] ;  /* 0x000e5800011b7983 */ /* 0x000ee20000300800 */
[----:B------:R-:W-:-:S03]  /*1e5c0*/  IMAD.MOV.U32 R7, RZ, RZ, R8 ;  /* 0x000000ffff077224 */ /* 0x000fc600078e0008 */
[----:B------:R-:W-:Y:S04]  /*1e5d0*/  STL [R1+0x4ac0], R13 ;  /* 0x004ac00d01007387 */ /* 0x000fe80000100800 */
[----:B------:R-:W-:Y:S01]  /*1e5e0*/  STL [R1+0x4ac4], R16 ;  /* 0x004ac41001007387 */ /* 0x000fe20000100800 */
[----:B------:R-:W-:Y:S02]  /*1e5f0*/  IABS R8, R26 ;  /* 0x0000001a00087213 */ /* 0x000fe40000000000 */
[----:B------:R-:W-:Y:S02]  /*1e600*/  ISETP.GE.AND P3, PT, R26, RZ, PT ;  /* 0x000000ff1a00720c */ /* 0x000fe40003f66270 */
[----:B------:R-:W3:Y:S01]  /*1e610*/  LDL.LU R26, [R1+0xe5c] ;  /* 0x000e5c00011a7983 */ /* 0x000ee20000300800 */
[----:B------:R-:W-:-:S13]  /*1e620*/  ISETP.GT.U32.AND P1, PT, R0, R17, PT ;  /* 0x000000110000720c */ /* 0x000fda0003f24070 */
[----:B------:R-:W-:Y:S01]  /*1e630*/  @!P1 IMAD.IADD R17, R17, 0x1, -R0 ;  /* 0x0000000111119824 */ /* 0x000fe200078e0a00 */
[----:B-----5:R-:W-:Y:S02]  /*1e640*/  IABS R6, R25 ;  /* 0x0000001900067213 */ /* 0x020fe40000000000 */
[----:B------:R-:W-:Y:S02]  /*1e650*/  ISETP.GE.AND P1, PT, R25, RZ, PT ;  /* 0x000000ff1900720c */ /* 0x000fe40003f26270 */
[----:B------:R-:W5:Y:S01]  /*1e660*/  LDL.LU R25, [R1+0xe60] ;  /* 0x000e600001197983 */ /* 0x000f620000300800 */
        /* <DEDUP_REMOVED lines=9> */
[----:B------:R-:W-:-:S03]  /*1e700*/  ISETP.GT.U32.AND P6, PT, R0, R7, PT ;  /* 0x000000070000720c */ /* 0x000fc60003fc4070 */
[----:B------:R-:W-:Y:S01]  /*1e710*/  IMAD.MOV R10, RZ, RZ, -R2 ;  /* 0x000000ffff0a7224 */ /* 0x000fe200078e0a02 */
[----:B------:R-:W-:-:S03]  /*1e720*/  ISETP.GT.U32.AND P2, PT, R0, R18, PT ;  /* 0x000000120000720c */ /* 0x000fc60003f44070 */
[----:B------:R-:W-:Y:S01]  /*1e730*/  IMAD R8, R0, R10, R8 ;  /* 0x0000000a00087224 */ /* 0x000fe200078e0208 */
[----:B------:R-:W-:Y:S01]  /*1e740*/  ISETP.GE.AND P5, PT, R4, RZ, PT ;  /* 0x000000ff0400720c */ /* 0x000fe20003fa6270 */
[----:B------:R-:W-:-:S04]  /*1e750*/  IMAD.HI.U32 R9, R20, R6, RZ ;  /* 0x0000000614097227 */ /* 0x000fc800078e00ff */
[--C-:B------:R-:W-:Y:S01]  /*1e760*/  @!P6 IMAD.IADD R7, R7, 0x1, -R0.reuse ;  /* 0x000000010707e824 */ /* 0x100fe200078e0a00 */
[----:B------:R-:W-:Y:S01]  /*1e770*/  ISETP.GT.U32.AND P6, PT, R0, R8, PT ;  /* 0x000000080000720c */ /* 0x000fe20003fc4070 */
[----:B------:R-:W-:Y:S02]  /*1e780*/  IMAD.MOV R9, RZ, RZ, -R9 ;  /* 0x000000ffff097224 */ /* 0x000fe400078e0a09 */
[----:B------:R-:W-:Y:S02]  /*1e790*/  @!P2 IMAD.IADD R18, R18, 0x1, -R0 ;  /* 0x000000011212a824 */ /* 0x000fe400078e0a00 */
[C---:B------:R-:W-:Y:S02]  /*1e7a0*/  IMAD R6, R0.reuse, R9, R6 ;  /* 0x0000000900067224 */ /* 0x040fe400078e0206 */
[----:B------:R-:W-:Y:S01]  /*1e7b0*/  @!P5 IMAD.MOV R17, RZ, RZ, -R17 ;  /* 0x000000ffff11d224 */ /* 0x000fe200078e0a11 */
[C---:B------:R-:W-:Y:S02]  /*1e7c0*/  ISETP.GT.U32.AND P5, PT, R0.reuse, R18, PT ;  /* 0x000000120000720c */ /* 0x040fe40003fa4070 */
[----:B------:R-:W-:-:S03]  /*1e7d0*/  ISETP.GT.U32.AND P2, PT, R0, R6, PT ;  /* 0x000000060000720c */ /* 0x000fc60003f44070 */
[----:B------:R-:W-:Y:S02]  /*1e7e0*/  @!P6 IMAD.IADD R8, R8, 0x1, -R0 ;  /* 0x000000010808e824 */ /* 0x000fe400078e0a00 */
[----:B------:R-:W-:-:S03]  /*1e7f0*/  IMAD.MOV.U32 R4, RZ, RZ, R7 ;  /* 0x000000ffff047224 */ /* 0x000fc600078e0007 */
[----:B------:R-:W-:Y:S01]  /*1e800*/  ISETP.GT.U32.AND P6, PT, R0, R8, PT ;  /* 0x000000080000720c */ /* 0x000fe20003fc4070 */
[----:B------:R-:W-:Y:S01]  /*1e810*/  @!P0 IMAD.MOV R4, RZ, RZ, -R4 ;  /* 0x000000ffff048224 */ /* 0x000fe200078e0a04 */
[----:B------:R-:W-:Y:S01]  /*1e820*/  STL [R1+0x4ac8], R17 ;  /* 0x004ac81101007387 */ /* 0x000fe20000100800 */
[--C-:B------:R-:W-:Y:S02]  /*1e830*/  @!P5 IMAD.IADD R18, R18, 0x1, -R0.reuse ;  /* 0x000000011212d824 */ /* 0x100fe400078e0a00 */
[----:B------:R-:W-:Y:S02]  /*1e840*/  @!P2 IMAD.IADD R6, R6, 0x1, -R0 ;  /* 0x000000010606a824 */ /* 0x000fe400078e0a00 */
[----:B0-----:R-:W-:-:S03]  /*1e850*/  IMAD.MOV.U32 R11, RZ, RZ, R18 ;  /* 0x000000ffff0b7224 */ /* 0x001fc600078e0012 */
[----:B------:R-:W-:-:S03]  /*1e860*/  ISETP.GT.U32.AND P2, PT, R0, R6, PT ;  /* 0x000000060000720c */ /* 0x000fc60003f44070 */
[----:B------:R-:W-:Y:S02]  /*1e870*/  @!P6 IMAD.IADD R8, R8, 0x1, -R0 ;  /* 0x000000010808e824 */ /* 0x000fe400078e0a00 */
[----:B------:R-:W-:-:S08]  /*1e880*/  @!P4 IMAD.MOV R11, RZ, RZ, -R11 ;  /* 0x000000ffff0bc224 */ /* 0x000fd000078e0a0b */
[----:B------:R-:W-:Y:S01]  /*1e890*/  @!P2 IMAD.IADD R6, R6, 0x1, -R0 ;  /* 0x000000010606a824 */ /* 0x000fe200078e0a00 */
[----:B--2---:R-:W-:Y:S02]  /*1e8a0*/  IABS R2, R28 ;  /* 0x0000001c00027213 */ /* 0x004fe40000000000 */
[----:B------:R-:W-:Y:S02]  /*1e8b0*/  ISETP.GE.AND P0, PT, R28, RZ, PT ;  /* 0x000000ff1c00720c */ /* 0x000fe40003f06270 */
[----:B------:R-:W2:Y:S04]  /*1e8c0*/  LDL.LU R28, [R1+0xe64] ;  /* 0x000e6400011c7983 */ /* 0x000ea80000300800 */
[----:B------:R0:W-:Y:S01]  /*1e8d0*/  STL [R1+0x70], R4 ;  /* 0x0000700401007387 */ /* 0x0001e20000100800 */
[----:B----4-:R-:W-:-:S02]  /*1e8e0*/  IABS R19, R5 ;  /* 0x0000000500137213 */ /* 0x010fc40000000000 */
[----:B------:R-:W-:Y:S01]  /*1e8f0*/  ISETP.GE.AND P6, PT, R5, RZ, PT ;  /* 0x000000ff0500720c */ /* 0x000fe20003fc6270 */
[----:B------:R-:W-:Y:S01]  /*1e900*/  IMAD.MOV.U32 R5, RZ, RZ, R8 ;  /* 0x000000ffff057224 */ /* 0x000fe200078e0008 */
[----:B0-----:R-:W4:Y:S01]  /*1e910*/  LDL.LU R4, [R1+0xe68] ;  /* 0x000e680001047983 */ /* 0x001f220000300800 */
[----:B------:R-:W-:Y:S01]  /*1e920*/  IMAD.HI.U32 R9, R20, R2, RZ ;  /* 0x0000000214097227 */ /* 0x000fe200078e00ff */
[----:B---3--:R-:W-:-:S03]  /*1e930*/  IABS R10, R27 ;  /* 0x0000001b000a7213 */ /* 0x008fc60000000000 */
[----:B------:R-:W-:Y:S01]  /*1e940*/  @!P3 IMAD.MOV R5, RZ, RZ, -R5 ;  /* 0x000000ffff05b224 */ /* 0x000fe200078e0a05 */
[----:B------:R-:W-:Y:S01]  /*1e950*/  STL [R1+0x5c], R11 ;  /* 0x00005c0b01007387 */ /* 0x000fe20000100800 */
[----:B------:R-:W-:Y:S01]  /*1e960*/  ISETP.GE.AND P3, PT, R27, RZ, PT ;  /* 0x000000ff1b00720c */ /* 0x000fe20003f66270 */
[----:B------:R-:W-:Y:S02]  /*1e970*/  IMAD.MOV R9, RZ, RZ, -R9 ;  /* 0x000000ffff097224 */ /* 0x000fe400078e0a09 */
[----:B------:R-:W3:Y:S02]  /*1e980*/  LDL.LU R27, [R1+0xe6c] ;  /* 0x000e6c00011b7983 */ /* 0x000ee40000300800 */
[----:B------:R-:W-:Y:S02]  /*1e990*/  IMAD R2, R0, R9, R2 ;  /* 0x0000000900027224 */ /* 0x000fe400078e0202 */
[----:B------:R0:W-:Y:S01]  /*1e9a0*/  STL [R1+0x6c], R5 ;  /* 0x00006c0501007387 */ /* 0x0001e20000100800 */
[----:B------:R-:W-:-:S02]  /*1e9b0*/  IMAD.HI.U32 R7, R20, R19, RZ ;  /* 0x0000001314077227 */ /* 0x000fc400078e00ff */
[----:B------:R-:W-:Y:S02]  /*1e9c0*/  ISETP.GT.U32.AND P5, PT, R0, R2, PT ;  /* 0x000000020000720c */ /* 0x000fe40003fa4070 */
[----:B0-----:R-:W-:-:S04]  /*1e9d0*/  IMAD.MOV.U32 R5, RZ, RZ, R6 ;  /* 0x000000ffff057224 */ /* 0x001fc800078e0006 */
[----:B------:R-:W-:Y:S02]  /*1e9e0*/  @!P1 IMAD.MOV R5, RZ, RZ, -R5 ;  /* 0x000000ffff059224 */ /* 0x000fe400078e0a05 */
[----:B------:R-:W-:-:S03]  /*1e9f0*/  IMAD.MOV R7, RZ, RZ, -R7 ;  /* 0x000000ffff077224 */ /* 0x000fc600078e0a07 */
[----:B------:R0:W-:Y:S01]  /*1ea00*/  STL [R1+0x68], R5 ;  /* 0x0000680501007387 */ /* 0x0001e20000100800 */
[----:B------:R-:W-:Y:S02]  /*1ea10*/  IMAD R19, R0, R7, R19 ;  /* 0x0000000700137224 */ /* 0x000fe400078e0213 */
[----:B------:R-:W-:Y:S01]  /*1ea20*/  IMAD.HI.U32 R7, R20, R10, RZ ;  /* 0x0000000a14077227 */ /* 0x000fe200078e00ff */
[----:B------:R-:W-:Y:S02]  /*1ea30*/  IABS R9, R26 ;  /* 0x0000001a00097213 */ /* 0x000fe40000000000 */
[----:B------:R-:W-:Y:S02]  /*1ea40*/  ISETP.GE.AND P1, PT, R26, RZ, PT ;  /* 0x000000ff1a00720c */ /* 0x000fe40003f26270 */
[----:B------:R-:W3:Y:S01]  /*1ea50*/  LDL.LU R26, [R1+0xe70] ;  /* 0x000e7000011a7983 */ /* 0x000ee20000300800 */
[----:B------:R-:W-:Y:S02]  /*1ea60*/  @!P5 IMAD.IADD R2, R2, 0x1, -R0 ;  /* 0x000000010202d824 */ /* 0x000fe400078e0a00 */
[----:B------:R-:W-:-:S03]  /*1ea70*/  IMAD.MOV R7, RZ, RZ, -R7 ;  /* 0x000000ffff077224 */ /* 0x000fc600078e0a07 */
[C---:B------:R-:W-:Y:S01]  /*1ea80*/  ISETP.GT.U32.AND P5, PT, R0.reuse, R2, PT ;  /* 0x000000020000720c */ /* 0x040fe20003fa4070 */
[----:B------:R-:W-:Y:S02]  /*1ea90*/  IMAD R10, R0, R7, R10 ;  /* 0x00000007000a7224 */ /* 0x000fe400078e020a */
[----:B------:R-:W-:-:S04]  /*1eaa0*/  IMAD.HI.U32 R7, R20, R9, RZ ;  /* 0x0000000914077227 */ /* 0x000fc800078e00ff */
[----:B------:R-:W-:-:S04]  /*1eab0*/  IMAD.MOV R7, RZ, RZ, -R7 ;  /* 0x000000ffff077224 */ /* 0x000fc800078e0a07 */
[----:B------:R-:W-:Y:S02]  /*1eac0*/  IMAD R9, R0, R7, R9 ;  /* 0x0000000700097224 */ /* 0x000fe400078e0209 */
[----:B------:R-:W-:-:S03]  /*1ead0*/  @!P5 IMAD.IADD R2, R2, 0x1, -R0 ;  /* 0x000000010202d824 */ /* 0x000fc600078e0a00 */
[----:B------:R-:W-:-:S13]  /*1eae0*/  ISETP.GT.U32.AND P5, PT, R0, R9, PT ;  /* 0x000000090000720c */ /* 0x000fda0003fa4070 */
[----:B------:R-:W-:Y:S01]  /*1eaf0*/  @!P5 IMAD.IADD R9, R9, 0x1, -R0 ;  /* 0x000000010909d824 */ /* 0x000fe200078e0a00 */
[----:B-----5:R-:W-:Y:S02]  /*1eb00*/  IABS R18, R25 ;  /* 0x0000001900127213 */ /* 0x020fe40000000000 */
[----:B------:R-:W-:Y:S02]  /*1eb10*/  ISETP.GE.AND P5, PT, R25, RZ, PT ;  /* 0x000000ff1900720c */ /* 0x000fe40003fa6270 */
[----:B------:R-:W5:Y:S01]  /*1eb20*/  LDL.LU R25, [R1+0xe74] ;  /* 0x000e740001197983 */ /* 0x000f620000300800 */
[C---:B------:R-:W-:Y:S02]  /*1eb30*/  ISETP.GT.U32.AND P4, PT, R0.reuse, R19, PT ;  /* 0x000000130000720c */ /* 0x040fe40003f84070 */
[----:B------:R-:W-:-:S11]  /*1eb40*/  ISETP.GT.U32.AND P2, PT, R0, R10, PT ;  /* 0x0000000a0000720c */ /* 0x000fd60003f44070 */
[----:B------:R-:W-:-:S05]  /*1eb50*/  @!P4 IMAD.IADD R19, R19, 0x1, -R0 ;  /* 0x000000011313c824 */ /* 0x000fca00078e0a00 */
[----:B------:R-:W-:Y:S01]  /*1eb60*/  ISETP.GT.U32.AND P4, PT, R0, R19, PT ;  /* 0x000000130000720c */ /* 0x000fe20003f84070 */
[----:B------:R-:W-:Y:S02]  /*1eb70*/  @!P2 IMAD.IADD R10, R10, 0x1, -R0 ;  /* 0x000000010a0aa824 */ /* 0x000fe400078e0a00 */
[----:B------:R-:W-:-:S03]  /*1eb80*/  IMAD.HI.U32 R8, R20, R18, RZ ;  /* 0x0000001214087227 */ /* 0x000fc600078e00ff */
[C---:B------:R-:W-:Y:S01]  /*1eb90*/  ISETP.GT.U32.AND P2, PT, R0.reuse, R10, PT ;  /* 0x0000000a0000720c */ /* 0x040fe20003f44070 */
[----:B------:R-:W-:Y:S01]  /*1eba0*/  @!P0 IMAD.MOV R2, RZ, RZ, -R2 ;  /* 0x000000ffff028224 */ /* 0x000fe200078e0a02 */
[----:B------:R-:W-:Y:S01]  /*1ebb0*/  ISETP.GT.U32.AND P0, PT, R0, R9, PT ;  /* 0x000000090000720c */ /* 0x000fe20003f04070 */
[----:B------:R-:W-:-:S04]  /*1ebc0*/  IMAD.MOV R8, RZ, RZ, -R8 ;  /* 0x000000ffff087224 */ /* 0x000fc800078e0a08 */
[----:B------:R-:W-:Y:S02]  /*1ebd0*/  @!P4 IMAD.IADD R19, R19, 0x1, -R0 ;  /* 0x000000011313c824 */ /* 0x000fe400078e0a00 */
[C---:B------:R-:W-:Y:S02]  /*1ebe0*/  IMAD R8, R0.reuse, R8, R18 ;  /* 0x0000000800087224 */ /* 0x040fe400078e0212 */
[----:B0-----:R-:W-:Y:S01]  /*1ebf0*/  IMAD.MOV.U32 R5, RZ, RZ, R19 ;  /* 0x000000ffff057224 */ /* 0x001fe200078e0013 */
[----:B------:R-:W-:Y:S02]  /*1ec00*/  STL [R1+0x64], R2 ;  /* 0x0000640201007387 */ /* 0x000fe40000100800 */
[----:B------:R-:W-:Y:S01]  /*1ec10*/  ISETP.GT.U32.AND P4, PT, R0, R8, PT ;  /* 0x000000080000720c */ /* 0x000fe20003f84070 */
[----:B------:R-:W-:Y:S01]  /*1ec20*/  @!P6 IMAD.MOV R5, RZ, RZ, -R5 ;  /* 0x000000ffff05e224 */ /* 0x000fe200078e0a05 */
[----:B------:R-:W5:Y:S01]  /*1ec30*/  LDL.LU R14, [R1+0xe78] ;  /* 0x000e7800010e7983 */ /* 0x000f620000300800 */
[----:B------:R-:W-:-:S02]  /*1ec40*/  @!P2 IMAD.IADD R10, R10, 0x1, -R0 ;  /* 0x000000010a0aa824 */ /* 0x000fc400078e0a00 */
[----:B------:R-:W-:-:S08]  /*1ec50*/  @!P0 IMAD.IADD R9, R9, 0x1, -R0 ;  /* 0x0000000109098824 */ /* 0x000fd000078e0a00 */
[----:B------:R-:W-:-:S05]  /*1ec60*/  @!P4 IMAD.IADD R8, R8, 0x1, -R0 ;  /* 0x000000010808c824 */ /* 0x000fca00078e0a00 */
[----:B------:R-:W-:-:S13]  /*1ec70*/  ISETP.GT.U32.AND P4, PT, R0, R8, PT ;  /* 0x000000080000720c */ /* 0x000fda0003f84070 */
[----:B------:R-:W-:Y:S01]  /*1ec80*/  @!P4 IMAD.IADD R8, R8, 0x1, -R0 ;  /* 0x000000010808c824 */ /* 0x000fe200078e0a00 */
[----:B--2---:R-:W-:Y:S02]  /*1ec90*/  IABS R7, R28 ;  /* 0x0000001c00077213 */ /* 0x004fe40000000000 */
[----:B------:R-:W-:Y:S02]  /*1eca0*/  ISETP.GE.AND P2, PT, R28, RZ, PT ;  /* 0x000000ff1c00720c */ /* 0x000fe40003f46270 */
[----:B------:R-:W2:Y:S04]  /*1ecb0*/  LDL.LU R28, [R1+0xe7c] ;  /* 0x000e7c00011c7983 */ /* 0x000ea80000300800 */
[----:B------:R0:W-:Y:S01]  /*1ecc0*/  STL [R1+0x60], R5 ;  /* 0x0000600501007387 */ /* 0x0001e20000100800 */
[----:B----4-:R-:W-:-:S02]  /*1ecd0*/  IABS R6, R4 ;  /* 0x0000000400067213 */ /* 0x010fc40000000000 */
[----:B------:R-:W-:Y:S01]  /*1ece0*/  ISETP.GE.AND P6, PT, R4, RZ, PT ;  /* 0x000000ff0400720c */ /* 0x000fe20003fc6270 */
[----:B------:R-:W-:Y:S02]  /*1ecf0*/  IMAD.MOV.U32 R4, RZ, RZ, R9 ;  /* 0x000000ffff047224 */ /* 0x000fe400078e0009 */
[----:B0-----:R-:W-:Y:S02]  /*1ed00*/  IMAD.MOV.U32 R5, RZ, RZ, R10 ;  /* 0x000000ffff057224 */ /* 0x001fe400078e000a */
[----:B------:R-:W-:Y:S02]  /*1ed10*/  @!P1 IMAD.MOV R4, RZ, RZ, -R4 ;  /* 0x000000ffff049224 */ /* 0x000fe400078e0a04 */
[----:B------:R-:W-:Y:S01]  /*1ed20*/  @!P3 IMAD.MOV R5, RZ, RZ, -R5 ;  /* 0x000000ffff05b224 */ /* 0x000fe200078e0a05 */
[----:B---3--:R-:W-:Y:S02]  /*1ed30*/  IABS R2, R27 ;  /* 0x0000001b00027213 */ /* 0x008fe40000000000 */
[----:B------:R-:W-:-:S02]  /*1ed40*/  ISETP.GE.AND P3, PT, R27, RZ, PT ;  /* 0x000000ff1b00720c */ /* 0x000fc40003f66270 */
[----:B------:R-:W-:Y:S04]  /*1ed50*/  STL [R1+0x48], R5 ;  /* 0x0000480501007387 */ /* 0x000fe80000100800 */
[----:B------:R0:W-:Y:S04]  /*1ed60*/  STL [R1+0x58], R4 ;  /* 0x0000580401007387 */ /* 0x0001e80000100800 */
[----:B------:R-:W3:Y:S01]  /*1ed70*/  LDL.LU R27, [R1+0xe80] ;  /* 0x000e8000011b7983 */ /* 0x000ee20000300800 */
[----:B------:R-:W-:-:S04]  /*1ed80*/  IMAD.HI.U32 R18, R20, R6, RZ ;  /* 0x0000000614127227 */ /* 0x000fc800078e00ff */
[----:B------:R-:W-:-:S04]  /*1ed90*/  IMAD.MOV R18, RZ, RZ, -R18 ;  /* 0x000000ffff127224 */ /* 0x000fc800078e0a12 */
[----:B------:R-:W-:-:S05]  /*1eda0*/  IMAD R6, R0, R18, R6 ;  /* 0x0000001200067224 */ /* 0x000fca00078e0206 */
[----:B------:R-:W-:Y:S02]  /*1edb0*/  ISETP.GT.U32.AND P1, PT, R0, R6, PT ;  /* 0x000000060000720c */ /* 0x000fe40003f24070 */
[----:B------:R-:W-:Y:S02]  /*1edc0*/  ISETP.GE.AND P4, PT, R26, RZ, PT ;  /* 0x000000ff1a00720c */ /* 0x000fe40003f86270 */
[----:B------:R-:W-:Y:S02]  /*1edd0*/  IABS R23, R26 ;  /* 0x0000001a00177213 */ /* 0x000fe40000000000 */
[----:B------:R-:W4:Y:S07]  /*1ede0*/  LDL.LU R26, [R1+0xe84] ;  /* 0x000e8400011a7983 */ /* 0x000f2e0000300800 */
[----:B------:R-:W-:-:S02]  /*1edf0*/  @!P1 IMAD.IADD R6, R6, 0x1, -R0 ;  /* 0x0000000106069824 */ /* 0x000fc400078e0a00 */
[----:B0-----:R-:W-:Y:S01]  /*1ee00*/  IMAD.MOV.U32 R4, RZ, RZ, R8 ;  /* 0x000000ffff047224 */ /* 0x001fe200078e0008 */
[----:B------:R-:W4:Y:S02]  /*1ee10*/  LDL.LU R5, [R1+0xe88] ;  /* 0x000e880001057983 */ /* 0x000f240000300800 */
[----:B------:R-:W-:Y:S01]  /*1ee20*/  ISETP.GT.U32.AND P1, PT, R0, R6, PT ;  /* 0x000000060000720c */ /* 0x000fe20003f24070 */
[----:B------:R-:W-:-:S05]  /*1ee30*/  @!P5 IMAD.MOV R4, RZ, RZ, -R4 ;  /* 0x000000ffff04d224 */ /* 0x000fca00078e0a04 */
[----:B------:R0:W-:Y:S07]  /*1ee40*/  STL [R1+0xc4], R4 ;  /* 0x0000c40401007387 */ /* 0x0001ee0000100800 */
[----:B------:R-:W-:Y:S01]  /*1ee50*/  @!P1 IMAD.IADD R6, R6, 0x1, -R0 ;  /* 0x0000000106069824 */ /* 0x000fe200078e0a00 */
[----:B-----5:R-:W-:Y:S02]  /*1ee60*/  IABS R18, R25 ;  /* 0x0000001900127213 */ /* 0x020fe40000000000 */
[----:B------:R-:W-:-:S02]  /*1ee70*/  ISETP.GE.AND P1, PT, R25, RZ, PT ;  /* 0x000000ff1900720c */ /* 0x000fc40003f26270 */
[----:B------:R-:W5:Y:S01]  /*1ee80*/  LDL.LU R25, [R1+0xe8c] ;  /* 0x000e8c0001197983 */ /* 0x000f620000300800 */
[----:B------:R-:W-:-:S03]  /*1ee90*/  IMAD.HI.U32 R21, R20, R7, RZ ;  /* 0x0000000714157227 */ /* 0x000fc600078e00ff */
[----:B0-----:R-:W5:Y:S01]  /*1eea0*/  LDL.LU R4, [R1+0xe90] ;  /* 0x000e900001047983 */ /* 0x001f620000300800 */
[----:B------:R-:W-:-:S04]  /*1eeb0*/  IMAD.MOV R19, RZ, RZ, -R21 ;  /* 0x000000ffff137224 */ /* 0x000fc800078e0a15 */
[----:B------:R-:W-:Y:S02]  /*1eec0*/  IMAD R7, R0, R19, R7 ;  /* 0x0000001300077224 */ /* 0x000fe400078e0207 */
[----:B------:R-:W-:-:S03]  /*1eed0*/  IMAD.HI.U32 R10, R20, R2, RZ ;  /* 0x00000002140a7227 */ /* 0x000fc600078e00ff */
[----:B------:R-:W-:Y:S01]  /*1eee0*/  ISETP.GT.U32.AND P0, PT, R0, R7, PT ;  /* 0x000000070000720c */ /* 0x000fe20003f04070 */
[----:B------:R-:W-:-:S04]  /*1eef0*/  IMAD.MOV R10, RZ, RZ, -R10 ;  /* 0x000000ffff0a7224 */ /* 0x000fc800078e0a0a */
[----:B------:R-:W-:-:S08]  /*1ef00*/  IMAD R2, R0, R10, R2 ;  /* 0x0000000a00027224 */ /* 0x000fd000078e0202 */
[----:B------:R-:W-:Y:S01]  /*1ef10*/  @!P0 IMAD.IADD R7, R7, 0x1, -R0 ;  /* 0x0000000107078824 */ /* 0x000fe200078e0a00 */
[----:B------:R-:W-:Y:S01]  /*1ef20*/  ISETP.GT.U32.AND P0, PT, R0, R2, PT ;  /* 0x000000020000720c */ /* 0x000fe20003f04070 */
[----:B------:R-:W-:-:S03]  /*1ef30*/  IMAD.HI.U32 R22, R20, R18, RZ ;  /* 0x0000001214167227 */ /* 0x000fc600078e00ff */
[----:B------:R-:W-:Y:S01]  /*1ef40*/  ISETP.GT.U32.AND P5, PT, R0, R7, PT ;  /* 0x000000070000720c */ /* 0x000fe20003fa4070 */
[----:B------:R-:W-:-:S08]  /*1ef50*/  IMAD.HI.U32 R8, R20, R23, RZ ;  /* 0x0000001714087227 */ /* 0x000fd000078e00ff */
[----:B------:R-:W-:-:S05]  /*1ef60*/  @!P0 IMAD.IADD R2, R2, 0x1, -R0 ;  /* 0x0000000102028824 */ /* 0x000fca00078e0a00 */
[C---:B------:R-:W-:Y:S01]  /*1ef70*/  ISETP.GT.U32.AND P0, PT, R0.reuse, R2, PT ;  /* 0x000000020000720c */ /* 0x040fe20003f04070 */
[----:B------:R-:W-:Y:S02]  /*1ef80*/  IMAD.MOV R22, RZ, RZ, -R22 ;  /* 0x000000ffff167224 */ /* 0x000fe400078e0a16 */
[----:B------:R-:W-:Y:S02]  /*1ef90*/  IMAD.MOV R8, RZ, RZ, -R8 ;  /* 0x000000ffff087224 */ /* 0x000fe400078e0a08 */
[C---:B------:R-:W-:Y:S01]  /*1efa0*/  IMAD R18, R0.reuse, R22, R18 ;  /* 0x0000001600127224 */ /* 0x040fe200078e0212 */
[----:B------:R-:W-:Y:S01]  /*1efb0*/  IABS R19, R14 ;  /* 0x0000000e00137213 */ /* 0x000fe20000000000 */
[----:B------:R-:W-:Y:S02]  /*1efc0*/  IMAD R23, R0, R8, R23 ;  /* 0x0000000800177224 */ /* 0x000fe400078e0217 */
[----:B------:R-:W-:-:S04]  /*1efd0*/  @!P5 IMAD.IADD R7, R7, 0x1, -R0 ;  /* 0x000000010707d824 */ /* 0x000fc800078e0a00 */
[----:B------:R-:W-:Y:S01]  /*1efe0*/  @!P0 IMAD.IADD R2, R2, 0x1, -R0 ;  /* 0x0000000102028824 */ /* 0x000fe200078e0a00 */
[----:B------:R-:W-:Y:S01]  /*1eff0*/  ISETP.GT.U32.AND P0, PT, R0, R18, PT ;  /* 0x000000120000720c */ /* 0x000fe20003f04070 */
[----:B------:R-:W-:Y:S01]  /*1f000*/  IMAD.HI.U32 R21, R20, R19, RZ ;  /* 0x0000001314157227 */ /* 0x000fe200078e00ff */
[----:B------:R-:W-:-:S03]  /*1f010*/  ISETP.GT.U32.AND P5, PT, R0, R23, PT ;  /* 0x000000170000720c */ /* 0x000fc60003fa4070 */
[----:B------:R-:W-:-:S04]  /*1f020*/  IMAD.MOV R21, RZ, RZ, -R21 ;  /* 0x000000ffff157224 */ /* 0x000fc800078e0a15 */
[----:B------:R-:W-:Y:S02]  /*1f030*/  IMAD R19, R0, R21, R19 ;  /* 0x0000001500137224 */ /* 0x000fe400078e0213 */
[----:B------:R-:W-:Y:S02]  /*1f040*/  @!P2 IMAD.MOV R7, RZ, RZ, -R7 ;  /* 0x000000ffff07a224 */ /* 0x000fe400078e0a07 */
[--C-:B------:R-:W-:Y:S01]  /*1f050*/  @!P0 IMAD.IADD R18, R18, 0x1, -R0.reuse ;  /* 0x0000000112128824 */ /* 0x100fe200078e0a00 */
[C---:B------:R-:W-:Y:S01]  /*1f060*/  ISETP.GT.U32.AND P2, PT, R0.reuse, R19, PT ;  /* 0x000000130000720c */ /* 0x040fe20003f44070 */
[----:B------:R-:W-:Y:S02]  /*1f070*/  @!P5 IMAD.IADD R23, R23, 0x1, -R0 ;  /* 0x000000011717d824 */ /* 0x000fe400078e0a00 */
[----:B------:R-:W-:Y:S01]  /*1f080*/  IMAD.MOV.U32 R11, RZ, RZ, R6 ;  /* 0x000000ffff0b7224 */ /* 0x000fe200078e0006 */
[C---:B------:R-:W-:Y:S01]  /*1f090*/  ISETP.GT.U32.AND P0, PT, R0.reuse, R18, PT ;  /* 0x000000120000720c */ /* 0x040fe20003f04070 */
[----:B------:R-:W-:Y:S01]  /*1f0a0*/  IMAD.MOV.U32 R6, RZ, RZ, R2 ;  /* 0x000000ffff067224 */ /* 0x000fe200078e0002 */
[----:B------:R-:W-:Y:S01]  /*1f0b0*/  ISETP.GT.U32.AND P5, PT, R0, R23, PT ;  /* 0x000000170000720c */ /* 0x000fe20003fa4070 */
[----:B------:R-:W-:-:S02]  /*1f0c0*/  @!P6 IMAD.MOV R11, RZ, RZ, -R11 ;  /* 0x000000ffff0be224 */ /* 0x000fc400078e0a0b */
[----:B------:R-:W-:Y:S01]  /*1f0d0*/  @!P3 IMAD.MOV R6, RZ, RZ, -R6 ;  /* 0x000000ffff06b224 */ /* 0x000fe200078e0a06 */
[----:B------:R4:W-:Y:S03]  /*1f0e0*/  STL [R1+0x38], R7 ;  /* 0x0000380701007387 */ /* 0x0009e60000100800 */
[--C-:B------:R-:W-:Y:S01]  /*1f0f0*/  @!P2 IMAD.IADD R19, R19, 0x1, -R0.reuse ;  /* 0x000000011313a824 */ /* 0x100fe200078e0a00 */
[----:B------:R-:W-:Y:S03]  /*1f100*/  STL [R1+0x3c], R11 ;  /* 0x00003c0b01007387 */ /* 0x000fe60000100800 */
[--C-:B------:R-:W-:Y:S01]  /*1f110*/  @!P0 IMAD.IADD R18, R18, 0x1, -R0.reuse ;  /* 0x0000000112128824 */ /* 0x100fe200078e0a00 */
[----:B------:R0:W-:Y:S01]  /*1f120*/  STL [R1+0x84], R6 ;  /* 0x0000840601007387 */ /* 0x0001e20000100800 */
[----:B------:R-:W-:Y:S01]  /*1f130*/  @!P5 IMAD.IADD R23, R23, 0x1, -R0 ;  /* 0x000000011717d824 */ /* 0x000fe200078e0a00 */
[----:B------:R-:W-:-:S02]  /*1f140*/  ISETP.GT.U32.AND P2, PT, R0, R19, PT ;  /* 0x000000130000720c */ /* 0x000fc40003f44070 */
[----:B------:R-:W-:Y:S01]  /*1f150*/  ISETP.GE.AND P6, PT, R14, RZ, PT ;  /* 0x000000ff0e00720c */ /* 0x000fe20003fc6270 */
[----:B------:R-:W-:-:S04]  /*1f160*/  IMAD.MOV.U32 R14, RZ, RZ, R23 ;  /* 0x000000ffff0e7224 */ /* 0x000fc800078e0017 */
[----:B------:R-:W-:-:S06]  /*1f170*/  @!P4 IMAD.MOV R14, RZ, RZ, -R14 ;  /* 0x000000ffff0ec224 */ /* 0x000fcc00078e0a0e */
[----:B------:R-:W-:Y:S02]  /*1f180*/  @!P2 IMAD.IADD R19, R19, 0x1, -R0 ;  /* 0x000000011313a824 */ /* 0x000fe400078e0a00 */
[----:B------:R-:W-:Y:S02]  /*1f190*/  @!P1 IMAD.MOV R18, RZ, RZ, -R18 ;  /* 0x000000ffff129224 */ /* 0x000fe400078e0a12 */
[----:B------:R-:W-:Y:S01]  /*1f1a0*/  @!P6 IMAD.MOV R19, RZ, RZ, -R19 ;  /* 0x000000ffff13e224 */ /* 0x000fe200078e0a13 */
[----:B--2---:R-:W-:-:S05]  /*1f1b0*/  IABS R9, R28 ;  /* 0x0000001c00097213 */ /* 0x004fca0000000000 */
[----:B------:R-:W-:-:S04]  /*1f1c0*/  IMAD.HI.U32 R10, R20, R9, RZ ;  /* 0x00000009140a7227 */ /* 0x000fc800078e00ff */
[----:B------:R-:W-:-:S04]  /*1f1d0*/  IMAD.MOV R10, RZ, RZ, -R10 ;  /* 0x000000ffff0a7224 */ /* 0x000fc800078e0a0a */
[----:B------:R-:W-:-:S05]  /*1f1e0*/  IMAD R9, R0, R10, R9 ;  /* 0x0000000a00097224 */ /* 0x000fca00078e0209 */
[----:B------:R-:W-:Y:S02]  /*1f1f0*/  ISETP.GT.U32.AND P3, PT, R0, R9, PT ;  /* 0x000000090000720c */ /* 0x000fe40003f64070 */
[----:B---3--:R-:W-:-:S05]  /*1f200*/  IABS R8, R27 ;  /* 0x0000001b00087213 */ /* 0x008fca0000000000 */
[----:B------:R-:W-:-:S04]  /*1f210*/  IMAD.HI.U32 R2, R20, R8, RZ ;  /* 0x0000000814027227 */ /* 0x000fc800078e00ff */
[----:B------:R-:W-:-:S04]  /*1f220*/  IMAD.MOV R2, RZ, RZ, -R2 ;  /* 0x000000ffff027224 */ /* 0x000fc800078e0a02 */
[----:B------:R-:W-:Y:S01]  /*1f230*/  IMAD R8, R0, R2, R8 ;  /* 0x0000000200087224 */ /* 0x000fe200078e0208 */
[----:B------:R-:W-:Y:S02]  /*1f240*/  ISETP.GE.AND P5, PT, R28, RZ, PT ;  /* 0x000000ff1c00720c */ /* 0x000fe40003fa6270 */
[----:B------:R-:W2:Y:S02]  /*1f250*/  LDL.LU R28, [R1+0xe94] ;  /* 0x000e9400011c7983 */ /* 0x000ea40000300800 */
[----:B------:R-:W-:Y:S02]  /*1f260*/  ISETP.GT.U32.AND P0, PT, R0, R8, PT ;  /* 0x000000080000720c */ /* 0x000fe40003f04070 */
[----:B----4-:R-:W-:-:S05]  /*1f270*/  IABS R7, R26 ;  /* 0x0000001a00077213 */ /* 0x010fca0000000000 */
[----:B------:R-:W-:-:S04]  /*1f280*/  IMAD.HI.U32 R22, R20, R7, RZ ;  /* 0x0000000714167227 */ /* 0x000fc800078e00ff */
[----:B------:R-:W-:Y:S02]  /*1f290*/  IMAD.MOV R22, RZ, RZ, -R22 ;  /* 0x000000ffff167224 */ /* 0x000fe400078e0a16 */
[--C-:B------:R-:W-:Y:S02]  /*1f2a0*/  @!P3 IMAD.IADD R9, R9, 0x1, -R0.reuse ;  /* 0x000000010909b824 */ /* 0x100fe400078e0a00 */
[----:B------:R-:W-:Y:S02]  /*1f2b0*/  IMAD R7, R0, R22, R7 ;  /* 0x0000001600077224 */ /* 0x000fe400078e0207 */
[----:B------:R-:W-:Y:S01]  /*1f2c0*/  @!P0 IMAD.IADD R8, R8, 0x1, -R0 ;  /* 0x0000000108088824 */ /* 0x000fe200078e0a00 */
[C---:B------:R-:W-:Y:S01]  /*1f2d0*/  ISETP.GT.U32.AND P3, PT, R0.reuse, R9, PT ;  /* 0x000000090000720c */ /* 0x040fe20003f64070 */
[----:B------:R-:W-:Y:S01]  /*1f2e0*/  STL [R1+0x4aa0], R14 ;  /* 0x004aa00e01007387 */ /* 0x000fe20000100800 */
[----:B------:R-:W-:Y:S02]  /*1f2f0*/  ISETP.GT.U32.AND P2, PT, R0, R7, PT ;  /* 0x000000070000720c */ /* 0x000fe40003f44070 */
[----:B------:R-:W-:-:S02]  /*1f300*/  ISETP.GE.AND P4, PT, R27, RZ, PT ;  /* 0x000000ff1b00720c */ /* 0x000fc40003f86270 */
[----:B------:R-:W3:Y:S01]  /*1f310*/  LDL.LU R27, [R1+0xe98] ;  /* 0x000e9800011b7983 */ /* 0x000ee20000300800 */
[----:B------:R-:W-:-:S06]  /*1f320*/  ISETP.GT.U32.AND P0, PT, R0, R8, PT ;  /* 0x000000080000720c */ /* 0x000fcc0003f04070 */
[--C-:B------:R-:W-:Y:S02]  /*1f330*/  @!P3 IMAD.IADD R9, R9, 0x1, -R0.reuse ;  /* 0x000000010909b824 */ /* 0x100fe400078e0a00 */
[--C-:B------:R-:W-:Y:S01]  /*1f340*/  @!P2 IMAD.IADD R7, R7, 0x1, -R0.reuse ;  /* 0x000000010707a824 */ /* 0x100fe200078e0a00 */
[----:B------:R-:W-:Y:S01]  /*1f350*/  ISETP.GE.AND P2, PT, R26, RZ, PT ;  /* 0x000000ff1a00720c */ /* 0x000fe20003f46270 */
[----:B------:R-:W-:Y:S01]  /*1f360*/  IMAD.MOV.U32 R15, RZ, RZ, R9 ;  /* 0x000000ffff0f7224 */ /* 0x000fe200078e0009 */
[----:B------:R-:W4:Y:S02]  /*1f370*/  LDL.LU R26, [R1+0xe9c] ;  /* 0x000e9c00011a7983 */ /* 0x000f240000300800 */
[----:B------:R-:W-:Y:S01]  /*1f380*/  @!P0 IMAD.IADD R8, R8, 0x1, -R0 ;  /* 0x0000000108088824 */ /* 0x000fe200078e0a00 */
[----:B0-----:R-:W-:Y:S01]  /*1f390*/  IABS R6, R5 ;  /* 0x0000000500067213 */ /* 0x001fe20000000000 */
[----:B------:R-:W-:Y:S01]  /*1f3a0*/  @!P5 IMAD.MOV R15, RZ, RZ, -R15 ;  /* 0x000000ffff0fd224 */ /* 0x000fe200078e0a0f */
[----:B------:R-:W-:Y:S01]  /*1f3b0*/  ISETP.GE.AND P0, PT, R5, RZ, PT ;  /* 0x000000ff0500720c */ /* 0x000fe20003f06270 */
[----:B------:R-:W-:Y:S01]  /*1f3c0*/  IMAD.MOV.U32 R5, RZ, RZ, R8 ;  /* 0x000000ffff057224 */ /* 0x000fe200078e0008 */
[----:B------:R-:W-:Y:S03]  /*1f3d0*/  STL [R1+0x4aa4], R18 ;  /* 0x004aa41201007387 */ /* 0x000fe60000100800 */
[----:B------:R-:W-:Y:S01]  /*1f3e0*/  @!P4 IMAD.MOV R5, RZ, RZ, -R5 ;  /* 0x000000ffff05c224 */ /* 0x000fe200078e0a05 */
[----:B------:R-:W-:Y:S04]  /*1f3f0*/  STL [R1+0x4aa8], R19 ;  /* 0x004aa81301007387 */ /* 0x000fe80000100800 */
[----:B------:R-:W-:Y:S01]  /*1f400*/  STL [R1+0x4aac], R15 ;  /* 0x004aac0f01007387 */ /* 0x000fe20000100800 */
[----:B-----5:R-:W-:-:S02]  /*1f410*/  IABS R10, R25 ;  /* 0x00000019000a7213 */ /* 0x020fc40000000000 */
[----:B------:R-:W-:Y:S02]  /*1f420*/  ISETP.GE.AND P4, PT, R25, RZ, PT ;  /* 0x000000ff1900720c */ /* 0x000fe40003f86270 */
[----:B------:R-:W5:Y:S04]  /*1f430*/  LDL.LU R25, [R1+0xea0] ;  /* 0x000ea00001197983 */ /* 0x000f680000300800 */
[----:B------:R0:W-:Y:S04]  /*1f440*/  STL [R1+0x4c], R5 ;  /* 0x00004c0501007387 */ /* 0x0001e80000100800 */
[----:B------:R-:W5:Y:S01]  /*1f450*/  LDL.LU R29, [R1+0xea4] ;  /* 0x000ea400011d7983 */ /* 0x000f620000300800 */
[----:B------:R-:W-:Y:S01]  /*1f460*/  IMAD.HI.U32 R21, R20, R6, RZ ;  /* 0x0000000614157227 */ /* 0x000fe200078e00ff */
[----:B------:R-:W-:-:S02]  /*1f470*/  IABS R2, R4 ;  /* 0x0000000400027213 */ /* 0x000fc40000000000 */
[----:B------:R-:W5:Y:S01]  /*1f480*/  LDL.LU R24, [R1+0xea8] ;  /* 0x000ea80001187983 */ /* 0x000f620000300800 */
[----:B------:R-:W-:-:S04]  /*1f490*/  IMAD.MOV R21, RZ, RZ, -R21 ;  /* 0x000000ffff157224 */ /* 0x000fc800078e0a15 */
[----:B------:R-:W-:-:S05]  /*1f4a0*/  IMAD R6, R0, R21, R6 ;  /* 0x0000001500067224 */ /* 0x000fca00078e0206 */
[----:B------:R-:W-:Y:S01]  /*1f4b0*/  ISETP.GT.U32.AND P3, PT, R0, R6, PT ;  /* 0x000000060000720c */ /* 0x000fe20003f64070 */
[----:B------:R-:W-:-:S04]  /*1f4c0*/  IMAD.HI.U32 R22, R20, R10, RZ ;  /* 0x0000000a14167227 */ /* 0x000fc800078e00ff */
[----:B------:R-:W-:Y:S02]  /*1f4d0*/  IMAD.MOV R22, RZ, RZ, -R22 ;  /* 0x000000ffff167224 */ /* 0x000fe400078e0a16 */
[----:B------:R-:W-:-:S04]  /*1f4e0*/  IMAD.HI.U32 R21, R20, R2, RZ ;  /* 0x0000000214157227 */ /* 0x000fc800078e00ff */
[----:B------:R-:W-:Y:S02]  /*1f4f0*/  IMAD R10, R0, R22, R10 ;  /* 0x00000016000a7224 */ /* 0x000fe400078e020a */
[----:B------:R-:W-:Y:S01]  /*1f500*/  @!P3 IMAD.IADD R6, R6, 0x1, -R0 ;  /* 0x000000010606b824 */ /* 0x000fe200078e0a00 */
[C---:B------:R-:W-:Y:S01]  /*1f510*/  ISETP.GT.U32.AND P3, PT, R0.reuse, R7, PT ;  /* 0x000000070000720c */ /* 0x040fe20003f64070 */
[----:B------:R-:W-:Y:S01]  /*1f520*/  IMAD.MOV R21, RZ, RZ, -R21 ;  /* 0x000000ffff157224 */ /* 0x000fe200078e0a15 */
[C---:B------:R-:W-:Y:S02]  /*1f530*/  ISETP.GT.U32.AND P6, PT, R0.reuse, R10, PT ;  /* 0x0000000a0000720c */ /* 0x040fe40003fc4070 */
[C---:B------:R-:W-:Y:S01]  /*1f540*/  ISETP.GT.U32.AND P1, PT, R0.reuse, R6, PT ;  /* 0x000000060000720c */ /* 0x040fe20003f24070 */
[----:B------:R-:W-:-:S05]  /*1f550*/  IMAD R2, R0, R21, R2 ;  /* 0x0000001500027224 */ /* 0x000fca00078e0202 */
[----:B------:R-:W-:-:S03]  /*1f560*/  ISETP.GT.U32.AND P5, PT, R0, R2, PT ;  /* 0x000000020000720c */ /* 0x000fc60003fa4070 */
[--C-:B------:R-:W-:Y:S02]  /*1f570*/  @!P3 IMAD.IADD R7, R7, 0x1, -R0.reuse ;  /* 0x000000010707b824 */ /* 0x100fe400078e0a00 */
[--C-:B------:R-:W-:Y:S02]  /*1f580*/  @!P6 IMAD.IADD R10, R10, 0x1, -R0.reuse ;  /* 0x000000010a0ae824 */ /* 0x100fe400078e0a00 */
[----:B------:R-:W-:Y:S01]  /*1f590*/  @!P1 IMAD.IADD R6, R6, 0x1, -R0 ;  /* 0x0000000106069824 */ /* 0x000fe200078e0a00 */
[----:B------:R-:W-:Y:S01]  /*1f5a0*/  ISETP.GE.AND P3, PT, R4, RZ, PT ;  /* 0x000000ff0400720c */ /* 0x000fe20003f66270 */
[----:B0-----:R-:W-:Y:S01]  /*1f5b0*/  IMAD.MOV.U32 R5, RZ, RZ, R7 ;  /* 0x000000ffff057224 */ /* 0x001fe200078e0007 */
[----:B------:R-:W-:Y:S01]  /*1f5c0*/  ISETP.GT.U32.AND P6, PT, R0, R10, PT ;  /* 0x0000000a0000720c */ /* 0x000fe20003fc4070 */
[----:B------:R-:W-:Y:S02]  /*1f5d0*/  IMAD.MOV.U32 R4, RZ, RZ, R6 ;  /* 0x000000ffff047224 */ /* 0x000fe400078e0006 */
[----:B------:R-:W-:-:S02]  /*1f5e0*/  @!P2 IMAD.MOV R5, RZ, RZ, -R5 ;  /* 0x000000ffff05a224 */ /* 0x000fc400078e0a05 */
[----:B------:R-:W-:Y:S02]  /*1f5f0*/  @!P0 IMAD.MOV R4, RZ, RZ, -R4 ;  /* 0x000000ffff048224 */ /* 0x000fe400078e0a04 */
[--C-:B------:R-:W-:Y:S01]  /*1f600*/  @!P5 IMAD.IADD R2, R2, 0x1, -R0.reuse ;  /* 0x000000010202d824 */ /* 0x100fe200078e0a00 */
[----:B------:R-:W-:Y:S04]  /*1f610*/  STL [R1+0x4ab0], R5 ;  /* 0x004ab00501007387 */ /* 0x000fe80000100800 */
[----:B------:R-:W-:Y:S01]  /*1f620*/  ISETP.GT.U32.AND P5, PT, R0, R2, PT ;  /* 0x000000020000720c */ /* 0x000fe20003fa4070 */
[----:B------:R-:W-:-:S12]  /*1f630*/  @!P6 IMAD.IADD R10, R10, 0x1, -R0 ;  /* 0x000000010a0ae824 */ /* 0x000fd800078e0a00 */
[----:B------:R-:W-:Y:S01]  /*1f640*/  @!P5 IMAD.IADD R2, R2, 0x1, -R0 ;  /* 0x000000010202d824 */ /* 0x000fe200078e0a00 */
[----:B--2---:R-:W-:-:S05]  /*1f650*/  IABS R23, R28 ;  /* 0x0000001c00177213 */ /* 0x004fca0000000000 */
[----:B------:R-:W-:-:S04]  /*1f660*/  IMAD.HI.U32 R8, R20, R23, RZ ;  /* 0x0000001714087227 */ /* 0x000fc800078e00ff */
[----:B------:R-:W-:-:S04]  /*1f670*/  IMAD.MOV R8, RZ, RZ, -R8 ;  /* 0x000000ffff087224 */ /* 0x000fc800078e0a08 */
[----:B------:R-:W-:Y:S01]  /*1f680*/  IMAD R23, R0, R8, R23 ;  /* 0x0000000800177224 */ /* 0x000fe200078e0217 */
[----:B------:R-:W-:Y:S02]  /*1f690*/  ISETP.GE.AND P1, PT, R28, RZ, PT ;  /* 0x000000ff1c00720c */ /* 0x000fe40003f26270 */
[----:B------:R-:W2:Y:S02]  /*1f6a0*/  LDL.LU R28, [R1+0xeac] ;  /* 0x000eac00011c7983 */ /* 0x000ea40000300800 */
[----:B------:R-:W-:Y:S02]  /*1f6b0*/  ISETP.GT.U32.AND P0, PT, R0, R23, PT ;  /* 0x000000170000720c */ /* 0x000fe40003f04070 */
[----:B---3--:R-:W-:-:S05]  /*1f6c0*/  IABS R8, R27 ;  /* 0x0000001b00087213 */ /* 0x008fca0000000000 */
[----:B------:R-:W-:-:S04]  /*1f6d0*/  IMAD.HI.U32 R6, R20, R8, RZ ;  /* 0x0000000814067227 */ /* 0x000fc800078e00ff */
[----:B------:R-:W-:Y:S01]  /*1f6e0*/  IMAD.MOV R6, RZ, RZ, -R6 ;  /* 0x000000ffff067224 */ /* 0x000fe200078e0a06 */
[----:B------:R-:W-:Y:S02]  /*1f6f0*/  ISETP.GE.AND P2, PT, R27, RZ, PT ;  /* 0x000000ff1b00720c */ /* 0x000fe40003f46270 */
[----:B----4-:R-:W-:Y:S01]  /*1f700*/  IABS R9, R26 ;  /* 0x0000001a00097213 */ /* 0x010fe20000000000 */
[----:B------:R-:W-:Y:S01]  /*1f710*/  IMAD R8, R0, R6, R8 ;  /* 0x0000000600087224 */ /* 0x000fe200078e0208 */
[----:B------:R0:W-:Y:S01]  /*1f720*/  STL [R1+0x4ab4], R4 ;  /* 0x004ab40401007387 */ /* 0x0001e20000100800 */
[----:B------:R-:W-:-:S03]  /*1f730*/  @!P0 IMAD.IADD R23, R23, 0x1, -R0 ;  /* 0x0000000117178824 */ /* 0x000fc600078e0a00 */
[----:B------:R-:W3:Y:S01]  /*1f740*/  LDL.LU R27, [R1+0xeb0] ;  /* 0x000eb000011b7983 */ /* 0x000ee20000300800 */
[----:B------:R-:W-:Y:S01]  /*1f750*/  ISETP.GT.U32.AND P0, PT, R0, R8, PT ;  /* 0x000000080000720c */ /* 0x000fe20003f04070 */
[----:B------:R-:W-:-:S04]  /*1f760*/  IMAD.HI.U32 R21, R20, R9, RZ ;  /* 0x0000000914157227 */ /* 0x000fc800078e00ff */
[----:B0-----:R-:W-:Y:S02]  /*1f770*/  IMAD.MOV.U32 R4, RZ, RZ, R10 ;  /* 0x000000ffff047224 */ /* 0x001fe400078e000a */
[----:B------:R-:W-:Y:S02]  /*1f780*/  IMAD.MOV R21, RZ, RZ, -R21 ;  /* 0x000000ffff157224 */ /* 0x000fe400078e0a15 */
[----:B------:R-:W-:Y:S01]  /*1f790*/  @!P4 IMAD.MOV R4, RZ, RZ, -R4 ;  /* 0x000000ffff04c224 */ /* 0x000fe200078e0a04 */
[C---:B------:R-:W-:Y:S01]  /*1f7a0*/  ISETP.GT.U32.AND P4, PT, R0.reuse, R23, PT ;  /* 0x000000170000720c */ /* 0x040fe20003f84070 */
[----:B------:R-:W-:Y:S01]  /*1f7b0*/  IMAD R9, R0, R21, R9 ;  /* 0x0000001500097224 */ /* 0x000fe200078e0209 */
[----:B-----5:R-:W-:Y:S02]  /*1f7c0*/  IABS R7, R25 ;  /* 0x0000001900077213 */ /* 0x020fe40000000000 */
[----:B------:R-:W-:Y:S02]  /*1f7d0*/  ISETP.GE.AND P5, PT, R25, RZ, PT ;  /* 0x000000ff1900720c */ /* 0x000fe40003fa6270 */
[----:B------:R-:W4:Y:S04]  /*1f7e0*/  LDL.LU R25, [R1+0xeb4] ;  /* 0x000eb40001197983 */ /* 0x000f280000300800 */
[----:B------:R0:W-:Y:S01]  /*1f7f0*/  STL [R1+0x30], R4 ;  /* 0x0000300401007387 */ /* 0x0001e20000100800 */
[----:B------:R-:W-:-:S02]  /*1f800*/  @!P0 IMAD.IADD R8, R8, 0x1, -R0 ;  /* 0x0000000108088824 */ /* 0x000fc400078e0a00 */
[----:B0-----:R-:W-:-:S04]  /*1f810*/  IMAD.MOV.U32 R4, RZ, RZ, R2 ;  /* 0x000000ffff047224 */ /* 0x001fc800078e0002 */
[----:B------:R-:W-:Y:S01]  /*1f820*/  @!P3 IMAD.MOV R4, RZ, RZ, -R4 ;  /* 0x000000ffff04b224 */ /* 0x000fe200078e0a04 */
[C---:B------:R-:W-:Y:S02]  /*1f830*/  ISETP.GT.U32.AND P3, PT, R0.reuse, R9, PT ;  /* 0x000000090000720c */ /* 0x040fe40003f64070 */
[----:B------:R-:W-:Y:S01]  /*1f840*/  ISETP.GT.U32.AND P0, PT, R0, R8, PT ;  /* 0x000000080000720c */ /* 0x000fe20003f04070 */
[----:B------:R-:W-:Y:S01]  /*1f850*/  @!P4 IMAD.IADD R23, R23, 0x1, -R0 ;  /* 0x000000011717c824 */ /* 0x000fe200078e0a00 */
[----:B------:R-:W-:Y:S01]  /*1f860*/  IABS R6, R29 ;  /* 0x0000001d00067213 */ /* 0x000fe20000000000 */
[----:B------:R0:W-:Y:S01]  /*1f870*/  STL [R1+0x34], R4 ;  /* 0x0000340401007387 */ /* 0x0001e20000100800 */
[----:B------:R-:W-:Y:S01]  /*1f880*/  IMAD.HI.U32 R22, R20, R7, RZ ;  /* 0x0000000714167227 */ /* 0x000fe200078e00ff */
[----:B------:R-:W-:Y:S02]  /*1f890*/  ISETP.GE.AND P6, PT, R26, RZ, PT ;  /* 0x000000ff1a00720c */ /* 0x000fe40003fc6270 */
[----:B------:R-:W5:Y:S01]  /*1f8a0*/  LDL.LU R26, [R1+0xeb8] ;  /* 0x000eb800011a7983 */ /* 0x000f620000300800 */
[----:B------:R-:W-:-:S04]  /*1f8b0*/  IMAD.HI.U32 R10, R20, R6, RZ ;  /* 0x00000006140a7227 */ /* 0x000fc800078e00ff */
[----:B0-----:R-:W-:Y:S02]  /*1f8c0*/  IMAD.MOV.U32 R4, RZ, RZ, R23 ;  /* 0x000000ffff047224 */ /* 0x001fe400078e0017 */
[----:B------:R-:W-:Y:S02]  /*1f8d0*/  @!P3 IMAD.IADD R9, R9, 0x1, -R0 ;  /* 0x000000010909b824 */ /* 0x000fe400078e0a00 */
[----:B------:R-:W-:Y:S02]  /*1f8e0*/  @!P1 IMAD.MOV R4, RZ, RZ, -R4 ;  /* 0x000000ffff049224 */ /* 0x000fe400078e0a04 */
[----:B------:R-:W-:Y:S01]  /*1f8f0*/  IMAD.MOV R22, RZ, RZ, -R22 ;  /* 0x000000ffff167224 */ /* 0x000fe200078e0a16 */
[----:B------:R-:W-:Y:S01]  /*1f900*/  ISETP.GT.U32.AND P3, PT, R0, R9, PT ;  /* 0x000000090000720c */ /* 0x000fe20003f64070 */
[----:B------:R-:W-:Y:S01]  /*1f910*/  @!P0 IMAD.IADD R8, R8, 0x1, -R0 ;  /* 0x0000000108088824 */ /* 0x000fe200078e0a00 */
[----:B------:R0:W-:Y:S01]  /*1f920*/  STL [R1+0x1c], R4 ;  /* 0x00001c0401007387 */ /* 0x0001e20000100800 */
[----:B------:R-:W-:-:S02]  /*1f930*/  IMAD.MOV R10, RZ, RZ, -R10 ;  /* 0x000000ffff0a7224 */ /* 0x000fc400078e0a0a */
[C---:B------:R-:W-:Y:S01]  /*1f940*/  IMAD R7, R0.reuse, R22, R7 ;  /* 0x0000001600077224 */ /* 0x040fe200078e0207 */
[----:B------:R-:W5:Y:S01]  /*1f950*/  LDL.LU R19, [R1+0xebc] ;  /* 0x000ebc0001137983 */ /* 0x000f620000300800 */
[C---:B------:R-:W-:Y:S02]  /*1f960*/  IMAD R6, R0.reuse, R10, R6 ;  /* 0x0000000a00067224 */ /* 0x040fe400078e0206 */
[----:B0-----:R-:W-:Y:S01]  /*1f970*/  IMAD.MOV.U32 R4, RZ, RZ, R8 ;  /* 0x000000ffff047224 */ /* 0x001fe200078e0008 */
[----:B------:R-:W-:-:S03]  /*1f980*/  ISETP.GT.U32.AND P4, PT, R0, R7, PT ;  /* 0x000000070000720c */ /* 0x000fc60003f84070 */
[----:B------:R-:W-:Y:S01]  /*1f990*/  @!P2 IMAD.MOV R4, RZ, RZ, -R4 ;  /* 0x000000ffff04a224 */ /* 0x000fe200078e0a04 */
[----:B------:R-:W-:Y:S01]  /*1f9a0*/  ISETP.GT.U32.AND P1, PT, R0, R6, PT ;  /* 0x000000060000720c */ /* 0x000fe20003f24070 */
[----:B------:R-:W-:-:S03]  /*1f9b0*/  @!P3 IMAD.IADD R9, R9, 0x1, -R0 ;  /* 0x000000010909b824 */ /* 0x000fc600078e0a00 */
[----:B------:R0:W-:Y:S04]  /*1f9c0*/  STL [R1+0x24], R4 ;  /* 0x0000240401007387 */ /* 0x0001e80000100800 */
[----:B------:R-:W5:Y:S01]  /*1f9d0*/  LDL.LU R18, [R1+0xec0] ;  /* 0x000ec00001127983 */ /* 0x000f620000300800 */
[----:B------:R-:W-:-:S03]  /*1f9e0*/  @!P4 IMAD.IADD R7, R7, 0x1, -R0 ;  /* 0x000000010707c824 */ /* 0x000fc600078e0a00 */
[----:B------:R-:W5:Y:S01]  /*1f9f0*/  LDL.LU R14, [R1+0xec4] ;  /* 0x000ec400010e7983 */ /* 0x000f620000300800 */
[----:B0-----:R-:W-:Y:S02]  /*1fa00*/  IMAD.MOV.U32 R4, RZ, RZ, R9 ;  /* 0x000000ffff047224 */ /* 0x001fe400078e0009 */
[----:B------:R-:W-:Y:S02]  /*1fa10*/  @!P1 IMAD.IADD R6, R6, 0x1, -R0 ;  /* 0x0000000106069824 */ /* 0x000fe400078e0a00 */
[----:B------:R-:W-:Y:S01]  /*1fa20*/  @!P6 IMAD.MOV R4, RZ, RZ, -R4 ;  /* 0x000000ffff04e224 */ /* 0x000fe200078e0a04 */
[C---:B------:R-:W-:Y:S02]  /*1fa30*/  ISETP.GT.U32.AND P4, PT, R0.reuse, R7, PT ;  /* 0x000000070000720c */ /* 0x040fe40003f84070 */
[----:B------:R-:W-:Y:S02]  /*1fa40*/  ISETP.GT.U32.AND P1, PT, R0, R6, PT ;  /* 0x000000060000720c */ /* 0x000fe40003f24070 */
[----:B------:R0:W-:Y:S04]  /*1fa50*/  STL [R1+0x20], R4 ;  /* 0x0000200401007387 */ /* 0x0001e80000100800 */
[----:B------:R-:W5:Y:S01]  /*1fa60*/  LDL.LU R13, [R1+0xec8] ;  /* 0x000ec800010d7983 */ /* 0x000f620000300800 */
[----:B------:R-:W-:-:S04]  /*1fa70*/  ISETP.GE.AND P2, PT, R29, RZ, PT ;  /* 0x000000ff1d00720c */ /* 0x000fc80003f46270 */
[--C-:B------:R-:W-:Y:S02]  /*1fa80*/  @!P4 IMAD.IADD R7, R7, 0x1, -R0.reuse ;  /* 0x000000010707c824 */ /* 0x100fe400078e0a00 */
[----:B------:R-:W-:Y:S02]  /*1fa90*/  @!P1 IMAD.IADD R6, R6, 0x1, -R0 ;  /* 0x0000000106069824 */ /* 0x000fe400078e0a00 */
[----:B------:R-:W-:Y:S02]  /*1faa0*/  IMAD.MOV.U32 R5, RZ, RZ, R7 ;  /* 0x000000ffff057224 */ /* 0x000fe400078e0007 */
[----:B0-----:R-:W-:Y:S02]  /*1fab0*/  IMAD.MOV.U32 R4, RZ, RZ, R6 ;  /* 0x000000ffff047224 */ /* 0x001fe400078e0006 */
[----:B------:R-:W-:Y:S02]  /*1fac0*/  @!P5 IMAD.MOV R5, RZ, RZ, -R5 ;  /* 0x000000ffff05d224 */ /* 0x000fe400078e0a05 */
[----:B------:R-:W-:-:S03]  /*1fad0*/  @!P2 IMAD.MOV R4, RZ, RZ, -R4 ;  /* 0x000000ffff04a224 */ /* 0x000fc600078e0a04 */
[----:B------:R-:W-:Y:S04]  /*1fae0*/  STL [R1+0x14], R5 ;  /* 0x0000140501007387 */ /* 0x000fe80000100800 */
[----:B------:R-:W5:Y:S04]  /*1faf0*/  LDL.LU R17, [R1+0xecc] ;  /* 0x000ecc0001117983 */ /* 0x000f680000300800 */
[----:B------:R-:W5:Y:S04]  /*1fb00*/  LDL.LU R16, [R1+0xed0] ;  /* 0x000ed00001107983 */ /* 0x000f680000300800 */
[----:B------:R0:W-:Y:S04]  /*1fb10*/  STL [R1+0x18], R4 ;  /* 0x0000180401007387 */ /* 0x0001e80000100800 */
[----:B------:R-:W5:Y:S04]  /*1fb20*/  LDL.LU R11, [R1+0xed4] ;  /* 0x000ed400010b7983 */ /* 0x000f680000300800 */
[----:B------:R-:W5:Y:S04]  /*1fb30*/  LDL.LU R12, [R1+0xed8] ;  /* 0x000ed800010c7983 */ /* 0x000f680000300800 */
[----:B------:R-:W5:Y:S01]  /*1fb40*/  LDL R29, [R1+0x11c0] ;  /* 0x0011c000011d7983 */ /* 0x000f620000100800 */
[----:B------:R-:W-:-:S05]  /*1fb50*/  IABS R2, R24 ;  /* 0x0000001800027213 */ /* 0x000fca0000000000 */
[----:B------:R-:W-:-:S04]  /*1fb60*/  IMAD.HI.U32 R22, R20, R2, RZ ;  /* 0x0000000214167227 */ /* 0x000fc800078e00ff */
[----:B------:R-:W-:-:S04]  /*1fb70*/  IMAD.MOV R22, RZ, RZ, -R22 ;  /* 0x000000ffff167224 */ /* 0x000fc800078e0a16 */
[----:B------:R-:W-:-:S05]  /*1fb80*/  IMAD R2, R0, R22, R2 ;  /* 0x0000001600027224 */ /* 0x000fca00078e0202 */
[----:B------:R-:W-:Y:S02]  /*1fb90*/  ISETP.GT.U32.AND P0, PT, R0, R2, PT ;  /* 0x000000020000720c */ /* 0x000fe40003f04070 */
[----:B------:R-:W-:-:S11]  /*1fba0*/  ISETP.GE.AND P4, PT, R24, RZ, PT ;  /* 0x000000ff1800720c */ /* 0x000fd60003f86270 */
[----:B------:R-:W-:-:S05]  /*1fbb0*/  @!P0 IMAD.IADD R2, R2, 0x1, -R0 ;  /* 0x0000000102028824 */ /* 0x000fca00078e0a00 */
[----:B------:R-:W-:-:S13]  /*1fbc0*/  ISETP.GT.U32.AND P6, PT, R0, R2, PT ;  /* 0x000000020000720c */ /* 0x000fda0003fc4070 */
[----:B------:R-:W-:Y:S01]  /*1fbd0*/  @!P6 IMAD.IADD R2, R2, 0x1, -R0 ;  /* 0x000000010202e824 */ /* 0x000fe200078e0a00 */
        /* <DEDUP_REMOVED lines=8> */
[----:B------:R-:W-:-:S05]  /*1fc60*/  IMAD R22, R0, R10, R22 ;  /* 0x0000000a00167224 */ /* 0x000fca00078e0216 */
[----:B------:R-:W-:Y:S01]  /*1fc70*/  ISETP.GT.U32.AND P5, PT, R0, R22, PT ;  /* 0x000000160000720c */ /* 0x000fe20003fa4070 */
[----:B------:R-:W-:Y:S01]  /*1fc80*/  @!P3 IMAD.IADD R21, R21, 0x1, -R0 ;  /* 0x000000011515b824 */ /* 0x000fe200078e0a00 */
[----:B----4-:R-:W-:-:S04]  /*1fc90*/  IABS R23, R25 ;  /* 0x0000001900177213 */ /* 0x010fc80000000000 */
[----:B------:R-:W-:Y:S01]  /*1fca0*/  ISETP.GT.U32.AND P3, PT, R0, R21, PT ;  /* 0x000000150000720c */ /* 0x000fe20003f64070 */
[----:B------:R-:W-:-:S06]  /*1fcb0*/  IMAD.HI.U32 R8, R20, R23, RZ ;  /* 0x0000001714087227 */ /* 0x000fcc00078e00ff */
[----:B------:R-:W-:Y:S02]  /*1fcc0*/  @!P5 IMAD.IADD R22, R22, 0x1, -R0 ;  /* 0x000000011616d824 */ /* 0x000fe400078e0a00 */
[----:B------:R-:W-:-:S03]  /*1fcd0*/  IMAD.MOV R8, RZ, RZ, -R8 ;  /* 0x000000ffff087224 */ /* 0x000fc600078e0a08 */
[C---:B------:R-:W-:Y:S01]  /*1fce0*/  ISETP.GT.U32.AND P5, PT, R0.reuse, R22, PT ;  /* 0x000000160000720c */ /* 0x040fe20003fa4070 */
[----:B------:R-:W-:Y:S01]  /*1fcf0*/  IMAD R23, R0, R8, R23 ;  /* 0x0000000800177224 */ /* 0x000fe200078e0217 */
[----:B-----5:R-:W-:-:S05]  /*1fd00*/  IABS R24, R26 ;  /* 0x0000001a00187213 */ /* 0x020fca0000000000 */
[----:B------:R-:W-:Y:S01]  /*1fd10*/  IMAD.HI.U32 R6, R20, R24, RZ ;  /* 0x0000001814067227 */ /* 0x000fe200078e00ff */
[----:B------:R-:W-:-:S03]  /*1fd20*/  ISETP.GT.U32.AND P6, PT, R0, R23, PT ;  /* 0x000000170000720c */ /* 0x000fc60003fc4070 */
[----:B------:R-:W-:Y:S02]  /*1fd30*/  IMAD.MOV R6, RZ, RZ, -R6 ;  /* 0x000000ffff067224 */ /* 0x000fe400078e0a06 */
[----:B------:R-:W-:Y:S01]  /*1fd40*/  @!P3 IMAD.IADD R21, R21, 0x1, -R0 ;  /* 0x000000011515b824 */ /* 0x000fe200078e0a00 */
[----:B------:R-:W-:Y:S01]  /*1fd50*/  ISETP.GE.AND P3, PT, R26, RZ, PT ;  /* 0x000000ff1a00720c */ /* 0x000fe20003f66270 */
[----:B------:R-:W-:Y:S01]  /*1fd60*/  IMAD R24, R0, R6, R24 ;  /* 0x0000000600187224 */ /* 0x000fe200078e0218 */
[----:B------:R-:W-:Y:S01]  /*1fd70*/  ISETP.GE.AND P1, PT, R27, RZ, PT ;  /* 0x000000ff1b00720c */ /* 0x000fe20003f26270 */
[----:B------:R-:W-:-:S03]  /*1fd80*/  @!P5 IMAD.IADD R22, R22, 0x1, -R0 ;  /* 0x000000011616d824 */ /* 0x000fc600078e0a00 */
[C---:B------:R-:W-:Y:S01]  /*1fd90*/  ISETP.GT.U32.AND P5, PT, R0.reuse, R24, PT ;  /* 0x000000180000720c */ /* 0x040fe20003fa4070 */
[----:B------:R-:W-:Y:S01]  /*1fda0*/  @!P6 IMAD.IADD R23, R23, 0x1, -R0 ;  /* 0x000000011717e824 */ /* 0x000fe200078e0a00 */
[----:B------:R-:W-:Y:S02]  /*1fdb0*/  ISETP.GE.AND P2, PT, R25, RZ, PT ;  /* 0x000000ff1900720c */ /* 0x000fe40003f46270 */
[----:B------:R-:W-:Y:S02]  /*1fdc0*/  IABS R25, R19 ;  /* 0x0000001300197213 */ /* 0x000fe40000000000 */
[----:B------:R-:W-:Y:S02]  /*1fdd0*/  ISETP.GT.U32.AND P6, PT, R0, R23, PT ;  /* 0x000000170000720c */ /* 0x000fe40003fc4070 */
[----:B------:R-:W-:Y:S02]  /*1fde0*/  IABS R26, R18 ;  /* 0x00000012001a7213 */ /* 0x000fe40000000000 */
[----:B------:R-:W-:-:S03]  /*1fdf0*/  IABS R27, R14 ;  /* 0x0000000e001b7213 */ /* 0x000fc60000000000 */
[----:B------:R-:W-:-:S04]  /*1fe00*/  IMAD.HI.U32 R7, R20, R26, RZ ;  /* 0x0000001a14077227 */ /* 0x000fc800078e00ff */
[----:B------:R-:W-:Y:S02]  /*1fe10*/  IMAD.MOV R7, RZ, RZ, -R7 ;  /* 0x000000ffff077224 */ /* 0x000fe400078e0a07 */
[----:B------:R-:W-:-:S04]  /*1fe20*/  IMAD.HI.U32 R6, R20, R27, RZ ;  /* 0x0000001b14067227 */ /* 0x000fc800078e00ff */
[----:B------:R-:W-:Y:S02]  /*1fe30*/  IMAD R26, R0, R7, R26 ;  /* 0x00000007001a7224 */ /* 0x000fe400078e021a */
[----:B------:R-:W-:Y:S01]  /*1fe40*/  IMAD.MOV R6, RZ, RZ, -R6 ;  /* 0x000000ffff067224 */ /* 0x000fe200078e0a06 */
[----:B------:R-:W-:Y:S01]  /*1fe50*/  IABS R10, R13 ;  /* 0x0000000d000a7213 */ /* 0x000fe20000000000 */
[----:B------:R-:W-:-:S04]  /*1fe60*/  IMAD.HI.U32 R8, R20, R25, RZ ;  /* 0x0000001914087227 */ /* 0x000fc800078e00ff */
[----:B------:R-:W-:Y:S01]  /*1fe70*/  @!P5 IMAD.IADD R24, R24, 0x1, -R0 ;  /* 0x000000011818d824 */ /* 0x000fe200078e0a00 */
[C---:B------:R-:W-:Y:S01]  /*1fe80*/  ISETP.GT.U32.AND P5, PT, R0.reuse, R26, PT ;  /* 0x0000001a0000720c */ /* 0x040fe20003fa4070 */
[----:B------:R-:W-:Y:S02]  /*1fe90*/  IMAD R27, R0, R6, R27 ;  /* 0x00000006001b7224 */ /* 0x000fe400078e021b */
[----:B------:R-:W-:Y:S02]  /*1fea0*/  IMAD.MOV R8, RZ, RZ, -R8 ;  /* 0x000000ffff087224 */ /* 0x000fe400078e0a08 */
[----:B------:R-:W-:-:S04]  /*1feb0*/  IMAD.HI.U32 R6, R20, R10, RZ ;  /* 0x0000000a14067227 */ /* 0x000fc800078e00ff */
[C---:B------:R-:W-:Y:S02]  /*1fec0*/  IMAD R25, R0.reuse, R8, R25 ;  /* 0x0000000800197224 */ /* 0x040fe400078e0219 */
[----:B------:R-:W-:Y:S02]  /*1fed0*/  IMAD.MOV R6, RZ, RZ, -R6 ;  /* 0x000000ffff067224 */ /* 0x000fe400078e0a06 */
[----:B------:R-:W-:Y:S01]  /*1fee0*/  @!P6 IMAD.IADD R23, R23, 0x1, -R0 ;  /* 0x000000011717e824 */ /* 0x000fe200078e0a00 */
[C---:B------:R-:W-:Y:S01]  /*1fef0*/  ISETP.GT.U32.AND P6, PT, R0.reuse, R25, PT ;  /* 0x000000190000720c */ /* 0x040fe20003fc4070 */
[----:B------:R-:W-:Y:S02]  /*1ff00*/  IMAD R10, R0, R6, R10 ;  /* 0x00000006000a7224 */ /* 0x000fe400078e020a */
[----:B------:R-:W-:-:S03]  /*1ff10*/  @!P5 IMAD.IADD R26, R26, 0x1, -R0 ;  /* 0x000000011a1ad824 */ /* 0x000fc600078e0a00 */
[----:B------:R-:W-:-:S07]  /*1ff20*/  ISETP.GT.U32.AND P5, PT, R0, R10, PT ;  /* 0x0000000a0000720c */ /* 0x000fce0003fa4070 */
[----:B------:R-:W-:Y:S01]  /*1ff30*/  @!P6 IMAD.IADD R25, R25, 0x1, -R0 ;  /* 0x000000011919e824 */ /* 0x000fe200078e0a00 */
[----:B------:R-:W-:-:S05]  /*1ff40*/  IABS R7, R11 ;  /* 0x0000000b00077213 */ /* 0x000fca0000000000 */
[----:B------:R-:W-:Y:S01]  /*1ff50*/  @!P5 IMAD.IADD R10, R10, 0x1, -R0 ;  /* 0x000000010a0ad824 */ /* 0x000fe200078e0a00 */
[----:B------:R-:W-:Y:S01]  /*1ff60*/  ISETP.GT.U32.AND P5, PT, R0, R25, PT ;  /* 0x000000190000720c */ /* 0x000fe20003fa4070 */
[----:B0-----:R-:W-:-:S04]  /*1ff70*/  IMAD.HI.U32 R4, R20, R7, RZ ;  /* 0x0000000714047227 */ /* 0x001fc800078e00ff */
[----:B------:R-:W-:-:S04]  /*1ff80*/  IMAD.MOV R4, RZ, RZ, -R4 ;  /* 0x000000ffff047224 */ /* 0x000fc800078e0a04 */
[----:B------:R-:W-:Y:S01]  /*1ff90*/  IMAD R7, R0, R4, R7 ;  /* 0x0000000400077224 */ /* 0x000fe200078e0207 */
[----:B------:R-:W-:-:S03]  /*1ffa0*/  IABS R8, R16 ;  /* 0x0000001000087213 */ /* 0x000fc60000000000 */
[----:B------:R-:W-:Y:S01]  /*1ffb0*/  @!P5 IMAD.IADD R25, R25, 0x1, -R0 ;  /* 0x000000011919d824 */ /* 0x000fe200078e0a00 */
[----:B------:R-:W-:Y:S02]  /*1ffc0*/  ISETP.GT.U32.AND P5, PT, R0, R7, PT ;  /* 0x000000070000720c */ /* 0x000fe40003fa4070 */
[----:B------:R-:W-:Y:S01]  /*1ffd0*/  ISETP.GE.AND P0, PT, R28, RZ, PT ;  /* 0x000000ff1c00720c */ /* 0x000fe20003f06270 */
[----:B------:R-:W-:Y:S01]  /*1ffe0*/  IMAD.HI.U32 R28, R20, R8, RZ ;  /* 0x00000008141c7227 */ /* 0x000fe200078e00ff */
[C---:B------:R-:W-:Y:S02]  /*1fff0*/  ISETP.GT.U32.AND P6, PT, R0.reuse, R27, PT ;  /* 0x0000001b0000720c */ /* 0x040fe40003fc4070 */
[----:B------:R-:W-:Y:S01]  /*20000*/  IABS R5, R29 ;  /* 0x0000001d00057213 */ /* 0x000fe20000000000 */
[----:B------:R-:W-:Y:S01]  /*20010*/  IMAD.MOV R28, RZ, RZ, -R28 ;  /* 0x000000ffff1c7224 */ /* 0x000fe200078e0a1c */
[----:B------:R-:W-:Y:S02]  /*20020*/  IABS R9, R17 ;  /* 0x0000001100097213 */ /* 0x000fe40000000000 */
[----:B------:R-:W-:Y:S01]  /*20030*/  IABS R6, R12 ;  /* 0x0000000c00067213 */ /* 0x000fe20000000000 */
[----:B------:R-:W-:-:S02]  /*20040*/  IMAD R8, R0, R28, R8 ;  /* 0x0000001c00087224 */ /* 0x000fc400078e0208 */
[----:B------:R-:W-:Y:S02]  /*20050*/  IMAD.MOV.U32 R28, RZ, RZ, R5 ;  /* 0x000000ffff1c7224 */ /* 0x000fe400078e0005 */
[----:B------:R-:W-:Y:S01]  /*20060*/  @!P5 IMAD.IADD R7, R7, 0x1, -R0 ;  /* 0x000000010707d824 */ /* 0x000fe200078e0a00 */
[----:B------:R-:W-:Y:S02]  /*20070*/  ISETP.GE.AND P5, PT, R13, RZ, PT ;  /* 0x000000ff0d00720c */ /* 0x000fe40003fa6270 */
[----:B------:R-:W0:Y:S01]  /*20080*/  S2R R13, SR_TID.X ;  /* 0x00000000000d7919 */ /* 0x000e220000002100 */
[----:B------:R-:W-:-:S04]  /*20090*/  IMAD.HI.U32 R15, R20, R9, RZ ;  /* 0x00000009140f7227 */ /* 0x000fc800078e00ff */
[----:B------:R-:W-:-:S04]  /*200a0*/  IMAD.HI.U32 R5, R20, R6, RZ ;  /* 0x0000000614057227 */ /* 0x000fc800078e00ff */
[----:B------:R-:W-:Y:S02]  /*200b0*/  @!P6 IMAD.IADD R27, R27, 0x1, -R0 ;  /* 0x000000011b1be824 */ /* 0x000fe400078e0a00 */
[----:B------:R-:W-:-:S04]  /*200c0*/  IMAD.HI.U32 R4, R20, R28, RZ ;  /* 0x0000001c14047227 */ /* 0x000fc800078e00ff */
[----:B------:R-:W-:Y:S01]  /*200d0*/  @!P0 IMAD.MOV R21, RZ, RZ, -R21 ;  /* 0x000000ffff158224 */ /* 0x000fe200078e0a15 */
[C---:B------:R-:W-:Y:S01]  /*200e0*/  ISETP.GT.U32.AND P0, PT, R0.reuse, R26, PT ;  /* 0x0000001a0000720c */ /* 0x040fe20003f04070 */
[----:B------:R-:W-:Y:S02]  /*200f0*/  IMAD.MOV.U32 R20, RZ, RZ, R2 ;  /* 0x000000ffff147224 */ /* 0x000fe400078e0002 */
[----:B------:R-:W-:Y:S01]  /*20100*/  @!P1 IMAD.MOV R22, RZ, RZ, -R22 ;  /* 0x000000ffff169224 */ /* 0x000fe200078e0a16 */
[C---:B------:R-:W-:Y:S01]  /*20110*/  ISETP.GT.U32.AND P1, PT, R0.reuse, R27, PT ;  /* 0x0000001b0000720c */ /* 0x040fe20003f24070 */
[----:B------:R-:W-:Y:S01]  /*20120*/  @!P4 IMAD.MOV R20, RZ, RZ, -R20 ;  /* 0x000000ffff14c224 */ /* 0x000fe200078e0a14 */
[----:B------:R-:W-:Y:S01]  /*20130*/  ISETP.GT.U32.AND P4, PT, R0, R24, PT ;  /* 0x000000180000720c */ /* 0x000fe20003f84070 */
[----:B------:R-:W-:-:S04]  /*20140*/  IMAD.MOV R2, RZ, RZ, -R5 ;  /* 0x000000ffff027224 */ /* 0x000fc800078e0a05 */
[C---:B------:R-:W-:Y:S02]  /*20150*/  IMAD R6, R0.reuse, R2, R6 ;  /* 0x0000000200067224 */ /* 0x040fe400078e0206 */
[----:B------:R-:W-:Y:S01]  /*20160*/  @!P2 IMAD.MOV R23, RZ, RZ, -R23 ;  /* 0x000000ffff17a224 */ /* 0x000fe200078e0a17 */
[----:B------:R-:W-:Y:S01]  /*20170*/  ISETP.GT.U32.AND P2, PT, R0, R10, PT ;  /* 0x0000000a0000720c */ /* 0x000fe20003f44070 */
[--C-:B------:R-:W-:Y:S01]  /*20180*/  @!P0 IMAD.IADD R26, R26, 0x1, -R0.reuse ;  /* 0x000000011a1a8824 */ /* 0x100fe200078e0a00 */
[----:B------:R-:W-:Y:S01]  /*20190*/  ISETP.GT.U32.AND P0, PT, R0, R6, PT ;  /* 0x000000060000720c */ /* 0x000fe20003f04070 */
[--C-:B------:R-:W-:Y:S01]  /*201a0*/  @!P1 IMAD.IADD R27, R27, 0x1, -R0.reuse ;  /* 0x000000011b1b9824 */ /* 0x100fe200078e0a00 */
[----:B------:R-:W-:Y:S01]  /*201b0*/  ISETP.GE.AND P1, PT, R19, RZ, PT ;  /* 0x000000ff1300720c */ /* 0x000fe20003f26270 */
[----:B------:R-:W-:Y:S02]  /*201c0*/  @!P4 IMAD.IADD R24, R24, 0x1, -R0 ;  /* 0x000000011818c824 */ /* 0x000fe400078e0a00 */
[----:B------:R-:W-:-:S02]  /*201d0*/  IMAD.MOV R2, RZ, RZ, -R4 ;  /* 0x000000ffff027224 */ /* 0x000fc400078e0a04 */
[----:B------:R-:W-:Y:S01]  /*201e0*/  @!P3 IMAD.MOV R24, RZ, RZ, -R24 ;  /* 0x000000ffff18b224 */ /* 0x000fe200078e0a18 */
[C---:B------:R-:W-:Y:S01]  /*201f0*/  ISETP.GT.U32.AND P3, PT, R0.reuse, R7, PT ;  /* 0x000000070000720c */ /* 0x040fe20003f64070 */
[----:B------:R-:W-:Y:S02]  /*20200*/  IMAD R2, R0, R2, R28 ;  /* 0x0000000200027224 */ /* 0x000fe400078e021c */
[--C-:B------:R-:W-:Y:S01]  /*20210*/  @!P2 IMAD.IADD R10, R10, 0x1, -R0.reuse ;  /* 0x000000010a0aa824 */ /* 0x100fe200078e0a00 */
[----:B------:R-:W-:Y:S01]  /*20220*/  ISETP.GE.AND P2, PT, R18, RZ, PT ;  /* 0x000000ff1200720c */ /* 0x000fe20003f46270 */
[----:B------:R-:W-:Y:S01]  /*20230*/  @!P0 IMAD.IADD R6, R6, 0x1, -R0 ;  /* 0x0000000106068824 */ /* 0x000fe200078e0a00 */
[----:B0-----:R-:W-:Y:S01]  /*20240*/  LOP3.LUT R28, R13, 0x7, RZ, 0xc0, !PT ;  /* 0x000000070d1c7812 */ /* 0x001fe200078ec0ff */
[----:B------:R-:W-:-:S03]  /*20250*/  @!P1 IMAD.MOV R25, RZ, RZ, -R25 ;  /* 0x000000ffff199224 */ /* 0x000fc600078e0a19 */
[----:B------:R-:W-:Y:S01]  /*20260*/  ISETP.GT.U32.AND P1, PT, R0, R6, PT ;  /* 0x000000060000720c */ /* 0x000fe20003f24070 */
[----:B------:R-:W-:Y:S02]  /*20270*/  IMAD.SHL.U32 R5, R13, 0x2, RZ ;  /* 0x000000020d057824 */ /* 0x000fe400078e00ff */
[----:B------:R-:W-:Y:S02]  /*20280*/  IMAD R4, R28, 0x110, RZ ;  /* 0x000001101c047824 */ /* 0x000fe400078e02ff */
[----:B------:R-:W-:Y:S01]  /*20290*/  @!P3 IMAD.IADD R7, R7, 0x1, -R0 ;  /* 0x000000010707b824 */ /* 0x000fe200078e0a00 */
[----:B------:R-:W-:Y:S01]  /*202a0*/  ISETP.GE.AND P3, PT, R11, RZ, PT ;  /* 0x000000ff0b00720c */ /* 0x000fe20003f66270 */
[----:B------:R-:W-:Y:S01]  /*202b0*/  IMAD.SHL.U32 R11, R13, 0x80, RZ ;  /* 0x000000800d0b7824 */ /* 0x000fe200078e00ff */
[----:B------:R-:W-:Y:S01]  /*202c0*/  LOP3.LUT R28, R4, 0x10, R5, 0x78, !PT ;  /* 0x00000010041c7812 */ /* 0x000fe200078e7805 */
[----:B------:R-:W-:Y:S01]  /*202d0*/  STL [R1+0x4acc], R20 ;  /* 0x004acc1401007387 */ /* 0x000fe20000100800 */
[----:B------:R-:W-:-:S03]  /*202e0*/  @!P2 IMAD.MOV R26, RZ, RZ, -R26 ;  /* 0x000000ffff1aa224 */ /* 0x000fc600078e0a1a */
[----:B------:R-:W-:Y:S01]  /*202f0*/  STL [R1+0x4ad0], R21 ;  /* 0x004ad01501007387 */ /* 0x000fe20000100800 */
[----:B------:R-:W-:-:S03]  /*20300*/  LOP3.LUT R11, R28, 0x800, R11, 0xf8, !PT ;  /* 0x000008001c0b7812 */ /* 0x000fc600078ef80b */
[----:B------:R-:W-:Y:S01]  /*20310*/  STL [R1+0x4ad4], R22 ;  /* 0x004ad41601007387 */ /* 0x000fe20000100800 */
[----:B------:R-:W-:-:S03]  /*20320*/  @!P1 IMAD.IADD R6, R6, 0x1, -R0 ;  /* 0x0000000106069824 */ /* 0x000fc600078e0a00 */
[----:B------:R-:W-:Y:S01]  /*20330*/  STL [R1+0x4ad8], R23 ;  /* 0x004ad81701007387 */ /* 0x000fe20000100800 */
[----:B------:R-:W-:-:S03]  /*20340*/  ISETP.GE.AND P1, PT, R12, RZ, PT ;  /* 0x000000ff0c00720c */ /* 0x000fc60003f26270 */
[----:B------:R-:W-:Y:S04]  /*20350*/  STL [R1+0x4adc], R24 ;  /* 0x004adc1801007387 */ /* 0x000fe80000100800 */
[----:B------:R-:W-:Y:S04]  /*20360*/  STL [R1+0x4ae0], R25 ;  /* 0x004ae01901007387 */ /* 0x000fe80000100800 */
[----:B------:R-:W-:Y:S04]  /*20370*/  STL [R1+0x4ae4], R26 ;  /* 0x004ae41a01007387 */ /* 0x000fe80000100800 */
[----:B------:R-:W2:Y:S04]  /*20380*/  LDL.LU R12, [R1+0xabc] ;  /* 0x000abc00010c7983 */ /* 0x000ea80000300800 */
[----:B------:R-:W3:Y:S01]  /*20390*/  LDL.LU R11, [R1+0xab8] ;  /* 0x000ab800010b7983 */ /* 0x000ee20000300800 */
[----:B------:R-:W-:-:S04]  /*203a0*/  IMAD.MOV R15, RZ, RZ, -R15 ;  /* 0x000000ffff0f7224 */ /* 0x000fc800078e0a0f */
[----:B------:R-:W-:-:S05]  /*203b0*/  IMAD R9, R0, R15, R9 ;  /* 0x0000000f00097224 */ /* 0x000fca00078e0209 */
[C---:B------:R-:W-:Y:S02]  /*203c0*/  ISETP.GT.U32.AND P6, PT, R0.reuse, R9, PT ;  /* 0x000000090000720c */ /* 0x040fe40003fc4070 */
[----:B------:R-:W-:-:S11]  /*203d0*/  ISETP.GT.U32.AND P4, PT, R0, R8, PT ;  /* 0x000000080000720c */ /* 0x000fd60003f84070 */
[----:B------:R-:W-:-:S05]  /*203e0*/  @!P6 IMAD.IADD R9, R9, 0x1, -R0 ;  /* 0x000000010909e824 */ /* 0x000fca00078e0a00 */
[----:B------:R-:W-:Y:S01]  /*203f0*/  ISETP.GT.U32.AND P6, PT, R0, R9, PT ;  /* 0x000000090000720c */ /* 0x000fe20003fc4070 */
[----:B------:R-:W-:Y:S01]  /*20400*/  @!P4 IMAD.IADD R8, R8, 0x1, -R0 ;  /* 0x000000010808c824 */ /* 0x000fe200078e0a00 */
[----:B------:R-:W-:Y:S02]  /*20410*/  ISETP.GE.AND P4, PT, R14, RZ, PT ;  /* 0x000000ff0e00720c */ /* 0x000fe40003f86270 */
[----:B------:R-:W-:Y:S01]  /*20420*/  LOP3.LUT R4, R4, 0x30, R5, 0x78, !PT ;  /* 0x0000003004047812 */ /* 0x000fe200078e7805 */
[----:B------:R-:W-:-:S08]  /*20430*/  IMAD.SHL.U32 R5, R13, 0x40, RZ ;  /* 0x000000400d057824 */ /* 0x000fd000078e00ff */
[----:B------:R-:W-:Y:S01]  /*20440*/  @!P6 IMAD.IADD R9, R9, 0x1, -R0 ;  /* 0x000000010909e824 */ /* 0x000fe200078e0a00 */
[----:B------:R-:W-:Y:S01]  /*20450*/  ISETP.GT.U32.AND P6, PT, R0, R2, PT ;  /* 0x000000020000720c */ /* 0x000fe20003fc4070 */
[----:B------:R-:W-:Y:S01]  /*20460*/  @!P4 IMAD.MOV R27, RZ, RZ, -R27 ;  /* 0x000000ffff1bc224 */ /* 0x000fe200078e0a1b */
[----:B------:R-:W-:Y:S02]  /*20470*/  LOP3.LUT R28, R4, 0x800, R5, 0xf8, !PT ;  /* 0x00000800041c7812 */ /* 0x000fe400078ef805 */
[----:B------:R-:W-:-:S03]  /*20480*/  ISETP.GT.U32.AND P0, PT, R0, R8, PT ;  /* 0x000000080000720c */ /* 0x000fc60003f04070 */
[----:B------:R-:W-:Y:S04]  /*20490*/  STL [R1+0x48a8], R28 ;  /* 0x0048a81c01007387 */ /* 0x000fe80000100800 */
[----:B------:R-:W-:Y:S02]  /*204a0*/  STL [R1+0x4ae8], R27 ;  /* 0x004ae81b01007387 */ /* 0x000fe40000100800 */
[----:B------:R-:W-:Y:S02]  /*204b0*/  @!P6 IMAD.IADD R2, R2, 0x1, -R0 ;  /* 0x000000010202e824 */ /* 0x000fe400078e0a00 */
[----:B------:R-:W4:Y:S04]  /*204c0*/  LDL.LU R19, [R1+0xab4] ;  /* 0x000ab40001137983 */ /* 0x000f280000300800 */
[----:B------:R-:W5:Y:S01]  /*204d0*/  LDL.LU R18, [R1+0xab0] ;  /* 0x000ab00001127983 */ /* 0x000f620000300800 */
[----:B------:R-:W-:-:S03]  /*204e0*/  ISETP.GT.U32.AND P6, PT, R0, R2, PT ;  /* 0x000000020000720c */ /* 0x000fc60003fc4070 */
[----:B------:R-:W5:Y:S01]  /*204f0*/  LDL.LU R14, [R1+0xaac] ;  /* 0x000aac00010e7983 */ /* 0x000f620000300800 */
[----:B------:R-:W-:Y:S01]  /*20500*/  ISETP.GE.AND P2, PT, R17, RZ, PT ;  /* 0x000000ff1100720c */ /* 0x000fe20003f46270 */
[--C-:B------:R-:W-:Y:S01]  /*20510*/  @!P0 IMAD.IADD R8, R8, 0x1, -R0.reuse ;  /* 0x0000000108088824 */ /* 0x100fe200078e0a00 */
[----:B------:R-:W-:Y:S01]  /*20520*/  ISETP.GE.AND P0, PT, R16, RZ, PT ;  /* 0x000000ff1000720c */ /* 0x000fe20003f06270 */
[----:B------:R-:W5:Y:S04]  /*20530*/  LDL.LU R17, [R1+0xa4c] ;  /* 0x000a4c0001117983 */ /* 0x000f680000300800 */
[----:B------:R-:W5:Y:S02]  /*20540*/  LDL.LU R16, [R1+0xa48] ;  /* 0x000a480001107983 */ /* 0x000f640000300800 */
[----:B------:R-:W-:Y:S01]  /*20550*/  @!P6 IMAD.IADD R2, R2, 0x1, -R0 ;  /* 0x000000010202e824 */ /* 0x000fe200078e0a00 */
[----:B------:R-:W-:-:S02]  /*20560*/  ISETP.GE.AND P6, PT, R29, RZ, PT ;  /* 0x000000ff1d00720c */ /* 0x000fc40003fc6270 */
[----:B------:R-:W5:Y:S01]  /*20570*/  LDL.LU R29, [R1+0xa44] ;  /* 0x000a4400011d7983 */ /* 0x000f620000300800 */
[----:B------:R-:W-:Y:S01]  /*20580*/  @!P5 IMAD.MOV R10, RZ, RZ, -R10 ;  /* 0x000000ffff0ad224 */ /* 0x000fe200078e0a0a */
[----:B------:R-:W-:Y:S01]  /*20590*/  ISETP.NE.AND P4, PT, R3, RZ, PT ;  /* 0x000000ff0300720c */ /* 0x000fe20003f85270 */
[----:B------:R-:W-:Y:S01]  /*205a0*/  @!P2 IMAD.MOV R9, RZ, RZ, -R9 ;  /* 0x000000ffff09a224 */ /* 0x000fe200078e0a09 */
[----:B------:R-:W-:Y:S01]  /*205b0*/  LOP3.LUT R3, RZ, R3, RZ, 0x33, !PT ;  /* 0x00000003ff037212 */ /* 0x000fe200078e33ff */
[----:B------:R-:W-:Y:S01]  /*205c0*/  @!P0 IMAD.MOV R8, RZ, RZ, -R8 ;  /* 0x000000ffff088224 */ /* 0x000fe200078e0a08 */
[----:B------:R-:W-:Y:S04]  /*205d0*/  STL [R1+0x4aec], R10 ;  /* 0x004aec0a01007387 */ /* 0x000fe80000100800 */
[----:B------:R-:W-:Y:S04]  /*205e0*/  STL [R1+0x4af0], R9 ;  /* 0x004af00901007387 */ /* 0x000fe80000100800 */
[----:B------:R0:W-:Y:S04]  /*205f0*/  STL [R1+0x4af8], R8 ;  /* 0x004af80801007387 */ /* 0x0001e80000100800 */
[----:B0-----:R-:W5:Y:S01]  /*20600*/  LDL.LU R8, [R1+0xa40] ;  /* 0x000a400001087983 */ /* 0x001f620000300800 */
[----:B--2---:R-:W-:-:S02]  /*20610*/  SEL R4, R3, R12, !P4 ;  /* 0x0000000c03047207 */ /* 0x004fc40006000000 */
[----:B---3--:R-:W-:-:S03]  /*20620*/  SEL R0, R3, R11, !P4 ;  /* 0x0000000b03007207 */ /* 0x008fc60006000000 */
[----:B------:R-:W-:Y:S04]  /*20630*/  STL [R1+0x7e4], R4 ;  /* 0x0007e40401007387 */ /* 0x000fe80000100800 */
[----:B------:R-:W2:Y:S04]  /*20640*/  LDL.LU R9, [R1+0xa3c] ;  /* 0x000a3c0001097983 */ /* 0x000ea80000300800 */
[----:B------:R0:W-:Y:S04]  /*20650*/  STL [R1+0x7e0], R0 ;  /* 0x0007e00001007387 */ /* 0x0001e80000100800 */
[----:B------:R-:W3:Y:S04]  /*20660*/  LDL.LU R10, [R1+0xa38] ;  /* 0x000a3800010a7983 */ /* 0x000ee80000300800 */
[----:B------:R-:W3:Y:S04]  /*20670*/  LDL.LU R27, [R1+0xa34] ;  /* 0x000a3400011b7983 */ /* 0x000ee80000300800 */
[----:B0-----:R-:W3:Y:S04]  /*20680*/  LDL.LU R0, [R1+0xa30] ;  /* 0x000a300001007983 */ /* 0x001ee80000300800 */
[----:B------:R-:W3:Y:S04]  /*20690*/  LDL.LU R28, [R1+0xa2c] ;  /* 0x000a2c00011c7983 */ /* 0x000ee80000300800 */
[----:B------:R-:W3:Y:S04]  /*206a0*/  LDL.LU R26, [R1+0xa28] ;  /* 0x000a2800011a7983 */ /* 0x000ee80000300800 */
[----:B------:R-:W3:Y:S04]  /*206b0*/  LDL.LU R25, [R1+0xa24] ;  /* 0x000a240001197983 */ /* 0x000ee80000300800 */
[----:B------:R-:W3:Y:S04]  /*206c0*/  LDL.LU R24, [R1+0xa20] ;  /* 0x000a200001187983 */ /* 0x000ee80000300800 */
[----:B------:R-:W3:Y:S04]  /*206d0*/  LDL.LU R23, [R1+0xa1c] ;  /* 0x000a1c0001177983 */ /* 0x000ee80000300800 */
[----:B------:R-:W3:Y:S04]  /*206e0*/  LDL.LU R13, [R1+0xa18] ;  /* 0x000a1800010d7983 */ /* 0x000ee80000300800 */
[----:B------:R-:W3:Y:S04]  /*206f0*/  LDL.LU R12, [R1+0xa14] ;  /* 0x000a1400010c7983 */ /* 0x000ee80000300800 */
[----:B------:R-:W3:Y:S01]  /*20700*/  LDL.LU R11, [R1+0xa10] ;  /* 0x000a1000010b7983 */ /* 0x000ee20000300800 */
[----:B----4-:R-:W-:-:S02]  /*20710*/  SEL R15, R3, R19, !P4 ;  /* 0x00000013030f7207 */ /* 0x010fc40006000000 */
[----:B-----5:R-:W-:-:S03]  /*20720*/  SEL R5, R3, R18, !P4 ;  /* 0x0000001203057207 */ /* 0x020fc60006000000 */
[----:B------:R0:W-:Y:S01]  /*20730*/  STL [R1+0x7dc], R15 ;  /* 0x0007dc0f01007387 */ /* 0x0001e20000100800 */
[----:B------:R-:W-:-:S03]  /*20740*/  SEL R4, R3, R14, !P4 ;  /* 0x0000000e03047207 */ /* 0x000fc60006000000 */
[----:B------:R-:W4:Y:S04]  /*20750*/  LDL.LU R22, [R1+0xa0c] ;  /* 0x000a0c0001167983 */ /* 0x000f280000300800 */
[----:B------:R-:W-:Y:S04]  /*20760*/  STL [R1+0x7d8], R5 ;  /* 0x0007d80501007387 */ /* 0x000fe80000100800 */
[----:B------:R-:W5:Y:S04]  /*20770*/  LDL.LU R21, [R1+0xa08] ;  /* 0x000a080001157983 */ /* 0x000f680000300800 */
[----:B------:R1:W-:Y:S04]  /*20780*/  STL [R1+0x7d4], R4 ;  /* 0x0007d40401007387 */ /* 0x0003e80000100800 */
[----:B------:R-:W4:Y:S01]  /*20790*/  LDL.LU R19, [R1+0xa04] ;  /* 0x000a040001137983 */ /* 0x000f220000300800 */
[----:B0-----:R-:W-:-:S03]  /*207a0*/  SEL R15, R3, R17, !P4 ;  /* 0x00000011030f7207 */ /* 0x001fc60006000000 */
[----:B------:R-:W4:Y:S04]  /*207b0*/  LDL.LU R18, [R1+0xa00] ;  /* 0x000a000001127983 */ /* 0x000f280000300800 */
[----:B------:R-:W5:Y:S01]  /*207c0*/  LDL.LU R14, [R1+0x8cc] ;  /* 0x0008cc00010e7983 */ /* 0x000f620000300800 */
[C---:B-1----:R-:W-:Y:S02]  /*207d0*/  SEL R4, R3.reuse, R16, !P4 ;  /* 0x0000001003047207 */ /* 0x042fe40006000000 */
[C---:B------:R-:W-:Y:S01]  /*207e0*/  SEL R5, R3.reuse, R29, !P4 ;  /* 0x0000001d03057207 */ /* 0x040fe20006000000 */
[----:B------:R-:W-:Y:S04]  /*207f0*/  STL [R1+0x7d0], R15 ;  /* 0x0007d00f01007387 */ /* 0x000fe80000100800 */
[----:B------:R-:W5:Y:S04]  /*20800*/  LDL.LU R20, [R1+0x8c8] ;  /* 0x0008c80001147983 */ /* 0x000f680000300800 */
[----:B------:R0:W-:Y:S04]  /*20810*/  STL [R1+0x7cc], R4 ;  /* 0x0007cc0401007387 */ /* 0x0001e80000100800 */
[----:B0-----:R-:W5:Y:S04]  /*20820*/  LDL.LU R4, [R1+0x8c4] ;  /* 0x0008c40001047983 */ /* 0x001f680000300800 */
[----:B------:R0:W-:Y:S01]  /*20830*/  STL [R1+0x7c8], R5 ;  /* 0x0007c80501007387 */ /* 0x0001e20000100800 */
[----:B------:R-:W-:-:S03]  /*20840*/  SEL R8, R3, R8, !P4 ;  /* 0x0000000803087207 */ /* 0x000fc60006000000 */
[----:B0-----:R-:W5:Y:S04]  /*20850*/  LDL.LU R5, [R1+0x8c0] ;  /* 0x0008c00001057983 */ /* 0x001f680000300800 */
[----:B------:R-:W5:Y:S04]  /*20860*/  LDL.LU R15, [R1+0x8bc] ;  /* 0x0008bc00010f7983 */ /* 0x000f680000300800 */
[----:B------:R-:W5:Y:S04]  /*20870*/  LDL.LU R17, [R1+0x76c] ;  /* 0x00076c0001117983 */ /* 0x000f680000300800 */
[----:B------:R-:W5:Y:S04]  /*20880*/  LDL.LU R16, [R1+0x768] ;  /* 0x0007680001107983 */ /* 0x000f680000300800 */
[----:B------:R-:W5:Y:S04]  /*20890*/  LDL.LU R29, [R1+0x764] ;  /* 0x00076400011d7983 */ /* 0x000f680000300800 */
[----:B------:R3:W-:Y:S01]  /*208a0*/  STL [R1+0x7c4], R8 ;  /* 0x0007c40801007387 */ /* 0x0007e20000100800 */
[----:B--2---:R-:W-:-:S05]  /*208b0*/  SEL R9, R3, R9, !P4 ;  /* 0x0000000903097207 */ /* 0x004fca0006000000 */
[----:B------:R0:W-:Y:S01]  /*208c0*/  STL [R1+0x7c0], R9 ;  /* 0x0007c00901007387 */ /* 0x0001e20000100800 */
[C---:B---3--:R-:W-:Y:S02]  /*208d0*/  SEL R8, R3.reuse, R10, !P4 ;  /* 0x0000000a03087207 */ /* 0x048fe40006000000 */
[----:B------:R-:W-:-:S03]  /*208e0*/  SEL R10, R3, R27, !P4 ;  /* 0x0000001b030a7207 */ /* 0x000fc60006000000 */
[----:B------:R1:W-:Y:S01]  /*208f0*/  STL [R1+0x7bc], R8 ;  /* 0x0007bc0801007387 */ /* 0x0003e20000100800 */
[----:B0-----:R-:W-:-:S03]  /*20900*/  SEL R9, R3, R0, !P4 ;  /* 0x0000000003097207 */ /* 0x001fc60006000000 */
[----:B------:R-:W-:Y:S01]  /*20910*/  STL [R1+0x7b8], R10 ;  /* 0x0007b80a01007387 */ /* 0x000fe20000100800 */
[----:B-1----:R-:W-:-:S03]  /*20920*/  SEL R8, R3, R28, !P4 ;  /* 0x0000001c03087207 */ /* 0x002fc60006000000 */
[----:B------:R0:W-:Y:S01]  /*20930*/  STL [R1+0x7b4], R9 ;  /* 0x0007b40901007387 */ /* 0x0001e20000100800 */
[----:B------:R-:W-:-:S03]  /*20940*/  SEL R0, R3, R26, !P4 ;  /* 0x0000001a03007207 */ /* 0x000fc60006000000 */
[----:B------:R1:W-:Y:S01]  /*20950*/  STL [R1+0x7b0], R8 ;  /* 0x0007b00801007387 */ /* 0x0003e20000100800 */
[----:B0-----:R-:W-:-:S03]  /*20960*/  SEL R9, R3, R25, !P4 ;  /* 0x0000001903097207 */ /* 0x001fc60006000000 */
[----:B------:R0:W-:Y:S01]  /*20970*/  STL [R1+0x7ac], R0 ;  /* 0x0007ac0001007387 */ /* 0x0001e20000100800 */
[----:B-1----:R-:W-:-:S03]  /*20980*/  SEL R8, R3, R24, !P4 ;  /* 0x0000001803087207 */ /* 0x002fc60006000000 */
[----:B------:R1:W-:Y:S01]  /*20990*/  STL [R1+0x7a8], R9 ;  /* 0x0007a80901007387 */ /* 0x0003e20000100800 */
[----:B0-----:R-:W-:-:S03]  /*209a0*/  SEL R0, R3, R23, !P4 ;  /* 0x0000001703007207 */ /* 0x001fc60006000000 */
[----:B------:R0:W-:Y:S01]  /*209b0*/  STL [R1+0x7a4], R8 ;  /* 0x0007a40801007387 */ /* 0x0001e20000100800 */
[----:B-1----:R-:W-:-:S03]  /*209c0*/  SEL R9, R3, R13, !P4 ;  /* 0x0000000d03097207 */ /* 0x002fc60006000000 */
[----:B------:R1:W-:Y:S01]  /*209d0*/  STL [R1+0x7a0], R0 ;  /* 0x0007a00001007387 */ /* 0x0003e20000100800 */
[----:B0-----:R-:W-:-:S03]  /*209e0*/  SEL R8, R3, R12, !P4 ;  /* 0x0000000c03087207 */ /* 0x001fc60006000000 */
[----:B------:R-:W-:Y:S01]  /*209f0*/  STL [R1+0x79c], R9 ;  /* 0x00079c0901007387 */ /* 0x000fe20000100800 */
[----:B-1----:R-:W-:-:S03]  /*20a00*/  SEL R0, R3, R11, !P4 ;  /* 0x0000000b03007207 */ /* 0x002fc60006000000 */
[----:B------:R-:W2:Y:S04]  /*20a10*/  LDL.LU R13, [R1+0x760] ;  /* 0x00076000010d7983 */ /* 0x000ea80000300800 */
[----:B------:R4:W-:Y:S04]  /*20a20*/  STL [R1+0x798], R8 ;  /* 0x0007980801007387 */ /* 0x0009e80000100800 */
[----:B------:R-:W3:Y:S04]  /*20a30*/  LDL.LU R12, [R1+0x75c] ;  /* 0x00075c00010c7983 */ /* 0x000ee80000300800 */
[----:B------:R5:W-:Y:S04]  /*20a40*/  STL [R1+0x794], R0 ;  /* 0x0007940001007387 */ /* 0x000be80000100800 */
[----:B------:R-:W3:Y:S01]  /*20a50*/  LDL.LU R11, [R1+0x758] ;  /* 0x00075800010b7983 */ /* 0x000ee20000300800 */
[----:B----4-:R-:W-:-:S02]  /*20a60*/  SEL R8, R3, R22, !P4 ;  /* 0x0000001603087207 */ /* 0x010fc40006000000 */
[C---:B------:R-:W-:Y:S02]  /*20a70*/  SEL R9, R3.reuse, R19, !P4 ;  /* 0x0000001303097207 */ /* 0x040fe40006000000 */
[C---:B-----5:R-:W-:Y:S01]  /*20a80*/  SEL R0, R3.reuse, R21, !P4 ;  /* 0x0000001503007207 */ /* 0x060fe20006000000 */
[----:B------:R0:W-:Y:S04]  /*20a90*/  STL [R1+0x790], R8 ;  /* 0x0007900801007387 */ /* 0x0001e80000100800 */
[----:B------:R1:W-:Y:S01]  /*20aa0*/  STL [R1+0x78c], R0 ;  /* 0x00078c0001007387 */ /* 0x0003e20000100800 */
[----:B0-----:R-:W-:-:S03]  /*20ab0*/  SEL R8, R3, R18, !P4 ;  /* 0x0000001203087207 */ /* 0x001fc60006000000 */
[----:B------:R-:W-:Y:S01]  /*20ac0*/  STL [R1+0x788], R9 ;  /* 0x0007880901007387 */ /* 0x000fe20000100800 */
[----:B-1----:R-:W-:-:S03]  /*20ad0*/  SEL R0, R3, R14, !P4 ;  /* 0x0000000e03007207 */ /* 0x002fc60006000000 */
[----:B------:R-:W4:Y:S04]  /*20ae0*/  LDL.LU R19, [R1+0x754] ;  /* 0x0007540001137983 */ /* 0x000f280000300800 */
[----:B------:R0:W-:Y:S04]  /*20af0*/  STL [R1+0x784], R8 ;  /* 0x0007840801007387 */ /* 0x0001e80000100800 */
[----:B------:R-:W5:Y:S04]  /*20b00*/  LDL.LU R18, [R1+0x750] ;  /* 0x0007500001127983 */ /* 0x000f680000300800 */
[----:B------:R1:W-:Y:S04]  /*20b10*/  STL [R1+0x780], R0 ;  /* 0x0007800001007387 */ /* 0x0003e80000100800 */
[----:B------:R-:W5:Y:S01]  /*20b20*/  LDL.LU R14, [R1+0x74c] ;  /* 0x00074c00010e7983 */ /* 0x000f620000300800 */
[----:B0-----:R-:W-:-:S02]  /*20b30*/  SEL R8, R3, R4, !P4 ;  /* 0x0000000403087207 */ /* 0x001fc40006000000 */
[C---:B-1----:R-:W-:Y:S02]  /*20b40*/  SEL R0, R3.reuse, R20, !P4 ;  /* 0x0000001403007207 */ /* 0x042fe40006000000 */
[----:B------:R-:W-:-:S03]  /*20b50*/  SEL R4, R3, R5, !P4 ;  /* 0x0000000503047207 */ /* 0x000fc60006000000 */
[----:B------:R0:W-:Y:S01]  /*20b60*/  STL [R1+0x77c], R0 ;  /* 0x00077c0001007387 */ /* 0x0001e20000100800 */
[----:B------:R-:W-:-:S03]  /*20b70*/  SEL R5, R3, R17, !P4 ;  /* 0x0000001103057207 */ /* 0x000fc60006000000 */
[----:B------:R-:W-:Y:S01]  /*20b80*/  STL [R1+0x778], R8 ;  /* 0x0007780801007387 */ /* 0x000fe20000100800 */
[----:B0-----:R-:W-:-:S03]  /*20b90*/  SEL R0, R3, R15, !P4 ;  /* 0x0000000f03007207 */ /* 0x001fc60006000000 */
[----:B------:R0:W-:Y:S04]  /*20ba0*/  STL [R1+0x774], R4 ;  /* 0x0007740401007387 */ /* 0x0001e80000100800 */
[----:B------:R1:W-:Y:S04]  /*20bb0*/  STL [R1+0x770], R0 ;  /* 0x0007700001007387 */ /* 0x0003e80000100800 */
[----:B------:R-:W-:Y:S01]  /*20bc0*/  STL [R1+0x76c], R5 ;  /* 0x00076c0501007387 */ /* 0x000fe20000100800 */
[----:B0-----:R-:W-:-:S03]  /*20bd0*/  SEL R4, R3, R16, !P4 ;  /* 0x0000001003047207 */ /* 0x001fc60006000000 */
[----:B------:R-:W5:Y:S01]  /*20be0*/  LDL.LU R8, [R1+0x748] ;  /* 0x0007480001087983 */ /* 0x000f620000300800 */
[----:B-1----:R-:W-:-:S03]  /*20bf0*/  SEL R0, R3, R29, !P4 ;  /* 0x0000001d03007207 */ /* 0x002fc60006000000 */
[----:B------:R-:W-:Y:S04]  /*20c00*/  STL [R1+0x768], R4 ;  /* 0x0007680401007387 */ /* 0x000fe80000100800 */
[----:B------:R-:W5:Y:S04]  /*20c10*/  LDL.LU R9, [R1+0x744] ;  /* 0x0007440001097983 */ /* 0x000f680000300800 */
[----:B------:R0:W-:Y:S04]  /*20c20*/  STL [R1+0x764], R0 ;  /* 0x0007640001007387 */ /* 0x0001e80000100800 */
[----:B------:R-:W5:Y:S04]  /*20c30*/  LDL.LU R10, [R1+0x740] ;  /* 0x00074000010a7983 */ /* 0x000f680000300800 */
[----:B------:R-:W5:Y:S04]  /*20c40*/  LDL.LU R27, [R1+0x73c] ;  /* 0x00073c00011b7983 */ /* 0x000f680000300800 */
[----:B0-----:R-:W5:Y:S04]  /*20c50*/  LDL.LU R0, [R1+0x738] ;  /* 0x0007380001007983 */ /* 0x001f680000300800 */
[----:B------:R-:W5:Y:S04]  /*20c60*/  LDL.LU R28, [R1+0x734] ;  /* 0x00073400011c7983 */ /* 0x000f680000300800 */
[----:B------:R-:W5:Y:S04]  /*20c70*/  LDL.LU R26, [R1+0x730] ;  /* 0x00073000011a7983 */ /* 0x000f680000300800 */
[----:B------:R-:W5:Y:S04]  /*20c80*/  LDL.LU R25, [R1+0x72c] ;  /* 0x00072c0001197983 */ /* 0x000f680000300800 */
[----:B------:R-:W5:Y:S04]  /*20c90*/  LDL.LU R24, [R1+0x728] ;  /* 0x0007280001187983 */ /* 0x000f680000300800 */
[----:B------:R-:W5:Y:S04]  /*20ca0*/  LDL.LU R23, [R1+0x724] ;  /* 0x0007240001177983 */ /* 0x000f680000300800 */
[----:B------:R-:W5:Y:S04]  /*20cb0*/  LDL.LU R17, [R1+0x720] ;  /* 0x0007200001117983 */ /* 0x000f680000300800 */
[----:B------:R-:W5:Y:S04]  /*20cc0*/  LDL.LU R16, [R1+0x71c] ;  /* 0x00071c0001107983 */ /* 0x000f680000300800 */
[----:B------:R-:W5:Y:S01]  /*20cd0*/  LDL.LU R29, [R1+0x718] ;  /* 0x00071800011d7983 */ /* 0x000f620000300800 */
[----:B--2---:R-:W-:-:S05]  /*20ce0*/  SEL R13, R3, R13, !P4 ;  /* 0x0000000d030d7207 */ /* 0x004fca0006000000 */
[----:B------:R0:W-:Y:S01]  /*20cf0*/  STL [R1+0x760], R13 ;  /* 0x0007600d01007387 */ /* 0x0001e20000100800 */
[----:B---3--:R-:W-:-:S03]  /*20d00*/  SEL R5, R3, R12, !P4 ;  /* 0x0000000c03057207 */ /* 0x008fc60006000000 */
[----:B------:R-:W2:Y:S04]  /*20d10*/  LDL.LU R22, [R1+0x714] ;  /* 0x0007140001167983 */ /* 0x000ea80000300800 */
[----:B------:R-:W-:Y:S01]  /*20d20*/  STL [R1+0x75c], R5 ;  /* 0x00075c0501007387 */ /* 0x000fe20000100800 */
[----:B------:R-:W-:-:S03]  /*20d30*/  SEL R4, R3, R11, !P4 ;  /* 0x0000000b03047207 */ /* 0x000fc60006000000 */
[----:B------:R-:W3:Y:S04]  /*20d40*/  LDL.LU R21, [R1+0x710] ;  /* 0x0007100001157983 */ /* 0x000ee80000300800 */
[----:B------:R5:W-:Y:S04]  /*20d50*/  STL [R1+0x758], R4 ;  /* 0x0007580401007387 */ /* 0x000be80000100800 */
[----:B0-----:R-:W3:Y:S04]  /*20d60*/  LDL.LU R13, [R1+0x70c] ;  /* 0x00070c00010d7983 */ /* 0x001ee80000300800 */
[----:B------:R-:W3:Y:S04]  /*20d70*/  LDL.LU R12, [R1+0x708] ;  /* 0x00070800010c7983 */ /* 0x000ee80000300800 */
[----:B------:R-:W3:Y:S01]  /*20d80*/  LDL.LU R11, [R1+0x704] ;  /* 0x00070400010b7983 */ /* 0x000ee20000300800 */
[----:B----4-:R-:W-:-:S05]  /*20d90*/  SEL R15, R3, R19, !P4 ;  /* 0x00000013030f7207 */ /* 0x010fca0006000000 */
[----:B------:R-:W-:Y:S01]  /*20da0*/  STL [R1+0x754], R15 ;  /* 0x0007540f01007387 */ /* 0x000fe20000100800 */
[----:B-----5:R-:W-:-:S03]  /*20db0*/  SEL R4, R3, R18, !P4 ;  /* 0x0000001203047207 */ /* 0x020fc60006000000 */
[----:B------:R-:W4:Y:S04]  /*20dc0*/  LDL.LU R20, [R1+0x700] ;  /* 0x0007000001147983 */ /* 0x000f280000300800 */
[----:B------:R0:W-:Y:S01]  /*20dd0*/  STL [R1+0x750], R4 ;  /* 0x0007500401007387 */ /* 0x0001e20000100800 */
[----:B------:R-:W-:-:S03]  /*20de0*/  SEL R5, R3, R14, !P4 ;  /* 0x0000000e03057207 */ /* 0x000fc60006000000 */
[----:B0-----:R-:W5:Y:S04]  /*20df0*/  LDL.LU R4, [R1+0x8b8] ;  /* 0x0008b80001047983 */ /* 0x001f680000300800 */
[----:B------:R0:W-:Y:S04]  /*20e00*/  STL [R1+0x74c], R5 ;  /* 0x00074c0501007387 */ /* 0x0001e80000100800 */
[----:B0-----:R-:W5:Y:S04]  /*20e10*/  LDL.LU R5, [R1+0x8b4] ;  /* 0x0008b40001057983 */ /* 0x001f680000300800 */
[----:B------:R-:W5:Y:S04]  /*20e20*/  LDL.LU R15, [R1+0x8b0] ;  /* 0x0008b000010f7983 */ /* 0x000f680000300800 */
[----:B------:R-:W5:Y:S04]  /*20e30*/  LDL.LU R19, [R1+0x8ac] ;  /* 0x0008ac0001137983 */ /* 0x000f680000300800 */
[----:B------:R-:W5:Y:S01]  /*20e40*/  LDL.LU R18, [R1+0x8a8] ;  /* 0x0008a80001127983 */ /* 0x000f620000300800 */
[----:B------:R-:W-:-:S03]  /*20e50*/  SEL R8, R3, R8, !P4 ;  /* 0x0000000803087207 */ /* 0x000fc60006000000 */
[----:B------:R-:W5:Y:S04]  /*20e60*/  LDL.LU R14, [R1+0x8a4] ;  /* 0x0008a400010e7983 */ /* 0x000f680000300800 */
[----:B------:R0:W-:Y:S01]  /*20e70*/  STL [R1+0x748], R8 ;  /* 0x0007480801007387 */ /* 0x0001e20000100800 */
[----:B------:R-:W-:-:S05]  /*20e80*/  SEL R9, R3, R9, !P4 ;  /* 0x0000000903097207 */ /* 0x000fca0006000000 */
[----:B------:R1:W-:Y:S01]  /*20e90*/  STL [R1+0x744], R9 ;  /* 0x0007440901007387 */ /* 0x0003e20000100800 */
[C---:B0-----:R-:W-:Y:S02]  /*20ea0*/  SEL R8, R3.reuse, R10, !P4 ;  /* 0x0000000a03087207 */ /* 0x041fe40006000000 */
[----:B------:R-:W-:-:S03]  /*20eb0*/  SEL R10, R3, R27, !P4 ;  /* 0x0000001b030a7207 */ /* 0x000fc60006000000 */
[----:B------:R0:W-:Y:S01]  /*20ec0*/  STL [R1+0x740], R8 ;  /* 0x0007400801007387 */ /* 0x0001e20000100800 */
[----:B-1----:R-:W-:-:S03]  /*20ed0*/  SEL R9, R3, R0, !P4 ;  /* 0x0000000003097207 */ /* 0x002fc60006000000 */
[----:B------:R-:W-:Y:S01]  /*20ee0*/  STL [R1+0x73c], R10 ;  /* 0x00073c0a01007387 */ /* 0x000fe20000100800 */
[----:B0-----:R-:W-:-:S03]  /*20ef0*/  SEL R8, R3, R28, !P4 ;  /* 0x0000001c03087207 */ /* 0x001fc60006000000 */
        /* <DEDUP_REMOVED lines=14> */
[----:B------:R-:W5:Y:S04]  /*20fe0*/  LDL.LU R17, [R1+0x8a0] ;  /* 0x0008a00001117983 */ /* 0x000f680000300800 */
[----:B------:R2:W-:Y:S04]  /*20ff0*/  STL [R1+0x71c], R8 ;  /* 0x00071c0801007387 */ /* 0x0005e80000100800 */
[----:B------:R-:W5:Y:S04]  /*21000*/  LDL.LU R16, [R1+0x89c] ;  /* 0x00089c0001107983 */ /* 0x000f680000300800 */
[----:B------:R3:W-:Y:S04]  /*21010*/  STL [R1+0x718], R0 ;  /* 0x0007180001007387 */ /* 0x0007e80000100800 */
[----:B------:R-:W5:Y:S01]  /*21020*/  LDL.LU R29, [R1+0x898] ;  /* 0x00089800011d7983 */ /* 0x000f620000300800 */
[----:B--2---:R-:W-:-:S05]  /*21030*/  SEL R8, R3, R22, !P4 ;  /* 0x0000001603087207 */ /* 0x004fca0006000000 */
[----:B------:R0:W-:Y:S01]  /*21040*/  STL [R1+0x714], R8 ;  /* 0x0007140801007387 */ /* 0x0001e20000100800 */
[C---:B---3--:R-:W-:Y:S02]  /*21050*/  SEL R0, R3.reuse, R21, !P4 ;  /* 0x0000001503007207 */ /* 0x048fe40006000000 */
[----:B------:R-:W-:-:S03]  /*21060*/  SEL R9, R3, R13, !P4 ;  /* 0x0000000d03097207 */ /* 0x000fc60006000000 */
[----:B------:R1:W-:Y:S01]  /*21070*/  STL [R1+0x710], R0 ;  /* 0x0007100001007387 */ /* 0x0003e20000100800 */
[----:B0-----:R-:W-:-:S03]  /*21080*/  SEL R8, R3, R12, !P4 ;  /* 0x0000000c03087207 */ /* 0x001fc60006000000 */
[----:B------:R-:W-:Y:S04]  /*21090*/  STL [R1+0x70c], R9 ;  /* 0x00070c0901007387 */ /* 0x000fe80000100800 */
[----:B------:R-:W2:Y:S01]  /*210a0*/  LDL.LU R13, [R1+0x894] ;  /* 0x00089400010d7983 */ /* 0x000ea20000300800 */
[----:B-1----:R-:W-:-:S03]  /*210b0*/  SEL R0, R3, R11, !P4 ;  /* 0x0000000b03007207 */ /* 0x002fc60006000000 */
[----:B------:R-:W-:Y:S04]  /*210c0*/  STL [R1+0x708], R8 ;  /* 0x0007080801007387 */ /* 0x000fe80000100800 */
[----:B------:R-:W3:Y:S04]  /*210d0*/  LDL.LU R12, [R1+0x890] ;  /* 0x00089000010c7983 */ /* 0x000ee80000300800 */
[----:B------:R4:W-:Y:S04]  /*210e0*/  STL [R1+0x704], R0 ;  /* 0x0007040001007387 */ /* 0x0009e80000100800 */
[----:B------:R-:W3:Y:S01]  /*210f0*/  LDL.LU R11, [R1+0x88c] ;  /* 0x00088c00010b7983 */ /* 0x000ee20000300800 */
[----:B----4-:R-:W-:-:S02]  /*21100*/  SEL R0, R3, R20, !P4 ;  /* 0x0000001403007207 */ /* 0x010fc40006000000 */
[----:B-----5:R-:W-:-:S03]  /*21110*/  SEL R8, R3, R4, !P4 ;  /* 0x0000000403087207 */ /* 0x020fc60006000000 */
[----:B------:R0:W-:Y:S04]  /*21120*/  STL [R1+0x700], R0 ;  /* 0x0007000001007387 */ /* 0x0001e80000100800 */
[----:B------:R-:W-:Y:S01]  /*21130*/  STL [R1+0x6fc], R8 ;  /* 0x0006fc0801007387 */ /* 0x000fe20000100800 */
[C---:B------:R-:W-:Y:S02]  /*21140*/  SEL R4, R3.reuse, R5, !P4 ;  /* 0x0000000503047207 */ /* 0x040fe40006000000 */
[----:B0-----:R-:W-:-:S03]  /*21150*/  SEL R0, R3, R15, !P4 ;  /* 0x0000000f03007207 */ /* 0x001fc60006000000 */
[----:B------:R0:W-:Y:S01]  /*21160*/  STL [R1+0x6f8], R4 ;  /* 0x0006f80401007387 */ /* 0x0001e20000100800 */
[----:B------:R-:W-:-:S03]  /*21170*/  SEL R5, R3, R19, !P4 ;  /* 0x0000001303057207 */ /* 0x000fc60006000000 */
[----:B------:R1:W-:Y:S04]  /*21180*/  STL [R1+0x6f4], R0 ;  /* 0x0006f40001007387 */ /* 0x0003e80000100800 */
[----:B------:R-:W-:Y:S01]  /*21190*/  STL [R1+0x6f0], R5 ;  /* 0x0006f00501007387 */ /* 0x000fe20000100800 */
[----:B0-----:R-:W-:-:S03]  /*211a0*/  SEL R4, R3, R18, !P4 ;  /* 0x0000001203047207 */ /* 0x001fc60006000000 */
[----:B------:R-:W4:Y:S01]  /*211b0*/  LDL.LU R8, [R1+0x888] ;  /* 0x0008880001087983 */ /* 0x000f220000300800 */
        /* <DEDUP_REMOVED lines=15> */
[----:B------:R-:W-:-:S05]  /*212b0*/  SEL R15, R3, R17, !P4 ;  /* 0x00000011030f7207 */ /* 0x000fca0006000000 */
[----:B------:R-:W-:Y:S01]  /*212c0*/  STL [R1+0x6e4], R15 ;  /* 0x0006e40f01007387 */ /* 0x000fe20000100800 */
[----:B------:R-:W-:-:S03]  /*212d0*/  SEL R5, R3, R16, !P4 ;  /* 0x0000001003057207 */ /* 0x000fc60006000000 */
[----:B------:R-:W5:Y:S04]  /*212e0*/  LDL.LU R22, [R1+0x65c] ;  /* 0x00065c0001167983 */ /* 0x000f680000300800 */
[----:B------:R-:W-:Y:S01]  /*212f0*/  STL [R1+0x6e0], R5 ;  /* 0x0006e00501007387 */ /* 0x000fe20000100800 */
[----:B------:R-:W-:-:S03]  /*21300*/  SEL R4, R3, R29, !P4 ;  /* 0x0000001d03047207 */ /* 0x000fc60006000000 */
[----:B------:R-:W5:Y:S04]  /*21310*/  LDL.LU R21, [R1+0x658] ;  /* 0x0006580001157983 */ /* 0x000f680000300800 */
[----:B------:R3:W-:Y:S04]  /*21320*/  STL [R1+0x6dc], R4 ;  /* 0x0006dc0401007387 */ /* 0x0007e80000100800 */
[----:B------:R-:W5:Y:S04]  /*21330*/  LDL.LU R17, [R1+0x654] ;  /* 0x0006540001117983 */ /* 0x000f680000300800 */
[----:B------:R-:W5:Y:S04]  /*21340*/  LDL.LU R16, [R1+0x650] ;  /* 0x0006500001107983 */ /* 0x000f680000300800 */
[----:B------:R-:W5:Y:S01]  /*21350*/  LDL.LU R29, [R1+0x64c] ;  /* 0x00064c00011d7983 */ /* 0x000f620000300800 */
[----:B--2---:R-:W-:-:S05]  /*21360*/  SEL R13, R3, R13, !P4 ;  /* 0x0000000d030d7207 */ /* 0x004fca0006000000 */
[----:B------:R-:W-:Y:S01]  /*21370*/  STL [R1+0x6d8], R13 ;  /* 0x0006d80d01007387 */ /* 0x000fe20000100800 */
[----:B---3--:R-:W-:-:S03]  /*21380*/  SEL R4, R3, R12, !P4 ;  /* 0x0000000c03047207 */ /* 0x008fc60006000000 */
[----:B------:R-:W2:Y:S04]  /*21390*/  LDL.LU R20, [R1+0x648] ;  /* 0x0006480001147983 */ /* 0x000ea80000300800 */
[----:B------:R0:W-:Y:S01]  /*213a0*/  STL [R1+0x6d4], R4 ;  /* 0x0006d40401007387 */ /* 0x0001e20000100800 */
[----:B------:R-:W-:-:S03]  /*213b0*/  SEL R5, R3, R11, !P4 ;  /* 0x0000000b03057207 */ /* 0x000fc60006000000 */
[----:B0-----:R-:W3:Y:S04]  /*213c0*/  LDL.LU R4, [R1+0x644] ;  /* 0x0006440001047983 */ /* 0x001ee80000300800 */
[----:B------:R0:W-:Y:S04]  /*213d0*/  STL [R1+0x6d0], R5 ;  /* 0x0006d00501007387 */ /* 0x0001e80000100800 */
[----:B0-----:R-:W3:Y:S04]  /*213e0*/  LDL.LU R5, [R1+0x640] ;  /* 0x0006400001057983 */ /* 0x001ee80000300800 */
[----:B------:R-:W3:Y:S04]  /*213f0*/  LDL.LU R15, [R1+0x63c] ;  /* 0x00063c00010f7983 */ /* 0x000ee80000300800 */
[----:B------:R-:W3:Y:S04]  /*21400*/  LDL.LU R13, [R1+0x638] ;  /* 0x00063800010d7983 */ /* 0x000ee80000300800 */
[----:B------:R-:W3:Y:S04]  /*21410*/  LDL.LU R12, [R1+0x634] ;  /* 0x00063400010c7983 */ /* 0x000ee80000300800 */
[----:B------:R-:W3:Y:S01]  /*21420*/  LDL.LU R11, [R1+0x630] ;  /* 0x00063000010b7983 */ /* 0x000ee20000300800 */
[----:B----4-:R-:W-:-:S05]  /*21430*/  SEL R8, R3, R8, !P4 ;  /* 0x0000000803087207 */ /* 0x010fca0006000000 */
[----:B------:R0:W-:Y:S01]  /*21440*/  STL [R1+0x6cc], R8 ;  /* 0x0006cc0801007387 */ /* 0x0001e20000100800 */
[----:B-----5:R-:W-:-:S05]  /*21450*/  SEL R9, R3, R9, !P4 ;  /* 0x0000000903097207 */ /* 0x020fca0006000000 */
        /* <DEDUP_REMOVED lines=21> */
[----:B------:R-:W4:Y:S04]  /*215b0*/  LDL.LU R19, [R1+0x62c] ;  /* 0x00062c0001137983 */ /* 0x000f280000300800 */
[----:B------:R0:W-:Y:S04]  /*215c0*/  STL [R1+0x6a0], R8 ;  /* 0x0006a00801007387 */ /* 0x0001e80000100800 */
[----:B------:R-:W5:Y:S04]  /*215d0*/  LDL.LU R18, [R1+0x628] ;  /* 0x0006280001127983 */ /* 0x000f680000300800 */
[----:B------:R1:W-:Y:S01]  /*215e0*/  STL [R1+0x69c], R0 ;  /* 0x00069c0001007387 */ /* 0x0003e20000100800 */
[----:B0-----:R-:W-:-:S03]  /*215f0*/  SEL R8, R3, R22, !P4 ;  /* 0x0000001603087207 */ /* 0x001fc60006000000 */
[----:B------:R-:W5:Y:S01]  /*21600*/  LDL.LU R14, [R1+0x624] ;  /* 0x00062400010e7983 */ /* 0x000f620000300800 */
[C---:B-1----:R-:W-:Y:S02]  /*21610*/  SEL R0, R3.reuse, R21, !P4 ;  /* 0x0000001503007207 */ /* 0x042fe40006000000 */
[C---:B------:R-:W-:Y:S01]  /*21620*/  SEL R9, R3.reuse, R17, !P4 ;  /* 0x0000001103097207 */ /* 0x040fe20006000000 */
        /* <DEDUP_REMOVED lines=9> */
[----:B------:R-:W5:Y:S01]  /*216c0*/  LDL.LU R29, [R1+0x618] ;  /* 0x00061800011d7983 */ /* 0x000f620000300800 */
[----:B--2---:R-:W-:-:S05]  /*216d0*/  SEL R0, R3, R20, !P4 ;  /* 0x0000001403007207 */ /* 0x004fca0006000000 */
[----:B------:R0:W-:Y:S01]  /*216e0*/  STL [R1+0x684], R0 ;  /* 0x0006840001007387 */ /* 0x0001e20000100800 */
[----:B---3--:R-:W-:-:S05]  /*216f0*/  SEL R8, R3, R4, !P4 ;  /* 0x0000000403087207 */ /* 0x008fca0006000000 */
        /* <DEDUP_REMOVED lines=8> */
[----:B------:R-:W2:Y:S01]  /*21780*/  LDL.LU R8, [R1+0x614] ;  /* 0x0006140001087983 */ /* 0x000ea20000300800 */
[----:B-1----:R-:W-:-:S03]  /*21790*/  SEL R0, R3, R11, !P4 ;  /* 0x0000000b03007207 */ /* 0x002fc60006000000 */
[----:B------:R-:W-:Y:S04]  /*217a0*/  STL [R1+0x670], R4 ;  /* 0x0006700401007387 */ /* 0x000fe80000100800 */
[----:B------:R-:W3:Y:S04]  /*217b0*/  LDL.LU R9, [R1+0x610] ;  /* 0x0006100001097983 */ /* 0x000ee80000300800 */
        /* <DEDUP_REMOVED lines=12> */
[----:B----4-:R-:W-:-:S05]  /*21880*/  SEL R15, R3, R19, !P4 ;  /* 0x00000013030f7207 */ /* 0x010fca0006000000 */
[----:B------:R0:W-:Y:S01]  /*21890*/  STL [R1+0x668], R15 ;  /* 0x0006680f01007387 */ /* 0x0001e20000100800 */
[----:B-----5:R-:W-:-:S03]  /*218a0*/  SEL R5, R3, R18, !P4 ;  /* 0x0000001203057207 */ /* 0x020fc60006000000 */
[----:B------:R-:W4:Y:S04]  /*218b0*/  LDL.LU R22, [R1+0x5e0] ;  /* 0x0005e00001167983 */ /* 0x000f280000300800 */
[----:B------:R-:W-:Y:S01]  /*218c0*/  STL [R1+0x664], R5 ;  /* 0x0006640501007387 */ /* 0x000fe20000100800 */
[----:B------:R-:W-:-:S03]  /*218d0*/  SEL R4, R3, R14, !P4 ;  /* 0x0000000e03047207 */ /* 0x000fc60006000000 */
[----:B------:R-:W5:Y:S04]  /*218e0*/  LDL.LU R21, [R1+0x5dc] ;  /* 0x0005dc0001157983 */ /* 0x000f680000300800 */
[----:B------:R1:W-:Y:S04]  /*218f0*/  STL [R1+0x660], R4 ;  /* 0x0006600401007387 */ /* 0x0003e80000100800 */
[----:B------:R-:W5:Y:S04]  /*21900*/  LDL.LU R19, [R1+0x5d8] ;  /* 0x0005d80001137983 */ /* 0x000f680000300800 */
[----:B------:R-:W5:Y:S04]  /*21910*/  LDL.LU R18, [R1+0x5d4] ;  /* 0x0005d40001127983 */ /* 0x000f680000300800 */
[----:B------:R-:W5:Y:S01]  /*21920*/  LDL.LU R14, [R1+0x5d0] ;  /* 0x0005d000010e7983 */ /* 0x000f620000300800 */
[----:B0-----:R-:W-:-:S05]  /*21930*/  SEL R15, R3, R17, !P4 ;  /* 0x00000011030f7207 */ /* 0x001fca0006000000 */
[----:B------:R-:W-:Y:S01]  /*21940*/  STL [R1+0x65c], R15 ;  /* 0x00065c0f01007387 */ /* 0x000fe20000100800 */
[----:B-1----:R-:W-:-:S03]  /*21950*/  SEL R4, R3, R16, !P4 ;  /* 0x0000001003047207 */ /* 0x002fc60006000000 */
[----:B------:R-:W5:Y:S04]  /*21960*/  LDL.LU R20, [R1+0x5cc] ;  /* 0x0005cc0001147983 */ /* 0x000f680000300800 */
[----:B------:R0:W-:Y:S01]  /*21970*/  STL [R1+0x658], R4 ;  /* 0x0006580401007387 */ /* 0x0001e20000100800 */
[----:B------:R-:W-:-:S03]  /*21980*/  SEL R5, R3, R29, !P4 ;  /* 0x0000001d03057207 */ /* 0x000fc60006000000 */
[----:B0-----:R-:W5:Y:S04]  /*21990*/  LDL.LU R4, [R1+0x5c8] ;  /* 0x0005c80001047983 */ /* 0x001f680000300800 */
[----:B------:R0:W-:Y:S04]  /*219a0*/  STL [R1+0x654], R5 ;  /* 0x0006540501007387 */ /* 0x0001e80000100800 */
[----:B0-----:R-:W5:Y:S04]  /*219b0*/  LDL.LU R5, [R1+0x5c4] ;  /* 0x0005c40001057983 */ /* 0x001f680000300800 */
[----:B------:R-:W5:Y:S04]  /*219c0*/  LDL.LU R15, [R1+0x5c0] ;  /* 0x0005c000010f7983 */ /* 0x000f680000300800 */
[----:B------:R-:W5:Y:S04]  /*219d0*/  LDL.LU R17, [R1+0x5bc] ;  /* 0x0005bc0001117983 */ /* 0x000f680000300800 */
[----:B------:R-:W5:Y:S04]  /*219e0*/  LDL.LU R16, [R1+0x5b8] ;  /* 0x0005b80001107983 */ /* 0x000f680000300800 */
[----:B------:R-:W5:Y:S01]  /*219f0*/  LDL.LU R29, [R1+0x5b4] ;  /* 0x0005b400011d7983 */ /* 0x000f620000300800 */
[----:B--2---:R-:W-:-:S05]  /*21a00*/  SEL R8, R3, R8, !P4 ;  /* 0x0000000803087207 */ /* 0x004fca0006000000 */
[----:B------:R0:W-:Y:S01]  /*21a10*/  STL [R1+0x650], R8 ;  /* 0x0006500801007387 */ /* 0x0001e20000100800 */
[----:B---3--:R-:W-:-:S05]  /*21a20*/  SEL R9, R3, R9, !P4 ;  /* 0x0000000903097207 */ /* 0x008fca0006000000 */
        /* <DEDUP_REMOVED lines=27> */
[----:B-----5:R-:W-:-:S03]  /*21be0*/  SEL R0, R3, R21, !P4 ;  /* 0x0000001503007207 */ /* 0x020fc60006000000 */
[----:B------:R0:W-:Y:S01]  /*21bf0*/  STL [R1+0x61c], R8 ;  /* 0x00061c0801007387 */ /* 0x0001e20000100800 */
[----:B------:R-:W-:-:S03]  /*21c00*/  SEL R9, R3, R19, !P4 ;  /* 0x0000001303097207 */ /* 0x000fc60006000000 */
[----:B------:R1:W-:Y:S01]  /*21c10*/  STL [R1+0x618], R0 ;  /* 0x0006180001007387 */ /* 0x0003e20000100800 */
[----:B0-----:R-:W-:-:S03]  /*21c20*/  SEL R8, R3, R18, !P4 ;  /* 0x0000001203087207 */ /* 0x001fc60006000000 */
[----:B------:R-:W-:Y:S04]  /*21c30*/  STL [R1+0x614], R9 ;  /* 0x0006140901007387 */ /* 0x000fe80000100800 */
[----:B------:R-:W4:Y:S01]  /*21c40*/  LDL.LU R19, [R1+0x5a4] ;  /* 0x0005a40001137983 */ /* 0x000f220000300800 */
[----:B-1----:R-:W-:-:S03]  /*21c50*/  SEL R0, R3, R14, !P4 ;  /* 0x0000000e03007207 */ /* 0x002fc60006000000 */
[----:B------:R-:W-:Y:S04]  /*21c60*/  STL [R1+0x610], R8 ;  /* 0x0006100801007387 */ /* 0x000fe80000100800 */
[----:B------:R-:W5:Y:S04]  /*21c70*/  LDL.LU R18, [R1+0x5a0] ;  /* 0x0005a00001127983 */ /* 0x000f680000300800 */
[----:B------:R0:W-:Y:S04]  /*21c80*/  STL [R1+0x60c], R0 ;  /* 0x00060c0001007387 */ /* 0x0001e80000100800 */
[----:B------:R-:W5:Y:S01]  /*21c90*/  LDL.LU R14, [R1+0x59c] ;  /* 0x00059c00010e7983 */ /* 0x000f620000300800 */
[----:B0-----:R-:W-:-:S02]  /*21ca0*/  SEL R0, R3, R20, !P4 ;  /* 0x0000001403007207 */ /* 0x001fc40006000000 */
[----:B------:R-:W-:-:S03]  /*21cb0*/  SEL R8, R3, R4, !P4 ;  /* 0x0000000403087207 */ /* 0x000fc60006000000 */
        /* <DEDUP_REMOVED lines=49> */
[----:B------:R-:W-:-:S05]  /*21fd0*/  SEL R8, R3, R8, !P4 ;  /* 0x0000000803087207 */ /* 0x000fca0006000000 */
        /* <DEDUP_REMOVED lines=122> */
[----:B-1----:R-:W-:-:S03]  /*22780*/  SEL R0, R3, R21, !P4 ;  /* 0x0000001503007207 */ /* 0x002fc60006000000 */
[----:B------:R0:W-:Y:S01]  /*22790*/  STL [R1+0x524], R8 ;  /* 0x0005240801007387 */ /* 0x0001e20000100800 */
[----:B------:R-:W-:-:S03]  /*227a0*/  SEL R9, R3, R17, !P4 ;  /* 0x0000001103097207 */ /* 0x000fc60006000000 */
[----:B------:R1:W-:Y:S01]  /*227b0*/  STL [R1+0x520], R0 ;  /* 0x0005200001007387 */ /* 0x0003e20000100800 */
[----:B0-----:R-:W-:-:S03]  /*227c0*/  SEL R8, R3, R16, !P4 ;  /* 0x0000001003087207 */ /* 0x001fc60006000000 */
[----:B------:R-:W-:Y:S04]  /*227d0*/  STL [R1+0x51c], R9 ;  /* 0x00051c0901007387 */ /* 0x000fe80000100800 */
        /* <DEDUP_REMOVED lines=599> */
[----:B0-----:R-:W5:Y:S04]  /*24d50*/  LDL.LU R15, [R1+0x19c] ;  /* 0x00019c00010f7983 */ /* 0x001f680000300800 */
[----:B------:R-:W5:Y:S04]  /*24d60*/  LDL.LU R19, [R1+0x198] ;  /* 0x0001980001137983 */ /* 0x000f680000300800 */
[----:B------:R-:W5:Y:S01]  /*24d70*/  LDL.LU R18, [R1+0x194] ;  /* 0x0001940001127983 */ /* 0x000f620000300800 */
[----:B------:R-:W-:-:S05]  /*24d80*/  SEL R14, R3, R17, !P4 ;  /* 0x00000011030e7207 */ /* 0x000fca0006000000 */
        /* <DEDUP_REMOVED lines=62> */
[----:B------:R1:W-:Y:S01]  /*25170*/  STL [R1+0x198], R0 ;  /* 0x0001980001007387 */ /* 0x0003e20000100800 */
[----:B0-----:R-:W-:-:S03]  /*25180*/  SEL R4, R3, R16, !P4 ;  /* 0x0000001003047207 */ /* 0x001fc60006000000 */
[----:B------:R-:W-:Y:S01]  /*25190*/  STL [R1+0x194], R5 ;  /* 0x0001940501007387 */ /* 0x000fe20000100800 */
[----:B-1----:R-:W-:-:S03]  /*251a0*/  SEL R0, R3, R29, !P4 ;  /* 0x0000001d03007207 */ /* 0x002fc60006000000 */
[----:B------:R-:W5:Y:S04]  /*251b0*/  LDL.LU R8, [R1+0x15c] ;  /* 0x00015c0001087983 */ /* 0x000f680000300800 */
[----:B------:R-:W-:Y:S04]  /*251c0*/  STL [R1+0x190], R4 ;  /* 0x0001900401007387 */ /* 0x000fe80000100800 */
[----:B------:R-:W5:Y:S04]  /*251d0*/  LDL.LU R29, [R1+0x158] ;  /* 0x00015800011d7983 */ /* 0x000f680000300800 */
[----:B------:R0:W-:Y:S04]  /*251e0*/  STL [R1+0x18c], R0 ;  /* 0x00018c0001007387 */ /* 0x0001e80000100800 */
[----:B------:R-:W5:Y:S04]  /*251f0*/  LDL.LU R9, [R1+0x154] ;  /* 0x0001540001097983 */ /* 0x000f680000300800 */
        /* <DEDUP_REMOVED lines=14> */
[----:B------:R5:W-:Y:S01]  /*252e0*/  STL [R1+0x10c], R5 ;  /* 0x00010c0501007387 */ /* 0x000be20000100800 */
        /* <DEDUP_REMOVED lines=10> */
[----:B------:R-:W-:Y:S01]  /*25390*/  STL [R1+0x17c], R5 ;  /* 0x00017c0501007387 */ /* 0x000fe20000100800 */
[----:B-1----:R-:W-:-:S03]  /*253a0*/  SEL R4, R3, R18, !P4 ;  /* 0x0000001203047207 */ /* 0x002fc60006000000 */
[----:B------:R-:W5:Y:S04]  /*253b0*/  LDL.LU R20, [R1+0x110] ;  /* 0x0001100001147983 */ /* 0x000f680000300800 */
        /* <DEDUP_REMOVED lines=8> */
[----:B------:R-:W-:-:S03]  /*25440*/  SEL R29, R3, R29, !P4 ;  /* 0x0000001d031d7207 */ /* 0x000fc60006000000 */
[----:B0-----:R-:W5:Y:S01]  /*25450*/  LDL.LU R8, [R1+0x4af8] ;  /* 0x004af80001087983 */ /* 0x001f620000300800 */
[----:B------:R-:W-:-:S03]  /*25460*/  SEL R9, R3, R9, !P4 ;  /* 0x0000000903097207 */ /* 0x000fc60006000000 */
[----:B------:R0:W-:Y:S04]  /*25470*/  STL [R1+0x170], R29 ;  /* 0x0001701d01007387 */ /* 0x0001e80000100800 */
[----:B0-----:R-:W5:Y:S04]  /*25480*/  LDL.LU R29, [R1+0x4af4] ;  /* 0x004af400011d7983 */ /* 0x001f680000300800 */
[----:B------:R0:W-:Y:S02]  /*25490*/  STL [R1+0x16c], R9 ;  /* 0x00016c0901007387 */ /* 0x0001e40000100800 */
[----:B0-----:R-:W-:-:S02]  /*254a0*/  SEL R9, R3, R10, !P4 ;  /* 0x0000000a03097207 */ /* 0x001fc40006000000 */
[----:B------:R-:W-:-:S03]  /*254b0*/  SEL R10, R3, R27, !P4 ;  /* 0x0000001b030a7207 */ /* 0x000fc60006000000 */
[----:B------:R0:W-:Y:S04]  /*254c0*/  STL [R1+0x168], R9 ;  /* 0x0001680901007387 */ /* 0x0001e80000100800 */
[----:B------:R1:W-:Y:S01]  /*254d0*/  STL [R1+0x164], R10 ;  /* 0x0001640a01007387 */ /* 0x0003e20000100800 */
[C---:B0-----:R-:W-:Y:S02]  /*254e0*/  SEL R9, R3.reuse, R0, !P4 ;  /* 0x0000000003097207 */ /* 0x041fe40006000000 */
[C---:B------:R-:W-:Y:S02]  /*254f0*/  SEL R0, R3.reuse, R28, !P4 ;  /* 0x0000001c03007207 */ /* 0x040fe40006000000 */
[C---:B-1----:R-:W-:Y:S01]  /*25500*/  SEL R10, R3.reuse, R26, !P4 ;  /* 0x0000001a030a7207 */ /* 0x042fe20006000000 */
[----:B------:R0:W-:Y:S04]  /*25510*/  STL [R1+0x160], R9 ;  /* 0x0001600901007387 */ /* 0x0001e80000100800 */
        /* <DEDUP_REMOVED lines=8> */
[----:B------:R-:W-:Y:S04]  /*255a0*/  STL [R1+0x14c], R10 ;  /* 0x00014c0a01007387 */ /* 0x000fe80000100800 */
[----:B------:R-:W5:Y:S01]  /*255b0*/  LDL.LU R14, [R1+0xfc] ;  /* 0x0000fc00010e7983 */ /* 0x000f620000300800 */
[----:B0-----:R-:W-:-:S03]  /*255c0*/  SEL R0, R3, R16, !P4 ;  /* 0x0000001003007207 */ /* 0x001fc60006000000 */
[----:B------:R2:W-:Y:S04]  /*255d0*/  STL [R1+0x148], R9 ;  /* 0x0001480901007387 */ /* 0x0005e80000100800 */
[----:B------:R-:W5:Y:S04]  /*255e0*/  LDL.LU R17, [R1+0x10] ;  /* 0x0000100001117983 */ /* 0x000f680000300800 */
[----:B------:R3:W-:Y:S04]  /*255f0*/  STL [R1+0x144], R0 ;  /* 0x0001440001007387 */ /* 0x0007e80000100800 */
[----:B------:R-:W5:Y:S01]  /*25600*/  LDL.LU R16, [R1+0x4] ;  /* 0x0000040001107983 */ /* 0x000f620000300800 */
[----:B--2---:R-:W-:-:S05]  /*25610*/  SEL R9, R3, R23, !P4 ;  /* 0x0000001703097207 */ /* 0x004fca0006000000 */
[----:B------:R0:W-:Y:S01]  /*25620*/  STL [R1+0x140], R9 ;  /* 0x0001400901007387 */ /* 0x0001e20000100800 */
[----:B---3--:R-:W-:-:S05]  /*25630*/  SEL R0, R3, R22, !P4 ;  /* 0x0000001603007207 */ /* 0x008fca0006000000 */
[----:B------:R1:W-:Y:S01]  /*25640*/  STL [R1+0x13c], R0 ;  /* 0x00013c0001007387 */ /* 0x0003e20000100800 */
[C---:B------:R-:W-:Y:S02]  /*25650*/  SEL R10, R3.reuse, R13, !P4 ;  /* 0x0000000d030a7207 */ /* 0x040fe40006000000 */
[----:B0-----:R-:W-:-:S03]  /*25660*/  SEL R9, R3, R12, !P4 ;  /* 0x0000000c03097207 */ /* 0x001fc60006000000 */
[----:B------:R-:W-:Y:S01]  /*25670*/  STL [R1+0x138], R10 ;  /* 0x0001380a01007387 */ /* 0x000fe20000100800 */
[----:B-1----:R-:W-:-:S03]  /*25680*/  SEL R0, R3, R11, !P4 ;  /* 0x0000000b03007207 */ /* 0x002fc60006000000 */
[----:B------:R-:W2:Y:S04]  /*25690*/  LDL.LU R13, [R1+0xe4] ;  /* 0x0000e400010d7983 */ /* 0x000ea80000300800 */
        /* <DEDUP_REMOVED lines=20> */
[----:B------:R-:W5:Y:S04]  /*257e0*/  LDL.LU R27, [R1+0xe0] ;  /* 0x0000e000011b7983 */ /* 0x000f680000300800 */
[----:B------:R-:W5:Y:S04]  /*257f0*/  LDL.LU R26, [R1+0xd8] ;  /* 0x0000d800011a7983 */ /* 0x000f680000300800 */
[----:B------:R-:W5:Y:S04]  /*25800*/  LDL.LU R25, [R1+0xd4] ;  /* 0x0000d40001197983 */ /* 0x000f680000300800 */
[----:B------:R-:W5:Y:S04]  /*25810*/  LDL.LU R24, [R1+0xb4] ;  /* 0x0000b40001187983 */ /* 0x000f680000300800 */
[----:B------:R-:W5:Y:S04]  /*25820*/  LDL.LU R23, [R1+0xb8] ;  /* 0x0000b80001177983 */ /* 0x000f680000300800 */
[----:B------:R-:W5:Y:S04]  /*25830*/  LDL.LU R22, [R1+0xbc] ;  /* 0x0000bc0001167983 */ /* 0x000f680000300800 */
[----:B------:R-:W5:Y:S04]  /*25840*/  LDL.LU R21, [R1+0xcc] ;  /* 0x0000cc0001157983 */ /* 0x000f680000300800 */
[----:B------:R-:W5:Y:S04]  /*25850*/  LDL.LU R20, [R1+0xc0] ;  /* 0x0000c00001147983 */ /* 0x000f680000300800 */
[----:B0-----:R-:W5:Y:S04]  /*25860*/  LDL.LU R4, [R1+0xc8] ;  /* 0x0000c80001047983 */ /* 0x001f680000300800 */
[----:B------:R-:W5:Y:S04]  /*25870*/  LDL.LU R5, [R1+0x20c] ;  /* 0x00020c0001057983 */ /* 0x000f680000300800 */
[----:B------:R-:W5:Y:S01]  /*25880*/  LDL.LU R15, [R1+0x208] ;  /* 0x00020800010f7983 */ /* 0x000f620000300800 */
[----:B-1----:R-:W-:-:S05]  /*25890*/  SEL R0, R3, R14, !P4 ;  /* 0x0000000e03007207 */ /* 0x002fca0006000000 */
[----:B------:R0:W-:Y:S01]  /*258a0*/  STL [R1+0x110], R0 ;  /* 0x0001100001007387 */ /* 0x0001e20000100800 */
[----:B------:R-:W-:-:S03]  /*258b0*/  SEL R14, R3, R17, !P4 ;  /* 0x00000011030e7207 */ /* 0x000fc60006000000 */
[----:B0-----:R-:W5:Y:S01]  /*258c0*/  LDL.LU R0, [R1+0xb0] ;  /* 0x0000b00001007983 */ /* 0x001f620000300800 */
[----:B------:R-:W-:-:S03]  /*258d0*/  SEL R16, R3, R16, !P4 ;  /* 0x0000001003107207 */ /* 0x000fc60006000000 */
[----:B------:R0:W-:Y:S04]  /*258e0*/  STL [R1+0x108], R14 ;  /* 0x0001080e01007387 */ /* 0x0001e80000100800 */
[----:B------:R-:W-:Y:S04]  /*258f0*/  STL [R1+0x104], R16 ;  /* 0x0001041001007387 */ /* 0x000fe80000100800 */
[----:B------:R-:W5:Y:S01]  /*25900*/  LDL.LU R19, [R1+0xa8] ;  /* 0x0000a80001137983 */ /* 0x000f620000300800 */
[----:B0-----:R-:W-:-:S03]  /*25910*/  SEL R14, R3, R29, !P4 ;  /* 0x0000001d030e7207 */ /* 0x001fc60006000000 */
[----:B------:R-:W5:Y:S04]  /*25920*/  LDL.LU R18, [R1+0xac] ;  /* 0x0000ac0001127983 */ /* 0x000f680000300800 */
[----:B------:R0:W-:Y:S04]  /*25930*/  STL [R1+0x100], R14 ;  /* 0x0001000e01007387 */ /* 0x0001e80000100800 */
[----:B0-----:R-:W5:Y:S01]  /*25940*/  LDL.LU R14, [R1+0x98] ;  /* 0x00009800010e7983 */ /* 0x001f620000300800 */
        /* <DEDUP_REMOVED lines=9> */
[----:B-1----:R-:W3:Y:S04]  /*259e0*/  LDL.LU R12, [R1+0x88] ;  /* 0x00008800010c7983 */ /* 0x002ee80000300800 */
[----:B------:R-:W3:Y:S04]  /*259f0*/  LDL.LU R11, [R1+0x80] ;  /* 0x00008000010b7983 */ /* 0x000ee80000300800 */
[----:B------:R-:W3:Y:S04]  /*25a00*/  LDL.LU R29, [R1+0x7c] ;  /* 0x00007c00011d7983 */ /* 0x000ee80000300800 */
[----:B------:R-:W3:Y:S01]  /*25a10*/  LDL.LU R28, [R1+0x78] ;  /* 0x00007800011c7983 */ /* 0x000ee20000300800 */
[----:B----4-:R-:W-:-:S05]  /*25a20*/  SEL R9, R3, R9, !P4 ;  /* 0x0000000903097207 */ /* 0x010fca0006000000 */
[----:B------:R0:W-:Y:S01]  /*25a30*/  STL [R1+0xf0], R9 ;  /* 0x0000f00901007387 */ /* 0x0001e20000100800 */
[----:B-----5:R-:W-:-:S03]  /*25a40*/  SEL R10, R3, R10, !P4 ;  /* 0x0000000a030a7207 */ /* 0x020fc60006000000 */
[----:B0-----:R-:W4:Y:S01]  /*25a50*/  LDL.LU R9, [R1+0x4af0] ;  /* 0x004af00001097983 */ /* 0x001f220000300800 */
[----:B------:R-:W-:-:S03]  /*25a60*/  SEL R27, R3, R27, !P4 ;  /* 0x0000001b031b7207 */ /* 0x000fc60006000000 */
[----:B------:R0:W-:Y:S01]  /*25a70*/  STL [R1+0xec], R10 ;  /* 0x0000ec0a01007387 */ /* 0x0001e20000100800 */
[C---:B------:R-:W-:Y:S02]  /*25a80*/  SEL R26, R3.reuse, R26, !P4 ;  /* 0x0000001a031a7207 */ /* 0x040fe40006000000 */
[C---:B------:R-:W-:Y:S01]  /*25a90*/  SEL R25, R3.reuse, R25, !P4 ;  /* 0x0000001903197207 */ /* 0x040fe20006000000 */
[----:B0-----:R-:W5:Y:S01]  /*25aa0*/  LDL.LU R10, [R1+0x4aec] ;  /* 0x004aec00010a7983 */ /* 0x001f620000300800 */
[----:B------:R-:W-:-:S03]  /*25ab0*/  SEL R24, R3, R24, !P4 ;  /* 0x0000001803187207 */ /* 0x000fc60006000000 */
[----:B------:R0:W-:Y:S01]  /*25ac0*/  STL [R1+0xe8], R27 ;  /* 0x0000e81b01007387 */ /* 0x0001e20000100800 */
[C---:B------:R-:W-:Y:S02]  /*25ad0*/  SEL R23, R3.reuse, R23, !P4 ;  /* 0x0000001703177207 */ /* 0x040fe40006000000 */
[C---:B------:R-:W-:Y:S01]  /*25ae0*/  SEL R22, R3.reuse, R22, !P4 ;  /* 0x0000001603167207 */ /* 0x040fe20006000000 */
[----:B0-----:R-:W4:Y:S04]  /*25af0*/  LDL.LU R27, [R1+0x4ae8] ;  /* 0x004ae800011b7983 */ /* 0x001f280000300800 */
[----:B------:R0:W-:Y:S01]  /*25b00*/  STL [R1+0xe4], R26 ;  /* 0x0000e41a01007387 */ /* 0x0001e20000100800 */
[C---:B------:R-:W-:Y:S02]  /*25b10*/  SEL R21, R3.reuse, R21, !P4 ;  /* 0x0000001503157207 */ /* 0x040fe40006000000 */
[C---:B------:R-:W-:Y:S01]  /*25b20*/  SEL R20, R3.reuse, R20, !P4 ;  /* 0x0000001403147207 */ /* 0x040fe20006000000 */
[----:B0-----:R-:W4:Y:S04]  /*25b30*/  LDL.LU R26, [R1+0x4ae4] ;  /* 0x004ae400011a7983 */ /* 0x001f280000300800 */
[----:B------:R0:W-:Y:S01]  /*25b40*/  STL [R1+0xe0], R25 ;  /* 0x0000e01901007387 */ /* 0x0001e20000100800 */
[----:B------:R-:W-:-:S03]  /*25b50*/  SEL R4, R3, R4, !P4 ;  /* 0x0000000403047207 */ /* 0x000fc60006000000 */
[----:B0-----:R-:W4:Y:S04]  /*25b60*/  LDL.LU R25, [R1+0x4ae0] ;  /* 0x004ae00001197983 */ /* 0x001f280000300800 */
[----:B------:R0:W-:Y:S01]  /*25b70*/  STL [R1+0xdc], R24 ;  /* 0x0000dc1801007387 */ /* 0x0001e20000100800 */
[----:B------:R-:W-:-:S03]  /*25b80*/  SEL R5, R3, R5, !P4 ;  /* 0x0000000503057207 */ /* 0x000fc60006000000 */
[----:B0-----:R-:W4:Y:S04]  /*25b90*/  LDL.LU R24, [R1+0x4adc] ;  /* 0x004adc0001187983 */ /* 0x001f280000300800 */
[----:B------:R0:W-:Y:S01]  /*25ba0*/  STL [R1+0xd8], R23 ;  /* 0x0000d81701007387 */ /* 0x0001e20000100800 */
[----:B------:R-:W-:-:S03]  /*25bb0*/  SEL R15, R3, R15, !P4 ;  /* 0x0000000f030f7207 */ /* 0x000fc60006000000 */
[----:B0-----:R-:W4:Y:S04]  /*25bc0*/  LDL.LU R23, [R1+0x4ad8] ;  /* 0x004ad80001177983 */ /* 0x001f280000300800 */
[----:B------:R0:W-:Y:S04]  /*25bd0*/  STL [R1+0xd4], R22 ;  /* 0x0000d41601007387 */ /* 0x0001e80000100800 */
[----:B0-----:R-:W4:Y:S04]  /*25be0*/  LDL.LU R22, [R1+0x4ad4] ;  /* 0x004ad40001167983 */ /* 0x001f280000300800 */
[----:B------:R0:W-:Y:S01]  /*25bf0*/  STL [R1+0xd0], R21 ;  /* 0x0000d01501007387 */ /* 0x0001e20000100800 */
[----:B------:R-:W-:-:S03]  /*25c00*/  SEL R0, R3, R0, !P4 ;  /* 0x0000000003007207 */ /* 0x000fc60006000000 */
        /* <DEDUP_REMOVED lines=8> */
[----:B------:R0:W-:Y:S04]  /*25c90*/  STL [R1+0xc0], R5 ;  /* 0x0000c00501007387 */ /* 0x0001e80000100800 */
        /* <DEDUP_REMOVED lines=10> */
[----:B0-----:R-:W4:Y:S01]  /*25d40*/  LDL.LU R14, [R1+0x3c] ;  /* 0x00003c00010e7983 */ /* 0x001f220000300800 */
[----:B--2---:R-:W-:-:S05]  /*25d50*/  SEL R17, R3, R17, !P4 ;  /* 0x0000001103117207 */ /* 0x004fca0006000000 */
[----:B------:R0:W-:Y:S01]  /*25d60*/  STL [R1+0xa8], R17 ;  /* 0x0000a81101007387 */ /* 0x0001e20000100800 */
[----:B---3--:R-:W-:-:S03]  /*25d70*/  SEL R16, R3, R16, !P4 ;  /* 0x0000001003107207 */ /* 0x008fc60006000000 */
[----:B0-----:R-:W2:Y:S01]  /*25d80*/  LDL.LU R17, [R1+0x4ac8] ;  /* 0x004ac80001117983 */ /* 0x001ea20000300800 */
[----:B------:R-:W-:-:S03]  /*25d90*/  SEL R13, R3, R13, !P4 ;  /* 0x0000000d030d7207 */ /* 0x000fc60006000000 */
[----:B------:R0:W-:Y:S01]  /*25da0*/  STL [R1+0xa4], R16 ;  /* 0x0000a41001007387 */ /* 0x0001e20000100800 */
[C---:B------:R-:W-:Y:S02]  /*25db0*/  SEL R12, R3.reuse, R12, !P4 ;  /* 0x0000000c030c7207 */ /* 0x040fe40006000000 */
[C---:B------:R-:W-:Y:S01]  /*25dc0*/  SEL R11, R3.reuse, R11, !P4 ;  /* 0x0000000b030b7207 */ /* 0x040fe20006000000 */
[----:B0-----:R-:W3:Y:S04]  /*25dd0*/  LDL.LU R16, [R1+0x4ac4] ;  /* 0x004ac40001107983 */ /* 0x001ee80000300800 */
[----:B------:R0:W-:Y:S04]  /*25de0*/  STL [R1+0xa0], R13 ;  /* 0x0000a00d01007387 */ /* 0x0001e80000100800 */
[----:B0-----:R-:W2:Y:S04]  /*25df0*/  LDL.LU R13, [R1+0x4ac0] ;  /* 0x004ac000010d7983 */ /* 0x001ea80000300800 */
[----:B------:R0:W-:Y:S04]  /*25e00*/  STL [R1+0x9c], R12 ;  /* 0x00009c0c01007387 */ /* 0x0001e80000100800 */
[----:B0-----:R-:W2:Y:S04]  /*25e10*/  LDL.LU R12, [R1+0x4abc] ;  /* 0x004abc00010c7983 */ /* 0x001ea80000300800 */
[----:B------:R0:W-:Y:S04]  /*25e20*/  STL [R1+0x98], R11 ;  /* 0x0000980b01007387 */ /* 0x0001e80000100800 */
[----:B0-----:R-:W2:Y:S01]  /*25e30*/  LDL.LU R11, [R1+0x4ab8] ;  /* 0x004ab800010b7983 */ /* 0x001ea20000300800 */
[----:B------:R-:W-:-:S05]  /*25e40*/  SEL R29, R3, R29, !P4 ;  /* 0x0000001d031d7207 */ /* 0x000fca0006000000 */
[----:B------:R0:W-:Y:S02]  /*25e50*/  STL [R1+0x94], R29 ;  /* 0x0000941d01007387 */ /* 0x0001e40000100800 */
[C---:B0-----:R-:W-:Y:S02]  /*25e60*/  SEL R29, R3.reuse, R28, !P4 ;  /* 0x0000001c031d7207 */ /* 0x041fe40006000000 */
[----:B------:R-:W3:Y:S04]  /*25e70*/  LDL.LU R28, [R1+0x4c] ;  /* 0x00004c00011c7983 */ /* 0x000ee80000300800 */
[----:B------:R2:W-:Y:S02]  /*25e80*/  STL [R1+0x90], R29 ;  /* 0x0000901d01007387 */ /* 0x0005e40000100800 */
[----:B--2---:R-:W-:-:S02]  /*25e90*/  SEL R29, R3, R11, !P4 ;  /* 0x0000000b031d7207 */ /* 0x004fc40006000000 */
[----:B------:R-:W2:Y:S04]  /*25ea0*/  LDL.LU R11, [R1+0x58] ;  /* 0x00005800010b7983 */ /* 0x000ea80000300800 */
[----:B------:R0:W-:Y:S02]  /*25eb0*/  STL [R1+0x8c], R29 ;  /* 0x00008c1d01007387 */ /* 0x0001e40000100800 */
[C---:B0-----:R-:W-:Y:S02]  /*25ec0*/  SEL R29, R3.reuse, R12, !P4 ;  /* 0x0000000c031d7207 */ /* 0x041fe40006000000 */
[----:B------:R-:W5:Y:S04]  /*25ed0*/  LDL.LU R12, [R1+0x64] ;  /* 0x00006400010c7983 */ /* 0x000f680000300800 */
[----:B------:R0:W-:Y:S02]  /*25ee0*/  STL [R1+0x88], R29 ;  /* 0x0000881d01007387 */ /* 0x0001e40000100800 */
[----:B0-----:R-:W-:-:S02]  /*25ef0*/  SEL R29, R3, R13, !P4 ;  /* 0x0000000d031d7207 */ /* 0x001fc40006000000 */
[----:B------:R-:W5:Y:S04]  /*25f00*/  LDL.LU R13, [R1+0x48] ;  /* 0x00004800010d7983 */ /* 0x000f680000300800 */
[----:B------:R3:W-:Y:S02]  /*25f10*/  STL [R1+0x80], R29 ;  /* 0x0000801d01007387 */ /* 0x0007e40000100800 */
[C---:B---3--:R-:W-:Y:S02]  /*25f20*/  SEL R29, R3.reuse, R16, !P4 ;  /* 0x00000010031d7207 */ /* 0x048fe40006000000 */
[----:B------:R-:W3:Y:S04]  /*25f30*/  LDL.LU R16, [R1+0x70] ;  /* 0x0000700001107983 */ /* 0x000ee80000300800 */
[----:B------:R0:W-:Y:S01]  /*25f40*/  STL [R1+0x7c], R29 ;  /* 0x00007c1d01007387 */ /* 0x0001e20000100800 */
[----:B----4-:R-:W-:-:S02]  /*25f50*/  SEL R4, R3, R4, !P4 ;  /* 0x0000000403047207 */ /* 0x010fc40006000000 */
[C---:B------:R-:W-:Y:S02]  /*25f60*/  SEL R5, R3.reuse, R5, !P4 ;  /* 0x0000000503057207 */ /* 0x040fe40006000000 */
[C---:B0-----:R-:W-:Y:S02]  /*25f70*/  SEL R29, R3.reuse, R17, !P4 ;  /* 0x00000011031d7207 */ /* 0x041fe40006000000 */
[----:B------:R-:W4:Y:S01]  /*25f80*/  LDL.LU R17, [R1+0x84] ;  /* 0x0000840001117983 */ /* 0x000f220000300800 */
[----:B------:R-:W-:-:S03]  /*25f90*/  SEL R15, R3, R15, !P4 ;  /* 0x0000000f030f7207 */ /* 0x000fc60006000000 */
[----:B------:R0:W-:Y:S01]  /*25fa0*/  STL [R1+0x78], R29 ;  /* 0x0000781d01007387 */ /* 0x0001e20000100800 */
[----:B------:R-:W-:-:S03]  /*25fb0*/  SEL R0, R3, R0, !P4 ;  /* 0x0000000003007207 */ /* 0x000fc60006000000 */
[----:B0-----:R-:W4:Y:S01]  /*25fc0*/  LDL.LU R29, [R1+0x30] ;  /* 0x00003000011d7983 */ /* 0x001f220000300800 */
[C---:B------:R-:W-:Y:S02]  /*25fd0*/  SEL R19, R3.reuse, R19, !P4 ;  /* 0x0000001303137207 */ /* 0x040fe40006000000 */
[C---:B------:R-:W-:Y:S02]  /*25fe0*/  SEL R18, R3.reuse, R18, !P4 ;  /* 0x0000001203127207 */ /* 0x040fe40006000000 */
[C---:B------:R-:W-:Y:S02]  /*25ff0*/  SEL R14, R3.reuse, R14, !P4 ;  /* 0x0000000e030e7207 */ /* 0x040fe40006000000 */
[C---:B--2---:R-:W-:Y:S02]  /*26000*/  SEL R11, R3.reuse, R11, !P4 ;  /* 0x0000000b030b7207 */ /* 0x044fe40006000000 */
[C---:B-----5:R-:W-:Y:S02]  /*26010*/  SEL R12, R3.reuse, R12, !P4 ;  /* 0x0000000c030c7207 */ /* 0x060fe40006000000 */
[----:B------:R-:W-:-:S02]  /*26020*/  SEL R13, R3, R13, !P4 ;  /* 0x0000000d030d7207 */ /* 0x000fc40006000000 */
[----:B---3--:R-:W-:-:S05]  /*26030*/  SEL R16, R3, R16, !P4 ;  /* 0x0000001003107207 */ /* 0x008fca0006000000 */
[----:B------:R0:W-:Y:S04]  /*26040*/  STL [R1+0x74], R16 ;  /* 0x0000741001007387 */ /* 0x0001e80000100800 */
[----:B0-----:R-:W2:Y:S04]  /*26050*/  LDL.LU R16, [R1+0x34] ;  /* 0x0000340001107983 */ /* 0x001ea80000300800 */
[----:B------:R0:W-:Y:S04]  /*26060*/  STL [R1+0x70], R4 ;  /* 0x0000700401007387 */ /* 0x0001e80000100800 */
[----:B0-----:R-:W3:Y:S04]  /*26070*/  LDL.LU R4, [R1+0x4ab4] ;  /* 0x004ab40001047983 */ /* 0x001ee80000300800 */
[----:B------:R0:W-:Y:S04]  /*26080*/  STL [R1+0x6c], R5 ;  /* 0x00006c0501007387 */ /* 0x0001e80000100800 */
[----:B0-----:R-:W5:Y:S04]  /*26090*/  LDL.LU R5, [R1+0x4ab0] ;  /* 0x004ab00001057983 */ /* 0x001f680000300800 */
[----:B------:R0:W-:Y:S04]  /*260a0*/  STL [R1+0x68], R15 ;  /* 0x0000680f01007387 */ /* 0x0001e80000100800 */
[----:B0-----:R-:W2:Y:S04]  /*260b0*/  LDL.LU R15, [R1+0x4aac] ;  /* 0x004aac00010f7983 */ /* 0x001ea80000300800 */
        /* <DEDUP_REMOVED lines=13> */
[----:B0-----:R-:W2:Y:S01]  /*26190*/  LDL.LU R14, [R1+0x4aa0] ;  /* 0x004aa000010e7983 */ /* 0x001ea20000300800 */
[----:B----4-:R-:W-:-:S05]  /*261a0*/  SEL R17, R3, R17, !P4 ;  /* 0x0000001103117207 */ /* 0x010fca0006000000 */
[----:B------:R0:W-:Y:S01]  /*261b0*/  STL [R1+0x3c], R17 ;  /* 0x00003c1101007387 */ /* 0x0001e20000100800 */
[C---:B------:R-:W-:Y:S02]  /*261c0*/  SEL R28, R3.reuse, R28, !P4 ;  /* 0x0000001c031c7207 */ /* 0x040fe40006000000 */
[C---:B------:R-:W-:Y:S02]  /*261d0*/  SEL R29, R3.reuse, R29, !P4 ;  /* 0x0000001d031d7207 */ /* 0x040fe40006000000 */
[C---:B---3--:R-:W-:Y:S02]  /*261e0*/  SEL R4, R3.reuse, R4, !P4 ;  /* 0x0000000403047207 */ /* 0x048fe40006000000 */
[C---:B-----5:R-:W-:Y:S02]  /*261f0*/  SEL R5, R3.reuse, R5, !P4 ;  /* 0x0000000503057207 */ /* 0x060fe40006000000 */
[C---:B--2---:R-:W-:Y:S02]  /*26200*/  SEL R15, R3.reuse, R15, !P4 ;  /* 0x0000000f030f7207 */ /* 0x044fe40006000000 */
[----:B0-----:R-:W-:-:S02]  /*26210*/  SEL R17, R3, R18, !P4 ;  /* 0x0000001203117207 */ /* 0x001fc40006000000 */
[----:B------:R-:W2:Y:S01]  /*26220*/  LDL.LU R18, [R1+0x1c] ;  /* 0x00001c0001127983 */ /* 0x000ea20000300800 */
[----:B------:R-:W-:-:S05]  /*26230*/  SEL R14, R3, R14, !P4 ;  /* 0x0000000e030e7207 */ /* 0x000fca0006000000 */
[----:B------:R0:W-:Y:S04]  /*26240*/  STL [R1+0x38], R14 ;  /* 0x0000380e01007387 */ /* 0x0001e80000100800 */
[----:B------:R1:W-:Y:S01]  /*26250*/  STL [R1+0x2c], R17 ;  /* 0x00002c1101007387 */ /* 0x0003e20000100800 */
[----:B0-----:R-:W-:-:S05]  /*26260*/  SEL R14, R3, R19, !P4 ;  /* 0x00000013030e7207 */ /* 0x001fca0006000000 */
[----:B------:R-:W-:Y:S04]  /*26270*/  STL [R1+0x49b4], R14 ;  /* 0x0049b40e01007387 */ /* 0x000fe80000100800 */
[----:B------:R-:W-:Y:S01]  /*26280*/  STL [R1+0x49b8], R15 ;  /* 0x0049b80f01007387 */ /* 0x000fe20000100800 */
[----:B------:R-:W-:-:S03]  /*26290*/  SEL R19, R3, R16, !P4 ;  /* 0x0000001003137207 */ /* 0x000fc60006000000 */
[----:B------:R-:W-:Y:S04]  /*262a0*/  STL [R1+0x49bc], R28 ;  /* 0x0049bc1c01007387 */ /* 0x000fe80000100800 */
[----:B------:R-:W-:Y:S04]  /*262b0*/  STL [R1+0x49c0], R5 ;  /* 0x0049c00501007387 */ /* 0x000fe80000100800 */
[----:B------:R-:W-:Y:S04]  /*262c0*/  STL [R1+0x49c4], R4 ;  /* 0x0049c40401007387 */ /* 0x000fe80000100800 */
[----:B------:R-:W-:Y:S04]  /*262d0*/  STL [R1+0x49c8], R29 ;  /* 0x0049c81d01007387 */ /* 0x000fe80000100800 */
[----:B------:R-:W3:Y:S01]  /*262e0*/  LDL.LU R16, [R1+0xbf4] ;  /* 0x000bf40001107983 */ /* 0x000ee20000300800 */
[----:B------:R-:W-:-:S02]  /*262f0*/  SEL R12, R3, R12, !P4 ;  /* 0x0000000c030c7207 */ /* 0x000fc40006000000 */
[C---:B------:R-:W-:Y:S01]  /*26300*/  SEL R0, R3.reuse, R0, !P4 ;  /* 0x0000000003007207 */ /* 0x040fe20006000000 */
[----:B-1----:R-:W4:Y:S01]  /*26310*/  LDL.LU R17, [R1+0xbf0] ;  /* 0x000bf00001117983 */ /* 0x002f220000300800 */
[C---:B------:R-:W-:Y:S02]  /*26320*/  SEL R13, R3.reuse, R13, !P4 ;  /* 0x0000000d030d7207 */ /* 0x040fe40006000000 */
[C---:B------:R-:W-:Y:S01]  /*26330*/  SEL R11, R3.reuse, R11, !P4 ;  /* 0x0000000b030b7207 */ /* 0x040fe20006000000 */
[----:B------:R-:W-:Y:S01]  /*26340*/  STL [R1+0x49cc], R19 ;  /* 0x0049cc1301007387 */ /* 0x000fe20000100800 */
[C---:B------:R-:W-:Y:S02]  /*26350*/  SEL R20, R3.reuse, R20, !P4 ;  /* 0x0000001403147207 */ /* 0x040fe40006000000 */
[C---:B------:R-:W-:Y:S02]  /*26360*/  SEL R21, R3.reuse, R21, !P4 ;  /* 0x0000001503157207 */ /* 0x040fe40006000000 */
[----:B------:R-:W-:-:S02]  /*26370*/  SEL R22, R3, R22, !P4 ;  /* 0x0000001603167207 */ /* 0x000fc40006000000 */
[C---:B------:R-:W-:Y:S02]  /*26380*/  SEL R23, R3.reuse, R23, !P4 ;  /* 0x0000001703177207 */ /* 0x040fe40006000000 */
[C---:B------:R-:W-:Y:S02]  /*26390*/  SEL R24, R3.reuse, R24, !P4 ;  /* 0x0000001803187207 */ /* 0x040fe40006000000 */
[C---:B------:R-:W-:Y:S02]  /*263a0*/  SEL R25, R3.reuse, R25, !P4 ;  /* 0x0000001903197207 */ /* 0x040fe40006000000 */
[C---:B------:R-:W-:Y:S02]  /*263b0*/  SEL R26, R3.reuse, R26, !P4 ;  /* 0x0000001a031a7207 */ /* 0x040fe40006000000 */
[C---:B------:R-:W-:Y:S02]  /*263c0*/  SEL R27, R3.reuse, R27, !P4 ;  /* 0x0000001b031b7207 */ /* 0x040fe40006000000 */
[C---:B------:R-:W-:Y:S01]  /*263d0*/  SEL R10, R3.reuse, R10, !P4 ;  /* 0x0000000a030a7207 */ /* 0x040fe20006000000 */
[----:B------:R-:W-:Y:S01]  /*263e0*/  @!P3 IMAD.MOV R7, RZ, RZ, -R7 ;  /* 0x000000ffff07b224 */ /* 0x000fe200078e0a07 */
[----:B------:R-:W-:-:S02]  /*263f0*/  SEL R9, R3, R9, !P4 ;  /* 0x0000000903097207 */ /* 0x000fc40006000000 */
[C---:B------:R-:W-:Y:S01]  /*26400*/  SEL R8, R3.reuse, R8, !P4 ;  /* 0x0000000803087207 */ /* 0x040fe20006000000 */
[----:B------:R-:W-:Y:S01]  /*26410*/  @!P1 IMAD.MOV R6, RZ, RZ, -R6 ;  /* 0x000000ffff069224 */ /* 0x000fe200078e0a06 */
[----:B------:R-:W-:-:S04]  /*26420*/  SEL R7, R3, R7, !P4 ;  /* 0x0000000703077207 */ /* 0x000fc80006000000 */
[C---:B------:R-:W-:Y:S02]  /*26430*/  SEL R6, R3.reuse, R6, !P4 ;  /* 0x0000000603067207 */ /* 0x040fe40006000000 */
[----:B--2---:R-:W-:-:S05]  /*26440*/  SEL R18, R3, R18, !P4 ;  /* 0x0000001203127207 */ /* 0x004fca0006000000 */
[----:B------:R-:W-:Y:S04]  /*26450*/  STL [R1+0x49d0], R18 ;  /* 0x0049d01201007387 */ /* 0x000fe80000100800 */
        /* <DEDUP_REMOVED lines=12> */
[----:B------:R0:W-:Y:S04]  /*26520*/  STL [R1+0x4a04], R10 ;  /* 0x004a040a01007387 */ /* 0x0001e80000100800 */
[----:B0-----:R-:W2:Y:S04]  /*26530*/  LDL.LU R10, [R1+0x7e4] ;  /* 0x0007e400010a7983 */ /* 0x001ea80000300800 */
        /* <DEDUP_REMOVED lines=14> */
[----:B---3--:R-:W-:-:S03]  /*26620*/  IMAD R16, R16, UR6, RZ ;  /* 0x0000000610107c24 */ /* 0x008fc6000f8e02ff */
[----:B------:R-:W3:Y:S04]  /*26630*/  LDL.LU R29, [R1+0x7a8] ;  /* 0x0007a800011d7983 */ /* 0x000ee80000300800 */
[----:B------:R-:W3:Y:S04]  /*26640*/  LDL.LU R4, [R1+0x7a4] ;  /* 0x0007a40001047983 */ /* 0x000ee80000300800 */
[----:B------:R-:W3:Y:S04]  /*26650*/  LDL.LU R5, [R1+0x7a0] ;  /* 0x0007a00001057983 */ /* 0x000ee80000300800 */
[----:B------:R-:W3:Y:S04]  /*26660*/  LDL.LU R28, [R1+0x79c] ;  /* 0x00079c00011c7983 */ /* 0x000ee80000300800 */
[----:B------:R-:W3:Y:S04]  /*26670*/  LDL.LU R15, [R1+0x798] ;  /* 0x00079800010f7983 */ /* 0x000ee80000300800 */
[----:B------:R-:W3:Y:S04]  /*26680*/  LDL.LU R14, [R1+0x794] ;  /* 0x00079400010e7983 */ /* 0x000ee80000300800 */
[----:B------:R-:W-:Y:S04]  /*26690*/  STL [R1+0x4a08], R9 ;  /* 0x004a080901007387 */ /* 0x000fe80000100800 */
[----:B------:R0:W-:Y:S04]  /*266a0*/  STL [R1+0x4a0c], R8 ;  /* 0x004a0c0801007387 */ /* 0x0001e80000100800 */
[----:B------:R-:W-:Y:S01]  /*266b0*/  STL [R1+0x4a10], R7 ;  /* 0x004a100701007387 */ /* 0x000fe20000100800 */
[----:B0-----:R-:W-:-:S05]  /*266c0*/  LEA R8, P0, R16, UR8, 0x1 ;  /* 0x0000000810087c11 */ /* 0x001fca000f8008ff */
[----:B------:R-:W-:Y:S04]  /*266d0*/  STL [R1+0x1288], R8 ;  /* 0x0012880801007387 */ /* 0x000fe80000100800 */
[----:B------:R0:W-:Y:S04]  /*266e0*/  STL [R1+0x4a14], R6 ;  /* 0x004a140601007387 */ /* 0x0001e80000100800 */
[----:B0-----:R0:W3:Y:S01]  /*266f0*/  LDL.64 R6, [R1+0x1288] ;  /* 0x0012880001067983 */ /* 0x0010e20000100a00 */
[----:B------:R-:W-:Y:S02]  /*26700*/  @!P6 IMAD.MOV R2, RZ, RZ, -R2 ;  /* 0x000000ffff02e224 */ /* 0x000fe400078e0a02 */
[----:B----4-:R-:W-:Y:S01]  /*26710*/  IMAD R17, R17, UR6, RZ ;  /* 0x0000000611117c24 */ /* 0x010fe2000f8e02ff */
[----:B------:R-:W1:Y:S02]  /*26720*/  LDCU UR6, c[0x0][0x3a8] ;  /* 0x00007500ff0677ac */ /* 0x000e640008000800 */
[----:B------:R-:W-:-:S02]  /*26730*/  SEL R2, R3, R2, !P4 ;  /* 0x0000000203027207 */ /* 0x000fc40006000000 */
[----:B------:R-:W-:-:S03]  /*26740*/  LEA R8, P1, R17, UR8, 0x1 ;  /* 0x0000000811087c11 */ /* 0x000fc6000f8208ff */
[----:B------:R-:W-:Y:S01]  /*26750*/  STL [R1+0x4a18], R2 ;  /* 0x004a180201007387 */ /* 0x000fe20000100800 */
[----:B------:R-:W-:Y:S01]  /*26760*/  LEA.HI.X.SX32 R9, R17, UR9, 0x1, P1 ;  /* 0x0000000911097c11 */ /* 0x000fe200088f0eff */
[----:B--2---:R-:W-:-:S05]  /*26770*/  IMAD R3, R10, UR7, RZ ;  /* 0x000000070a037c24 */ /* 0x004fca000f8e02ff */
[----:B------:R2:W-:Y:S01]  /*26780*/  STL [R1+0x4a1c], R3 ;  /* 0x004a1c0301007387 */ /* 0x0005e20000100800 */
[----:B-----5:R-:W-:Y:S02]  /*26790*/  IMAD R17, R26, UR7, RZ ;  /* 0x000000071a117c24 */ /* 0x020fe4000f8e02ff */
[----:B--2---:R-:W-:Y:S02]  /*267a0*/  IMAD R3, R25, UR7, RZ ;  /* 0x0000000719037c24 */ /* 0x004fe4000f8e02ff */
[----:B------:R-:W-:Y:S02]  /*267b0*/  IMAD R2, R24, UR7, RZ ;  /* 0x0000000718027c24 */ /* 0x000fe4000f8e02ff */
[----:B------:R-:W-:Y:S01]  /*267c0*/  IMAD R0, R0, UR7, RZ ;  /* 0x0000000700007c24 */ /* 0x000fe2000f8e02ff */
[----:B---3--:R-:W-:Y:S01]  /*267d0*/  LEA.HI.X.SX32 R7, R16, UR9, 0x1, P0 ;  /* 0x0000000910077c11 */ /* 0x008fe200080f0eff */
[----:B------:R-:W-:-:S04]  /*267e0*/  IMAD R16, R27, UR7, RZ ;  /* 0x000000071b107c24 */ /* 0x000fc8000f8e02ff */
[----:B------:R-:W-:Y:S01]  /*267f0*/  STL [R1+0x128c], R7 ;  /* 0x00128c0701007387 */ /* 0x000fe20000100800 */
[----:B------:R-:W-:-:S03]  /*26800*/  IMAD R6, R23, UR7, RZ ;  /* 0x0000000717067c24 */ /* 0x000fc6000f8e02ff */
[----:B------:R-:W-:Y:S04]  /*26810*/  STL.64 [R1+0x1280], R8 ;  /* 0x0012800801007387 */ /* 0x000fe80000100a00 */
[----:B------:R-:W-:Y:S04]  /*26820*/  STL [R1+0x4a20], R16 ;  /* 0x004a201001007387 */ /* 0x000fe80000100800 */
[----:B------:R-:W-:Y:S04]  /*26830*/  STL [R1+0x4a24], R17 ;  /* 0x004a241101007387 */ /* 0x000fe80000100800 */
[----:B------:R2:W-:Y:S04]  /*26840*/  STL [R1+0x14], R3 ;  /* 0x0000140301007387 */ /* 0x0005e80000100800 */
[----:B------:R3:W-:Y:S01]  /*26850*/  STL [R1+0x18], R2 ;  /* 0x0000180201007387 */ /* 0x0007e20000100800 */
[----:B--2---:R-:W-:-:S03]  /*26860*/  IMAD R3, R22, UR7, RZ ;  /* 0x0000000716037c24 */ /* 0x004fc6000f8e02ff */
[----:B------:R2:W-:Y:S01]  /*26870*/  STL [R1+0x1c], R6 ;  /* 0x00001c0601007387 */ /* 0x0005e20000100800 */
[----:B---3--:R-:W-:-:S03]  /*26880*/  IMAD R2, R21, UR7, RZ ;  /* 0x0000000715027c24 */ /* 0x008fc6000f8e02ff */
[----:B------:R3:W-:Y:S01]  /*26890*/  STL [R1+0x20], R3 ;  /* 0x0000200301007387 */ /* 0x0007e20000100800 */
[----:B--2---:R-:W-:-:S03]  /*268a0*/  IMAD R6, R20, UR7, RZ ;  /* 0x0000000714067c24 */ /* 0x004fc6000f8e02ff */
[----:B------:R2:W-:Y:S01]  /*268b0*/  STL [R1+0x24], R2 ;  /* 0x0000240201007387 */ /* 0x0005e20000100800 */
[----:B---3--:R-:W-:-:S03]  /*268c0*/  IMAD R3, R11, UR7, RZ ;  /* 0x000000070b037c24 */ /* 0x008fc6000f8e02ff */
[----:B------:R-:W-:Y:S04]  /*268d0*/  STL [R1+0x28], R6 ;  /* 0x0000280601007387 */ /* 0x000fe80000100800 */
[----:B------:R3:W-:Y:S01]  /*268e0*/  STL [R1+0x30], R3 ;  /* 0x0000300301007387 */ /* 0x0007e20000100800 */
[----:B--2---:R-:W-:-:S05]  /*268f0*/  IMAD R2, R13, UR7, RZ ;  /* 0x000000070d027c24 */ /* 0x004fca000f8e02ff */
[----:B------:R2:W-:Y:S01]  /*26900*/  STL [R1+0x34], R2 ;  /* 0x0000340201007387 */ /* 0x0005e20000100800 */
[----:B---3--:R-:W-:-:S03]  /*26910*/  IMAD R3, R12, UR7, RZ ;  /* 0x000000070c037c24 */ /* 0x008fc6000f8e02ff */
[----:B------:R3:W-:Y:S04]  /*26920*/  STL [R1+0x4c], R0 ;  /* 0x00004c0001007387 */ /* 0x0007e80000100800 */
[----:B------:R4:W-:Y:S01]  /*26930*/  STL [R1+0x50], R3 ;  /* 0x0000500301007387 */ /* 0x0009e20000100800 */
[----:B--2---:R-:W-:Y:S02]  /*26940*/  IMAD R2, R18, UR7, RZ ;  /* 0x0000000712027c24 */ /* 0x004fe4000f8e02ff */
[----:B---3--:R-:W-:-:S03]  /*26950*/  IMAD R0, R19, UR7, RZ ;  /* 0x0000000713007c24 */ /* 0x008fc6000f8e02ff */
[----:B------:R2:W-:Y:S01]  /*26960*/  STL [R1+0x54], R2 ;  /* 0x0000540201007387 */ /* 0x0005e20000100800 */
[----:B----4-:R-:W-:-:S03]  /*26970*/  IMAD R3, R29, UR7, RZ ;  /* 0x000000071d037c24 */ /* 0x010fc6000f8e02ff */
[----:B------:R3:W-:Y:S04]  /*26980*/  STL [R1+0x84], R0 ;  /* 0x0000840001007387 */ /* 0x0007e80000100800 */
[----:B------:R4:W-:Y:S01]  /*26990*/  STL [R1+0xc4], R3 ;  /* 0x0000c40301007387 */ /* 0x0009e20000100800 */
[----:B--2---:R-:W-:Y:S02]  /*269a0*/  IMAD R2, R4, UR7, RZ ;  /* 0x0000000704027c24 */ /* 0x004fe4000f8e02ff */
[----:B---3--:R-:W-:-:S03]  /*269b0*/  IMAD R0, R5, UR7, RZ ;  /* 0x0000000705007c24 */ /* 0x008fc6000f8e02ff */
[----:B------:R2:W-:Y:S01]  /*269c0*/  STL [R1+0x208], R2 ;  /* 0x0002080201007387 */ /* 0x0005e20000100800 */
[----:B----4-:R-:W-:-:S03]  /*269d0*/  IMAD R3, R28, UR7, RZ ;  /* 0x000000071c037c24 */ /* 0x010fc6000f8e02ff */
[----:B------:R3:W-:Y:S04]  /*269e0*/  STL [R1+0x20c], R0 ;  /* 0x00020c0001007387 */ /* 0x0007e80000100800 */
[----:B------:R-:W-:Y:S04]  /*269f0*/  STL [R1+0x79c], R3 ;  /* 0x00079c0301007387 */ /* 0x000fe80000100800 */
[----:B------:R-:W4:Y:S01]  /*26a00*/  LDL.LU R17, [R1+0x788] ;  /* 0x0007880001117983 */ /* 0x000f220000300800 */
[----:B--2---:R-:W-:Y:S02]  /*26a10*/  IMAD R2, R15, UR7, RZ ;  /* 0x000000070f027c24 */ /* 0x004fe4000f8e02ff */
[----:B---3--:R-:W-:-:S03]  /*26a20*/  IMAD R0, R14, UR7, RZ ;  /* 0x000000070e007c24 */ /* 0x008fc6000f8e02ff */
[----:B------:R-:W-:Y:S04]  /*26a30*/  STL [R1+0x798], R2 ;  /* 0x0007980201007387 */ /* 0x000fe80000100800 */
[----:B----4-:R2:W-:Y:S04]  /*26a40*/  STL [R1+0x4a98], R17 ;  /* 0x004a981101007387 */ /* 0x0105e80000100800 */
[----:B------:R-:W-:Y:S04]  /*26a50*/  STL [R1+0x7a8], R0 ;  /* 0x0007a80001007387 */ /* 0x000fe80000100800 */
[----:B--2---:R-:W2:Y:S04]  /*26a60*/  LDL.LU R17, [R1+0x78c] ;  /* 0x00078c0001117983 */ /* 0x004ea80000300800 */
[----:B--2---:R2:W-:Y:S04]  /*26a70*/  STL [R1+0x4a9c], R17 ;  /* 0x004a9c1101007387 */ /* 0x0045e80000100800 */
[----:B--2---:R-:W2:Y:S04]  /*26a80*/  LDL.LU R17, [R1+0x790] ;  /* 0x0007900001117983 */ /* 0x004ea80000300800 */
[----:B------:R-:W3:Y:S04]  /*26a90*/  LDL.LU R16, [R1+0x784] ;  /* 0x0007840001107983 */ /* 0x000ee80000300800 */
[----:B------:R-:W4:Y:S04]  /*26aa0*/  LDL.LU R3, [R1+0x780] ;  /* 0x0007800001037983 */ /* 0x000f280000300800 */
[----:B------:R-:W5:Y:S04]  /*26ab0*/  LDL.LU R2, [R1+0x77c] ;  /* 0x00077c0001027983 */ /* 0x000f680000300800 */
[----:B------:R-:W3:Y:S04]  /*26ac0*/  LDL.LU R6, [R1+0x778] ;  /* 0x0007780001067983 */ /* 0x000ee80000300800 */
        /* <DEDUP_REMOVED lines=24> */
[----:B--2---:R-:W-:-:S05]  /*26c50*/  IMAD R17, R17, UR7, RZ ;  /* 0x0000000711117c24 */ /* 0x004fca000f8e02ff */
[----:B------:R2:W-:Y:S04]  /*26c60*/  STL [R1+0x7ac], R17 ;  /* 0x0007ac1101007387 */ /* 0x0005e80000100800 */
[----:B--2---:R-:W2:Y:S02]  /*26c70*/  LDL.LU R17, [R1+0x4a9c] ;  /* 0x004a9c0001117983 */ /* 0x004ea40000300800 */
[----:B--2---:R-:W-:-:S05]  /*26c80*/  IMAD R17, R17, UR7, RZ ;  /* 0x0000000711117c24 */ /* 0x004fca000f8e02ff */
[----:B------:R2:W-:Y:S04]  /*26c90*/  STL [R1+0x7c0], R17 ;  /* 0x0007c01101007387 */ /* 0x0005e80000100800 */
[----:B--2---:R-:W2:Y:S01]  /*26ca0*/  LDL.LU R17, [R1+0x4a98] ;  /* 0x004a980001117983 */ /* 0x004ea20000300800 */
[----:B---3--:R-:W-:Y:S02]  /*26cb0*/  IMAD R16, R16, UR7, RZ ;  /* 0x0000000710107c24 */ /* 0x008fe4000f8e02ff */
[----:B----4-:R-:W-:Y:S02]  /*26cc0*/  IMAD R3, R3, UR7, RZ ;  /* 0x0000000703037c24 */ /* 0x010fe4000f8e02ff */
[----:B-----5:R-:W-:Y:S02]  /*26cd0*/  IMAD R2, R2, UR7, RZ ;  /* 0x0000000702027c24 */ /* 0x020fe4000f8e02ff */
[----:B------:R-:W-:-:S02]  /*26ce0*/  IMAD R6, R6, UR7, RZ ;  /* 0x0000000706067c24 */ /* 0x000fc4000f8e02ff */
[----:B------:R-:W-:Y:S02]  /*26cf0*/  IMAD R0, R0, UR7, RZ ;  /* 0x0000000700007c24 */ /* 0x000fe4000f8e02ff */
[----:B--2---:R-:W-:-:S05]  /*26d00*/  IMAD R17, R17, UR7, RZ ;  /* 0x0000000711117c24 */ /* 0x004fca000f8e02ff */
        /* <DEDUP_REMOVED lines=1357> */
[----:B------:R-:W-:Y:S02]  /*2c1e0*/  IMAD R8, R8, UR7, RZ ;  /* 0x0000000708087c24 */ /* 0x000fe4000f8e02ff */
[----:B------:R-:W-:Y:S02]  /*2c1f0*/  IMAD R9, R9, UR7, RZ ;  /* 0x0000000709097c24 */ /* 0x000fe4000f8e02ff */
[----:B------:R-:W-:Y:S02]  /*2c200*/  IMAD R10, R10, UR7, RZ ;  /* 0x000000070a0a7c24 */ /* 0x000fe4000f8e02ff */
[----:B------:R-:W-:Y:S02]  /*2c210*/  IMAD R27, R27, UR7, RZ ;  /* 0x000000071b1b7c24 */ /* 0x000fe4000f8e02ff */
        /* <DEDUP_REMOVED lines=19> */
[----:B--2---:R-:W-:-:S05]  /*2c350*/  IMAD R17, R17, UR7, RZ ;  /* 0x0000000711117c24 */ /* 0x004fca000f8e02ff */
[----:B------:R2:W-:Y:S04]  /*2c360*/  STL [R1+0x680], R17 ;  /* 0x0006801101007387 */ /* 0x0005e80000100800 */
[----:B--2---:R-:W2:Y:S04]  /*2c370*/  LDL.LU R17, [R1+0x4a24] ;  /* 0x004a240001117983 */ /* 0x004ea80000300800 */
[----:B------:R3:W-:Y:S04]  /*2c380*/  STL [R1+0x67c], R16 ;  /* 0x00067c1001007387 */ /* 0x0007e80000100800 */
[----:B---3--:R-:W3:Y:S04]  /*2c390*/  LDL.LU R16, [R1+0x4a20] ;  /* 0x004a200001107983 */ /* 0x008ee80000300800 */
[----:B------:R4:W-:Y:S04]  /*2c3a0*/  STL [R1+0x678], R3 ;  /* 0x0006780301007387 */ /* 0x0009e80000100800 */
[----:B----4-:R-:W4:Y:S04]  /*2c3b0*/  LDL.LU R3, [R1+0x4a1c] ;  /* 0x004a1c0001037983 */ /* 0x010f280000300800 */
[----:B------:R5:W-:Y:S04]  /*2c3c0*/  STL [R1+0x674], R2 ;  /* 0x0006740201007387 */ /* 0x000be80000100800 */
[----:B-----5:R-:W5:Y:S04]  /*2c3d0*/  LDL.LU R2, [R1+0x4a18] ;  /* 0x004a180001027983 */ /* 0x020f680000300800 */
        /* <DEDUP_REMOVED lines=49> */
[----:B0-----:R-:W3:Y:S01]  /*2c6f0*/  LDL.LU R14, [R1+0x49b4] ;  /* 0x0049b400010e7983 */ /* 0x001ee20000300800 */
[----:B--2---:R-:W-:-:S02]  /*2c700*/  IMAD R15, R15, UR7, RZ ;  /* 0x000000070f0f7c24 */ /* 0x004fc4000f8e02ff */
[----:B---3--:R-:W-:-:S05]  /*2c710*/  IMAD R14, R14, UR7, RZ ;  /* 0x000000070e0e7c24 */ /* 0x008fca000f8e02ff */
[----:B------:R0:W-:Y:S04]  /*2c720*/  STL [R1+0x60c], R14 ;  /* 0x00060c0e01007387 */ /* 0x0001e80000100800 */
[----:B0-----:R-:W4:Y:S04]  /*2c730*/  LDL.LU R14, [R1+0x49b0] ;  /* 0x0049b000010e7983 */ /* 0x001f280000300800 */
[----:B------:R0:W-:Y:S04]  /*2c740*/  STL [R1+0x608], R15 ;  /* 0x0006080f01007387 */ /* 0x0001e80000100800 */
[----:B0-----:R-:W4:Y:S01]  /*2c750*/  LDL.LU R15, [R1+0x49ac] ;  /* 0x0049ac00010f7983 */ /* 0x001f220000300800 */
[----:B------:R-:W-:-:S02]  /*2c760*/  IMAD R28, R28, UR7, RZ ;  /* 0x000000071c1c7c24 */ /* 0x000fc4000f8e02ff */
[----:B------:R-:W-:-:S03]  /*2c770*/  IMAD R5, R5, UR7, RZ ;  /* 0x0000000705057c24 */ /* 0x000fc6000f8e02ff */
[----:B------:R0:W-:Y:S04]  /*2c780*/  STL [R1+0x604], R28 ;  /* 0x0006041c01007387 */ /* 0x0001e80000100800 */
[----:B------:R2:W-:Y:S01]  /*2c790*/  STL [R1+0x600], R5 ;  /* 0x0006000501007387 */ /* 0x0005e20000100800 */
[----:B0-----:R-:W-:Y:S02]  /*2c7a0*/  IMAD R28, R4, UR7, RZ ;  /* 0x00000007041c7c24 */ /* 0x001fe4000f8e02ff */
[----:B------:R-:W-:Y:S02]  /*2c7b0*/  IMAD R4, R29, UR7, RZ ;  /* 0x000000071d047c24 */ /* 0x000fe4000f8e02ff */
[----:B--2---:R-:W-:Y:S01]  /*2c7c0*/  IMAD R5, R19, UR7, RZ ;  /* 0x0000000713057c24 */ /* 0x004fe2000f8e02ff */
[----:B------:R-:W-:Y:S04]  /*2c7d0*/  STL [R1+0x5fc], R28 ;  /* 0x0005fc1c01007387 */ /* 0x000fe80000100800 */
[----:B------:R-:W2:Y:S04]  /*2c7e0*/  LDL R19, [R1+0x14] ;  /* 0x0000140001137983 */ /* 0x000ea80000100800 */
[----:B------:R0:W-:Y:S01]  /*2c7f0*/  STL [R1+0x5f8], R4 ;  /* 0x0005f80401007387 */ /* 0x0001e20000100800 */
[----:B------:R-:W-:-:S03]  /*2c800*/  IMAD R0, R0, UR7, RZ ;  /* 0x0000000700007c24 */ /* 0x000fc6000f8e02ff */
[----:B------:R3:W-:Y:S01]  /*2c810*/  STL [R1+0x5f4], R5 ;  /* 0x0005f40501007387 */ /* 0x0007e20000100800 */
[----:B0-----:R-:W-:Y:S02]  /*2c820*/  IMAD R4, R18, UR7, RZ ;  /* 0x0000000712047c24 */ /* 0x001fe4000f8e02ff */
[----:B---3--:R-:W-:-:S03]  /*2c830*/  IMAD R5, R12, UR7, RZ ;  /* 0x000000070c057c24 */ /* 0x008fc6000f8e02ff */
[----:B------:R0:W-:Y:S04]  /*2c840*/  STL [R1+0x5f0], R4 ;  /* 0x0005f00401007387 */ /* 0x0001e80000100800 */
[----:B------:R3:W-:Y:S04]  /*2c850*/  STL [R1+0x5ec], R5 ;  /* 0x0005ec0501007387 */ /* 0x0007e80000100800 */
[----:B------:R1:W-:Y:S01]  /*2c860*/  STL [R1+0x5e8], R0 ;  /* 0x0005e80001007387 */ /* 0x0003e20000100800 */
[----:B0-----:R-:W-:Y:S02]  /*2c870*/  IMAD R4, R13, UR7, RZ ;  /* 0x000000070d047c24 */ /* 0x001fe4000f8e02ff */
[----:B---3--:R-:W-:-:S03]  /*2c880*/  IMAD R5, R11, UR7, RZ ;  /* 0x000000070b057c24 */ /* 0x008fc6000f8e02ff */
[----:B------:R0:W-:Y:S01]  /*2c890*/  STL [R1+0x5e4], R4 ;  /* 0x0005e40401007387 */ /* 0x0001e20000100800 */
[----:B-1----:R-:W-:-:S03]  /*2c8a0*/  IMAD R0, R20, UR7, RZ ;  /* 0x0000000714007c24 */ /* 0x002fc6000f8e02ff */
[----:B------:R1:W-:Y:S04]  /*2c8b0*/  STL [R1+0x5e0], R5 ;  /* 0x0005e00501007387 */ /* 0x0003e80000100800 */
[----:B------:R3:W-:Y:S01]  /*2c8c0*/  STL [R1+0x5dc], R0 ;  /* 0x0005dc0001007387 */ /* 0x0007e20000100800 */
[----:B0-----:R-:W-:Y:S02]  /*2c8d0*/  IMAD R4, R21, UR7, RZ ;  /* 0x0000000715047c24 */ /* 0x001fe4000f8e02ff */
[----:B-1----:R-:W-:-:S03]  /*2c8e0*/  IMAD R5, R22, UR7, RZ ;  /* 0x0000000716057c24 */ /* 0x002fc6000f8e02ff */
[----:B------:R0:W-:Y:S01]  /*2c8f0*/  STL [R1+0x5d8], R4 ;  /* 0x0005d80401007387 */ /* 0x0001e20000100800 */
[----:B---3--:R-:W-:-:S03]  /*2c900*/  IMAD R0, R23, UR7, RZ ;  /* 0x0000000717007c24 */ /* 0x008fc6000f8e02ff */
[----:B------:R1:W-:Y:S04]  /*2c910*/  STL [R1+0x5d4], R5 ;  /* 0x0005d40501007387 */ /* 0x0003e80000100800 */
[----:B------:R3:W-:Y:S01]  /*2c920*/  STL [R1+0x5d0], R0 ;  /* 0x0005d00001007387 */ /* 0x0007e20000100800 */
[----:B0-----:R-:W-:Y:S02]  /*2c930*/  IMAD R4, R24, UR7, RZ ;  /* 0x0000000718047c24 */ /* 0x001fe4000f8e02ff */
[----:B-1----:R-:W-:-:S03]  /*2c940*/  IMAD R5, R25, UR7, RZ ;  /* 0x0000000719057c24 */ /* 0x002fc6000f8e02ff */
[----:B------:R0:W-:Y:S01]  /*2c950*/  STL [R1+0x5cc], R4 ;  /* 0x0005cc0401007387 */ /* 0x0001e20000100800 */
[----:B---3--:R-:W-:-:S03]  /*2c960*/  IMAD R0, R26, UR7, RZ ;  /* 0x000000071a007c24 */ /* 0x008fc6000f8e02ff */
[----:B------:R1:W-:Y:S01]  /*2c970*/  STL [R1+0x5c8], R5 ;  /* 0x0005c80501007387 */ /* 0x0003e20000100800 */
[----:B------:R-:W-:Y:S02]  /*2c980*/  IMAD R8, R8, UR7, RZ ;  /* 0x0000000708087c24 */ /* 0x000fe4000f8e02ff */
[----:B------:R-:W-:Y:S01]  /*2c990*/  IMAD R28, R10, UR7, RZ ;  /* 0x000000070a1c7c24 */ /* 0x000fe2000f8e02ff */
[----:B------:R3:W-:Y:S01]  /*2c9a0*/  STL [R1+0x5c4], R0 ;  /* 0x0005c40001007387 */ /* 0x0007e20000100800 */
[----:B0-----:R-:W-:Y:S02]  /*2c9b0*/  IMAD R4, R27, UR7, RZ ;  /* 0x000000071b047c24 */ /* 0x001fe4000f8e02ff */
[----:B------:R-:W-:Y:S02]  /*2c9c0*/  IMAD R29, R6, UR7, RZ ;  /* 0x00000007061d7c24 */ /* 0x000fe4000f8e02ff */
[----:B-1----:R-:W-:Y:S01]  /*2c9d0*/  IMAD R5, R9, UR7, RZ ;  /* 0x0000000709057c24 */ /* 0x002fe2000f8e02ff */
[----:B------:R-:W-:Y:S01]  /*2c9e0*/  STL [R1+0x5c0], R4 ;  /* 0x0005c00401007387 */ /* 0x000fe20000100800 */
[----:B---3--:R-:W-:-:S03]  /*2c9f0*/  IMAD R0, R7, UR7, RZ ;  /* 0x0000000707007c24 */ /* 0x008fc6000f8e02ff */
[----:B------:R4:W-:Y:S04]  /*2ca00*/  STL [R1+0x5b4], R8 ;  /* 0x0005b40801007387 */ /* 0x0009e80000100800 */
[----:B------:R-:W-:Y:S04]  /*2ca10*/  STL.64 [R1+0x4940], R28 ;  /* 0x0049401c01007387 */ /* 0x000fe80000100a00 */
[----:B------:R-:W-:Y:S04]  /*2ca20*/  STL [R1+0x5b0], R0 ;  /* 0x0005b00001007387 */ /* 0x000fe80000100800 */
[----:B------:R-:W-:Y:S04]  /*2ca30*/  STL [R1+0x5b8], R5 ;  /* 0x0005b80501007387 */ /* 0x000fe80000100800 */
[----:B------:R0:W-:Y:S01]  /*2ca40*/  STL.64 [R1+0x4948], R4 ;  /* 0x0049480401007387 */ /* 0x0001e20000100a00 */
[----:B----4-:R-:W-:-:S04]  /*2ca50*/  IMAD.WIDE R8, R3, 0x2, R14 ;  /* 0x0000000203087825 */ /* 0x010fc800078e020e */
[--C-:B0-----:R-:W-:Y:S01]  /*2ca60*/  IMAD.WIDE R4, R16, 0x2, R14.reuse ;  /* 0x0000000210047825 */ /* 0x101fe200078e020e */
[----:B------:R-:W-:Y:S03]  /*2ca70*/  STL.64 [R1+0x5a8], R8 ;  /* 0x0005a80801007387 */ /* 0x000fe60000100a00 */
[--C-:B------:R-:W-:Y:S01]  /*2ca80*/  IMAD.WIDE R6, R17, 0x2, R14.reuse ;  /* 0x0000000211067825 */ /* 0x100fe200078e020e */
[----:B------:R0:W-:Y:S04]  /*2ca90*/  STL.64 [R1+0x4950], R16 ;  /* 0x0049501001007387 */ /* 0x0001e80000100a00 */
[----:B------:R2:W-:Y:S04]  /*2caa0*/  STL.64 [R1+0x5a0], R4 ;  /* 0x0005a00401007387 */ /* 0x0005e80000100a00 */
[----:B------:R-:W-:Y:S04]  /*2cab0*/  STL.64 [R1+0x598], R6 ;  /* 0x0005980601007387 */ /* 0x000fe80000100a00 */
[----:B0-----:R-:W3:Y:S04]  /*2cac0*/  LDL R17, [R1+0x4c] ;  /* 0x00004c0001117983 */ /* 0x001ee80000100800 */
[----:B------:R-:W4:Y:S01]  /*2cad0*/  LDL R16, [R1+0x34] ;  /* 0x0000340001107983 */ /* 0x000f220000100800 */
[----:B--2---:R-:W-:-:S05]  /*2cae0*/  IMAD.WIDE R4, R19, 0x2, R14 ;  /* 0x0000000213047825 */ /* 0x004fca00078e020e */
[----:B------:R-:W-:Y:S04]  /*2caf0*/  STL.64 [R1+0x590], R4 ;  /* 0x0005900401007387 */ /* 0x000fe80000100a00 */
[----:B---3--:R0:W-:Y:S04]  /*2cb00*/  STL [R1+0x4990], R17 ;  /* 0x0049901101007387 */ /* 0x0081e80000100800 */
[----:B0-----:R-:W2:Y:S04]  /*2cb10*/  LDL R17, [R1+0x30] ;  /* 0x0000300001117983 */ /* 0x001ea80000100800 */
[----:B----4-:R0:W-:Y:S04]  /*2cb20*/  STL [R1+0x4994], R16 ;  /* 0x0049941001007387 */ /* 0x0101e80000100800 */
[----:B0-----:R-:W3:Y:S04]  /*2cb30*/  LDL R16, [R1+0x28] ;  /* 0x0000280001107983 */ /* 0x001ee80000100800 */
[----:B--2---:R0:W-:Y:S04]  /*2cb40*/  STL [R1+0x4998], R17 ;  /* 0x0049981101007387 */ /* 0x0041e80000100800 */
[----:B0-----:R-:W2:Y:S04]  /*2cb50*/  LDL R17, [R1+0x24] ;  /* 0x0000240001117983 */ /* 0x001ea80000100800 */
[----:B---3--:R0:W-:Y:S04]  /*2cb60*/  STL [R1+0x499c], R16 ;  /* 0x00499c1001007387 */ /* 0x0081e80000100800 */
[----:B0-----:R-:W3:Y:S04]  /*2cb70*/  LDL R16, [R1+0x20] ;  /* 0x0000200001107983 */ /* 0x001ee80000100800 */
[----:B--2---:R0:W-:Y:S04]  /*2cb80*/  STL [R1+0x49a0], R17 ;  /* 0x0049a01101007387 */ /* 0x0041e80000100800 */
[----:B0-----:R-:W2:Y:S04]  /*2cb90*/  LDL R17, [R1+0x1c] ;  /* 0x00001c0001117983 */ /* 0x001ea80000100800 */
[----:B---3--:R0:W-:Y:S04]  /*2cba0*/  STL [R1+0x49a4], R16 ;  /* 0x0049a41001007387 */ /* 0x0081e80000100800 */
[----:B0-----:R-:W3:Y:S01]  /*2cbb0*/  LDL R16, [R1+0x18] ;  /* 0x0000180001107983 */ /* 0x001ee20000100800 */
[----:B-----5:R-:W-:-:S03]  /*2cbc0*/  IMAD R0, R2, UR7, RZ ;  /* 0x0000000702007c24 */ /* 0x020fc6000f8e02ff */
[----:B--2---:R3:W-:Y:S04]  /*2cbd0*/  STL [R1+0x49a8], R17 ;  /* 0x0049a81101007387 */ /* 0x0047e80000100800 */
[----:B------:R-:W2:Y:S04]  /*2cbe0*/  LDL R2, [R1+0x50] ;  /* 0x0000500001027983 */ /* 0x000ea80000100800 */
[----:B------:R-:W4:Y:S04]  /*2cbf0*/  LDL R4, [R1+0x54] ;  /* 0x0000540001047983 */ /* 0x000f280000100800 */
[----:B------:R-:W5:Y:S01]  /*2cc00*/  LDL R5, [R1+0x84] ;  /* 0x0000840001057983 */ /* 0x000f620000100800 */
[----:B---3--:R-:W-:-:S03]  /*2cc10*/  IMAD.WIDE R16, R16, 0x2, R14 ;  /* 0x0000000210107825 */ /* 0x008fc600078e020e */
[----:B------:R-:W3:Y:S04]  /*2cc20*/  LDL R28, [R1+0xc4] ;  /* 0x0000c400011c7983 */ /* 0x000ee80000100800 */
[----:B------:R-:W2:Y:S04]  /*2cc30*/  LDL R29, [R1+0x208] ;  /* 0x00020800011d7983 */ /* 0x000ea80000100800 */
        /* <DEDUP_REMOVED lines=18> */
[----:B------:R0:W-:Y:S04]  /*2cd60*/  STL.64 [R1+0x588], R16 ;  /* 0x0005881001007387 */ /* 0x0001e80000100a00 */
[----:B0-----:R-:W2:Y:S02]  /*2cd70*/  LDL.LU R17, [R1+0x49a8] ;  /* 0x0049a80001117983 */ /* 0x001ea40000300800 */
[----:B--2---:R-:W-:-:S05]  /*2cd80*/  IMAD.WIDE R16, R17, 0x2, R14 ;  /* 0x0000000211107825 */ /* 0x004fca00078e020e */
        /* <DEDUP_REMOVED lines=18> */
[----:B------:R0:W-:Y:S02]  /*2ceb0*/  STL.64 [R1+0x550], R16 ;  /* 0x0005501001007387 */ /* 0x0001e40000100a00 */
[----:B0-----:R-:W-:-:S05]  /*2cec0*/  IMAD.WIDE R16, R2, 0x2, R14 ;  /* 0x0000000202107825 */ /* 0x001fca00078e020e */
[----:B------:R4:W-:Y:S02]  /*2ced0*/  STL.64 [R1+0x548], R16 ;  /* 0x0005481001007387 */ /* 0x0009e40000100a00 */
[----:B----4-:R-:W-:-:S04]  /*2cee0*/  IMAD.WIDE R16, R4, 0x2, R14 ;  /* 0x0000000204107825 */ /* 0x010fc800078e020e */
[--C-:B-----5:R-:W-:Y:S01]  /*2cef0*/  IMAD.WIDE R4, R5, 0x2, R14.reuse ;  /* 0x0000000205047825 */ /* 0x120fe200078e020e */
[----:B------:R3:W-:Y:S04]  /*2cf00*/  STL.64 [R1+0x540], R16 ;  /* 0x0005401001007387 */ /* 0x0007e80000100a00 */
[----:B------:R0:W-:Y:S01]  /*2cf10*/  STL.64 [R1+0x538], R4 ;  /* 0x0005380401007387 */ /* 0x0001e20000100a00 */
[----:B---3--:R-:W-:-:S04]  /*2cf20*/  IMAD.WIDE R16, R28, 0x2, R14 ;  /* 0x000000021c107825 */ /* 0x008fc800078e020e */
[--C-:B0-----:R-:W-:Y:S01]  /*2cf30*/  IMAD.WIDE R4, R29, 0x2, R14.reuse ;  /* 0x000000021d047825 */ /* 0x101fe200078e020e */
[----:B------:R0:W-:Y:S04]  /*2cf40*/  STL.64 [R1+0x530], R16 ;  /* 0x0005301001007387 */ /* 0x0001e80000100a00 */
[----:B------:R1:W-:Y:S01]  /*2cf50*/  STL.64 [R1+0x528], R4 ;  /* 0x0005280401007387 */ /* 0x0003e20000100a00 */
[----:B0-----:R-:W-:-:S04]  /*2cf60*/  IMAD.WIDE R16, R6, 0x2, R14 ;  /* 0x0000000206107825 */ /* 0x001fc800078e020e */
[--C-:B------:R-:W-:Y:S01]  /*2cf70*/  IMAD.WIDE R6, R7, 0x2, R14.reuse ;  /* 0x0000000207067825 */ /* 0x100fe200078e020e */
[----:B------:R-:W-:Y:S03]  /*2cf80*/  STL.64 [R1+0x520], R16 ;  /* 0x0005201001007387 */ /* 0x000fe60000100a00 */
[--C-:B-1----:R-:W-:Y:S01]  /*2cf90*/  IMAD.WIDE R4, R8, 0x2, R14.reuse ;  /* 0x0000000208047825 */ /* 0x102fe200078e020e */
[----:B------:R0:W-:Y:S03]  /*2cfa0*/  STL.64 [R1+0x518], R6 ;  /* 0x0005180601007387 */ /* 0x0001e60000100a00 */
[--C-:B------:R-:W-:Y:S01]  /*2cfb0*/  IMAD.WIDE R8, R9, 0x2, R14.reuse ;  /* 0x0000000209087825 */ /* 0x100fe200078e020e */
[----:B------:R1:W-:Y:S04]  /*2cfc0*/  STL.64 [R1+0x510], R4 ;  /* 0x0005100401007387 */ /* 0x0003e80000100a00 */
[----:B------:R2:W-:Y:S01]  /*2cfd0*/  STL.64 [R1+0x508], R8 ;  /* 0x0005080801007387 */ /* 0x0005e20000100a00 */
[----:B0-----:R-:W-:-:S04]  /*2cfe0*/  IMAD.WIDE R6, R10, 0x2, R14 ;  /* 0x000000020a067825 */ /* 0x001fc800078e020e */
[--C-:B-1----:R-:W-:Y:S01]  /*2cff0*/  IMAD.WIDE R4, R27, 0x2, R14.reuse ;  /* 0x000000021b047825 */ /* 0x102fe200078e020e */
[----:B------:R0:W-:Y:S03]  /*2d000*/  STL.64 [R1+0x500], R6 ;  /* 0x0005000601007387 */ /* 0x0001e60000100a00 */
[--C-:B--2---:R-:W-:Y:S01]  /*2d010*/  IMAD.WIDE R8, R26, 0x2, R14.reuse ;  /* 0x000000021a087825 */ /* 0x104fe200078e020e */
        /* <DEDUP_REMOVED lines=19> */
[----:B------:R-:W-:Y:S01]  /*2d150*/  STL.64 [R1+0x4a8], R8 ;  /* 0x0004a80801007387 */ /* 0x000fe20000100a00 */
[----:B0-----:R-:W-:-:S03]  /*2d160*/  IMAD.WIDE R6, R18, 0x2, R14 ;  /* 0x0000000212067825 */ /* 0x001fc600078e020e */
[----:B------:R-:W2:Y:S04]  /*2d170*/  LDL R16, [R1+0x83c] ;  /* 0x00083c0001107983 */ /* 0x000ea80000100800 */
[----:B------:R-:W-:Y:S04]  /*2d180*/  STL.64 [R1+0x4a0], R6 ;  /* 0x0004a00601007387 */ /* 0x000fe80000100a00 */
[----:B------:R-:W3:Y:S01]  /*2d190*/  LDL R17, [R1+0x850] ;  /* 0x0008500001117983 */ /* 0x000ee20000100800 */
[----:B-1----:R-:W-:-:S05]  /*2d1a0*/  IMAD.WIDE R4, R19, 0x2, R14 ;  /* 0x0000000213047825 */ /* 0x002fca00078e020e */
[----:B------:R-:W-:Y:S04]  /*2d1b0*/  STL.64 [R1+0x498], R4 ;  /* 0x0004980401007387 */ /* 0x000fe80000100a00 */
[----:B---3--:R0:W-:Y:S04]  /*2d1c0*/  STL [R1+0x4974], R17 ;  /* 0x0049741101007387 */ /* 0x0081e80000100800 */
        /* <DEDUP_REMOVED lines=12> */
[----:B------:R-:W3:Y:S04]  /*2d290*/  LDL R2, [R1+0x854] ;  /* 0x0008540001027983 */ /* 0x000ee80000100800 */
[----:B------:R-:W4:Y:S04]  /*2d2a0*/  LDL R4, [R1+0x860] ;  /* 0x0008600001047983 */ /* 0x000f280000100800 */
[----:B------:R-:W5:Y:S01]  /*2d2b0*/  LDL R5, [R1+0x864] ;  /* 0x0008640001057983 */ /* 0x000f620000100800 */
[----:B--2---:R-:W-:-:S03]  /*2d2c0*/  IMAD.WIDE R16, R16, 0x2, R14 ;  /* 0x0000000210107825 */ /* 0x004fc600078e020e */
        /* <DEDUP_REMOVED lines=42> */
[----:B---3--:R-:W-:-:S05]  /*2d570*/  IMAD.WIDE R16, R2, 0x2, R14 ;  /* 0x0000000202107825 */ /* 0x008fca00078e020e */
[----:B------:R4:W-:Y:S02]  /*2d580*/  STL.64 [R1+0x450], R16 ;  /* 0x0004501001007387 */ /* 0x0009e40000100a00 */
[----:B----4-:R-:W-:-:S04]  /*2d590*/  IMAD.WIDE R16, R4, 0x2, R14 ;  /* 0x0000000204107825 */ /* 0x010fc800078e020e */
[--C-:B-----5:R-:W-:Y:S01]  /*2d5a0*/  IMAD.WIDE R4, R5, 0x2, R14.reuse ;  /* 0x0000000205047825 */ /* 0x120fe200078e020e */
[----:B------:R0:W-:Y:S04]  /*2d5b0*/  STL.64 [R1+0x448], R16 ;  /* 0x0004481001007387 */ /* 0x0001e80000100a00 */
[----:B------:R1:W-:Y:S01]  /*2d5c0*/  STL.64 [R1+0x440], R4 ;  /* 0x0004400401007387 */ /* 0x0003e20000100a00 */
[----:B0-----:R-:W-:-:S04]  /*2d5d0*/  IMAD.WIDE R16, R28, 0x2, R14 ;  /* 0x000000021c107825 */ /* 0x001fc800078e020e */
[--C-:B-1----:R-:W-:Y:S01]  /*2d5e0*/  IMAD.WIDE R4, R29, 0x2, R14.reuse ;  /* 0x000000021d047825 */ /* 0x102fe200078e020e */
        /* <DEDUP_REMOVED lines=55> */
[----:B------:R-:W5:Y:S04]  /*2d960*/  LDL R28, [R1+0x9a8] ;  /* 0x0009a800011c7983 */ /* 0x000f680000100800 */
[----:B------:R-:W3:Y:S04]  /*2d970*/  LDL R29, [R1+0x9ac] ;  /* 0x0009ac00011d7983 */ /* 0x000ee80000100800 */
        /* <DEDUP_REMOVED lines=11> */
[----:B--2---:R-:W-:-:S03]  /*2da30*/  IMAD.WIDE R16, R16, 0x2, R14 ;  /* 0x0000000210107825 */ /* 0x004fc600078e020e */
[----:B------:R-:W2:Y:S04]  /*2da40*/  LDL.LU R13, [R1+0xa2c] ;  /* 0x000a2c00010d7983 */ /* 0x000ea80000300800 */
[----:B------:R-:W2:Y:S04]  /*2da50*/  LDL.LU R12, [R1+0xa38] ;  /* 0x000a3800010c7983 */ /* 0x000ea80000300800 */
[----:B------:R-:W2:Y:S04]  /*2da60*/  LDL.LU R21, [R1+0xa3c] ;  /* 0x000a3c0001157983 */ /* 0x000ea80000300800 */
[----:B------:R-:W2:Y:S04]  /*2da70*/  LDL.LU R18, [R1+0xa50] ;  /* 0x000a500001127983 */ /* 0x000ea80000300800 */
[----:B------:R-:W2:Y:S04]  /*2da80*/  LDL.LU R19, [R1+0xa54] ;  /* 0x000a540001137983 */ /* 0x000ea80000300800 */
[----:B------:R-:W2:Y:S04]  /*2da90*/  LDL.LU R20, [R1+0xa68] ;  /* 0x000a680001147983 */ /* 0x000ea80000300800 */
[----:B------:R-:W2:Y:S04]  /*2daa0*/  LDL.LU R22, [R1+0xa6c] ;  /* 0x000a6c0001167983 */ /* 0x000ea80000300800 */
[----:B------:R-:W2:Y:S04]  /*2dab0*/  LDL.LU R24, [R1+0xa78] ;  /* 0x000a780001187983 */ /* 0x000ea80000300800 */
        /* <DEDUP_REMOVED lines=22> */
[----:B---3--:R-:W-:-:S04]  /*2dc20*/  IMAD.WIDE R16, R4, 0x2, R14 ;  /* 0x0000000204107825 */ /* 0x008fc800078e020e */
[--C-:B----4-:R-:W-:Y:S01]  /*2dc30*/  IMAD.WIDE R4, R5, 0x2, R14.reuse ;  /* 0x0000000205047825 */ /* 0x110fe200078e020e */
[----:B------:R5:W-:Y:S04]  /*2dc40*/  STL.64 [R1+0x358], R16 ;  /* 0x0003581001007387 */ /* 0x000be80000100a00 */
[----:B------:R0:W-:Y:S01]  /*2dc50*/  STL.64 [R1+0x350], R4 ;  /* 0x0003500401007387 */ /* 0x0001e20000100a00 */
[----:B-----5:R-:W-:-:S04]  /*2dc60*/  IMAD.WIDE R16, R28, 0x2, R14 ;  /* 0x000000021c107825 */ /* 0x020fc800078e020e */
[--C-:B0-----:R-:W-:Y:S01]  /*2dc70*/  IMAD.WIDE R4, R29, 0x2, R14.reuse ;  /* 0x000000021d047825 */ /* 0x101fe200078e020e */
[----:B------:R0:W-:Y:S03]  /*2dc80*/  STL.64 [R1+0x348], R16 ;  /* 0x0003481001007387 */ /* 0x0001e60000100a00 */
[--C-:B------:R-:W-:Y:S01]  /*2dc90*/  IMAD.WIDE R28, R2, 0x2, R14.reuse ;  /* 0x00000002021c7825 */ /* 0x100fe200078e020e */
[----:B------:R1:W-:Y:S04]  /*2dca0*/  STL.64 [R1+0x340], R4 ;  /* 0x0003400401007387 */ /* 0x0003e80000100a00 */
[----:B------:R-:W-:Y:S01]  /*2dcb0*/  STL.64 [R1+0x338], R28 ;  /* 0x0003381c01007387 */ /* 0x000fe20000100a00 */
[----:B0-----:R-:W-:-:S03]  /*2dcc0*/  IMAD.WIDE R16, R6, 0x2, R14 ;  /* 0x0000000206107825 */ /* 0x001fc600078e020e */
[----:B------:R0:W-:Y:S01]  /*2dcd0*/  STL.64 [R1+0x48b0], R6 ;  /* 0x0048b00601007387 */ /* 0x0001e20000100a00 */
[----:B-1----:R-:W-:-:S03]  /*2dce0*/  IMAD.WIDE R4, R7, 0x2, R14 ;  /* 0x0000000207047825 */ /* 0x002fc600078e020e */
[----:B------:R-:W-:Y:S04]  /*2dcf0*/  STL.64 [R1+0x330], R16 ;  /* 0x0003301001007387 */ /* 0x000fe80000100a00 */
[----:B------:R1:W-:Y:S01]  /*2dd00*/  STL.64 [R1+0x328], R4 ;  /* 0x0003280401007387 */ /* 0x0003e20000100a00 */
[----:B0-----:R-:W-:-:S03]  /*2dd10*/  IMAD.WIDE R6, R8, 0x2, R14 ;  /* 0x0000000208067825 */ /* 0x001fc600078e020e */
[----:B------:R0:W-:Y:S04]  /*2dd20*/  STL.64 [R1+0x48b8], R8 ;  /* 0x0048b80801007387 */ /* 0x0001e80000100a00 */
[----:B------:R2:W-:Y:S01]  /*2dd30*/  STL.64 [R1+0x320], R6 ;  /* 0x0003200601007387 */ /* 0x0005e20000100a00 */
[----:B-1----:R-:W-:-:S04]  /*2dd40*/  IMAD.WIDE R4, R9, 0x2, R14 ;  /* 0x0000000209047825 */ /* 0x002fc800078e020e */
[--C-:B0-----:R-:W-:Y:S01]  /*2dd50*/  IMAD.WIDE R8, R10, 0x2, R14.reuse ;  /* 0x000000020a087825 */ /* 0x101fe200078e020e */
[----:B------:R0:W-:Y:S03]  /*2dd60*/  STL.64 [R1+0x318], R4 ;  /* 0x0003180401007387 */ /* 0x0001e60000100a00 */
[--C-:B--2---:R-:W-:Y:S01]  /*2dd70*/  IMAD.WIDE R6, R27, 0x2, R14.reuse ;  /* 0x000000021b067825 */ /* 0x104fe200078e020e */
[----:B------:R1:W-:Y:S04]  /*2dd80*/  STL.64 [R1+0x310], R8 ;  /* 0x0003100801007387 */ /* 0x0003e80000100a00 */
[----:B------:R-:W-:Y:S01]  /*2dd90*/  STL.64 [R1+0x48c0], R26 ;  /* 0x0048c01a01007387 */ /* 0x000fe20000100a00 */
[----:B0-----:R-:W-:-:S03]  /*2dda0*/  IMAD.WIDE R4, R26, 0x2, R14 ;  /* 0x000000021a047825 */ /* 0x001fc600078e020e */
[----:B------:R0:W-:Y:S01]  /*2ddb0*/  STL.64 [R1+0x308], R6 ;  /* 0x0003080601007387 */ /* 0x0001e20000100a00 */
[----:B-1----:R-:W-:-:S03]  /*2ddc0*/  IMAD.WIDE R8, R25, 0x2, R14 ;  /* 0x0000000219087825 */ /* 0x002fc600078e020e */
[----:B------:R1:W-:Y:S04]  /*2ddd0*/  STL.64 [R1+0x300], R4 ;  /* 0x0003000401007387 */ /* 0x0003e80000100a00 */
[----:B------:R-:W-:Y:S01]  /*2dde0*/  STL.64 [R1+0x2f8], R8 ;  /* 0x0002f80801007387 */ /* 0x000fe20000100a00 */
[----:B0-----:R-:W-:-:S03]  /*2ddf0*/  IMAD.WIDE R6, R23, 0x2, R14 ;  /* 0x0000000217067825 */ /* 0x001fc600078e020e */
[----:B------:R-:W-:Y:S01]  /*2de00*/  STL.64 [R1+0x48c8], R10 ;  /* 0x0048c80a01007387 */ /* 0x000fe20000100a00 */
[----:B-1----:R-:W-:-:S03]  /*2de10*/  IMAD.WIDE R4, R11, 0x2, R14 ;  /* 0x000000020b047825 */ /* 0x002fc600078e020e */
[----:B------:R0:W-:Y:S04]  /*2de20*/  STL.64 [R1+0x2f0], R6 ;  /* 0x0002f00601007387 */ /* 0x0001e80000100a00 */
[----:B------:R1:W-:Y:S04]  /*2de30*/  STL.64 [R1+0x2e8], R4 ;  /* 0x0002e80401007387 */ /* 0x0003e80000100a00 */
[----:B------:R-:W2:Y:S01]  /*2de40*/  LDL R26, [R1+0xa7c] ;  /* 0x000a7c00011a7983 */ /* 0x000ea20000100800 */
[----:B0-----:R-:W-:-:S04]  /*2de50*/  IMAD.WIDE R6, R13, 0x2, R14 ;  /* 0x000000020d067825 */ /* 0x001fc800078e020e */
[--C-:B-1----:R-:W-:Y:S01]  /*2de60*/  IMAD.WIDE R4, R12, 0x2, R14.reuse ;  /* 0x000000020c047825 */ /* 0x102fe200078e020e */
[----:B------:R0:W-:Y:S04]  /*2de70*/  STL.64 [R1+0x2e0], R6 ;  /* 0x0002e00601007387 */ /* 0x0001e80000100a00 */
[----:B------:R-:W3:Y:S04]  /*2de80*/  LDL R27, [R1+0xa90] ;  /* 0x000a9000011b7983 */ /* 0x000ee80000100800 */
[----:B------:R1:W-:Y:S04]  /*2de90*/  STL.64 [R1+0x2d8], R4 ;  /* 0x0002d80401007387 */ /* 0x0003e80000100a00 */
[----:B0-----:R-:W4:Y:S01]  /*2dea0*/  LDL R7, [R1+0xa94] ;  /* 0x000a940001077983 */ /* 0x001f220000100800 */
[----:B------:R-:W-:-:S03]  /*2deb0*/  IMAD.WIDE R10, R21, 0x2, R14 ;  /* 0x00000002150a7825 */ /* 0x000fc600078e020e */
[----:B-1----:R-:W5:Y:S01]  /*2dec0*/  LDL R4, [R1+0xaa0] ;  /* 0x000aa00001047983 */ /* 0x002f620000100800 */
[----:B------:R-:W-:-:S03]  /*2ded0*/  IMAD.WIDE R8, R18, 0x2, R14 ;  /* 0x0000000212087825 */ /* 0x000fc600078e020e */
[----:B------:R-:W-:Y:S04]  /*2dee0*/  STL.64 [R1+0x48d0], R12 ;  /* 0x0048d00c01007387 */ /* 0x000fe80000100a00 */
[----:B------:R-:W5:Y:S04]  /*2def0*/  LDL R16, [R1+0xaa4] ;  /* 0x000aa40001107983 */ /* 0x000f680000100800 */
[----:B------:R0:W-:Y:S04]  /*2df00*/  STL.64 [R1+0x2d0], R10 ;  /* 0x0002d00a01007387 */ /* 0x0001e80000100a00 */
[----:B------:R-:W5:Y:S04]  /*2df10*/  LDL R5, [R1+0xab8] ;  /* 0x000ab80001057983 */ /* 0x000f680000100800 */
[----:B------:R1:W-:Y:S04]  /*2df20*/  STL.64 [R1+0x2c8], R8 ;  /* 0x0002c80801007387 */ /* 0x0003e80000100a00 */
[----:B------:R-:W5:Y:S01]  /*2df30*/  LDL R28, [R1+0xabc] ;  /* 0x000abc00011c7983 */ /* 0x000f620000100800 */
[----:B0-----:R-:W-:-:S03]  /*2df40*/  IMAD.WIDE R10, R20, 0x2, R14 ;  /* 0x00000002140a7825 */ /* 0x001fc600078e020e */
[----:B------:R-:W-:Y:S01]  /*2df50*/  STL.64 [R1+0x48d8], R18 ;  /* 0x0048d81201007387 */ /* 0x000fe20000100a00 */
[----:B-1----:R-:W-:-:S05]  /*2df60*/  IMAD.WIDE R8, R19, 0x2, R14 ;  /* 0x0000000213087825 */ /* 0x002fca00078e020e */
[----:B------:R0:W-:Y:S04]  /*2df70*/  STL.64 [R1+0x2c0], R8 ;  /* 0x0002c00801007387 */ /* 0x0001e80000100a00 */
[----:B------:R1:W-:Y:S04]  /*2df80*/  STL.64 [R1+0x48e0], R20 ;  /* 0x0048e01401007387 */ /* 0x0003e80000100a00 */
[----:B------:R-:W-:Y:S01]  /*2df90*/  STL.64 [R1+0x2b8], R10 ;  /* 0x0002b80a01007387 */ /* 0x000fe20000100a00 */
[----:B0-----:R-:W-:-:S03]  /*2dfa0*/  IMAD.WIDE R8, R22, 0x2, R14 ;  /* 0x0000000216087825 */ /* 0x001fc600078e020e */
[----:B-1----:R-:W5:Y:S04]  /*2dfb0*/  LDL R20, [R1+0xae0] ;  /* 0x000ae00001147983 */ /* 0x002f680000100800 */
[----:B------:R-:W5:Y:S04]  /*2dfc0*/  LDL R21, [R1+0xae4] ;  /* 0x000ae40001157983 */ /* 0x000f680000100800 */
[----:B------:R0:W-:Y:S04]  /*2dfd0*/  STL.64 [R1+0x2b0], R8 ;  /* 0x0002b00801007387 */ /* 0x0001e80000100a00 */
[----:B------:R-:W5:Y:S04]  /*2dfe0*/  LDL R18, [R1+0xaf8] ;  /* 0x000af80001127983 */ /* 0x000f680000100800 */
[----:B------:R-:W5:Y:S04]  /*2dff0*/  LDL R19, [R1+0xafc] ;  /* 0x000afc0001137983 */ /* 0x000f680000100800 */
[----:B------:R-:W5:Y:S04]  /*2e000*/  LDL R12, [R1+0xb08] ;  /* 0x000b0800010c7983 */ /* 0x000f680000100800 */
[----:B------:R-:W5:Y:S04]  /*2e010*/  LDL R13, [R1+0xb0c] ;  /* 0x000b0c00010d7983 */ /* 0x000f680000100800 */
[----:B0-----:R-:W5:Y:S04]  /*2e020*/  LDL R8, [R1+0xb20] ;  /* 0x000b200001087983 */ /* 0x001f680000100800 */
[----:B------:R-:W5:Y:S04]  /*2e030*/  LDL R9, [R1+0xb24] ;  /* 0x000b240001097983 */ /* 0x000f680000100800 */
[----:B------:R-:W5:Y:S04]  /*2e040*/  LDL R6, [R1+0xb30] ;  /* 0x000b300001067983 */ /* 0x000f680000100800 */
[----:B------:R-:W5:Y:S04]  /*2e050*/  LDL R17, [R1+0xb34] ;  /* 0x000b340001117983 */ /* 0x000f680000100800 */
[----:B------:R-:W5:Y:S04]  /*2e060*/  LDL R29, [R1+0xb48] ;  /* 0x000b4800011d7983 */ /* 0x000f680000100800 */
[----:B------:R0:W-:Y:S04]  /*2e070*/  STL.64 [R1+0x48e8], R22 ;  /* 0x0048e81601007387 */ /* 0x0001e80000100a00 */
[----:B0-----:R-:W5:Y:S04]  /*2e080*/  LDL R22, [R1+0xac8] ;  /* 0x000ac80001167983 */ /* 0x001f680000100800 */
[----:B------:R-:W5:Y:S01]  /*2e090*/  LDL R23, [R1+0xacc] ;  /* 0x000acc0001177983 */ /* 0x000f620000100800 */
[----:B------:R-:W-:-:S03]  /*2e0a0*/  IMAD.WIDE R10, R24, 0x2, R14 ;  /* 0x00000002180a7825 */ /* 0x000fc600078e020e */
[----:B------:R2:W-:Y:S04]  /*2e0b0*/  STL.64 [R1+0x48f0], R24 ;  /* 0x0048f01801007387 */ /* 0x0005e80000100a00 */
[----:B------:R3:W-:Y:S01]  /*2e0c0*/  STL.64 [R1+0x2a8], R10 ;  /* 0x0002a80a01007387 */ /* 0x0007e20000100a00 */
[----:B--2---:R-:W-:-:S05]  /*2e0d0*/  IMAD.WIDE R24, R26, 0x2, R14 ;  /* 0x000000021a187825 */ /* 0x004fca00078e020e */
[----:B------:R-:W-:Y:S01]  /*2e0e0*/  STL.64 [R1+0x750], R24 ;  /* 0x0007501801007387 */ /* 0x000fe20000100a00 */
[----:B---3--:R-:W-:-:S05]  /*2e0f0*/  IMAD.WIDE R10, R27, 0x2, R14 ;  /* 0x000000021b0a7825 */ /* 0x008fca00078e020e */
[----:B------:R0:W-:Y:S01]  /*2e100*/  STL.64 [R1+0x768], R10 ;  /* 0x0007680a01007387 */ /* 0x0001e20000100a00 */
[----:B----4-:R-:W-:-:S03]  /*2e110*/  IMAD.WIDE R26, R7, 0x2, R14 ;  /* 0x00000002071a7825 */ /* 0x010fc600078e020e */
[----:B0-----:R-:W2:Y:S01]  /*2e120*/  LDL R10, [R1+0xb4c] ;  /* 0x000b4c00010a7983 */ /* 0x001ea20000100800 */
[----:B-----5:R-:W-:-:S03]  /*2e130*/  IMAD.WIDE R24, R4, 0x2, R14 ;  /* 0x0000000204187825 */ /* 0x020fc600078e020e */
[----:B------:R0:W-:Y:S04]  /*2e140*/  STL.64 [R1+0x778], R26 ;  /* 0x0007781a01007387 */ /* 0x0001e80000100a00 */
[----:B------:R-:W3:Y:S04]  /*2e150*/  LDL R7, [R1+0xb58] ;  /* 0x000b580001077983 */ /* 0x000ee80000100800 */
[----:B------:R1:W-:Y:S04]  /*2e160*/  STL.64 [R1+0x790], R24 ;  /* 0x0007901801007387 */ /* 0x0003e80000100a00 */
[----:B------:R-:W4:Y:S01]  /*2e170*/  LDL R4, [R1+0xb5c] ;  /* 0x000b5c0001047983 */ /* 0x000f220000100800 */
[----:B0-----:R-:W-:-:S03]  /*2e180*/  IMAD.WIDE R26, R16, 0x2, R14 ;  /* 0x00000002101a7825 */ /* 0x001fc600078e020e */
[----:B------:R-:W5:Y:S01]  /*2e190*/  LDL R11, [R1+0xb70] ;  /* 0x000b7000010b7983 */ /* 0x000f620000100800 */
[----:B-1----:R-:W-:-:S03]  /*2e1a0*/  IMAD.WIDE R24, R5, 0x2, R14 ;  /* 0x0000000205187825 */ /* 0x002fc600078e020e */
[----:B------:R0:W-:Y:S04]  /*2e1b0*/  STL.64 [R1+0x7a0], R26 ;  /* 0x0007a01a01007387 */ /* 0x0001e80000100a00 */
[----:B------:R-:W5:Y:S04]  /*2e1c0*/  LDL R5, [R1+0xb74] ;  /* 0x000b740001057983 */ /* 0x000f680000100800 */
[----:B------:R1:W-:Y:S04]  /*2e1d0*/  STL.64 [R1+0x7b8], R24 ;  /* 0x0007b81801007387 */ /* 0x0003e80000100a00 */
[----:B0-----:R-:W5:Y:S04]  /*2e1e0*/  LDL R26, [R1+0xb7c] ;  /* 0x000b7c00011a7983 */ /* 0x001f680000100800 */
[----:B------:R-:W5:Y:S01]  /*2e1f0*/  LDL R27, [R1+0xb88] ;  /* 0x000b8800011b7983 */ /* 0x000f620000100800 */
[----:B-1----:R-:W-:-:S05]  /*2e200*/  IMAD.WIDE R24, R28, 0x2, R14 ;  /* 0x000000021c187825 */ /* 0x002fca00078e020e */
[----:B------:R0:W-:Y:S04]  /*2e210*/  STL.64 [R1+0x7c8], R24 ;  /* 0x0007c81801007387 */ /* 0x0001e80000100a00 */
[----:B------:R-:W5:Y:S04]  /*2e220*/  LDL R16, [R1+0xb8c] ;  /* 0x000b8c0001107983 */ /* 0x000f680000100800 */
[----:B------:R-:W5:Y:S01]  /*2e230*/  LDL R28, [R1+0xb98] ;  /* 0x000b9800011c7983 */ /* 0x000f620000100800 */
[----:B0-----:R-:W-:-:S05]  /*2e240*/  IMAD.WIDE R24, R22, 0x2, R14 ;  /* 0x0000000216187825 */ /* 0x001fca00078e020e */
[----:B------:R0:W-:Y:S02]  /*2e250*/  STL.64 [R1+0x7e0], R24 ;  /* 0x0007e01801007387 */ /* 0x0001e40000100a00 */
[----:B0-----:R-:W-:-:S04]  /*2e260*/  IMAD.WIDE R24, R23, 0x2, R14 ;  /* 0x0000000217187825 */ /* 0x001fc800078e020e */
[--C-:B------:R-:W-:Y:S01]  /*2e270*/  IMAD.WIDE R22, R20, 0x2, R14.reuse ;  /* 0x0000000214167825 */ /* 0x100fe200078e020e */
[----:B------:R0:W-:Y:S04]  /*2e280*/  STL.64 [R1+0x7f8], R24 ;  /* 0x0007f81801007387 */ /* 0x0001e80000100a00 */
[----:B------:R1:W-:Y:S01]  /*2e290*/  STL.64 [R1+0x808], R22 ;  /* 0x0008081601007387 */ /* 0x0003e20000100a00 */
[----:B0-----:R-:W-:-:S04]  /*2e2a0*/  IMAD.WIDE R24, R21, 0x2, R14 ;  /* 0x0000000215187825 */ /* 0x001fc800078e020e */
[--C-:B-1----:R-:W-:Y:S01]  /*2e2b0*/  IMAD.WIDE R22, R18, 0x2, R14.reuse ;  /* 0x0000000212167825 */ /* 0x102fe200078e020e */
[----:B------:R-:W-:Y:S03]  /*2e2c0*/  STL.64 [R1+0x820], R24 ;  /* 0x0008201801007387 */ /* 0x000fe60000100a00 */
[--C-:B------:R-:W-:Y:S01]  /*2e2d0*/  IMAD.WIDE R20, R19, 0x2, R14.reuse ;  /* 0x0000000213147825 */ /* 0x100fe200078e020e */
[----:B------:R-:W-:Y:S03]  /*2e2e0*/  STL.64 [R1+0x830], R22 ;  /* 0x0008301601007387 */ /* 0x000fe60000100a00 */
[--C-:B------:R-:W-:Y:S01]  /*2e2f0*/  IMAD.WIDE R18, R12, 0x2, R14.reuse ;  /* 0x000000020c127825 */ /* 0x100fe200078e020e */
[----:B------:R0:W-:Y:S03]  /*2e300*/  STL.64 [R1+0x848], R20 ;  /* 0x0008481401007387 */ /* 0x0001e60000100a00 */
        /* <DEDUP_REMOVED lines=9> */
[----:B------:R0:W-:Y:S04]  /*2e3a0*/  STL.64 [R1+0x8b0], R12 ;  /* 0x0008b00c01007387 */ /* 0x0001e80000100a00 */
[----:B0-----:R-:W5:Y:S01]  /*2e3b0*/  LDL R13, [R1+0xb9c] ;  /* 0x000b9c00010d7983 */ /* 0x001f620000100800 */
[----:B------:R-:W-:-:S03]  /*2e3c0*/  IMAD.WIDE R18, R29, 0x2, R14 ;  /* 0x000000021d127825 */ /* 0x000fc600078e020e */
[----:B------:R0:W-:Y:S04]  /*2e3d0*/  STL.64 [R1+0x8c0], R8 ;  /* 0x0008c00801007387 */ /* 0x0001e80000100a00 */
[----:B0-----:R-:W5:Y:S04]  /*2e3e0*/  LDL R8, [R1+0xba8] ;  /* 0x000ba80001087983 */ /* 0x001f680000100800 */
[----:B------:R4:W-:Y:S04]  /*2e3f0*/  STL.64 [R1+0x8d8], R18 ;  /* 0x0008d81201007387 */ /* 0x0009e80000100a00 */
[----:B------:R-:W5:Y:S04]  /*2e400*/  LDL R9, [R1+0xbac] ;  /* 0x000bac0001097983 */ /* 0x000f680000100800 */
[----:B------:R-:W5:Y:S04]  /*2e410*/  LDL R6, [R1+0xbb8] ;  /* 0x000bb80001067983 */ /* 0x000f680000100800 */
[----:B------:R-:W5:Y:S04]  /*2e420*/  LDL R17, [R1+0xbbc] ;  /* 0x000bbc0001117983 */ /* 0x000f680000100800 */
[----:B------:R-:W5:Y:S01]  /*2e430*/  LDL R29, [R1+0xbc8] ;  /* 0x000bc800011d7983 */ /* 0x000f620000100800 */
[----:B--2---:R-:W-:-:S05]  /*2e440*/  IMAD.WIDE R22, R10, 0x2, R14 ;  /* 0x000000020a167825 */ /* 0x004fca00078e020e */
[----:B------:R-:W-:Y:S01]  /*2e450*/  STL.64 [R1+0x8e8], R22 ;  /* 0x0008e81601007387 */ /* 0x000fe20000100a00 */
[----:B---3--:R-:W-:-:S03]  /*2e460*/  IMAD.WIDE R20, R7, 0x2, R14 ;  /* 0x0000000207147825 */ /* 0x008fc600078e020e */
[----:B------:R-:W2:Y:S04]  /*2e470*/  LDL R7, [R1+0xbcc] ;  /* 0x000bcc0001077983 */ /* 0x000ea80000100800 */
[----:B------:R-:W-:Y:S01]  /*2e480*/  STL.64 [R1+0x900], R20 ;  /* 0x0009001401007387 */ /* 0x000fe20000100a00 */
[----:B----4-:R-:W-:-:S03]  /*2e490*/  IMAD.WIDE R18, R4, 0x2, R14 ;  /* 0x0000000204127825 */ /* 0x010fc600078e020e */
[----:B------:R-:W3:Y:S01]  /*2e4a0*/  LDL R4, [R1+0xbd8] ;  /* 0x000bd80001047983 */ /* 0x000ee20000100800 */
[----:B-----5:R-:W-:-:S03]  /*2e4b0*/  IMAD.WIDE R10, R11, 0x2, R14 ;  /* 0x000000020b0a7825 */ /* 0x020fc600078e020e */
[----:B------:R0:W-:Y:S02]  /*2e4c0*/  STL.64 [R1+0x918], R18 ;  /* 0x0009181201007387 */ /* 0x0001e40000100a00 */
[--C-:B0-----:R-:W-:Y:S02]  /*2e4d0*/  IMAD.WIDE R18, R5, 0x2, R14.reuse ;  /* 0x0000000205127825 */ /* 0x101fe400078e020e */
[----:B------:R-:W4:Y:S04]  /*2e4e0*/  LDL R5, [R1+0xbdc] ;  /* 0x000bdc0001057983 */ /* 0x000f280000100800 */
[----:B------:R0:W-:Y:S01]  /*2e4f0*/  STL.64 [R1+0x928], R10 ;  /* 0x0009280a01007387 */ /* 0x0001e20000100a00 */
[----:B------:R-:W-:-:S03]  /*2e500*/  IMAD.WIDE R20, R27, 0x2, R14 ;  /* 0x000000021b147825 */ /* 0x000fc600078e020e */
[----:B------:R1:W-:Y:S01]  /*2e510*/  STL.64 [R1+0x940], R18 ;  /* 0x0009401201007387 */ /* 0x0003e20000100a00 */
[----:B0-----:R-:W-:-:S04]  /*2e520*/  IMAD.WIDE R10, R26, 0x2, R14 ;  /* 0x000000021a0a7825 */ /* 0x001fc800078e020e */
[--C-:B-1----:R-:W-:Y:S01]  /*2e530*/  IMAD.WIDE R18, R16, 0x2, R14.reuse ;  /* 0x0000000210127825 */ /* 0x102fe200078e020e */
[----:B------:R0:W-:Y:S04]  /*2e540*/  STL.64 [R1+0x950], R10 ;  /* 0x0009500a01007387 */ /* 0x0001e80000100a00 */
[----:B------:R1:W-:Y:S04]  /*2e550*/  STL.64 [R1+0x968], R20 ;  /* 0x0009681401007387 */ /* 0x0003e80000100a00 */
[----:B------:R-:W5:Y:S01]  /*2e560*/  LDL R22, [R1+0xbe8] ;  /* 0x000be80001167983 */ /* 0x000f620000100800 */
[----:B0-----:R-:W-:-:S03]  /*2e570*/  IMAD.WIDE R10, R28, 0x2, R14 ;  /* 0x000000021c0a7825 */ /* 0x001fc600078e020e */
[----:B------:R0:W-:Y:S04]  /*2e580*/  STL.64 [R1+0x978], R18 ;  /* 0x0009781201007387 */ /* 0x0001e80000100a00 */
[----:B------:R-:W5:Y:S04]  /*2e590*/  LDL R23, [R1+0xbec] ;  /* 0x000bec0001177983 */ /* 0x000f680000100800 */
[----:B------:R0:W-:Y:S04]  /*2e5a0*/  STL.64 [R1+0x990], R10 ;  /* 0x0009900a01007387 */ /* 0x0001e80000100a00 */
[----:B-1----:R-:W5:Y:S04]  /*2e5b0*/  LDL R20, [R1+0xbf8] ;  /* 0x000bf80001147983 */ /* 0x002f680000100800 */
[----:B------:R-:W5:Y:S04]  /*2e5c0*/  LDL R21, [R1+0xbfc] ;  /* 0x000bfc0001157983 */ /* 0x000f680000100800 */
[----:B0-----:R-:W5:Y:S04]  /*2e5d0*/  LDL R18, [R1+0xc08] ;  /* 0x000c080001127983 */ /* 0x001f680000100800 */
[----:B------:R-:W5:Y:S04]  /*2e5e0*/  LDL R19, [R1+0xc0c] ;  /* 0x000c0c0001137983 */ /* 0x000f680000100800 */
[----:B------:R-:W5:Y:S04]  /*2e5f0*/  LDL R12, [R1+0xc18] ;  /* 0x000c1800010c7983 */ /* 0x000f680000100800 */
[----:B------:R-:W5:Y:S04]  /*2e600*/  LDL R10, [R1+0xc1c] ;  /* 0x000c1c00010a7983 */ /* 0x000f680000100800 */
[----:B------:R-:W5:Y:S04]  /*2e610*/  LDL R11, [R1+0xc28] ;  /* 0x000c2800010b7983 */ /* 0x000f680000100800 */
[----:B------:R-:W5:Y:S04]  /*2e620*/  LDL R26, [R1+0xc2c] ;  /* 0x000c2c00011a7983 */ /* 0x000f680000100800 */
[----:B------:R-:W5:Y:S04]  /*2e630*/  LDL R27, [R1+0xc38] ;  /* 0x000c3800011b7983 */ /* 0x000f680000100800 */
[----:B------:R-:W5:Y:S04]  /*2e640*/  LDL R16, [R1+0xc3c] ;  /* 0x000c3c0001107983 */ /* 0x000f680000100800 */
[----:B------:R-:W5:Y:S01]  /*2e650*/  LDL R28, [R1+0xc48] ;  /* 0x000c4800011c7983 */ /* 0x000f620000100800 */
[----:B------:R-:W-:-:S05]  /*2e660*/  IMAD.WIDE R24, R13, 0x2, R14 ;  /* 0x000000020d187825 */ /* 0x000fca00078e020e */
[----:B------:R0:W-:Y:S02]  /*2e670*/  STL.64 [R1+0x9a0], R24 ;  /* 0x0009a01801007387 */ /* 0x0001e40000100a00 */
[----:B0-----:R-:W-:-:S05]  /*2e680*/  IMAD.WIDE R24, R8, 0x2, R14 ;  /* 0x0000000208187825 */ /* 0x001fca00078e020e */
[----:B------:R0:W-:Y:S02]  /*2e690*/  STL.64 [R1+0x9b8], R24 ;  /* 0x0009b81801007387 */ /* 0x0001e40000100a00 */
[----:B0-----:R-:W-:-:S04]  /*2e6a0*/  IMAD.WIDE R24, R9, 0x2, R14 ;  /* 0x0000000209187825 */ /* 0x001fc800078e020e */
[--C-:B------:R-:W-:Y:S01]  /*2e6b0*/  IMAD.WIDE R8, R6, 0x2, R14.reuse ;  /* 0x0000000206087825 */ /* 0x100fe200078e020e */
[----:B------:R0:W-:Y:S04]  /*2e6c0*/  STL.64 [R1+0x9d0], R24 ;  /* 0x0009d01801007387 */ /* 0x0001e80000100a00 */
[----:B------:R1:W-:Y:S04]  /*2e6d0*/  STL.64 [R1+0x9e0], R8 ;  /* 0x0009e00801007387 */ /* 0x0003e80000100a00 */
[----:B------:R-:W5:Y:S01]  /*2e6e0*/  LDL R13, [R1+0xc4c] ;  /* 0x000c4c00010d7983 */ /* 0x000f620000100800 */
[----:B0-----:R-:W-:-:S04]  /*2e6f0*/  IMAD.WIDE R24, R17, 0x2, R14 ;  /* 0x0000000211187825 */ /* 0x001fc800078e020e */
[--C-:B-1----:R-:W-:Y:S01]  /*2e700*/  IMAD.WIDE R8, R29, 0x2, R14.reuse ;  /* 0x000000021d087825 */ /* 0x102fe200078e020e */
[----:B------:R-:W-:Y:S04]  /*2e710*/  STL.64 [R1+0x9f8], R24 ;  /* 0x0009f81801007387 */ /* 0x000fe80000100a00 */
[----:B------:R-:W5:Y:S04]  /*2e720*/  LDL R17, [R1+0xc58] ;  /* 0x000c580001117983 */ /* 0x000f680000100800 */
[----:B------:R0:W-:Y:S04]  /*2e730*/  STL.64 [R1+0xa08], R8 ;  /* 0x000a080801007387 */ /* 0x0001e80000100a00 */
[----:B------:R-:W5:Y:S04]  /*2e740*/  LDL R29, [R1+0xc5c] ;  /* 0x000c5c00011d7983 */ /* 0x000f680000100800 */
[----:B0-----:R-:W5:Y:S01]  /*2e750*/  LDL R8, [R1+0xc68] ;  /* 0x000c680001087983 */ /* 0x001f620000100800 */
[----:B--2---:R-:W-:-:S05]  /*2e760*/  IMAD.WIDE R24, R7, 0x2, R14 ;  /* 0x0000000207187825 */ /* 0x004fca00078e020e */
[----:B------:R4:W-:Y:S01]  /*2e770*/  STL.64 [R1+0xa20], R24 ;  /* 0x000a201801007387 */ /* 0x0009e20000100a00 */
[----:B---3--:R-:W-:-:S03]  /*2e780*/  IMAD.WIDE R6, R4, 0x2, R14 ;  /* 0x0000000204067825 */ /* 0x008fc600078e020e */
[----:B------:R-:W2:Y:S04]  /*2e790*/  LDL R4, [R1+0xc6c] ;  /* 0x000c6c0001047983 */ /* 0x000ea80000100800 */
[----:B------:R0:W-:Y:S04]  /*2e7a0*/  STL.64 [R1+0xa30], R6 ;  /* 0x000a300601007387 */ /* 0x0001e80000100a00 */
[----:B------:R-:W3:Y:S01]  /*2e7b0*/  LDL R9, [R1+0xc70] ;  /* 0x000c700001097983 */ /* 0x000ee20000100800 */
[----:B----4-:R-:W-:-:S03]  /*2e7c0*/  IMAD.WIDE R24, R5, 0x2, R14 ;  /* 0x0000000205187825 */ /* 0x010fc600078e020e */
[----:B0-----:R-:W4:Y:S04]  /*2e7d0*/  LDL R6, [R1+0xc74] ;  /* 0x000c740001067983 */ /* 0x001f280000100800 */
[----:B------:R5:W-:Y:S04]  /*2e7e0*/  STL.64 [R1+0xa48], R24 ;  /* 0x000a481801007387 */ /* 0x000be80000100a00 */
[----:B------:R-:W4:Y:S04]  /*2e7f0*/  LDL R7, [R1+0xc80] ;  /* 0x000c800001077983 */ /* 0x000f280000100800 */
[----:B------:R-:W4:Y:S01]  /*2e800*/  LDL R5, [R1+0xc84] ;  /* 0x000c840001057983 */ /* 0x000f220000100800 */
[----:B-----5:R-:W-:-:S05]  /*2e810*/  IMAD.WIDE R24, R22, 0x2, R14 ;  /* 0x0000000216187825 */ /* 0x020fca00078e020e */
        /* <DEDUP_REMOVED lines=16> */
[--C-:B-----5:R-:W-:Y:S01]  /*2e920*/  IMAD.WIDE R18, R26, 0x2, R14.reuse ;  /* 0x000000021a127825 */ /* 0x120fe200078e020e */
[----:B------:R0:W-:Y:S03]  /*2e930*/  STL.64 [R1+0xb00], R20 ;  /* 0x000b001401007387 */ /* 0x0001e60000100a00 */
[--C-:B------:R-:W-:Y:S01]  /*2e940*/  IMAD.WIDE R10, R27, 0x2, R14.reuse ;  /* 0x000000021b0a7825 */ /* 0x100fe200078e020e */
[----:B------:R1:W-:Y:S04]  /*2e950*/  STL.64 [R1+0xb18], R18 ;  /* 0x000b181201007387 */ /* 0x0003e80000100a00 */
[----:B------:R5:W-:Y:S01]  /*2e960*/  STL.64 [R1+0xb28], R10 ;  /* 0x000b280a01007387 */ /* 0x000be20000100a00 */
[----:B0-----:R-:W-:-:S04]  /*2e970*/  IMAD.WIDE R20, R16, 0x2, R14 ;  /* 0x0000000210147825 */ /* 0x001fc800078e020e */
[--C-:B-1----:R-:W-:Y:S01]  /*2e980*/  IMAD.WIDE R18, R28, 0x2, R14.reuse ;  /* 0x000000021c127825 */ /* 0x102fe200078e020e */
[----:B-----5:R-:W5:Y:S04]  /*2e990*/  LDL R10, [R1+0xc88] ;  /* 0x000c8800010a7983 */ /* 0x020f680000100800 */
[----:B------:R0:W-:Y:S04]  /*2e9a0*/  STL.64 [R1+0xb40], R20 ;  /* 0x000b401401007387 */ /* 0x0001e80000100a00 */
[----:B------:R-:W5:Y:S04]  /*2e9b0*/  LDL R11, [R1+0xc8c] ;  /* 0x000c8c00010b7983 */ /* 0x000f680000100800 */
[----:B------:R1:W-:Y:S04]  /*2e9c0*/  STL.64 [R1+0xb50], R18 ;  /* 0x000b501201007387 */ /* 0x0003e80000100a00 */
[----:B------:R-:W5:Y:S04]  /*2e9d0*/  LDL R26, [R1+0xc98] ;  /* 0x000c9800011a7983 */ /* 0x000f680000100800 */
[----:B------:R-:W5:Y:S04]  /*2e9e0*/  LDL R27, [R1+0xc9c] ;  /* 0x000c9c00011b7983 */ /* 0x000f680000100800 */
[----:B------:R-:W5:Y:S04]  /*2e9f0*/  LDL R16, [R1+0xca0] ;  /* 0x000ca00001107983 */ /* 0x000f680000100800 */
[----:B------:R-:W5:Y:S01]  /*2ea00*/  LDL R28, [R1+0xca4] ;  /* 0x000ca400011c7983 */ /* 0x000f620000100800 */
[----:B0-----:R-:W-:-:S05]  /*2ea10*/  IMAD.WIDE R20, R13, 0x2, R14 ;  /* 0x000000020d147825 */ /* 0x001fca00078e020e */
[----:B------:R-:W-:Y:S01]  /*2ea20*/  STL.64 [R1+0xb68], R20 ;  /* 0x000b681401007387 */ /* 0x000fe20000100a00 */
[----:B-1----:R-:W-:-:S03]  /*2ea30*/  IMAD.WIDE R18, R17, 0x2, R14 ;  /* 0x0000000211127825 */ /* 0x002fc600078e020e */
[----:B------:R-:W5:Y:S04]  /*2ea40*/  LDL R17, [R1+0xcb0] ;  /* 0x000cb00001117983 */ /* 0x000f680000100800 */
[----:B------:R0:W-:Y:S01]  /*2ea50*/  STL.64 [R1+0xb80], R18 ;  /* 0x000b801201007387 */ /* 0x0001e20000100a00 */
[----:B------:R-:W-:-:S03]  /*2ea60*/  IMAD.WIDE R12, R29, 0x2, R14 ;  /* 0x000000021d0c7825 */ /* 0x000fc600078e020e */
[----:B------:R-:W5:Y:S04]  /*2ea70*/  LDL R29, [R1+0xcb4] ;  /* 0x000cb400011d7983 */ /* 0x000f680000100800 */
[----:B------:R2:W-:Y:S01]  /*2ea80*/  STL.64 [R1+0xb90], R12 ;  /* 0x000b900c01007387 */ /* 0x0005e20000100a00 */
[----:B0-----:R-:W-:-:S04]  /*2ea90*/  IMAD.WIDE R18, R8, 0x2, R14 ;  /* 0x0000000208127825 */ /* 0x001fc800078e020e */
[--C-:B--2---:R-:W-:Y:S02]  /*2eaa0*/  IMAD.WIDE R12, R4, 0x2, R14.reuse ;  /* 0x00000002040c7825 */ /* 0x104fe400078e020e */
[----:B------:R-:W2:Y:S04]  /*2eab0*/  LDL R4, [R1+0xcc0] ;  /* 0x000cc00001047983 */ /* 0x000ea80000100800 */
[----:B------:R3:W-:Y:S04]  /*2eac0*/  STL.64 [R1+0xba0], R18 ;  /* 0x000ba01201007387 */ /* 0x0007e80000100a00 */
[----:B------:R4:W-:Y:S01]  /*2ead0*/  STL.64 [R1+0xbb0], R12 ;  /* 0x000bb00c01007387 */ /* 0x0009e20000100a00 */
[----:B---3--:R-:W-:-:S04]  /*2eae0*/  IMAD.WIDE R18, R9, 0x2, R14 ;  /* 0x0000000209127825 */ /* 0x008fc800078e020e */
[--C-:B----4-:R-:W-:Y:S01]  /*2eaf0*/  IMAD.WIDE R12, R6, 0x2, R14.reuse ;  /* 0x00000002060c7825 */ /* 0x110fe200078e020e */
[----:B------:R0:W-:Y:S03]  /*2eb00*/  STL.64 [R1+0xbc0], R18 ;  /* 0x000bc01201007387 */ /* 0x0001e60000100a00 */
[--C-:B------:R-:W-:Y:S01]  /*2eb10*/  IMAD.WIDE R8, R7, 0x2, R14.reuse ;  /* 0x0000000207087825 */ /* 0x100fe200078e020e */
[----:B------:R1:W-:Y:S03]  /*2eb20*/  STL.64 [R1+0xbd0], R12 ;  /* 0x000bd00c01007387 */ /* 0x0003e60000100a00 */
[--C-:B------:R-:W-:Y:S01]  /*2eb30*/  IMAD.WIDE R6, R5, 0x2, R14.reuse ;  /* 0x0000000205067825 */ /* 0x100fe200078e020e */
[----:B------:R-:W3:Y:S04]  /*2eb40*/  LDL R22, [R1+0xcc4] ;  /* 0x000cc40001167983 */ /* 0x000ee80000100800 */
[----:B------:R4:W-:Y:S04]  /*2eb50*/  STL.64 [R1+0xbe0], R8 ;  /* 0x000be00801007387 */ /* 0x0009e80000100a00 */
[----:B------:R-:W3:Y:S04]  /*2eb60*/  LDL R23, [R1+0xcc8] ;  /* 0x000cc80001177983 */ /* 0x000ee80000100800 */
[----:B------:R0:W-:Y:S04]  /*2eb70*/  STL.64 [R1+0xbf0], R6 ;  /* 0x000bf00601007387 */ /* 0x0001e80000100a00 */
[----:B------:R-:W3:Y:S04]  /*2eb80*/  LDL R20, [R1+0xccc] ;  /* 0x000ccc0001147983 */ /* 0x000ee80000100800 */
[----:B------:R-:W3:Y:S04]  /*2eb90*/  LDL R21, [R1+0xcd8] ;  /* 0x000cd80001157983 */ /* 0x000ee80000100800 */
[----:B0-----:R-:W3:Y:S04]  /*2eba0*/  LDL R18, [R1+0xcdc] ;  /* 0x000cdc0001127983 */ /* 0x001ee80000100800 */
[----:B------:R-:W3:Y:S04]  /*2ebb0*/  LDL R19, [R1+0xce0] ;  /* 0x000ce00001137983 */ /* 0x000ee80000100800 */
[----:B-1----:R-:W3:Y:S04]  /*2ebc0*/  LDL R12, [R1+0xce4] ;  /* 0x000ce400010c7983 */ /* 0x002ee80000100800 */
[----:B------:R-:W3:Y:S04]  /*2ebd0*/  LDL R13, [R1+0xcf0] ;  /* 0x000cf000010d7983 */ /* 0x000ee80000100800 */
[----:B----4-:R-:W4:Y:S04]  /*2ebe0*/  LDL R8, [R1+0xcf4] ;  /* 0x000cf40001087983 */ /* 0x010f280000100800 */
[----:B------:R-:W4:Y:S04]  /*2ebf0*/  LDL R9, [R1+0xcf8] ;  /* 0x000cf80001097983 */ /* 0x000f280000100800 */
[----:B------:R-:W4:Y:S04]  /*2ec00*/  LDL R6, [R1+0xd08] ;  /* 0x000d080001067983 */ /* 0x000f280000100800 */
[----:B------:R-:W4:Y:S04]  /*2ec10*/  LDL R7, [R1+0xd10] ;  /* 0x000d100001077983 */ /* 0x000f280000100800 */
[----:B------:R-:W4:Y:S01]  /*2ec20*/  LDL R5, [R1+0xd20] ;  /* 0x000d200001057983 */ /* 0x000f220000100800 */
[----:B-----5:R-:W-:-:S04]  /*2ec30*/  IMAD.WIDE R24, R10, 0x2, R14 ;  /* 0x000000020a187825 */ /* 0x020fc800078e020e */
[--C-:B------:R-:W-:Y:S01]  /*2ec40*/  IMAD.WIDE R10, R11, 0x2, R14.reuse ;  /* 0x000000020b0a7825 */ /* 0x100fe200078e020e */
[----:B------:R0:W-:Y:S04]  /*2ec50*/  STL.64 [R1+0xc00], R24 ;  /* 0x000c001801007387 */ /* 0x0001e80000100a00 */
[----:B------:R1:W-:Y:S01]  /*2ec60*/  STL.64 [R1+0xc10], R10 ;  /* 0x000c100a01007387 */ /* 0x0003e20000100a00 */
[----:B0-----:R-:W-:-:S04]  /*2ec70*/  IMAD.WIDE R24, R26, 0x2, R14 ;  /* 0x000000021a187825 */ /* 0x001fc800078e020e */
[--C-:B-1----:R-:W-:Y:S01]  /*2ec80*/  IMAD.WIDE R10, R27, 0x2, R14.reuse ;  /* 0x000000021b0a7825 */ /* 0x102fe200078e020e */
[----:B------:R0:W-:Y:S03]  /*2ec90*/  STL.64 [R1+0xc20], R24 ;  /* 0x000c201801007387 */ /* 0x0001e60000100a00 */
[--C-:B------:R-:W-:Y:S01]  /*2eca0*/  IMAD.WIDE R26, R16, 0x2, R14.reuse ;  /* 0x00000002101a7825 */ /* 0x100fe200078e020e */
[----:B------:R1:W-:Y:S03]  /*2ecb0*/  STL.64 [R1+0xc30], R10 ;  /* 0x000c300a01007387 */ /* 0x0003e60000100a00 */
[--C-:B0-----:R-:W-:Y:S01]  /*2ecc0*/  IMAD.WIDE R24, R28, 0x2, R14.reuse ;  /* 0x000000021c187825 */ /* 0x101fe200078e020e */
[----:B-1----:R-:W5:Y:S04]  /*2ecd0*/  LDL R10, [R1+0xd28] ;  /* 0x000d2800010a7983 */ /* 0x002f680000100800 */
[----:B------:R0:W-:Y:S04]  /*2ece0*/  STL.64 [R1+0xc40], R26 ;  /* 0x000c401a01007387 */ /* 0x0001e80000100a00 */
[----:B------:R-:W5:Y:S04]  /*2ecf0*/  LDL R16, [R1+0xd38] ;  /* 0x000d380001107983 */ /* 0x000f680000100800 */
[----:B------:R1:W-:Y:S04]  /*2ed00*/  STL.64 [R1+0xc50], R24 ;  /* 0x000c501801007387 */ /* 0x0003e80000100a00 */
[----:B------:R-:W5:Y:S04]  /*2ed10*/  LDL R28, [R1+0xd40] ;  /* 0x000d4000011c7983 */ /* 0x000f680000100800 */
[----:B------:R-:W5:Y:S01]  /*2ed20*/  LDL R11, [R1+0xd50] ;  /* 0x000d5000010b7983 */ /* 0x000f620000100800 */
[----:B0-----:R-:W-:-:S05]  /*2ed30*/  IMAD.WIDE R26, R17, 0x2, R14 ;  /* 0x00000002111a7825 */ /* 0x001fca00078e020e */
[----:B------:R0:W-:Y:S01]  /*2ed40*/  STL.64 [R1+0xc60], R26 ;  /* 0x000c601a01007387 */ /* 0x0001e20000100a00 */
[----:B-1----:R-:W-:-:S03]  /*2ed50*/  IMAD.WIDE R24, R29, 0x2, R14 ;  /* 0x000000021d187825 */ /* 0x002fc600078e020e */
[----:B------:R-:W5:Y:S04]  /*2ed60*/  LDL R29, [R1+0xd58] ;  /* 0x000d5800011d7983 */ /* 0x000f680000100800 */
[----:B------:R2:W-:Y:S04]  /*2ed70*/  STL.64 [R1+0xc78], R24 ;  /* 0x000c781801007387 */ /* 0x0005e80000100a00 */
[----:B0-----:R-:W5:Y:S04]  /*2ed80*/  LDL R26, [R1+0xd68] ;  /* 0x000d6800011a7983 */ /* 0x001f680000100800 */
[----:B------:R-:W5:Y:S01]  /*2ed90*/  LDL R27, [R1+0xd70] ;  /* 0x000d7000011b7983 */ /* 0x000f620000100800 */
[----:B--2---:R-:W-:-:S05]  /*2eda0*/  IMAD.WIDE R24, R4, 0x2, R14 ;  /* 0x0000000204187825 */ /* 0x004fca00078e020e */
[----:B------:R3:W-:Y:S04]  /*2edb0*/  STL.64 [R1+0xc90], R24 ;  /* 0x000c901801007387 */ /* 0x0007e80000100a00 */
[----:B------:R-:W2:Y:S04]  /*2edc0*/  LDL R17, [R1+0xd80] ;  /* 0x000d800001117983 */ /* 0x000ea80000100800 */
[----:B------:R-:W2:Y:S01]  /*2edd0*/  LDL R4, [R1+0xd88] ;  /* 0x000d880001047983 */ /* 0x000ea20000100800 */
[----:B---3--:R-:W-:-:S05]  /*2ede0*/  IMAD.WIDE R24, R22, 0x2, R14 ;  /* 0x0000000216187825 */ /* 0x008fca00078e020e */
        /* <DEDUP_REMOVED lines=15> */
[----:B----4-:R-:W-:-:S04]  /*2eee0*/  IMAD.WIDE R20, R8, 0x2, R14 ;  /* 0x0000000208147825 */ /* 0x010fc800078e020e */
[--C-:B0-----:R-:W-:Y:S01]  /*2eef0*/  IMAD.WIDE R18, R9, 0x2, R14.reuse ;  /* 0x0000000209127825 */ /* 0x101fe200078e020e */
[----:B------:R-:W-:Y:S03]  /*2ef00*/  STL.64 [R1+0xd60], R20 ;  /* 0x000d601401007387 */ /* 0x000fe60000100a00 */
[--C-:B-1----:R-:W-:Y:S01]  /*2ef10*/  IMAD.WIDE R12, R6, 0x2, R14.reuse ;  /* 0x00000002060c7825 */ /* 0x102fe200078e020e */
[----:B------:R-:W-:Y:S03]  /*2ef20*/  STL.64 [R1+0xd78], R18 ;  /* 0x000d781201007387 */ /* 0x000fe60000100a00 */
[--C-:B------:R-:W-:Y:S01]  /*2ef30*/  IMAD.WIDE R8, R7, 0x2, R14.reuse ;  /* 0x0000000207087825 */ /* 0x100fe200078e020e */
[----:B------:R0:W-:Y:S03]  /*2ef40*/  STL.64 [R1+0xd90], R12 ;  /* 0x000d900c01007387 */ /* 0x0001e60000100a00 */
[--C-:B------:R-:W-:Y:S01]  /*2ef50*/  IMAD.WIDE R6, R5, 0x2, R14.reuse ;  /* 0x0000000205067825 */ /* 0x100fe200078e020e */
[----:B0-----:R-:W3:Y:S04]  /*2ef60*/  LDL R13, [R1+0xd98] ;  /* 0x000d9800010d7983 */ /* 0x001ee80000100800 */
[----:B------:R0:W-:Y:S04]  /*2ef70*/  STL.64 [R1+0xda8], R8 ;  /* 0x000da80801007387 */ /* 0x0001e80000100a00 */
[----:B0-----:R-:W4:Y:S04]  /*2ef80*/  LDL R8, [R1+0xda0] ;  /* 0x000da00001087983 */ /* 0x001f280000100800 */
[----:B------:R0:W-:Y:S04]  /*2ef90*/  STL.64 [R1+0xdb8], R6 ;  /* 0x000db80601007387 */ /* 0x0001e80000100a00 */
[----:B------:R-:W4:Y:S04]  /*2efa0*/  LDL R9, [R1+0xdb0] ;  /* 0x000db00001097983 */ /* 0x000f280000100800 */
[----:B------:R-:W4:Y:S04]  /*2efb0*/  LDL R5, [R1+0xdd8] ;  /* 0x000dd80001057983 */ /* 0x000f280000100800 */
[----:B0-----:R-:W4:Y:S04]  /*2efc0*/  LDL R6, [R1+0xdc0] ;  /* 0x000dc00001067983 */ /* 0x001f280000100800 */
[----:B------:R-:W4:Y:S01]  /*2efd0*/  LDL R7, [R1+0xdc8] ;  /* 0x000dc80001077983 */ /* 0x000f220000100800 */
[----:B-----5:R-:W-:-:S05]  /*2efe0*/  IMAD.WIDE R22, R10, 0x2, R14 ;  /* 0x000000020a167825 */ /* 0x020fca00078e020e */
[----:B------:R-:W-:Y:S01]  /*2eff0*/  STL.64 [R1+0xdd0], R22 ;  /* 0x000dd01601007387 */ /* 0x000fe20000100a00 */
[----:B------:R-:W-:-:S03]  /*2f000*/  IMAD.WIDE R20, R16, 0x2, R14 ;  /* 0x0000000210147825 */ /* 0x000fc600078e020e */
[----:B------:R-:W5:Y:S04]  /*2f010*/  LDL R16, [R1+0xde0] ;  /* 0x000de00001107983 */ /* 0x000f680000100800 */
[----:B------:R-:W-:Y:S01]  /*2f020*/  STL.64 [R1+0xde8], R20 ;  /* 0x000de81401007387 */ /* 0x000fe20000100a00 */
[----:B------:R-:W-:-:S03]  /*2f030*/  IMAD.WIDE R18, R28, 0x2, R14 ;  /* 0x000000021c127825 */ /* 0x000fc600078e020e */
[----:B------:R-:W5:Y:S04]  /*2f040*/  LDL R28, [R1+0xdf0] ;  /* 0x000df000011c7983 */ /* 0x000f680000100800 */
[----:B------:R0:W-:Y:S02]  /*2f050*/  STL.64 [R1+0xe00], R18 ;  /* 0x000e001201007387 */ /* 0x0001e40000100a00 */
[--C-:B0-----:R-:W-:Y:S02]  /*2f060*/  IMAD.WIDE R18, R29, 0x2, R14.reuse ;  /* 0x000000021d127825 */ /* 0x101fe400078e020e */
[----:B------:R-:W5:Y:S02]  /*2f070*/  LDL R29, [R1+0xdf8] ;  /* 0x000df800011d7983 */ /* 0x000f640000100800 */
[----:B------:R-:W-:-:S05]  /*2f080*/  IMAD.WIDE R10, R11, 0x2, R14 ;  /* 0x000000020b0a7825 */ /* 0x000fca00078e020e */
[----:B------:R0:W-:Y:S01]  /*2f090*/  STL.64 [R1+0xe18], R10 ;  /* 0x000e180a01007387 */ /* 0x0001e20000100a00 */
[----:B------:R-:W-:-:S03]  /*2f0a0*/  IMAD.WIDE R20, R27, 0x2, R14 ;  /* 0x000000021b147825 */ /* 0x000fc600078e020e */
[----:B------:R2:W-:Y:S01]  /*2f0b0*/  STL.64 [R1+0xe30], R18 ;  /* 0x000e301201007387 */ /* 0x0005e20000100a00 */
[----:B0-----:R-:W-:-:S05]  /*2f0c0*/  IMAD.WIDE R10, R26, 0x2, R14 ;  /* 0x000000021a0a7825 */ /* 0x001fca00078e020e */
[----:B------:R0:W-:Y:S04]  /*2f0d0*/  STL.64 [R1+0xe48], R10 ;  /* 0x000e480a01007387 */ /* 0x0001e80000100a00 */
[----:B------:R1:W-:Y:S04]  /*2f0e0*/  STL.64 [R1+0xe60], R20 ;  /* 0x000e601401007387 */ /* 0x0003e80000100a00 */
[----:B------:R-:W5:Y:S01]  /*2f0f0*/  LDL R22, [R1+0xe08] ;  /* 0x000e080001167983 */ /* 0x000f620000100800 */
[----:B--2---:R-:W-:-:S04]  /*2f100*/  IMAD.WIDE R18, R17, 0x2, R14 ;  /* 0x0000000211127825 */ /* 0x004fc800078e020e */
[--C-:B0-----:R-:W-:Y:S01]  /*2f110*/  IMAD.WIDE R10, R4, 0x2, R14.reuse ;  /* 0x00000002040a7825 */ /* 0x101fe200078e020e */
[----:B------:R0:W-:Y:S04]  /*2f120*/  STL.64 [R1+0xe78], R18 ;  /* 0x000e781201007387 */ /* 0x0001e80000100a00 */
[----:B------:R-:W2:Y:S04]  /*2f130*/  LDL R23, [R1+0xe10] ;  /* 0x000e100001177983 */ /* 0x000ea80000100800 */
[----:B------:R0:W-:Y:S04]  /*2f140*/  STL.64 [R1+0xe90], R10 ;  /* 0x000e900a01007387 */ /* 0x0001e80000100a00 */
[----:B-1----:R-:W2:Y:S04]  /*2f150*/  LDL R20, [R1+0xe20] ;  /* 0x000e200001147983 */ /* 0x002ea80000100800 */
[----:B------:R-:W2:Y:S04]  /*2f160*/  LDL R21, [R1+0xe28] ;  /* 0x000e280001157983 */ /* 0x000ea80000100800 */
[----:B0-----:R-:W2:Y:S04]  /*2f170*/  LDL R18, [R1+0xe38] ;  /* 0x000e380001127983 */ /* 0x001ea80000100800 */
[----:B------:R-:W2:Y:S04]  /*2f180*/  LDL R19, [R1+0xe40] ;  /* 0x000e400001137983 */ /* 0x000ea80000100800 */
[----:B------:R-:W2:Y:S04]  /*2f190*/  LDL R12, [R1+0xe50] ;  /* 0x000e5000010c7983 */ /* 0x000ea80000100800 */
[----:B------:R-:W2:Y:S04]  /*2f1a0*/  LDL R10, [R1+0xe58] ;  /* 0x000e5800010a7983 */ /* 0x000ea80000100800 */
[----:B------:R-:W2:Y:S04]  /*2f1b0*/  LDL R11, [R1+0xe68] ;  /* 0x000e6800010b7983 */ /* 0x000ea80000100800 */
[----:B------:R-:W2:Y:S04]  /*2f1c0*/  LDL R26, [R1+0xe70] ;  /* 0x000e7000011a7983 */ /* 0x000ea80000100800 */
[----:B------:R-:W2:Y:S04]  /*2f1d0*/  LDL R27, [R1+0xe80] ;  /* 0x000e8000011b7983 */ /* 0x000ea80000100800 */
[----:B------:R-:W2:Y:S04]  /*2f1e0*/  LDL R17, [R1+0xe88] ;  /* 0x000e880001117983 */ /* 0x000ea80000100800 */
[----:B------:R-:W2:Y:S01]  /*2f1f0*/  LDL R4, [R1+0xe98] ;  /* 0x000e980001047983 */ /* 0x000ea20000100800 */
[----:B---3--:R-:W-:-:S05]  /*2f200*/  IMAD.WIDE R24, R13, 0x2, R14 ;  /* 0x000000020d187825 */ /* 0x008fca00078e020e */
[----:B------:R4:W-:Y:S02]  /*2f210*/  STL.64 [R1+0xea8], R24 ;  /* 0x000ea81801007387 */ /* 0x0009e40000100a00 */
[----:B----4-:R-:W-:-:S05]  /*2f220*/  IMAD.WIDE R24, R8, 0x2, R14 ;  /* 0x0000000208187825 */ /* 0x010fca00078e020e */
[----:B------:R0:W-:Y:S01]  /*2f230*/  STL.64 [R1+0xeb8], R24 ;  /* 0x000eb81801007387 */ /* 0x0001e20000100a00 */
[----:B------:R-:W-:-:S05]  /*2f240*/  IMAD.WIDE R8, R9, 0x2, R14 ;  /* 0x0000000209087825 */ /* 0x000fca00078e020e */
[----:B------:R1:W-:Y:S01]  /*2f250*/  STL.64 [R1+0xed0], R8 ;  /* 0x000ed00801007387 */ /* 0x0003e20000100a00 */
[----:B0-----:R-:W-:-:S04]  /*2f260*/  IMAD.WIDE R24, R6, 0x2, R14 ;  /* 0x0000000206187825 */ /* 0x001fc800078e020e */
[--C-:B------:R-:W-:Y:S01]  /*2f270*/  IMAD.WIDE R6, R7, 0x2, R14.reuse ;  /* 0x0000000207067825 */ /* 0x100fe200078e020e */
[----:B------:R-:W-:Y:S03]  /*2f280*/  STL.64 [R1+0xee8], R24 ;  /* 0x000ee81801007387 */ /* 0x000fe60000100a00 */
[--C-:B-1----:R-:W-:Y:S01]  /*2f290*/  IMAD.WIDE R8, R5, 0x2, R14.reuse ;  /* 0x0000000205087825 */ /* 0x102fe200078e020e */
[----:B------:R-:W3:Y:S04]  /*2f2a0*/  LDL R13, [R1+0xea0] ;  /* 0x000ea000010d7983 */ /* 0x000ee80000100800 */
[----:B------:R0:W-:Y:S04]  /*2f2b0*/  STL.64 [R1+0xf00], R6 ;  /* 0x000f000601007387 */ /* 0x0001e80000100a00 */
[----:B0-----:R-:W4:Y:S04]  /*2f2c0*/  LDL R7, [R1+0xeb0] ;  /* 0x000eb00001077983 */ /* 0x001f280000100800 */
[----:B------:R5:W-:Y:S04]  /*2f2d0*/  STL.64 [R1+0xf18], R8 ;  /* 0x000f180801007387 */ /* 0x000be80000100a00 */
[----:B------:R-:W4:Y:S01]  /*2f2e0*/  LDL R5, [R1+0xec0] ;  /* 0x000ec00001057983 */ /* 0x000f220000100800 */
[----:B-----5:R-:W-:-:S04]  /*2f2f0*/  IMAD.WIDE R8, R16, 0x2, R14 ;  /* 0x0000000210087825 */ /* 0x020fc800078e020e */
[--C-:B------:R-:W-:Y:S01]  /*2f300*/  IMAD.WIDE R24, R28, 0x2, R14.reuse ;  /* 0x000000021c187825 */ /* 0x100fe200078e020e */
[----:B------:R0:W-:Y:S04]  /*2f310*/  STL.64 [R1+0xf30], R8 ;  /* 0x000f300801007387 */ /* 0x0001e80000100a00 */
[----:B------:R-:W5:Y:S04]  /*2f320*/  LDL R28, [R1+0xed8] ;  /* 0x000ed800011c7983 */ /* 0x000f680000100800 */
[----:B0-----:R-:W5:Y:S04]  /*2f330*/  LDL R8, [R1+0xec8] ;  /* 0x000ec80001087983 */ /* 0x001f680000100800 */
[----:B------:R0:W-:Y:S04]  /*2f340*/  STL.64 [R1+0xf48], R24 ;  /* 0x000f481801007387 */ /* 0x0001e80000100a00 */
[----:B------:R-:W5:Y:S04]  /*2f350*/  LDL R9, [R1+0xee0] ;  /* 0x000ee00001097983 */ /* 0x000f680000100800 */
[----:B------:R-:W5:Y:S01]  /*2f360*/  LDL R6, [R1+0xef0] ;  /* 0x000ef00001067983 */ /* 0x000f620000100800 */
[----:B0-----:R-:W-:-:S05]  /*2f370*/  IMAD.WIDE R24, R29, 0x2, R14 ;  /* 0x000000021d187825 */ /* 0x001fca00078e020e */
[----:B------:R0:W-:Y:S04]  /*2f380*/  STL.64 [R1+0xf60], R24 ;  /* 0x000f601801007387 */ /* 0x0001e80000100a00 */
[----:B------:R-:W5:Y:S04]  /*2f390*/  LDL R16, [R1+0xef8] ;  /* 0x000ef80001107983 */ /* 0x000f680000100800 */
[----:B------:R-:W5:Y:S01]  /*2f3a0*/  LDL R29, [R1+0xf08] ;  /* 0x000f0800011d7983 */ /* 0x000f620000100800 */
[----:B0-----:R-:W-:-:S05]  /*2f3b0*/  IMAD.WIDE R24, R22, 0x2, R14 ;  /* 0x0000000216187825 */ /* 0x001fca00078e020e */
[----:B------:R2:W-:Y:S02]  /*2f3c0*/  STL.64 [R1+0xf78], R24 ;  /* 0x000f781801007387 */ /* 0x0005e40000100a00 */
[----:B--2---:R-:W-:-:S04]  /*2f3d0*/  IMAD.WIDE R24, R23, 0x2, R14 ;  /* 0x0000000217187825 */ /* 0x004fc800078e020e */
        /* <DEDUP_REMOVED lines=14> */
[--C-:B--2---:R-:W-:Y:S01]  /*2f4c0*/  IMAD.WIDE R18, R26, 0x2, R14.reuse ;  /* 0x000000021a127825 */ /* 0x104fe200078e020e */
[----:B------:R0:W-:Y:S03]  /*2f4d0*/  STL.64 [R1+0x1030], R20 ;  /* 0x0010301401007387 */ /* 0x0001e60000100a00 */
[--C-:B------:R-:W-:Y:S01]  /*2f4e0*/  IMAD.WIDE R10, R27, 0x2, R14.reuse ;  /* 0x000000021b0a7825 */ /* 0x100fe200078e020e */
[----:B------:R1:W-:Y:S04]  /*2f4f0*/  STL.64 [R1+0x1048], R18 ;  /* 0x0010481201007387 */ /* 0x0003e80000100a00 */
[----:B------:R2:W-:Y:S01]  /*2f500*/  STL.64 [R1+0x1060], R10 ;  /* 0x0010600a01007387 */ /* 0x0005e20000100a00 */
[----:B0-----:R-:W-:-:S04]  /*2f510*/  IMAD.WIDE R20, R17, 0x2, R14 ;  /* 0x0000000211147825 */ /* 0x001fc800078e020e */
[--C-:B-1----:R-:W-:Y:S01]  /*2f520*/  IMAD.WIDE R18, R4, 0x2, R14.reuse ;  /* 0x0000000204127825 */ /* 0x102fe200078e020e */
[----:B--2---:R-:W2:Y:S04]  /*2f530*/  LDL R10, [R1+0xf10] ;  /* 0x000f1000010a7983 */ /* 0x004ea80000100800 */
[----:B------:R3:W-:Y:S04]  /*2f540*/  STL.64 [R1+0x1078], R20 ;  /* 0x0010781401007387 */ /* 0x0007e80000100a00 */
[----:B------:R-:W2:Y:S04]  /*2f550*/  LDL R11, [R1+0xf20] ;  /* 0x000f2000010b7983 */ /* 0x000ea80000100800 */
[----:B------:R4:W-:Y:S04]  /*2f560*/  STL.64 [R1+0x1090], R18 ;  /* 0x0010901201007387 */ /* 0x0009e80000100a00 */
[----:B------:R-:W2:Y:S04]  /*2f570*/  LDL R26, [R1+0xf28] ;  /* 0x000f2800011a7983 */ /* 0x000ea80000100800 */
[----:B------:R-:W2:Y:S04]  /*2f580*/  LDL R27, [R1+0xf38] ;  /* 0x000f3800011b7983 */ /* 0x000ea80000100800 */
[----:B------:R-:W2:Y:S04]  /*2f590*/  LDL R17, [R1+0xf40] ;  /* 0x000f400001117983 */ /* 0x000ea80000100800 */
[----:B------:R-:W2:Y:S01]  /*2f5a0*/  LDL R4, [R1+0xf50] ;  /* 0x000f500001047983 */ /* 0x000ea20000100800 */
[----:B---3--:R-:W-:-:S05]  /*2f5b0*/  IMAD.WIDE R20, R13, 0x2, R14 ;  /* 0x000000020d147825 */ /* 0x008fca00078e020e */
[----:B------:R-:W-:Y:S01]  /*2f5c0*/  STL.64 [R1+0x10a8], R20 ;  /* 0x0010a81401007387 */ /* 0x000fe20000100a00 */
[----:B----4-:R-:W-:-:S03]  /*2f5d0*/  IMAD.WIDE R18, R7, 0x2, R14 ;  /* 0x0000000207127825 */ /* 0x010fc600078e020e */
[----:B------:R-:W3:Y:S04]  /*2f5e0*/  LDL R7, [R1+0xf58] ;  /* 0x000f580001077983 */ /* 0x000ee80000100800 */
[----:B------:R-:W-:Y:S01]  /*2f5f0*/  STL.64 [R1+0x10b8], R18 ;  /* 0x0010b81201007387 */ /* 0x000fe20000100a00 */
[----:B------:R-:W-:-:S03]  /*2f600*/  IMAD.WIDE R12, R5, 0x2, R14 ;  /* 0x00000002050c7825 */ /* 0x000fc600078e020e */
[----:B------:R-:W4:Y:S04]  /*2f610*/  LDL R5, [R1+0xf68] ;  /* 0x000f680001057983 */ /* 0x000f280000100800 */
[----:B------:R5:W-:Y:S02]  /*2f620*/  STL.64 [R1+0x10d0], R12 ;  /* 0x0010d00c01007387 */ /* 0x000be40000100a00 */
[--C-:B-----5:R-:W-:Y:S02]  /*2f630*/  IMAD.WIDE R12, R28, 0x2, R14.reuse ;  /* 0x000000021c0c7825 */ /* 0x120fe400078e020e */
[----:B------:R-:W5:Y:S02]  /*2f640*/  LDL R28, [R1+0xf70] ;  /* 0x000f7000011c7983 */ /* 0x000f640000100800 */
[----:B------:R-:W-:-:S05]  /*2f650*/  IMAD.WIDE R18, R8, 0x2, R14 ;  /* 0x0000000208127825 */ /* 0x000fca00078e020e */
[----:B------:R0:W-:Y:S01]  /*2f660*/  STL.64 [R1+0x10e8], R18 ;  /* 0x0010e81201007387 */ /* 0x0001e20000100a00 */
[----:B------:R-:W-:-:S03]  /*2f670*/  IMAD.WIDE R8, R9, 0x2, R14 ;  /* 0x0000000209087825 */ /* 0x000fc600078e020e */
[----:B------:R1:W-:Y:S04]  /*2f680*/  STL.64 [R1+0x1100], R12 ;  /* 0x0011000c01007387 */ /* 0x0003e80000100a00 */
[----:B------:R1:W-:Y:S01]  /*2f690*/  STL.64 [R1+0x1118], R8 ;  /* 0x0011180801007387 */ /* 0x0003e20000100a00 */
[----:B0-----:R-:W-:-:S05]  /*2f6a0*/  IMAD.WIDE R18, R6, 0x2, R14 ;  /* 0x0000000206127825 */ /* 0x001fca00078e020e */
[----:B------:R0:W-:Y:S04]  /*2f6b0*/  STL.64 [R1+0x1130], R18 ;  /* 0x0011301201007387 */ /* 0x0001e80000100a00 */
[----:B------:R-:W5:Y:S01]  /*2f6c0*/  LDL R22, [R1+0xf80] ;  /* 0x000f800001167983 */ /* 0x000f620000100800 */
[----:B-1----:R-:W-:-:S04]  /*2f6d0*/  IMAD.WIDE R12, R16, 0x2, R14 ;  /* 0x00000002100c7825 */ /* 0x002fc800078e020e */
[--C-:B------:R-:W-:Y:S01]  /*2f6e0*/  IMAD.WIDE R8, R29, 0x2, R14.reuse ;  /* 0x000000021d087825 */ /* 0x100fe200078e020e */
[----:B------:R1:W-:Y:S04]  /*2f6f0*/  STL.64 [R1+0x1148], R12 ;  /* 0x0011480c01007387 */ /* 0x0003e80000100a00 */
[----:B------:R-:W5:Y:S04]  /*2f700*/  LDL R23, [R1+0xf88] ;  /* 0x000f880001177983 */ /* 0x000f680000100800 */
[----:B------:R0:W-:Y:S04]  /*2f710*/  STL.64 [R1+0x1160], R8 ;  /* 0x0011600801007387 */ /* 0x0001e80000100a00 */
[----:B------:R-:W5:Y:S04]  /*2f720*/  LDL R20, [R1+0xf98] ;  /* 0x000f980001147983 */ /* 0x000f680000100800 */
[----:B------:R-:W5:Y:S04]  /*2f730*/  LDL R21, [R1+0xfa0] ;  /* 0x000fa00001157983 */ /* 0x000f680000100800 */
[----:B0-----:R-:W5:Y:S04]  /*2f740*/  LDL R18, [R1+0xfb0] ;  /* 0x000fb00001127983 */ /* 0x001f680000100800 */
[----:B------:R-:W5:Y:S04]  /*2f750*/  LDL R19, [R1+0xfc0] ;  /* 0x000fc00001137983 */ /* 0x000f680000100800 */
[----:B-1----:R-:W5:Y:S04]  /*2f760*/  LDL R12, [R1+0xfc8] ;  /* 0x000fc800010c7983 */ /* 0x002f680000100800 */
[----:B------:R-:W5:Y:S04]  /*2f770*/  LDL R13, [R1+0xfd8] ;  /* 0x000fd800010d7983 */ /* 0x000f680000100800 */
[----:B------:R-:W5:Y:S04]  /*2f780*/  LDL R8, [R1+0xfe0] ;  /* 0x000fe00001087983 */ /* 0x000f680000100800 */
[----:B------:R-:W5:Y:S04]  /*2f790*/  LDL R9, [R1+0xff0] ;  /* 0x000ff00001097983 */ /* 0x000f680000100800 */
[----:B------:R-:W5:Y:S04]  /*2f7a0*/  LDL R6, [R1+0xff8] ;  /* 0x000ff80001067983 */ /* 0x000f680000100800 */
[----:B------:R-:W5:Y:S04]  /*2f7b0*/  LDL R16, [R1+0x1008] ;  /* 0x0010080001107983 */ /* 0x000f680000100800 */
[----:B------:R-:W5:Y:S01]  /*2f7c0*/  LDL R29, [R1+0x1010] ;  /* 0x00101000011d7983 */ /* 0x000f620000100800 */
        /* <DEDUP_REMOVED lines=8> */
[----:B------:R0:W-:Y:S04]  /*2f850*/  STL.64 [R1+0x11b8], R10 ;  /* 0x0011b80a01007387 */ /* 0x0001e80000100a00 */
[----:B0-----:R-:W2:Y:S01]  /*2f860*/  LDL R10, [R1+0x1020] ;  /* 0x00102000010a7983 */ /* 0x001ea20000100800 */
[----:B------:R-:W-:-:S03]  /*2f870*/  IMAD.WIDE R24, R4, 0x2, R14 ;  /* 0x0000000204187825 */ /* 0x000fc600078e020e */
[----:B------:R3:W-:Y:S04]  /*2f880*/  STL.64 [R1+0x11e0], R26 ;  /* 0x0011e01a01007387 */ /* 0x0007e80000100a00 */
[----:B------:R-:W2:Y:S04]  /*2f890*/  LDL R17, [R1+0x1028] ;  /* 0x0010280001117983 */ /* 0x000ea80000100800 */
[----:B------:R4:W-:Y:S04]  /*2f8a0*/  STL.64 [R1+0x11f8], R24 ;  /* 0x0011f81801007387 */ /* 0x0009e80000100a00 */
[----:B------:R-:W2:Y:S04]  /*2f8b0*/  LDL R4, [R1+0x1038] ;  /* 0x0010380001047983 */ /* 0x000ea80000100800 */
[----:B------:R-:W2:Y:S01]  /*2f8c0*/  LDL R11, [R1+0x1040] ;  /* 0x00104000010b7983 */ /* 0x000ea20000100800 */
[----:B---3--:R-:W-:-:S05]  /*2f8d0*/  IMAD.WIDE R26, R7, 0x2, R14 ;  /* 0x00000002071a7825 */ /* 0x008fca00078e020e */
[----:B------:R0:W-:Y:S01]  /*2f8e0*/  STL.64 [R1+0x1210], R26 ;  /* 0x0012101a01007387 */ /* 0x0001e20000100a00 */
[----:B----4-:R-:W-:-:S03]  /*2f8f0*/  IMAD.WIDE R24, R5, 0x2, R14 ;  /* 0x0000000205187825 */ /* 0x010fc600078e020e */
[----:B------:R-:W3:Y:S04]  /*2f900*/  LDL R5, [R1+0x1050] ;  /* 0x0010500001057983 */ /* 0x000ee80000100800 */
[----:B------:R5:W-:Y:S04]  /*2f910*/  STL.64 [R1+0x1228], R24 ;  /* 0x0012281801007387 */ /* 0x000be80000100a00 */
[----:B0-----:R-:W4:Y:S04]  /*2f920*/  LDL R26, [R1+0x1058] ;  /* 0x00105800011a7983 */ /* 0x001f280000100800 */
[----:B------:R-:W4:Y:S01]  /*2f930*/  LDL R27, [R1+0x1068] ;  /* 0x00106800011b7983 */ /* 0x000f220000100800 */
[----:B-----5:R-:W-:-:S05]  /*2f940*/  IMAD.WIDE R24, R28, 0x2, R14 ;  /* 0x000000021c187825 */ /* 0x020fca00078e020e */
        /* <DEDUP_REMOVED lines=37> */
[----:B------:R-:W-:-:S03]  /*2fba0*/  IMAD.WIDE R20, R17, 0x2, R14 ;  /* 0x0000000211147825 */ /* 0x000fc600078e020e */
[----:B------:R-:W2:Y:S04]  /*2fbb0*/  LDL R17, [R1+0x10d8] ;  /* 0x0010d80001117983 */ /* 0x000ea80000100800 */
[----:B------:R-:W-:Y:S01]  /*2fbc0*/  STL.64 [R1+0x13b0], R20 ;  /* 0x0013b01401007387 */ /* 0x000fe20000100a00 */
[----:B0-----:R-:W-:-:S03]  /*2fbd0*/  IMAD.WIDE R18, R4, 0x2, R14 ;  /* 0x0000000204127825 */ /* 0x001fc600078e020e */
[----:B------:R-:W2:Y:S01]  /*2fbe0*/  LDL R4, [R1+0x10e0] ;  /* 0x0010e00001047983 */ /* 0x000ea20000100800 */
[----:B------:R-:W-:-:S03]  /*2fbf0*/  IMAD.WIDE R10, R11, 0x2, R14 ;  /* 0x000000020b0a7825 */ /* 0x000fc600078e020e */
[----:B------:R3:W-:Y:S02]  /*2fc00*/  STL.64 [R1+0x13c8], R18 ;  /* 0x0013c81201007387 */ /* 0x0007e40000100a00 */
[--C-:B---3--:R-:W-:Y:S02]  /*2fc10*/  IMAD.WIDE R18, R5, 0x2, R14.reuse ;  /* 0x0000000205127825 */ /* 0x108fe400078e020e */
[----:B------:R-:W3:Y:S04]  /*2fc20*/  LDL R5, [R1+0x10f0] ;  /* 0x0010f00001057983 */ /* 0x000ee80000100800 */
[----:B------:R0:W-:Y:S01]  /*2fc30*/  STL.64 [R1+0x13d8], R10 ;  /* 0x0013d80a01007387 */ /* 0x0001e20000100a00 */
[----:B----4-:R-:W-:-:S03]  /*2fc40*/  IMAD.WIDE R20, R27, 0x2, R14 ;  /* 0x000000021b147825 */ /* 0x010fc600078e020e */
[----:B------:R5:W-:Y:S01]  /*2fc50*/  STL.64 [R1+0x13f0], R18 ;  /* 0x0013f01201007387 */ /* 0x000be20000100a00 */
[----:B0-----:R-:W-:-:S05]  /*2fc60*/  IMAD.WIDE R10, R26, 0x2, R14 ;  /* 0x000000021a0a7825 */ /* 0x001fca00078e020e */
[----:B------:R0:W-:Y:S01]  /*2fc70*/  STL.64 [R1+0x1408], R10 ;  /* 0x0014080a01007387 */ /* 0x0001e20000100a00 */
[----:B-----5:R-:W-:-:S03]  /*2fc80*/  IMAD.WIDE R18, R7, 0x2, R14 ;  /* 0x0000000207127825 */ /* 0x020fc600078e020e */
[----:B------:R1:W-:Y:S04]  /*2fc90*/  STL.64 [R1+0x1420], R20 ;  /* 0x0014201401007387 */ /* 0x0003e80000100a00 */
[----:B------:R-:W4:Y:S01]  /*2fca0*/  LDL R22, [R1+0x10f8] ;  /* 0x0010f80001167983 */ /* 0x000f220000100800 */
        /* <DEDUP_REMOVED lines=29> */
[----:B------:R-:W5:Y:S01]  /*2fe80*/  LDL R29, [R1+0x11b0] ;  /* 0x0011b000011d7983 */ /* 0x000f620000100800 */
[----:B--2---:R-:W-:-:S05]  /*2fe90*/  IMAD.WIDE R8, R17, 0x2, R14 ;  /* 0x0000000211087825 */ /* 0x004fca00078e020e */
[----:B------:R0:W-:Y:S01]  /*2fea0*/  STL.64 [R1+0x14f0], R8 ;  /* 0x0014f00801007387 */ /* 0x0001e20000100a00 */
[----:B------:R-:W-:-:S03]  /*2feb0*/  IMAD.WIDE R24, R4, 0x2, R14 ;  /* 0x0000000204187825 */ /* 0x000fc600078e020e */
[----:B------:R-:W2:Y:S04]  /*2fec0*/  LDL R17, [R1+0x11d8] ;  /* 0x0011d80001117983 */ /* 0x000ea80000100800 */
[----:B0-----:R-:W2:Y:S04]  /*2fed0*/  LDL R8, [R1+0x11d0] ;  /* 0x0011d00001087983 */ /* 0x001ea80000100800 */
[----:B------:R-:W-:Y:S04]  /*2fee0*/  STL.64 [R1+0x1508], R24 ;  /* 0x0015081801007387 */ /* 0x000fe80000100a00 */
[----:B------:R-:W2:Y:S04]  /*2fef0*/  LDL R9, [R1+0x11e8] ;  /* 0x0011e80001097983 */ /* 0x000ea80000100800 */
[----:B------:R-:W2:Y:S01]  /*2ff00*/  LDL R6, [R1+0x11f0] ;  /* 0x0011f00001067983 */ /* 0x000ea20000100800 */
[----:B---3--:R-:W-:-:S05]  /*2ff10*/  IMAD.WIDE R4, R5, 0x2, R14 ;  /* 0x0000000205047825 */ /* 0x008fca00078e020e */
[----:B------:R0:W-:Y:S04]  /*2ff20*/  STL.64 [R1+0x1520], R4 ;  /* 0x0015200401007387 */ /* 0x0001e80000100a00 */
[----:B0-----:R-:W3:Y:S04]  /*2ff30*/  LDL R4, [R1+0x1200] ;  /* 0x0012000001047983 */ /* 0x001ee80000100800 */
[----:B------:R-:W3:Y:S01]  /*2ff40*/  LDL R5, [R1+0x1208] ;  /* 0x0012080001057983 */ /* 0x000ee20000100800 */
[----:B----4-:R-:W-:-:S05]  /*2ff50*/  IMAD.WIDE R24, R22, 0x2, R14 ;  /* 0x0000000216187825 */ /* 0x010fca00078e020e */
[----:B------:R5:W-:Y:S02]  /*2ff60*/  STL.64 [R1+0x1538], R24 ;  /* 0x0015381801007387 */ /* 0x000be40000100a00 */
[----:B-----5:R-:W-:-:S04]  /*2ff70*/  IMAD.WIDE R24, R23, 0x2, R14 ;  /* 0x0000000217187825 */ /* 0x020fc800078e020e */
        /* <DEDUP_REMOVED lines=14> */
[--C-:B----4-:R-:W-:Y:S01]  /*30060*/  IMAD.WIDE R18, R26, 0x2, R14.reuse ;  /* 0x000000021a127825 */ /* 0x110fe200078e020e */
[----:B------:R0:W-:Y:S03]  /*30070*/  STL.64 [R1+0x15a8], R20 ;  /* 0x0015a81401007387 */ /* 0x0001e60000100a00 */
[--C-:B------:R-:W-:Y:S01]  /*30080*/  IMAD.WIDE R10, R27, 0x2, R14.reuse ;  /* 0x000000021b0a7825 */ /* 0x100fe200078e020e */
[----:B------:R1:W-:Y:S04]  /*30090*/  STL.64 [R1+0x15b0], R18 ;  /* 0x0015b01201007387 */ /* 0x0003e80000100a00 */
[----:B------:R4:W-:Y:S01]  /*300a0*/  STL.64 [R1+0x15c0], R10 ;  /* 0x0015c00a01007387 */ /* 0x0009e20000100a00 */
[----:B0-----:R-:W-:-:S04]  /*300b0*/  IMAD.WIDE R20, R7, 0x2, R14 ;  /* 0x0000000207147825 */ /* 0x001fc800078e020e */
[--C-:B-1----:R-:W-:Y:S01]  /*300c0*/  IMAD.WIDE R18, R28, 0x2, R14.reuse ;  /* 0x000000021c127825 */ /* 0x102fe200078e020e */
[----:B----4-:R-:W4:Y:S04]  /*300d0*/  LDL R10, [R1+0x1218] ;  /* 0x00121800010a7983 */ /* 0x010f280000100800 */
        /* <DEDUP_REMOVED lines=11> */
[----:B------:R-:W-:Y:S01]  /*30190*/  STL.64 [R1+0x15f8], R18 ;  /* 0x0015f81201007387 */ /* 0x000fe20000100a00 */
[----:B------:R-:W-:-:S03]  /*301a0*/  IMAD.WIDE R12, R29, 0x2, R14 ;  /* 0x000000021d0c7825 */ /* 0x000fc600078e020e */
[----:B------:R-:W5:Y:S04]  /*301b0*/  LDL R29, [R1+0x1268] ;  /* 0x00126800011d7983 */ /* 0x000f680000100800 */
[----:B------:R2:W-:Y:S02]  /*301c0*/  STL.64 [R1+0x1600], R12 ;  /* 0x0016000c01007387 */ /* 0x0005e40000100a00 */
[--C-:B--2---:R-:W-:Y:S02]  /*301d0*/  IMAD.WIDE R12, R17, 0x2, R14.reuse ;  /* 0x00000002110c7825 */ /* 0x104fe400078e020e */
[----:B------:R-:W2:Y:S02]  /*301e0*/  LDL R17, [R1+0x1278] ;  /* 0x0012780001117983 */ /* 0x000ea40000100800 */
[----:B------:R-:W-:-:S05]  /*301f0*/  IMAD.WIDE R18, R8, 0x2, R14 ;  /* 0x0000000208127825 */ /* 0x000fca00078e020e */
[----:B------:R0:W-:Y:S04]  /*30200*/  STL.64 [R1+0x1610], R18 ;  /* 0x0016101201007387 */ /* 0x0001e80000100a00 */
[----:B------:R1:W-:Y:S01]  /*30210*/  STL.64 [R1+0x1620], R12 ;  /* 0x0016200c01007387 */ /* 0x0003e20000100a00 */
[----:B0-----:R-:W-:-:S04]  /*30220*/  IMAD.WIDE R18, R9, 0x2, R14 ;  /* 0x0000000209127825 */ /* 0x001fc800078e020e */
[--C-:B-1----:R-:W-:Y:S01]  /*30230*/  IMAD.WIDE R12, R6, 0x2, R14.reuse ;  /* 0x00000002060c7825 */ /* 0x102fe200078e020e */
[----:B------:R0:W-:Y:S04]  /*30240*/  STL.64 [R1+0x1628], R18 ;  /* 0x0016281201007387 */ /* 0x0001e80000100a00 */
[----:B------:R1:W-:Y:S04]  /*30250*/  STL.64 [R1+0x1638], R12 ;  /* 0x0016380c01007387 */ /* 0x0003e80000100a00 */
[----:B------:R-:W2:Y:S01]  /*30260*/  LDL R22, [R1+0x1290] ;  /* 0x0012900001167983 */ /* 0x000ea20000100800 */
[----:B---3--:R-:W-:-:S04]  /*30270*/  IMAD.WIDE R8, R4, 0x2, R14 ;  /* 0x0000000204087825 */ /* 0x008fc800078e020e */
[--C-:B------:R-:W-:Y:S01]  /*30280*/  IMAD.WIDE R4, R5, 0x2, R14.reuse ;  /* 0x0000000205047825 */ /* 0x100fe200078e020e */
[----:B------:R3:W-:Y:S04]  /*30290*/  STL.64 [R1+0x1648], R8 ;  /* 0x0016480801007387 */ /* 0x0007e80000100a00 */
[----:B------:R-:W2:Y:S04]  /*302a0*/  LDL R23, [R1+0x12a0] ;  /* 0x0012a00001177983 */ /* 0x000ea80000100800 */
[----:B------:R0:W-:Y:S04]  /*302b0*/  STL.64 [R1+0x1650], R4 ;  /* 0x0016500401007387 */ /* 0x0001e80000100a00 */
[----:B------:R-:W2:Y:S04]  /*302c0*/  LDL R20, [R1+0x12a8] ;  /* 0x0012a80001147983 */ /* 0x000ea80000100800 */
[----:B------:R-:W2:Y:S04]  /*302d0*/  LDL R21, [R1+0x12b8] ;  /* 0x0012b80001157983 */ /* 0x000ea80000100800 */
[----:B0-----:R-:W2:Y:S04]  /*302e0*/  LDL R18, [R1+0x12c0] ;  /* 0x0012c00001127983 */ /* 0x001ea80000100800 */
[----:B------:R-:W2:Y:S04]  /*302f0*/  LDL R19, [R1+0x12d0] ;  /* 0x0012d00001137983 */ /* 0x000ea80000100800 */
[----:B-1----:R-:W2:Y:S04]  /*30300*/  LDL R12, [R1+0x12e0] ;  /* 0x0012e000010c7983 */ /* 0x002ea80000100800 */
[----:B------:R-:W2:Y:S04]  /*30310*/  LDL R13, [R1+0x12e8] ;  /* 0x0012e800010d7983 */ /* 0x000ea80000100800 */
[----:B---3--:R-:W3:Y:S04]  /*30320*/  LDL R8, [R1+0x12f8] ;  /* 0x0012f80001087983 */ /* 0x008ee80000100800 */
[----:B------:R-:W3:Y:S04]  /*30330*/  LDL R9, [R1+0x1300] ;  /* 0x0013000001097983 */ /* 0x000ee80000100800 */
[----:B------:R-:W3:Y:S04]  /*30340*/  LDL R6, [R1+0x1310] ;  /* 0x0013100001067983 */ /* 0x000ee80000100800 */
[----:B------:R-:W3:Y:S04]  /*30350*/  LDL R4, [R1+0x1318] ;  /* 0x0013180001047983 */ /* 0x000ee80000100800 */
[----:B------:R-:W3:Y:S01]  /*30360*/  LDL R5, [R1+0x1328] ;  /* 0x0013280001057983 */ /* 0x000ee20000100800 */
[----:B----4-:R-:W-:-:S04]  /*30370*/  IMAD.WIDE R24, R10, 0x2, R14 ;  /* 0x000000020a187825 */ /* 0x010fc800078e020e */
[--C-:B-----5:R-:W-:Y:S01]  /*30380*/  IMAD.WIDE R10, R11, 0x2, R14.reuse ;  /* 0x000000020b0a7825 */ /* 0x120fe200078e020e */
        /* <DEDUP_REMOVED lines=8> */
[----:B-1----:R-:W4:Y:S04]  /*30410*/  LDL R10, [R1+0x1330] ;  /* 0x00133000010a7983 */ /* 0x002f280000100800 */
        /* <DEDUP_REMOVED lines=9> */
[----:B------:R-:W-:Y:S04]  /*304b0*/  STL.64 [R1+0x16c0], R24 ;  /* 0x0016c01801007387 */ /* 0x000fe80000100a00 */
[----:B0-----:R-:W5:Y:S04]  /*304c0*/  LDL R26, [R1+0x1370] ;  /* 0x00137000011a7983 */ /* 0x001f680000100800 */
[----:B------:R-:W5:Y:S01]  /*304d0*/  LDL R27, [R1+0x1378] ;  /* 0x00137800011b7983 */ /* 0x000f620000100800 */
[----:B--2---:R-:W-:-:S05]  /*304e0*/  IMAD.WIDE R16, R17, 0x2, R14 ;  /* 0x0000000211107825 */ /* 0x004fca00078e020e */
[----:B------:R0:W-:Y:S04]  /*304f0*/  STL.64 [R1+0x16c8], R16 ;  /* 0x0016c81001007387 */ /* 0x0001e80000100a00 */
[----:B0-----:R-:W2:Y:S04]  /*30500*/  LDL R16, [R1+0x1388] ;  /* 0x0013880001107983 */ /* 0x001ea80000100800 */
[----:B------:R-:W2:Y:S01]  /*30510*/  LDL R17, [R1+0x1390] ;  /* 0x0013900001117983 */ /* 0x000ea20000100800 */
[----:B------:R-:W-:-:S05]  /*30520*/  IMAD.WIDE R24, R22, 0x2, R14 ;  /* 0x0000000216187825 */ /* 0x000fca00078e020e */
        /* <DEDUP_REMOVED lines=15> */
[----:B---3--:R-:W-:-:S04]  /*30620*/  IMAD.WIDE R20, R8, 0x2, R14 ;  /* 0x0000000208147825 */ /* 0x008fc800078e020e */
        /* <DEDUP_REMOVED lines=9> */
[----:B0-----:R-:W3:Y:S04]  /*306c0*/  LDL R8, [R1+0x13a8] ;  /* 0x0013a80001087983 */ /* 0x001ee80000100800 */
[----:B------:R0:W-:Y:S04]  /*306d0*/  STL.64 [R1+0x1778], R4 ;  /* 0x0017780401007387 */ /* 0x0001e80000100a00 */
[----:B------:R-:W3:Y:S04]  /*306e0*/  LDL R9, [R1+0x13b8] ;  /* 0x0013b80001097983 */ /* 0x000ee80000100800 */
[----:B------:R-:W3:Y:S04]  /*306f0*/  LDL R6, [R1+0x13c0] ;  /* 0x0013c00001067983 */ /* 0x000ee80000100800 */
[----:B0-----:R-:W3:Y:S04]  /*30700*/  LDL R4, [R1+0x13d0] ;  /* 0x0013d00001047983 */ /* 0x001ee80000100800 */
[----:B------:R-:W3:Y:S01]  /*30710*/  LDL R5, [R1+0x13e0] ;  /* 0x0013e00001057983 */ /* 0x000ee20000100800 */
[----:B----4-:R-:W-:-:S05]  /*30720*/  IMAD.WIDE R22, R10, 0x2, R14 ;  /* 0x000000020a167825 */ /* 0x010fca00078e020e */
[----:B------:R-:W-:Y:S01]  /*30730*/  STL.64 [R1+0x1788], R22 ;  /* 0x0017881601007387 */ /* 0x000fe20000100a00 */
[----:B-----5:R-:W-:-:S03]  /*30740*/  IMAD.WIDE R20, R7, 0x2, R14 ;  /* 0x0000000207147825 */ /* 0x020fc600078e020e */
[----:B------:R-:W4:Y:S04]  /*30750*/  LDL R7, [R1+0x13e8] ;  /* 0x0013e80001077983 */ /* 0x000f280000100800 */
        /* <DEDUP_REMOVED lines=32> */
[----:B0-----:R-:W-:-:S05]  /*30960*/  IMAD.WIDE R24, R8, 0x2, R14 ;  /* 0x0000000208187825 */ /* 0x001fca00078e020e */
[----:B------:R0:W-:Y:S02]  /*30970*/  STL.64 [R1+0x1810], R24 ;  /* 0x0018101801007387 */ /* 0x0001e40000100a00 */
[----:B0-----:R-:W-:-:S04]  /*30980*/  IMAD.WIDE R24, R9, 0x2, R14 ;  /* 0x0000000209187825 */ /* 0x001fc800078e020e */
[--C-:B------:R-:W-:Y:S01]  /*30990*/  IMAD.WIDE R8, R6, 0x2, R14.reuse ;  /* 0x0000000206087825 */ /* 0x100fe200078e020e */
[----:B------:R0:W-:Y:S04]  /*309a0*/  STL.64 [R1+0x1818], R24 ;  /* 0x0018181801007387 */ /* 0x0001e80000100a00 */
[----:B------:R1:W-:Y:S04]  /*309b0*/  STL.64 [R1+0x1828], R8 ;  /* 0x0018280801007387 */ /* 0x0003e80000100a00 */
[----:B------:R-:W3:Y:S01]  /*309c0*/  LDL R13, [R1+0x14a8] ;  /* 0x0014a800010d7983 */ /* 0x000ee20000100800 */
[----:B0-----:R-:W-:-:S04]  /*309d0*/  IMAD.WIDE R24, R4, 0x2, R14 ;  /* 0x0000000204187825 */ /* 0x001fc800078e020e */
[--C-:B-1----:R-:W-:Y:S01]  /*309e0*/  IMAD.WIDE R8, R5, 0x2, R14.reuse ;  /* 0x0000000205087825 */ /* 0x102fe200078e020e */
[----:B------:R4:W-:Y:S04]  /*309f0*/  STL.64 [R1+0x1838], R24 ;  /* 0x0018381801007387 */ /* 0x0009e80000100a00 */
[----:B------:R-:W3:Y:S04]  /*30a00*/  LDL R4, [R1+0x14b8] ;  /* 0x0014b80001047983 */ /* 0x000ee80000100800 */
[----:B------:R0:W-:Y:S04]  /*30a10*/  STL.64 [R1+0x1840], R8 ;  /* 0x0018400801007387 */ /* 0x0001e80000100a00 */
[----:B------:R-:W3:Y:S01]  /*30a20*/  LDL R5, [R1+0x14c0] ;  /* 0x0014c00001057983 */ /* 0x000ee20000100800 */
[----:B----4-:R-:W-:-:S03]  /*30a30*/  IMAD.WIDE R24, R7, 0x2, R14 ;  /* 0x0000000207187825 */ /* 0x010fc600078e020e */
[----:B0-----:R-:W4:Y:S01]  /*30a40*/  LDL R8, [R1+0x14d0] ;  /* 0x0014d00001087983 */ /* 0x001f220000100800 */
[----:B-----5:R-:W-:-:S03]  /*30a50*/  IMAD.WIDE R6, R28, 0x2, R14 ;  /* 0x000000021c067825 */ /* 0x020fc600078e020e */
[----:B------:R-:W-:Y:S04]  /*30a60*/  STL.64 [R1+0x1850], R24 ;  /* 0x0018501801007387 */ /* 0x000fe80000100a00 */
[----:B------:R-:W5:Y:S04]  /*30a70*/  LDL R28, [R1+0x14e0] ;  /* 0x0014e000011c7983 */ /* 0x000f680000100800 */
[----:B------:R0:W-:Y:S04]  /*30a80*/  STL.64 [R1+0x1860], R6 ;  /* 0x0018600601007387 */ /* 0x0001e80000100a00 */
[----:B------:R-:W5:Y:S04]  /*30a90*/  LDL R9, [R1+0x14e8] ;  /* 0x0014e80001097983 */ /* 0x000f680000100800 */
[----:B0-----:R-:W5:Y:S01]  /*30aa0*/  LDL R6, [R1+0x14f8] ;  /* 0x0014f80001067983 */ /* 0x001f620000100800 */
[----:B------:R-:W-:-:S05]  /*30ab0*/  IMAD.WIDE R24, R29, 0x2, R14 ;  /* 0x000000021d187825 */ /* 0x000fca00078e020e */
[----:B------:R0:W-:Y:S04]  /*30ac0*/  STL.64 [R1+0x1868], R24 ;  /* 0x0018681801007387 */ /* 0x0001e80000100a00 */
[----:B------:R-:W5:Y:S04]  /*30ad0*/  LDL R7, [R1+0x1500] ;  /* 0x0015000001077983 */ /* 0x000f680000100800 */
[----:B------:R-:W5:Y:S01]  /*30ae0*/  LDL R29, [R1+0x1510] ;  /* 0x00151000011d7983 */ /* 0x000f620000100800 */
[----:B0-----:R-:W-:-:S05]  /*30af0*/  IMAD.WIDE R24, R22, 0x2, R14 ;  /* 0x0000000216187825 */ /* 0x001fca00078e020e */
[----:B------:R0:W-:Y:S01]  /*30b00*/  STL.64 [R1+0x1878], R24 ;  /* 0x0018781801007387 */ /* 0x0001e20000100a00 */
[----:B--2---:R-:W-:-:S05]  /*30b10*/  IMAD.WIDE R22, R23, 0x2, R14 ;  /* 0x0000000217167825 */ /* 0x004fca00078e020e */
        /* <DEDUP_REMOVED lines=13> */
[----:B------:R-:W-:Y:S03]  /*30bf0*/  STL.64 [R1+0x18d8], R22 ;  /* 0x0018d81601007387 */ /* 0x000fe60000100a00 */
[--C-:B------:R-:W-:Y:S01]  /*30c00*/  IMAD.WIDE R10, R27, 0x2, R14.reuse ;  /* 0x000000021b0a7825 */ /* 0x100fe200078e020e */
[----:B------:R1:W-:Y:S03]  /*30c10*/  STL.64 [R1+0x18e0], R18 ;  /* 0x0018e01201007387 */ /* 0x0003e60000100a00 */
[----:B0-----:R-:W-:-:S05]  /*30c20*/  IMAD.WIDE R20, R26, 0x2, R14 ;  /* 0x000000021a147825 */ /* 0x001fca00078e020e */
[----:B------:R-:W-:Y:S01]  /*30c30*/  STL.64 [R1+0x18f0], R20 ;  /* 0x0018f01401007387 */ /* 0x000fe20000100a00 */
[----:B-1----:R-:W-:-:S03]  /*30c40*/  IMAD.WIDE R18, R16, 0x2, R14 ;  /* 0x0000000210127825 */ /* 0x002fc600078e020e */
[----:B------:R0:W-:Y:S01]  /*30c50*/  STL.64 [R1+0x1900], R10 ;  /* 0x0019000a01007387 */ /* 0x0001e20000100a00 */
[----:B------:R-:W-:-:S03]  /*30c60*/  IMAD.WIDE R16, R17, 0x2, R14 ;  /* 0x0000000211107825 */ /* 0x000fc600078e020e */
[----:B0-----:R-:W2:Y:S04]  /*30c70*/  LDL R10, [R1+0x1518] ;  /* 0x00151800010a7983 */ /* 0x001ea80000100800 */
[----:B------:R-:W-:Y:S04]  /*30c80*/  STL.64 [R1+0x1908], R18 ;  /* 0x0019081201007387 */ /* 0x000fe80000100a00 */
[----:B------:R-:W2:Y:S04]  /*30c90*/  LDL R11, [R1+0x1528] ;  /* 0x00152800010b7983 */ /* 0x000ea80000100800 */
[----:B------:R0:W-:Y:S04]  /*30ca0*/  STL.64 [R1+0x1918], R16 ;  /* 0x0019181001007387 */ /* 0x0001e80000100a00 */
[----:B------:R-:W2:Y:S04]  /*30cb0*/  LDL R26, [R1+0x1530] ;  /* 0x00153000011a7983 */ /* 0x000ea80000100800 */
[----:B------:R-:W2:Y:S04]  /*30cc0*/  LDL R27, [R1+0x1540] ;  /* 0x00154000011b7983 */ /* 0x000ea80000100800 */
[----:B0-----:R-:W2:Y:S04]  /*30cd0*/  LDL R16, [R1+0xb78] ;  /* 0x000b780001107983 */ /* 0x001ea80000100800 */
[----:B------:R-:W2:Y:S01]  /*30ce0*/  LDL R17, [R1+0xb64] ;  /* 0x000b640001117983 */ /* 0x000ea20000100800 */
[----:B---3--:R-:W-:-:S05]  /*30cf0*/  IMAD.WIDE R20, R13, 0x2, R14 ;  /* 0x000000020d147825 */ /* 0x008fca00078e020e */
[----:B------:R-:W-:Y:S01]  /*30d00*/  STL.64 [R1+0x1928], R20 ;  /* 0x0019281401007387 */ /* 0x000fe20000100a00 */
[----:B------:R-:W-:-:S03]  /*30d10*/  IMAD.WIDE R18, R4, 0x2, R14 ;  /* 0x0000000204127825 */ /* 0x000fc600078e020e */
[----:B------:R-:W3:Y:S01]  /*30d20*/  LDL R4, [R1+0xb60] ;  /* 0x000b600001047983 */ /* 0x000ee20000100800 */
[----:B------:R-:W-:-:S03]  /*30d30*/  IMAD.WIDE R12, R5, 0x2, R14 ;  /* 0x00000002050c7825 */ /* 0x000fc600078e020e */
[----:B------:R4:W-:Y:S04]  /*30d40*/  STL.64 [R1+0x1930], R18 ;  /* 0x0019301201007387 */ /* 0x0009e80000100a00 */
[----:B------:R-:W3:Y:S04]  /*30d50*/  LDL R5, [R1+0xb3c] ;  /* 0x000b3c0001057983 */ /* 0x000ee80000100800 */
[----:B------:R5:W-:Y:S01]  /*30d60*/  STL.64 [R1+0x1940], R12 ;  /* 0x0019400c01007387 */ /* 0x000be20000100a00 */
[----:B----4-:R-:W-:-:S04]  /*30d70*/  IMAD.WIDE R18, R8, 0x2, R14 ;  /* 0x0000000208127825 */ /* 0x010fc800078e020e */
[--C-:B-----5:R-:W-:Y:S02]  /*30d80*/  IMAD.WIDE R12, R28, 0x2, R14.reuse ;  /* 0x000000021c0c7825 */ /* 0x120fe400078e020e */
[----:B------:R-:W4:Y:S04]  /*30d90*/  LDL R28, [R1+0xb38] ;  /* 0x000b3800011c7983 */ /* 0x000f280000100800 */
[----:B------:R0:W-:Y:S04]  /*30da0*/  STL.64 [R1+0x1950], R18 ;  /* 0x0019501201007387 */ /* 0x0001e80000100a00 */
[----:B------:R1:W-:Y:S01]  /*30db0*/  STL.64 [R1+0x1958], R12 ;  /* 0x0019580c01007387 */ /* 0x0003e20000100a00 */
[----:B0-----:R-:W-:-:S04]  /*30dc0*/  IMAD.WIDE R18, R9, 0x2, R14 ;  /* 0x0000000209127825 */ /* 0x001fc800078e020e */
[--C-:B-1----:R-:W-:Y:S01]  /*30dd0*/  IMAD.WIDE R12, R6, 0x2, R14.reuse ;  /* 0x00000002060c7825 */ /* 0x102fe200078e020e */
[----:B------:R0:W-:Y:S04]  /*30de0*/  STL.64 [R1+0x1968], R18 ;  /* 0x0019681201007387 */ /* 0x0001e80000100a00 */
[----:B------:R1:W-:Y:S04]  /*30df0*/  STL.64 [R1+0x1978], R12 ;  /* 0x0019780c01007387 */ /* 0x0003e80000100a00 */
[----:B------:R-:W5:Y:S01]  /*30e00*/  LDL R22, [R1+0xb14] ;  /* 0x000b140001167983 */ /* 0x000f620000100800 */
[----:B------:R-:W-:-:S04]  /*30e10*/  IMAD.WIDE R8, R7, 0x2, R14 ;  /* 0x0000000207087825 */ /* 0x000fc800078e020e */
        /* <DEDUP_REMOVED lines=25> */
[----:B-1----:R-:W2:Y:S04]  /*30fb0*/  LDL R10, [R1+0xa40] ;  /* 0x000a4000010a7983 */ /* 0x002ea80000100800 */
[----:B------:R3:W-:Y:S04]  /*30fc0*/  STL.64 [R1+0x19d0], R26 ;  /* 0x0019d01a01007387 */ /* 0x0007e80000100a00 */
[----:B------:R-:W2:Y:S04]  /*30fd0*/  LDL R16, [R1+0xa1c] ;  /* 0x000a1c0001107983 */ /* 0x000ea80000100800 */
[----:B------:R0:W-:Y:S04]  /*30fe0*/  STL.64 [R1+0x19e0], R24 ;  /* 0x0019e01801007387 */ /* 0x0001e80000100a00 */
[----:B------:R-:W2:Y:S04]  /*30ff0*/  LDL R17, [R1+0xa18] ;  /* 0x000a180001117983 */ /* 0x000ea80000100800 */
[----:B------:R-:W2:Y:S01]  /*31000*/  LDL R11, [R1+0x9f4] ;  /* 0x0009f400010b7983 */ /* 0x000ea20000100800 */
[----:B---3--:R-:W-:-:S05]  /*31010*/  IMAD.WIDE R26, R4, 0x2, R14 ;  /* 0x00000002041a7825 */ /* 0x008fca00078e020e */
[----:B------:R1:W-:Y:S04]  /*31020*/  STL.64 [R1+0x19f0], R26 ;  /* 0x0019f01a01007387 */ /* 0x0003e80000100a00 */
[----:B------:R-:W3:Y:S01]  /*31030*/  LDL R4, [R1+0x9f0] ;  /* 0x0009f00001047983 */ /* 0x000ee20000100800 */
[----:B0-----:R-:W-:-:S05]  /*31040*/  IMAD.WIDE R24, R5, 0x2, R14 ;  /* 0x0000000205187825 */ /* 0x001fca00078e020e */
[----:B------:R4:W-:Y:S04]  /*31050*/  STL.64 [R1+0x19f8], R24 ;  /* 0x0019f81801007387 */ /* 0x0009e80000100a00 */
[----:B-1----:R-:W3:Y:S04]  /*31060*/  LDL R26, [R1+0x9cc] ;  /* 0x0009cc00011a7983 */ /* 0x002ee80000100800 */
[----:B------:R-:W3:Y:S01]  /*31070*/  LDL R27, [R1+0x9c8] ;  /* 0x0009c800011b7983 */ /* 0x000ee20000100800 */
[----:B----4-:R-:W-:-:S05]  /*31080*/  IMAD.WIDE R24, R28, 0x2, R14 ;  /* 0x000000021c187825 */ /* 0x010fca00078e020e */
        /* <DEDUP_REMOVED lines=23> */
[----:B------:R-:W-:Y:S03]  /*31200*/  STL.64 [R1+0x1a90], R18 ;  /* 0x001a901201007387 */ /* 0x000fe60000100a00 */
[--C-:B------:R-:W-:Y:S01]  /*31210*/  IMAD.WIDE R8, R7, 0x2, R14.reuse ;  /* 0x0000000207087825 */ /* 0x100fe200078e020e */
[----:B------:R0:W-:Y:S03]  /*31220*/  STL.64 [R1+0x1a98], R12 ;  /* 0x001a980c01007387 */ /* 0x0001e60000100a00 */
[--C-:B------:R-:W-:Y:S01]  /*31230*/  IMAD.WIDE R6, R29, 0x2, R14.reuse ;  /* 0x000000021d067825 */ /* 0x100fe200078e020e */
[----:B0-----:R-:W5:Y:S04]  /*31240*/  LDL R13, [R1+0x98c] ;  /* 0x00098c00010d7983 */ /* 0x001f680000100800 */
[----:B------:R0:W-:Y:S04]  /*31250*/  STL.64 [R1+0x1aa8], R8 ;  /* 0x001aa80801007387 */ /* 0x0001e80000100a00 */
[----:B0-----:R-:W5:Y:S04]  /*31260*/  LDL R8, [R1+0x988] ;  /* 0x0009880001087983 */ /* 0x001f680000100800 */
[----:B------:R0:W-:Y:S04]  /*31270*/  STL.64 [R1+0x1ab8], R6 ;  /* 0x001ab80601007387 */ /* 0x0001e80000100a00 */
[----:B------:R-:W5:Y:S04]  /*31280*/  LDL R9, [R1+0x964] ;  /* 0x0009640001097983 */ /* 0x000f680000100800 */
[----:B------:R-:W5:Y:S04]  /*31290*/  LDL R29, [R1+0x938] ;  /* 0x00093800011d7983 */ /* 0x000f680000100800 */
[----:B0-----:R-:W5:Y:S04]  /*312a0*/  LDL R6, [R1+0x960] ;  /* 0x0009600001067983 */ /* 0x001f680000100800 */
[----:B------:R-:W5:Y:S01]  /*312b0*/  LDL R7, [R1+0x93c] ;  /* 0x00093c0001077983 */ /* 0x000f620000100800 */
[----:B--2---:R-:W-:-:S05]  /*312c0*/  IMAD.WIDE R22, R10, 0x2, R14 ;  /* 0x000000020a167825 */ /* 0x004fca00078e020e */
[----:B------:R-:W-:Y:S01]  /*312d0*/  STL.64 [R1+0x1ac0], R22 ;  /* 0x001ac01601007387 */ /* 0x000fe20000100a00 */
[----:B------:R-:W-:-:S03]  /*312e0*/  IMAD.WIDE R20, R16, 0x2, R14 ;  /* 0x0000000210147825 */ /* 0x000fc600078e020e */
[----:B------:R-:W2:Y:S04]  /*312f0*/  LDL R16, [R1+0x914] ;  /* 0x0009140001107983 */ /* 0x000ea80000100800 */
[----:B------:R-:W-:Y:S01]  /*31300*/  STL.64 [R1+0x1ad0], R20 ;  /* 0x001ad01401007387 */ /* 0x000fe20000100a00 */
[----:B------:R-:W-:-:S03]  /*31310*/  IMAD.WIDE R18, R17, 0x2, R14 ;  /* 0x0000000211127825 */ /* 0x000fc600078e020e */
[----:B------:R-:W2:Y:S01]  /*31320*/  LDL R17, [R1+0x910] ;  /* 0x0009100001117983 */ /* 0x000ea20000100800 */
[----:B------:R-:W-:-:S03]  /*31330*/  IMAD.WIDE R10, R11, 0x2, R14 ;  /* 0x000000020b0a7825 */ /* 0x000fc600078e020e */
[----:B------:R3:W-:Y:S02]  /*31340*/  STL.64 [R1+0x1ae0], R18 ;  /* 0x001ae01201007387 */ /* 0x0007e40000100a00 */
[--C-:B---3--:R-:W-:Y:S02]  /*31350*/  IMAD.WIDE R18, R4, 0x2, R14.reuse ;  /* 0x0000000204127825 */ /* 0x108fe400078e020e */
[----:B------:R-:W3:Y:S04]  /*31360*/  LDL R4, [R1+0x8fc] ;  /* 0x0008fc0001047983 */ /* 0x000ee80000100800 */
[----:B------:R0:W-:Y:S04]  /*31370*/  STL.64 [R1+0x1ae8], R10 ;  /* 0x001ae80a01007387 */ /* 0x0001e80000100a00 */
[----:B------:R4:W-:Y:S01]  /*31380*/  STL.64 [R1+0x1af8], R18 ;  /* 0x001af81201007387 */ /* 0x0009e20000100a00 */
[----:B------:R-:W-:-:S04]  /*31390*/  IMAD.WIDE R20, R27, 0x2, R14 ;  /* 0x000000021b147825 */ /* 0x000fc800078e020e */
[----:B0-----:R-:W-:-:S05]  /*313a0*/  IMAD.WIDE R10, R26, 0x2, R14 ;  /* 0x000000021a0a7825 */ /* 0x001fca00078e020e */
[----:B------:R0:W-:Y:S04]  /*313b0*/  STL.64 [R1+0x1b08], R10 ;  /* 0x001b080a01007387 */ /* 0x0001e80000100a00 */
[----:B------:R1:W-:Y:S01]  /*313c0*/  STL.64 [R1+0x1b10], R20 ;  /* 0x001b101401007387 */ /* 0x0003e20000100a00 */
[----:B----4-:R-:W-:-:S03]  /*313d0*/  IMAD.WIDE R18, R5, 0x2, R14 ;  /* 0x0000000205127825 */ /* 0x010fc600078e020e */
[----:B------:R-:W4:Y:S01]  /*313e0*/  LDL R22, [R1+0x8f8] ;  /* 0x0008f80001167983 */ /* 0x000f220000100800 */
[----:B0-----:R-:W-:-:S03]  /*313f0*/  IMAD.WIDE R10, R28, 0x2, R14 ;  /* 0x000000021c0a7825 */ /* 0x001fc600078e020e */
[----:B------:R0:W-:Y:S04]  /*31400*/  STL.64 [R1+0x1b20], R18 ;  /* 0x001b201201007387 */ /* 0x0001e80000100a00 */
[----:B------:R-:W4:Y:S04]  /*31410*/  LDL R23, [R1+0x8d4] ;  /* 0x0008d40001177983 */ /* 0x000f280000100800 */
[----:B------:R0:W-:Y:S04]  /*31420*/  STL.64 [R1+0x1b30], R10 ;  /* 0x001b300a01007387 */ /* 0x0001e80000100a00 */
[----:B-1----:R-:W4:Y:S04]  /*31430*/  LDL R20, [R1+0x8d0] ;  /* 0x0008d00001147983 */ /* 0x002f280000100800 */
[----:B------:R-:W4:Y:S04]  /*31440*/  LDL R21, [R1+0x8ac] ;  /* 0x0008ac0001157983 */ /* 0x000f280000100800 */
[----:B0-----:R-:W4:Y:S04]  /*31450*/  LDL R18, [R1+0x8a8] ;  /* 0x0008a80001127983 */ /* 0x001f280000100800 */
[----:B------:R-:W4:Y:S04]  /*31460*/  LDL R19, [R1+0x884] ;  /* 0x0008840001137983 */ /* 0x000f280000100800 */
[----:B------:R-:W4:Y:S04]  /*31470*/  LDL R12, [R1+0x880] ;  /* 0x00088000010c7983 */ /* 0x000f280000100800 */
[----:B------:R-:W4:Y:S04]  /*31480*/  LDL R10, [R1+0x86c] ;  /* 0x00086c00010a7983 */ /* 0x000f280000100800 */
[----:B------:R-:W4:Y:S04]  /*31490*/  LDL R11, [R1+0x868] ;  /* 0x00086800010b7983 */ /* 0x000f280000100800 */
[----:B------:R-:W4:Y:S04]  /*314a0*/  LDL R26, [R1+0x844] ;  /* 0x00084400011a7983 */ /* 0x000f280000100800 */
[----:B------:R-:W4:Y:S04]  /*314b0*/  LDL R27, [R1+0x840] ;  /* 0x00084000011b7983 */ /* 0x000f280000100800 */
[----:B------:R-:W4:Y:S04]  /*314c0*/  LDL R5, [R1+0x81c] ;  /* 0x00081c0001057983 */ /* 0x000f280000100800 */
[----:B------:R-:W4:Y:S01]  /*314d0*/  LDL R28, [R1+0x818] ;  /* 0x00081800011c7983 */ /* 0x000f220000100800 */
[----:B-----5:R-:W-:-:S05]  /*314e0*/  IMAD.WIDE R24, R13, 0x2, R14 ;  /* 0x000000020d187825 */ /* 0x020fca00078e020e */
[----:B------:R0:W-:Y:S02]  /*314f0*/  STL.64 [R1+0x1b40], R24 ;  /* 0x001b401801007387 */ /* 0x0001e40000100a00 */
[----:B0-----:R-:W-:-:S05]  /*31500*/  IMAD.WIDE R24, R8, 0x2, R14 ;  /* 0x0000000208187825 */ /* 0x001fca00078e020e */
[----:B------:R0:W-:Y:S01]  /*31510*/  STL.64 [R1+0x1b48], R24 ;  /* 0x001b481801007387 */ /* 0x0001e20000100a00 */
[----:B------:R-:W-:-:S05]  /*31520*/  IMAD.WIDE R8, R9, 0x2, R14 ;  /* 0x0000000209087825 */ /* 0x000fca00078e020e */
[----:B------:R1:W-:Y:S01]  /*31530*/  STL.64 [R1+0x1b58], R8 ;  /* 0x001b580801007387 */ /* 0x0003e20000100a00 */
[----:B0-----:R-:W-:-:S05]  /*31540*/  IMAD.WIDE R24, R6, 0x2, R14 ;  /* 0x0000000206187825 */ /* 0x001fca00078e020e */
[----:B------:R-:W-:Y:S01]  /*31550*/  STL.64 [R1+0x1b68], R24 ;  /* 0x001b681801007387 */ /* 0x000fe20000100a00 */
[----:B-1----:R-:W-:-:S03]  /*31560*/  IMAD.WIDE R8, R7, 0x2, R14 ;  /* 0x0000000207087825 */ /* 0x002fc600078e020e */
[----:B------:R-:W5:Y:S01]  /*31570*/  LDL R13, [R1+0x7f4] ;  /* 0x0007f400010d7983 */ /* 0x000f620000100800 */
[----:B------:R-:W-:-:S03]  /*31580*/  IMAD.WIDE R6, R29, 0x2, R14 ;  /* 0x000000021d067825 */ /* 0x000fc600078e020e */
[----:B------:R0:W-:Y:S04]  /*31590*/  STL.64 [R1+0x1b70], R8 ;  /* 0x001b700801007387 */ /* 0x0001e80000100a00 */
[----:B0-----:R-:W5:Y:S04]  /*315a0*/  LDL R8, [R1+0x7f0] ;  /* 0x0007f00001087983 */ /* 0x001f680000100800 */
[----:B------:R2:W-:Y:S04]  /*315b0*/  STL.64 [R1+0x1b80], R6 ;  /* 0x001b800601007387 */ /* 0x0005e80000100a00 */
[----:B------:R-:W5:Y:S04]  /*315c0*/  LDL R29, [R1+0x7dc] ;  /* 0x0007dc00011d7983 */ /* 0x000f680000100800 */
[----:B------:R-:W5:Y:S01]  /*315d0*/  LDL R9, [R1+0x7d8] ;  /* 0x0007d80001097983 */ /* 0x000f620000100800 */
[----:B--2---:R-:W-:-:S05]  /*315e0*/  IMAD.WIDE R6, R16, 0x2, R14 ;  /* 0x0000000210067825 */ /* 0x004fca00078e020e */
[----:B------:R0:W-:Y:S01]  /*315f0*/  STL.64 [R1+0x1b88], R6 ;  /* 0x001b880601007387 */ /* 0x0001e20000100a00 */
[----:B------:R-:W-:-:S03]  /*31600*/  IMAD.WIDE R16, R17, 0x2, R14 ;  /* 0x0000000211107825 */ /* 0x000fc600078e020e */
[----:B0-----:R-:W2:Y:S04]  /*31610*/  LDL R6, [R1+0x7b4] ;  /* 0x0007b40001067983 */ /* 0x001ea80000100800 */
[----:B------:R0:W-:Y:S04]  /*31620*/  STL.64 [R1+0x1b98], R16 ;  /* 0x001b981001007387 */ /* 0x0001e80000100a00 */
[----:B------:R-:W2:Y:S04]  /*31630*/  LDL R7, [R1+0x7b0] ;  /* 0x0007b00001077983 */ /* 0x000ea80000100800 */
[----:B0-----:R-:W2:Y:S01]  /*31640*/  LDL R16, [R1+0x78c] ;  /* 0x00078c0001107983 */ /* 0x001ea20000100800 */
[----:B---3--:R-:W-:-:S05]  /*31650*/  IMAD.WIDE R24, R4, 0x2, R14 ;  /* 0x0000000204187825 */ /* 0x008fca00078e020e */
[----:B------:R4:W-:Y:S04]  /*31660*/  STL.64 [R1+0x1ba8], R24 ;  /* 0x001ba81801007387 */ /* 0x0009e80000100a00 */
[----:B------:R-:W3:Y:S04]  /*31670*/  LDL R17, [R1+0x788] ;  /* 0x0007880001117983 */ /* 0x000ee80000100800 */
[----:B------:R-:W3:Y:S01]  /*31680*/  LDL R4, [R1+0x764] ;  /* 0x0007640001047983 */ /* 0x000ee20000100800 */
[----:B----4-:R-:W-:-:S05]  /*31690*/  IMAD.WIDE R24, R22, 0x2, R14 ;  /* 0x0000000216187825 */ /* 0x010fca00078e020e */
        /* <DEDUP_REMOVED lines=25> */
[----:B------:R-:W4:Y:S04]  /*31830*/  LDL R11, [R1+0x748] ;  /* 0x00074800010b7983 */ /* 0x000f280000100800 */
[----:B------:R0:W-:Y:S04]  /*31840*/  STL.64 [R1+0x1c18], R18 ;  /* 0x001c181201007387 */ /* 0x0001e80000100a00 */
[----:B------:R-:W4:Y:S04]  /*31850*/  LDL R26, [R1+0x744] ;  /* 0x00074400011a7983 */ /* 0x000f280000100800 */
[----:B------:R-:W4:Y:S04]  /*31860*/  LDL R27, [R1+0x740] ;  /* 0x00074000011b7983 */ /* 0x000f280000100800 */
[----:B------:R-:W4:Y:S04]  /*31870*/  LDL R5, [R1+0x73c] ;  /* 0x00073c0001057983 */ /* 0x000f280000100800 */
[----:B------:R-:W4:Y:S01]  /*31880*/  LDL R28, [R1+0x738] ;  /* 0x00073800011c7983 */ /* 0x000f220000100800 */
[----:B-----5:R-:W-:-:S05]  /*31890*/  IMAD.WIDE R20, R13, 0x2, R14 ;  /* 0x000000020d147825 */ /* 0x020fca00078e020e */
[----:B------:R-:W-:Y:S01]  /*318a0*/  STL.64 [R1+0x1c20], R20 ;  /* 0x001c201401007387 */ /* 0x000fe20000100a00 */
[----:B0-----:R-:W-:-:S03]  /*318b0*/  IMAD.WIDE R18, R8, 0x2, R14 ;  /* 0x0000000208127825 */ /* 0x001fc600078e020e */
[----:B------:R-:W5:Y:S04]  /*318c0*/  LDL R8, [R1+0x734] ;  /* 0x0007340001087983 */ /* 0x000f680000100800 */
[----:B------:R0:W-:Y:S01]  /*318d0*/  STL.64 [R1+0x1c28], R18 ;  /* 0x001c281201007387 */ /* 0x0001e20000100a00 */
[----:B------:R-:W-:-:S03]  /*318e0*/  IMAD.WIDE R12, R29, 0x2, R14 ;  /* 0x000000021d0c7825 */ /* 0x000fc600078e020e */
[----:B------:R-:W5:Y:S04]  /*318f0*/  LDL R29, [R1+0x730] ;  /* 0x00073000011d7983 */ /* 0x000f680000100800 */
[----:B------:R2:W-:Y:S01]  /*31900*/  STL.64 [R1+0x1c30], R12 ;  /* 0x001c300c01007387 */ /* 0x0005e20000100a00 */
[----:B0-----:R-:W-:-:S03]  /*31910*/  IMAD.WIDE R18, R9, 0x2, R14 ;  /* 0x0000000209127825 */ /* 0x001fc600078e020e */
[----:B------:R-:W5:Y:S04]  /*31920*/  LDL R9, [R1+0x72c] ;  /* 0x00072c0001097983 */ /* 0x000f680000100800 */
[----:B------:R0:W-:Y:S01]  /*31930*/  STL.64 [R1+0x1c38], R18 ;  /* 0x001c381201007387 */ /* 0x0001e20000100a00 */
[----:B--2---:R-:W-:-:S04]  /*31940*/  IMAD.WIDE R12, R6, 0x2, R14 ;  /* 0x00000002060c7825 */ /* 0x004fc800078e020e */
[--C-:B------:R-:W-:Y:S01]  /*31950*/  IMAD.WIDE R6, R7, 0x2, R14.reuse ;  /* 0x0000000207067825 */ /* 0x100fe200078e020e */
[----:B------:R3:W-:Y:S03]  /*31960*/  STL.64 [R1+0x1c40], R12 ;  /* 0x001c400c01007387 */ /* 0x0007e60000100a00 */
[--C-:B0-----:R-:W-:Y:S01]  /*31970*/  IMAD.WIDE R18, R16, 0x2, R14.reuse ;  /* 0x0000000210127825 */ /* 0x101fe200078e020e */
[----:B------:R0:W-:Y:S04]  /*31980*/  STL.64 [R1+0x1c48], R6 ;  /* 0x001c480601007387 */ /* 0x0001e80000100a00 */
[----:B------:R1:W-:Y:S04]  /*31990*/  STL.64 [R1+0x1c50], R18 ;  /* 0x001c501201007387 */ /* 0x0003e80000100a00 */
[----:B------:R-:W2:Y:S01]  /*319a0*/  LDL R22, [R1+0x728] ;  /* 0x0007280001167983 */ /* 0x000ea20000100800 */
[----:B---3--:R-:W-:-:S04]  /*319b0*/  IMAD.WIDE R12, R17, 0x2, R14 ;  /* 0x00000002110c7825 */ /* 0x008fc800078e020e */
[--C-:B0-----:R-:W-:Y:S01]  /*319c0*/  IMAD.WIDE R6, R4, 0x2, R14.reuse ;  /* 0x0000000204067825 */ /* 0x101fe200078e020e */
[----:B------:R0:W-:Y:S04]  /*319d0*/  STL.64 [R1+0x1c58], R12 ;  /* 0x001c580c01007387 */ /* 0x0001e80000100a00 */
[----:B------:R-:W3:Y:S04]  /*319e0*/  LDL R23, [R1+0x724] ;  /* 0x0007240001177983 */ /* 0x000ee80000100800 */
[----:B------:R0:W-:Y:S04]  /*319f0*/  STL.64 [R1+0x1c60], R6 ;  /* 0x001c600601007387 */ /* 0x0001e80000100a00 */
[----:B------:R-:W3:Y:S04]  /*31a00*/  LDL R20, [R1+0x720] ;  /* 0x0007200001147983 */ /* 0x000ee80000100800 */
[----:B------:R-:W3:Y:S04]  /*31a10*/  LDL R21, [R1+0x71c] ;  /* 0x00071c0001157983 */ /* 0x000ee80000100800 */
[----:B-1----:R-:W3:Y:S04]  /*31a20*/  LDL R18, [R1+0x718] ;  /* 0x0007180001127983 */ /* 0x002ee80000100800 */
[----:B------:R-:W3:Y:S04]  /*31a30*/  LDL R19, [R1+0x714] ;  /* 0x0007140001137983 */ /* 0x000ee80000100800 */
[----:B0-----:R-:W3:Y:S04]  /*31a40*/  LDL R12, [R1+0x710] ;  /* 0x00071000010c7983 */ /* 0x001ee80000100800 */
[----:B------:R-:W3:Y:S04]  /*31a50*/  LDL R13, [R1+0x70c] ;  /* 0x00070c00010d7983 */ /* 0x000ee80000100800 */
[----:B------:R-:W3:Y:S04]  /*31a60*/  LDL R6, [R1+0x708] ;  /* 0x0007080001067983 */ /* 0x000ee80000100800 */
[----:B------:R-:W3:Y:S04]  /*31a70*/  LDL R7, [R1+0x704] ;  /* 0x0007040001077983 */ /* 0x000ee80000100800 */
[----:B------:R-:W3:Y:S04]  /*31a80*/  LDL R16, [R1+0x700] ;  /* 0x0007000001107983 */ /* 0x000ee80000100800 */
[----:B------:R-:W3:Y:S04]  /*31a90*/  LDL R17, [R1+0x6fc] ;  /* 0x0006fc0001117983 */ /* 0x000ee80000100800 */
[----:B------:R-:W3:Y:S01]  /*31aa0*/  LDL R4, [R1+0x6f8] ;  /* 0x0006f80001047983 */ /* 0x000ee20000100800 */
[----:B----4-:R-:W-:-:S05]  /*31ab0*/  IMAD.WIDE R24, R10, 0x2, R14 ;  /* 0x000000020a187825 */ /* 0x010fca00078e020e */
[----:B------:R0:W-:Y:S01]  /*31ac0*/  STL.64 [R1+0x1c68], R24 ;  /* 0x001c681801007387 */ /* 0x0001e20000100a00 */
[----:B------:R-:W-:-:S05]  /*31ad0*/  IMAD.WIDE R10, R11, 0x2, R14 ;  /* 0x000000020b0a7825 */ /* 0x000fca00078e020e */
[----:B------:R1:W-:Y:S01]  /*31ae0*/  STL.64 [R1+0x1c70], R10 ;  /* 0x001c700a01007387 */ /* 0x0003e20000100a00 */
[----:B0-----:R-:W-:-:S05]  /*31af0*/  IMAD.WIDE R24, R26, 0x2, R14 ;  /* 0x000000021a187825 */ /* 0x001fca00078e020e */
[----:B------:R0:W-:Y:S01]  /*31b00*/  STL.64 [R1+0x1c78], R24 ;  /* 0x001c781801007387 */ /* 0x0001e20000100a00 */
[----:B-1----:R-:W-:-:S04]  /*31b10*/  IMAD.WIDE R10, R27, 0x2, R14 ;  /* 0x000000021b0a7825 */ /* 0x002fc800078e020e */
[--C-:B------:R-:W-:Y:S01]  /*31b20*/  IMAD.WIDE R26, R5, 0x2, R14.reuse ;  /* 0x00000002051a7825 */ /* 0x100fe200078e020e */
[----:B------:R1:W-:Y:S03]  /*31b30*/  STL.64 [R1+0x1c80], R10 ;  /* 0x001c800a01007387 */ /* 0x0003e60000100a00 */
[--C-:B0-----:R-:W-:Y:S01]  /*31b40*/  IMAD.WIDE R24, R28, 0x2, R14.reuse ;  /* 0x000000021c187825 */ /* 0x101fe200078e020e */
[----:B-1----:R-:W4:Y:S04]  /*31b50*/  LDL R10, [R1+0x6f4] ;  /* 0x0006f400010a7983 */ /* 0x002f280000100800 */
[----:B------:R5:W-:Y:S04]  /*31b60*/  STL.64 [R1+0x1c88], R26 ;  /* 0x001c881a01007387 */ /* 0x000be80000100a00 */
[----:B------:R-:W4:Y:S04]  /*31b70*/  LDL R5, [R1+0x6f0] ;  /* 0x0006f00001057983 */ /* 0x000f280000100800 */
[----:B------:R0:W-:Y:S04]  /*31b80*/  STL.64 [R1+0x1c90], R24 ;  /* 0x001c901801007387 */ /* 0x0001e80000100a00 */
[----:B------:R-:W4:Y:S04]  /*31b90*/  LDL R28, [R1+0x6ec] ;  /* 0x0006ec00011c7983 */ /* 0x000f280000100800 */
[----:B------:R-:W4:Y:S01]  /*31ba0*/  LDL R11, [R1+0x6e8] ;  /* 0x0006e800010b7983 */ /* 0x000f220000100800 */
[----:B-----5:R-:W-:-:S05]  /*31bb0*/  IMAD.WIDE R26, R8, 0x2, R14 ;  /* 0x00000002081a7825 */ /* 0x020fca00078e020e */
[----:B------:R1:W-:Y:S01]  /*31bc0*/  STL.64 [R1+0x1c98], R26 ;  /* 0x001c981a01007387 */ /* 0x0003e20000100a00 */
[----:B0-----:R-:W-:-:S03]  /*31bd0*/  IMAD.WIDE R24, R29, 0x2, R14 ;  /* 0x000000021d187825 */ /* 0x001fc600078e020e */
[----:B------:R-:W5:Y:S04]  /*31be0*/  LDL R29, [R1+0x6e4] ;  /* 0x0006e400011d7983 */ /* 0x000f680000100800 */
[----:B------:R-:W-:Y:S01]  /*31bf0*/  STL.64 [R1+0x1ca0], R24 ;  /* 0x001ca01801007387 */ /* 0x000fe20000100a00 */
[----:B------:R-:W-:-:S03]  /*31c00*/  IMAD.WIDE R8, R9, 0x2, R14 ;  /* 0x0000000209087825 */ /* 0x000fc600078e020e */
[----:B-1----:R-:W5:Y:S04]  /*31c10*/  LDL R26, [R1+0x6e0] ;  /* 0x0006e000011a7983 */ /* 0x002f680000100800 */
[----:B------:R-:W5:Y:S04]  /*31c20*/  LDL R27, [R1+0x6dc] ;  /* 0x0006dc00011b7983 */ /* 0x000f680000100800 */
[----:B------:R0:W-:Y:S04]  /*31c30*/  STL.64 [R1+0x1ca8], R8 ;  /* 0x001ca80801007387 */ /* 0x0001e80000100a00 */
[----:B0-----:R-:W5:Y:S04]  /*31c40*/  LDL R8, [R1+0x6d8] ;  /* 0x0006d80001087983 */ /* 0x001f680000100800 */
[----:B------:R-:W5:Y:S01]  /*31c50*/  LDL R9, [R1+0x6d4] ;  /* 0x0006d40001097983 */ /* 0x000f620000100800 */
[----:B--2---:R-:W-:-:S05]  /*31c60*/  IMAD.WIDE R24, R22, 0x2, R14 ;  /* 0x0000000216187825 */ /* 0x004fca00078e020e */
[----:B------:R3:W-:Y:S02]  /*31c70*/  STL.64 [R1+0x1cb0], R24 ;  /* 0x001cb01801007387 */ /* 0x0007e40000100a00 */
[----:B---3--:R-:W-:-:S04]  /*31c80*/  IMAD.WIDE R24, R23, 0x2, R14 ;  /* 0x0000000217187825 */ /* 0x008fc800078e020e */
        /* <DEDUP_REMOVED lines=17> */
[----:B------:R-:W-:Y:S03]  /*31da0*/  STL.64 [R1+0x1cf8], R18 ;  /* 0x001cf81201007387 */ /* 0x000fe60000100a00 */
[--C-:B------:R-:W-:Y:S01]  /*31db0*/  IMAD.WIDE R6, R17, 0x2, R14.reuse ;  /* 0x0000000211067825 */ /* 0x100fe200078e020e */
[----:B------:R0:W-:Y:S03]  /*31dc0*/  STL.64 [R1+0x1d00], R12 ;  /* 0x001d000c01007387 */ /* 0x0001e60000100a00 */
[--C-:B------:R-:W-:Y:S01]  /*31dd0*/  IMAD.WIDE R16, R4, 0x2, R14.reuse ;  /* 0x0000000204107825 */ /* 0x100fe200078e020e */
[----:B0-----:R-:W2:Y:S04]  /*31de0*/  LDL R13, [R1+0x6d0] ;  /* 0x0006d000010d7983 */ /* 0x001ea80000100800 */
        /* <DEDUP_REMOVED lines=9> */
[----:B------:R-:W-:-:S03]  /*31e80*/  IMAD.WIDE R20, R5, 0x2, R14 ;  /* 0x0000000205147825 */ /* 0x000fc600078e020e */
[----:B------:R-:W4:Y:S01]  /*31e90*/  LDL R5, [R1+0x6b8] ;  /* 0x0006b80001057983 */ /* 0x000f220000100800 */
[----:B------:R-:W-:-:S03]  /*31ea0*/  IMAD.WIDE R18, R28, 0x2, R14 ;  /* 0x000000021c127825 */ /* 0x000fc600078e020e */
[----:B------:R-:W-:Y:S04]  /*31eb0*/  STL.64 [R1+0x1d20], R20 ;  /* 0x001d201401007387 */ /* 0x000fe80000100a00 */
[----:B------:R-:W4:Y:S04]  /*31ec0*/  LDL R28, [R1+0x6b4] ;  /* 0x0006b400011c7983 */ /* 0x000f280000100800 */
[----:B------:R0:W-:Y:S02]  /*31ed0*/  STL.64 [R1+0x1d28], R18 ;  /* 0x001d281201007387 */ /* 0x0001e40000100a00 */
[----:B0-----:R-:W-:-:S04]  /*31ee0*/  IMAD.WIDE R18, R11, 0x2, R14 ;  /* 0x000000020b127825 */ /* 0x001fc800078e020e */
[--C-:B-----5:R-:W-:Y:S02]  /*31ef0*/  IMAD.WIDE R10, R29, 0x2, R14.reuse ;  /* 0x000000021d0a7825 */ /* 0x120fe400078e020e */
[----:B------:R-:W5:Y:S04]  /*31f00*/  LDL R29, [R1+0x6b0] ;  /* 0x0006b000011d7983 */ /* 0x000f680000100800 */
        /* <DEDUP_REMOVED lines=16> */
[----:B------:R-:W5:Y:S04]  /*32010*/  LDL R12, [R1+0x694] ;  /* 0x00069400010c7983 */ /* 0x000f680000100800 */
[----:B-1----:R-:W5:Y:S04]  /*32020*/  LDL R10, [R1+0x690] ;  /* 0x00069000010a7983 */ /* 0x002f680000100800 */
[----:B------:R-:W5:Y:S04]  /*32030*/  LDL R11, [R1+0x68c] ;  /* 0x00068c00010b7983 */ /* 0x000f680000100800 */
[----:B------:R-:W5:Y:S04]  /*32040*/  LDL R26, [R1+0x688] ;  /* 0x00068800011a7983 */ /* 0x000f680000100800 */
[----:B------:R-:W5:Y:S04]  /*32050*/  LDL R27, [R1+0x684] ;  /* 0x00068400011b7983 */ /* 0x000f680000100800 */
[----:B------:R-:W5:Y:S04]  /*32060*/  LDL R8, [R1+0x680] ;  /* 0x0006800001087983 */ /* 0x000f680000100800 */
        /* <DEDUP_REMOVED lines=11> */
[----:B------:R-:W2:Y:S04]  /*32120*/  LDL R13, [R1+0x678] ;  /* 0x00067800010d7983 */ /* 0x000ea80000100800 */
[----:B------:R0:W-:Y:S04]  /*32130*/  STL.64 [R1+0x1d80], R6 ;  /* 0x001d800601007387 */ /* 0x0001e80000100a00 */
[----:B0-----:R-:W3:Y:S04]  /*32140*/  LDL R6, [R1+0x674] ;  /* 0x0006740001067983 */ /* 0x001ee80000100800 */
[----:B------:R0:W-:Y:S04]  /*32150*/  STL.64 [R1+0x1d88], R16 ;  /* 0x001d881001007387 */ /* 0x0001e80000100a00 */
[----:B------:R-:W3:Y:S01]  /*32160*/  LDL R7, [R1+0x670] ;  /* 0x0006700001077983 */ /* 0x000ee20000100800 */
[----:B----4-:R-:W-:-:S03]  /*32170*/  IMAD.WIDE R24, R5, 0x2, R14 ;  /* 0x0000000205187825 */ /* 0x010fc600078e020e */
[----:B0-----:R-:W4:Y:S04]  /*32180*/  LDL R16, [R1+0x66c] ;  /* 0x00066c0001107983 */ /* 0x001f280000100800 */
[----:B------:R-:W-:Y:S04]  /*32190*/  STL.64 [R1+0x1d90], R24 ;  /* 0x001d901801007387 */ /* 0x000fe80000100a00 */
[----:B------:R-:W4:Y:S01]  /*321a0*/  LDL R17, [R1+0x668] ;  /* 0x0006680001117983 */ /* 0x000f220000100800 */
[----:B------:R-:W-:-:S05]  /*321b0*/  IMAD.WIDE R4, R28, 0x2, R14 ;  /* 0x000000021c047825 */ /* 0x000fca00078e020e */
        /* <DEDUP_REMOVED lines=8> */
[----:B------:R0:W-:Y:S01]  /*32240*/  STL.64 [R1+0x1da8], R24 ;  /* 0x001da81801007387 */ /* 0x0001e20000100a00 */
[----:B------:R-:W-:-:S04]  /*32250*/  IMAD.WIDE R22, R23, 0x2, R14 ;  /* 0x0000000217167825 */ /* 0x000fc800078e020e */
[--C-:B0-----:R-:W-:Y:S01]  /*32260*/  IMAD.WIDE R24, R20, 0x2, R14.reuse ;  /* 0x0000000214187825 */ /* 0x101fe200078e020e */
[----:B------:R0:W-:Y:S03]  /*32270*/  STL.64 [R1+0x1db0], R22 ;  /* 0x001db01601007387 */ /* 0x0001e60000100a00 */
[--C-:B------:R-:W-:Y:S01]  /*32280*/  IMAD.WIDE R20, R21, 0x2, R14.reuse ;  /* 0x0000000215147825 */ /* 0x100fe200078e020e */
[----:B------:R-:W-:Y:S04]  /*32290*/  STL.64 [R1+0x1db8], R24 ;  /* 0x001db81801007387 */ /* 0x000fe80000100a00 */
[----:B------:R1:W-:Y:S01]  /*322a0*/  STL.64 [R1+0x1dc0], R20 ;  /* 0x001dc01401007387 */ /* 0x0003e20000100a00 */
[----:B0-----:R-:W-:-:S04]  /*322b0*/  IMAD.WIDE R22, R18, 0x2, R14 ;  /* 0x0000000212167825 */ /* 0x001fc800078e020e */
[--C-:B------:R-:W-:Y:S01]  /*322c0*/  IMAD.WIDE R18, R19, 0x2, R14.reuse ;  /* 0x0000000213127825 */ /* 0x100fe200078e020e */
[----:B------:R0:W-:Y:S03]  /*322d0*/  STL.64 [R1+0x1dc8], R22 ;  /* 0x001dc81601007387 */ /* 0x0001e60000100a00 */
[--C-:B-1----:R-:W-:Y:S01]  /*322e0*/  IMAD.WIDE R20, R12, 0x2, R14.reuse ;  /* 0x000000020c147825 */ /* 0x102fe200078e020e */
        /* <DEDUP_REMOVED lines=8> */
[----:B------:R-:W-:Y:S04]  /*32370*/  STL.64 [R1+0x1df0], R20 ;  /* 0x001df01401007387 */ /* 0x000fe80000100a00 */
[----:B------:R1:W-:Y:S01]  /*32380*/  STL.64 [R1+0x1df8], R10 ;  /* 0x001df80a01007387 */ /* 0x0003e20000100a00 */
[----:B0-----:R-:W-:-:S04]  /*32390*/  IMAD.WIDE R18, R8, 0x2, R14 ;  /* 0x0000000208127825 */ /* 0x001fc800078e020e */
[--C-:B------:R-:W-:Y:S01]  /*323a0*/  IMAD.WIDE R8, R9, 0x2, R14.reuse ;  /* 0x0000000209087825 */ /* 0x100fe200078e020e */
[----:B-1----:R-:W5:Y:S04]  /*323b0*/  LDL R10, [R1+0x654] ;  /* 0x00065400010a7983 */ /* 0x002f680000100800 */
[----:B------:R-:W-:Y:S04]  /*323c0*/  STL.64 [R1+0x1e00], R18 ;  /* 0x001e001201007387 */ /* 0x000fe80000100a00 */
[----:B------:R-:W5:Y:S04]  /*323d0*/  LDL R11, [R1+0x650] ;  /* 0x00065000010b7983 */ /* 0x000f680000100800 */
[----:B------:R0:W-:Y:S04]  /*323e0*/  STL.64 [R1+0x1e08], R8 ;  /* 0x001e080801007387 */ /* 0x0001e80000100a00 */
[----:B------:R-:W5:Y:S04]  /*323f0*/  LDL R26, [R1+0x64c] ;  /* 0x00064c00011a7983 */ /* 0x000f680000100800 */
[----:B------:R-:W5:Y:S04]  /*32400*/  LDL R27, [R1+0x648] ;  /* 0x00064800011b7983 */ /* 0x000f680000100800 */
[----:B0-----:R-:W5:Y:S04]  /*32410*/  LDL R8, [R1+0x644] ;  /* 0x0006440001087983 */ /* 0x001f680000100800 */
[----:B------:R-:W5:Y:S01]  /*32420*/  LDL R9, [R1+0x640] ;  /* 0x0006400001097983 */ /* 0x000f620000100800 */
[----:B--2---:R-:W-:-:S05]  /*32430*/  IMAD.WIDE R20, R13, 0x2, R14 ;  /* 0x000000020d147825 */ /* 0x004fca00078e020e */
[----:B------:R-:W-:Y:S01]  /*32440*/  STL.64 [R1+0x1e10], R20 ;  /* 0x001e101401007387 */ /* 0x000fe20000100a00 */
[----:B---3--:R-:W-:-:S03]  /*32450*/  IMAD.WIDE R18, R6, 0x2, R14 ;  /* 0x0000000206127825 */ /* 0x008fc600078e020e */
[----:B------:R-:W2:Y:S01]  /*32460*/  LDL R6, [R1+0x63c] ;  /* 0x00063c0001067983 */ /* 0x000ea20000100800 */
[----:B------:R-:W-:-:S03]  /*32470*/  IMAD.WIDE R12, R7, 0x2, R14 ;  /* 0x00000002070c7825 */ /* 0x000fc600078e020e */
[----:B------:R4:W-:Y:S04]  /*32480*/  STL.64 [R1+0x1e18], R18 ;  /* 0x001e181201007387 */ /* 0x0009e80000100a00 */
[----:B------:R-:W3:Y:S04]  /*32490*/  LDL R7, [R1+0x638] ;  /* 0x0006380001077983 */ /* 0x000ee80000100800 */
[----:B------:R0:W-:Y:S01]  /*324a0*/  STL.64 [R1+0x1e20], R12 ;  /* 0x001e200c01007387 */ /* 0x0001e20000100a00 */
[----:B----4-:R-:W-:-:S03]  /*324b0*/  IMAD.WIDE R18, R16, 0x2, R14 ;  /* 0x0000000210127825 */ /* 0x010fc600078e020e */
[----:B------:R-:W4:Y:S01]  /*324c0*/  LDL R16, [R1+0x634] ;  /* 0x0006340001107983 */ /* 0x000f220000100800 */
[----:B0-----:R-:W-:-:S03]  /*324d0*/  IMAD.WIDE R12, R17, 0x2, R14 ;  /* 0x00000002110c7825 */ /* 0x001fc600078e020e */
[----:B------:R0:W-:Y:S04]  /*324e0*/  STL.64 [R1+0x1e28], R18 ;  /* 0x001e281201007387 */ /* 0x0001e80000100a00 */
[----:B------:R5:W-:Y:S01]  /*324f0*/  STL.64 [R1+0x1e30], R12 ;  /* 0x001e300c01007387 */ /* 0x000be20000100a00 */
[----:B------:R-:W-:-:S04]  /*32500*/  IMAD.WIDE R20, R4, 0x2, R14 ;  /* 0x0000000204147825 */ /* 0x000fc800078e020e */
[--C-:B0-----:R-:W-:Y:S01]  /*32510*/  IMAD.WIDE R18, R5, 0x2, R14.reuse ;  /* 0x0000000205127825 */ /* 0x101fe200078e020e */
[----:B------:R0:W-:Y:S04]  /*32520*/  STL.64 [R1+0x1e38], R20 ;  /* 0x001e381401007387 */ /* 0x0001e80000100a00 */
[----:B------:R1:W-:Y:S04]  /*32530*/  STL.64 [R1+0x1e40], R18 ;  /* 0x001e401201007387 */ /* 0x0003e80000100a00 */
[----:B------:R-:W4:Y:S01]  /*32540*/  LDL R22, [R1+0x630] ;  /* 0x0006300001167983 */ /* 0x000f220000100800 */
[----:B-----5:R-:W-:-:S04]  /*32550*/  IMAD.WIDE R12, R28, 0x2, R14 ;  /* 0x000000021c0c7825 */ /* 0x020fc800078e020e */
[--C-:B------:R-:W-:Y:S01]  /*32560*/  IMAD.WIDE R4, R29, 0x2, R14.reuse ;  /* 0x000000021d047825 */ /* 0x100fe200078e020e */
[----:B------:R5:W-:Y:S04]  /*32570*/  STL.64 [R1+0x1e48], R12 ;  /* 0x001e480c01007387 */ /* 0x000be80000100a00 */
[----:B------:R-:W4:Y:S04]  /*32580*/  LDL R23, [R1+0x62c] ;  /* 0x00062c0001177983 */ /* 0x000f280000100800 */
[----:B------:R1:W-:Y:S04]  /*32590*/  STL.64 [R1+0x1e50], R4 ;  /* 0x001e500401007387 */ /* 0x0003e80000100a00 */
[----:B0-----:R-:W4:Y:S04]  /*325a0*/  LDL R20, [R1+0x628] ;  /* 0x0006280001147983 */ /* 0x001f280000100800 */
[----:B------:R-:W4:Y:S04]  /*325b0*/  LDL R21, [R1+0x624] ;  /* 0x0006240001157983 */ /* 0x000f280000100800 */
[----:B-1----:R-:W4:Y:S04]  /*325c0*/  LDL R18, [R1+0x620] ;  /* 0x0006200001127983 */ /* 0x002f280000100800 */
[----:B------:R-:W4:Y:S04]  /*325d0*/  LDL R19, [R1+0x61c] ;  /* 0x00061c0001137983 */ /* 0x000f280000100800 */
[----:B-----5:R-:W5:Y:S04]  /*325e0*/  LDL R12, [R1+0x618] ;  /* 0x00061800010c7983 */ /* 0x020f680000100800 */
[----:B------:R-:W5:Y:S04]  /*325f0*/  LDL R13, [R1+0x614] ;  /* 0x00061400010d7983 */ /* 0x000f680000100800 */
[----:B------:R-:W5:Y:S04]  /*32600*/  LDL R17, [R1+0x610] ;  /* 0x0006100001117983 */ /* 0x000f680000100800 */
[----:B------:R-:W5:Y:S04]  /*32610*/  LDL R4, [R1+0x60c] ;  /* 0x00060c0001047983 */ /* 0x000f680000100800 */
[----:B------:R-:W5:Y:S04]  /*32620*/  LDL R5, [R1+0x608] ;  /* 0x0006080001057983 */ /* 0x000f680000100800 */
[----:B------:R-:W5:Y:S04]  /*32630*/  LDL R28, [R1+0x604] ;  /* 0x00060400011c7983 */ /* 0x000f680000100800 */
[----:B------:R-:W5:Y:S01]  /*32640*/  LDL R29, [R1+0x600] ;  /* 0x00060000011d7983 */ /* 0x000f620000100800 */
[----:B------:R-:W-:-:S05]  /*32650*/  IMAD.WIDE R24, R10, 0x2, R14 ;  /* 0x000000020a187825 */ /* 0x000fca00078e020e */
[----:B------:R0:W-:Y:S01]  /*32660*/  STL.64 [R1+0x1e58], R24 ;  /* 0x001e581801007387 */ /* 0x0001e20000100a00 */
[----:B------:R-:W-:-:S05]  /*32670*/  IMAD.WIDE R10, R11, 0x2, R14 ;  /* 0x000000020b0a7825 */ /* 0x000fca00078e020e */
[----:B------:R1:W-:Y:S01]  /*32680*/  STL.64 [R1+0x1e60], R10 ;  /* 0x001e600a01007387 */ /* 0x0003e20000100a00 */
[----:B0-----:R-:W-:-:S05]  /*32690*/  IMAD.WIDE R24, R26, 0x2, R14 ;  /* 0x000000021a187825 */ /* 0x001fca00078e020e */
[----:B------:R0:W-:Y:S01]  /*326a0*/  STL.64 [R1+0x1e68], R24 ;  /* 0x001e681801007387 */ /* 0x0001e20000100a00 */
[----:B-1----:R-:W-:-:S05]  /*326b0*/  IMAD.WIDE R10, R27, 0x2, R14 ;  /* 0x000000021b0a7825 */ /* 0x002fca00078e020e */
        /* <DEDUP_REMOVED lines=8> */
[----:B------:R-:W5:Y:S01]  /*32740*/  LDL R27, [R1+0x5f0] ;  /* 0x0005f000011b7983 */ /* 0x000f620000100800 */
[----:B--2---:R-:W-:-:S05]  /*32750*/  IMAD.WIDE R8, R6, 0x2, R14 ;  /* 0x0000000206087825 */ /* 0x004fca00078e020e */
[----:B------:R0:W-:Y:S01]  /*32760*/  STL.64 [R1+0x1e88], R8 ;  /* 0x001e880801007387 */ /* 0x0001e20000100a00 */
[----:B---3--:R-:W-:-:S03]  /*32770*/  IMAD.WIDE R6, R7, 0x2, R14 ;  /* 0x0000000207067825 */ /* 0x008fc600078e020e */
[----:B0-----:R-:W2:Y:S01]  /*32780*/  LDL R8, [R1+0x5ec] ;  /* 0x0005ec0001087983 */ /* 0x001ea20000100800 */
[----:B----4-:R-:W-:-:S03]  /*32790*/  IMAD.WIDE R24, R16, 0x2, R14 ;  /* 0x0000000210187825 */ /* 0x010fc600078e020e */
[----:B------:R0:W-:Y:S04]  /*327a0*/  STL.64 [R1+0x1e90], R6 ;  /* 0x001e900601007387 */ /* 0x0001e80000100a00 */
[----:B------:R-:W3:Y:S04]  /*327b0*/  LDL R9, [R1+0x5e8] ;  /* 0x0005e80001097983 */ /* 0x000ee80000100800 */
[----:B0-----:R-:W4:Y:S04]  /*327c0*/  LDL R6, [R1+0x5e4] ;  /* 0x0005e40001067983 */ /* 0x001f280000100800 */
[----:B------:R0:W-:Y:S04]  /*327d0*/  STL.64 [R1+0x1e98], R24 ;  /* 0x001e981801007387 */ /* 0x0001e80000100a00 */
[----:B------:R-:W4:Y:S04]  /*327e0*/  LDL R7, [R1+0x5e0] ;  /* 0x0005e00001077983 */ /* 0x000f280000100800 */
[----:B------:R-:W4:Y:S01]  /*327f0*/  LDL R16, [R1+0x5dc] ;  /* 0x0005dc0001107983 */ /* 0x000f220000100800 */
[----:B0-----:R-:W-:-:S05]  /*32800*/  IMAD.WIDE R24, R22, 0x2, R14 ;  /* 0x0000000216187825 */ /* 0x001fca00078e020e */
        /* <DEDUP_REMOVED lines=8> */
[----:B0-----:R-:W-:-:S04]  /*32890*/  IMAD.WIDE R24, R18, 0x2, R14 ;  /* 0x0000000212187825 */ /* 0x001fc800078e020e */
[--C-:B-----5:R-:W-:Y:S01]  /*328a0*/  IMAD.WIDE R18, R13, 0x2, R14.reuse ;  /* 0x000000020d127825 */ /* 0x120fe200078e020e */
[----:B------:R-:W-:Y:S03]  /*328b0*/  STL.64 [R1+0x1ec0], R24 ;  /* 0x001ec01801007387 */ /* 0x000fe60000100a00 */
[--C-:B-1----:R-:W-:Y:S01]  /*328c0*/  IMAD.WIDE R22, R12, 0x2, R14.reuse ;  /* 0x000000020c167825 */ /* 0x102fe200078e020e */
[----:B------:R0:W-:Y:S03]  /*328d0*/  STL.64 [R1+0x1ec8], R20 ;  /* 0x001ec81401007387 */ /* 0x0001e60000100a00 */
[--C-:B------:R-:W-:Y:S01]  /*328e0*/  IMAD.WIDE R12, R4, 0x2, R14.reuse ;  /* 0x00000002040c7825 */ /* 0x100fe200078e020e */
[----:B------:R-:W-:Y:S04]  /*328f0*/  STL.64 [R1+0x1ed0], R22 ;  /* 0x001ed01601007387 */ /* 0x000fe80000100a00 */
[----:B------:R1:W-:Y:S01]  /*32900*/  STL.64 [R1+0x1ed8], R18 ;  /* 0x001ed81201007387 */ /* 0x0003e20000100a00 */
[----:B0-----:R-:W-:-:S05]  /*32910*/  IMAD.WIDE R20, R17, 0x2, R14 ;  /* 0x0000000211147825 */ /* 0x001fca00078e020e */
[----:B------:R-:W-:Y:S01]  /*32920*/  STL.64 [R1+0x1ee0], R20 ;  /* 0x001ee01401007387 */ /* 0x000fe20000100a00 */
[----:B-1----:R-:W-:-:S03]  /*32930*/  IMAD.WIDE R18, R5, 0x2, R14 ;  /* 0x0000000205127825 */ /* 0x002fc600078e020e */
[----:B------:R0:W-:Y:S01]  /*32940*/  STL.64 [R1+0x1ee8], R12 ;  /* 0x001ee80c01007387 */ /* 0x0001e20000100a00 */
[----:B------:R-:W-:-:S03]  /*32950*/  IMAD.WIDE R4, R28, 0x2, R14 ;  /* 0x000000021c047825 */ /* 0x000fc600078e020e */
[----:B------:R-:W-:Y:S04]  /*32960*/  STL.64 [R1+0x1ef0], R18 ;  /* 0x001ef01201007387 */ /* 0x000fe80000100a00 */
[----:B------:R-:W5:Y:S01]  /*32970*/  LDL R17, [R1+0x5d8] ;  /* 0x0005d80001117983 */ /* 0x000f620000100800 */
[----:B0-----:R-:W-:-:S03]  /*32980*/  IMAD.WIDE R12, R29, 0x2, R14 ;  /* 0x000000021d0c7825 */ /* 0x001fc600078e020e */
[----:B------:R0:W-:Y:S04]  /*32990*/  STL.64 [R1+0x1ef8], R4 ;  /* 0x001ef80401007387 */ /* 0x0001e80000100a00 */
[----:B0-----:R-:W5:Y:S04]  /*329a0*/  LDL R4, [R1+0x5d4] ;  /* 0x0005d40001047983 */ /* 0x001f680000100800 */
[----:B------:R0:W-:Y:S04]  /*329b0*/  STL.64 [R1+0x1f00], R12 ;  /* 0x001f000c01007387 */ /* 0x0001e80000100a00 */
[----:B------:R-:W5:Y:S04]  /*329c0*/  LDL R5, [R1+0x5d0] ;  /* 0x0005d00001057983 */ /* 0x000f680000100800 */
[----:B------:R-:W5:Y:S04]  /*329d0*/  LDL R28, [R1+0x5cc] ;  /* 0x0005cc00011c7983 */ /* 0x000f680000100800 */
[----:B------:R-:W5:Y:S04]  /*329e0*/  LDL R29, [R1+0x5c8] ;  /* 0x0005c800011d7983 */ /* 0x000f680000100800 */
[----:B------:R-:W5:Y:S01]  /*329f0*/  LDL R25, [R1+0x5c4] ;  /* 0x0005c40001197983 */ /* 0x000f620000100800 */
[----:B------:R-:W-:-:S05]  /*32a00*/  IMAD.WIDE R18, R10, 0x2, R14 ;  /* 0x000000020a127825 */ /* 0x000fca00078e020e */
        /* <DEDUP_REMOVED lines=10> */
[----:B--2---:R-:W-:-:S05]  /*32ab0*/  IMAD.WIDE R10, R8, 0x2, R14 ;  /* 0x00000002080a7825 */ /* 0x004fca00078e020e */
[----:B------:R4:W-:Y:S01]  /*32ac0*/  STL.64 [R1+0x1f28], R10 ;  /* 0x001f280a01007387 */ /* 0x0009e20000100a00 */
[----:B---3--:R-:W-:-:S04]  /*32ad0*/  IMAD.WIDE R12, R9, 0x2, R14 ;  /* 0x00000002090c7825 */ /* 0x008fc800078e020e */
[--C-:B----4-:R-:W-:Y:S01]  /*32ae0*/  IMAD.WIDE R10, R6, 0x2, R14.reuse ;  /* 0x00000002060a7825 */ /* 0x110fe200078e020e */
[----:B------:R0:W-:Y:S04]  /*32af0*/  STL.64 [R1+0x1f30], R12 ;  /* 0x001f300c01007387 */ /* 0x0001e80000100a00 */
[----:B------:R1:W-:Y:S01]  /*32b00*/  STL.64 [R1+0x1f38], R10 ;  /* 0x001f380a01007387 */ /* 0x0003e20000100a00 */
[----:B------:R-:W-:-:S03]  /*32b10*/  IMAD.WIDE R8, R7, 0x2, R14 ;  /* 0x0000000207087825 */ /* 0x000fc600078e020e */
[----:B------:R-:W2:Y:S01]  /*32b20*/  LDL.LU R21, [R1+0x14] ;  /* 0x0000140001157983 */ /* 0x000ea20000300800 */
[----:B------:R-:W-:-:S03]  /*32b30*/  IMAD.WIDE R6, R16, 0x2, R14 ;  /* 0x0000000210067825 */ /* 0x000fc600078e020e */
[----:B------:R3:W-:Y:S04]  /*32b40*/  STL.64 [R1+0x1f40], R8 ;  /* 0x001f400801007387 */ /* 0x0007e80000100a00 */
[----:B------:R-:W4:Y:S04]  /*32b50*/  LDL.LU R18, [R1+0x18] ;  /* 0x0000180001127983 */ /* 0x000f280000300800 */
[----:B------:R1:W-:Y:S04]  /*32b60*/  STL.64 [R1+0x1f48], R6 ;  /* 0x001f480601007387 */ /* 0x0003e80000100a00 */
[----:B------:R-:W2:Y:S04]  /*32b70*/  LDL.LU R19, [R1+0x1c] ;  /* 0x00001c0001137983 */ /* 0x000ea80000300800 */
[----:B0-----:R-:W2:Y:S04]  /*32b80*/  LDL.LU R12, [R1+0x20] ;  /* 0x00002000010c7983 */ /* 0x001ea80000300800 */
[----:B------:R-:W2:Y:S04]  /*32b90*/  LDL.LU R13, [R1+0x24] ;  /* 0x00002400010d7983 */ /* 0x000ea80000300800 */
[----:B-1----:R-:W2:Y:S04]  /*32ba0*/  LDL.LU R10, [R1+0x28] ;  /* 0x00002800010a7983 */ /* 0x002ea80000300800 */
[----:B------:R-:W2:Y:S04]  /*32bb0*/  LDL.LU R11, [R1+0x30] ;  /* 0x00003000010b7983 */ /* 0x000ea80000300800 */
[----:B------:R-:W2:Y:S04]  /*32bc0*/  LDL.LU R26, [R1+0x34] ;  /* 0x00003400011a7983 */ /* 0x000ea80000300800 */
[----:B------:R-:W2:Y:S04]  /*32bd0*/  LDL.LU R27, [R1+0x4c] ;  /* 0x00004c00011b7983 */ /* 0x000ea80000300800 */
[----:B---3--:R-:W3:Y:S04]  /*32be0*/  LDL.LU R8, [R1+0x50] ;  /* 0x0000500001087983 */ /* 0x008ee80000300800 */
[----:B------:R-:W2:Y:S04]  /*32bf0*/  LDL.LU R9, [R1+0x54] ;  /* 0x0000540001097983 */ /* 0x000ea80000300800 */
[----:B------:R-:W2:Y:S04]  /*32c00*/  LDL.LU R6, [R1+0x84] ;  /* 0x0000840001067983 */ /* 0x000ea80000300800 */
[----:B------:R-:W2:Y:S01]  /*32c10*/  LDL.LU R7, [R1+0xc4] ;  /* 0x0000c40001077983 */ /* 0x000ea20000300800 */
[----:B-----5:R-:W-:-:S05]  /*32c20*/  IMAD.WIDE R16, R17, 0x2, R14 ;  /* 0x0000000211107825 */ /* 0x020fca00078e020e */
[----:B------:R0:W-:Y:S02]  /*32c30*/  STL.64 [R1+0x1f50], R16 ;  /* 0x001f501001007387 */ /* 0x0001e40000100a00 */
[----:B0-----:R-:W-:-:S05]  /*32c40*/  IMAD.WIDE R16, R4, 0x2, R14 ;  /* 0x0000000204107825 */ /* 0x001fca00078e020e */
[----:B------:R0:W-:Y:S01]  /*32c50*/  STL.64 [R1+0x1f58], R16 ;  /* 0x001f581001007387 */ /* 0x0001e20000100a00 */
[----:B------:R-:W-:-:S03]  /*32c60*/  IMAD.WIDE R4, R5, 0x2, R14 ;  /* 0x0000000205047825 */ /* 0x000fc600078e020e */
[----:B0-----:R-:W5:Y:S04]  /*32c70*/  LDL.LU.64 R16, [R1+0x4950] ;  /* 0x0049500001107983 */ /* 0x001f680000300a00 */
[----:B------:R0:W-:Y:S02]  /*32c80*/  STL.64 [R1+0x1f60], R4 ;  /* 0x001f600401007387 */ /* 0x0001e40000100a00 */
[----:B0-----:R-:W-:-:S04]  /*32c90*/  IMAD.WIDE R4, R28, 0x2, R14 ;  /* 0x000000021c047825 */ /* 0x001fc800078e020e */
[--C-:B------:R-:W-:Y:S01]  /*32ca0*/  IMAD.WIDE R28, R29, 0x2, R14.reuse ;  /* 0x000000021d1c7825 */ /* 0x100fe200078e020e */
[----:B------:R0:W-:Y:S04]  /*32cb0*/  STL.64 [R1+0x1f68], R4 ;  /* 0x001f680401007387 */ /* 0x0001e80000100a00 */
[----:B0-----:R-:W2:Y:S04]  /*32cc0*/  LDL.LU.64 R4, [R1+0x4948] ;  /* 0x0049480001047983 */ /* 0x001ea80000300a00 */
[----:B------:R0:W-:Y:S04]  /*32cd0*/  STL.64 [R1+0x1f70], R28 ;  /* 0x001f701c01007387 */ /* 0x0001e80000100a00 */
[----:B0-----:R-:W3:Y:S01]  /*32ce0*/  LDL.LU.64 R28, [R1+0x4940] ;  /* 0x00494000011c7983 */ /* 0x001ee20000300a00 */
[----:B------:R-:W-:-:S05]  /*32cf0*/  IMAD.WIDE R24, R25, 0x2, R14 ;  /* 0x0000000219187825 */ /* 0x000fca00078e020e */
[----:B------:R2:W-:Y:S02]  /*32d00*/  STL.64 [R1+0x1f78], R24 ;  /* 0x001f781801007387 */ /* 0x0005e40000100a00 */
[--C-:B--2---:R-:W-:Y:S02]  /*32d10*/  IMAD.WIDE R24, R4, 0x2, R14.reuse ;  /* 0x0000000204187825 */ /* 0x104fe400078e020e */
[----:B------:R-:W2:Y:S04]  /*32d20*/  LDL.LU R4, [R1+0x493c] ;  /* 0x00493c0001047983 */ /* 0x000ea80000300800 */
[----:B------:R3:W-:Y:S02]  /*32d30*/  STL.64 [R1+0x1f80], R24 ;  /* 0x001f801801007387 */ /* 0x0007e40000100a00 */
[----:B---3--:R-:W-:-:S05]  /*32d40*/  IMAD.WIDE R24, R28, 0x2, R14 ;  /* 0x000000021c187825 */ /* 0x008fca00078e020e */
[----:B------:R0:W-:Y:S02]  /*32d50*/  STL.64 [R1+0x1f88], R24 ;  /* 0x001f881801007387 */ /* 0x0001e40000100a00 */
[--C-:B0-----:R-:W-:Y:S02]  /*32d60*/  IMAD.WIDE R24, R5, 0x2, R14.reuse ;  /* 0x0000000205187825 */ /* 0x101fe400078e020e */
[----:B------:R-:W2:Y:S04]  /*32d70*/  LDL.LU R5, [R1+0x4938] ;  /* 0x0049380001057983 */ /* 0x000ea80000300800 */
[----:B------:R0:W-:Y:S02]  /*32d80*/  STL.64 [R1+0x1f90], R24 ;  /* 0x001f901801007387 */ /* 0x0001e40000100a00 */
[----:B0-----:R-:W-:-:S04]  /*32d90*/  IMAD.WIDE R24, R22, 0x2, R14 ;  /* 0x0000000216187825 */ /* 0x001fc800078e020e */
[--C-:B------:R-:W-:Y:S01]  /*32da0*/  IMAD.WIDE R22, R23, 0x2, R14.reuse ;  /* 0x0000000217167825 */ /* 0x100fe200078e020e */
[----:B------:R0:W-:Y:S04]  /*32db0*/  STL.64 [R1+0x1f98], R24 ;  /* 0x001f981801007387 */ /* 0x0001e80000100a00 */
[----:B------:R-:W-:Y:S04]  /*32dc0*/  STL.64 [R1+0x48f8], R28 ;  /* 0x0048f81c01007387 */ /* 0x000fe80000100a00 */
[----:B------:R1:W-:Y:S01]  /*32dd0*/  STL.64 [R1+0x1fa0], R22 ;  /* 0x001fa01601007387 */ /* 0x0003e20000100a00 */
[----:B0-----:R-:W-:-:S04]  /*32de0*/  IMAD.WIDE R24, R29, 0x2, R14 ;  /* 0x000000021d187825 */ /* 0x001fc800078e020e */
[--C-:B-1----:R-:W-:Y:S01]  /*32df0*/  IMAD.WIDE R22, R20, 0x2, R14.reuse ;  /* 0x0000000214167825 */ /* 0x102fe200078e020e */
[----:B------:R2:W-:Y:S03]  /*32e00*/  STL.64 [R1+0x1fa8], R24 ;  /* 0x001fa81801007387 */ /* 0x0005e60000100a00 */
[----:B------:R-:W-:Y:S01]  /*32e10*/  IMAD.WIDE R14, R0, 0x2, R14 ;  /* 0x00000002000e7825 */ /* 0x000fe200078e020e */
[----:B------:R5:W-:Y:S04]  /*32e20*/  STL.64 [R1+0x1fb8], R22 ;  /* 0x001fb81601007387 */ /* 0x000be80000100a00 */
[----:B------:R0:W-:Y:S01]  /*32e30*/  STL.64 [R1+0x1fb0], R14 ;  /* 0x001fb00e01007387 */ /* 0x0001e20000100a00 */
[----:B--2---:R-:W-:-:S04]  /*32e40*/  IMAD.WIDE R24, R3, 0x2, R4 ;  /* 0x0000000203187825 */ /* 0x004fc800078e0204 */
[--C-:B-----5:R-:W-:Y:S01]  /*32e50*/  IMAD.WIDE R22, R16, 0x2, R4.reuse ;  /* 0x0000000210167825 */ /* 0x120fe200078e0204 */
[----:B------:R-:W-:Y:S03]  /*32e60*/  STL.64 [R1+0x2a0], R24 ;  /* 0x0002a01801007387 */ /* 0x000fe60000100a00 */
[--C-:B0-----:R-:W-:Y:S01]  /*32e70*/  IMAD.WIDE R14, R17, 0x2, R4.reuse ;  /* 0x00000002110e7825 */ /* 0x101fe200078e0204 */
[----:B------:R-:W-:Y:S03]  /*32e80*/  STL.64 [R1+0x298], R22 ;  /* 0x0002981601007387 */ /* 0x000fe60000100a00 */
[--C-:B------:R-:W-:Y:S01]  /*32e90*/  IMAD.WIDE R20, R21, 0x2, R4.reuse ;  /* 0x0000000215147825 */ /* 0x100fe200078e0204 */
[----:B------:R0:W-:Y:S03]  /*32ea0*/  STL.64 [R1+0x290], R14 ;  /* 0x0002900e01007387 */ /* 0x0001e60000100a00 */
[--C-:B----4-:R-:W-:Y:S01]  /*32eb0*/  IMAD.WIDE R16, R18, 0x2, R4.reuse ;  /* 0x0000000212107825 */ /* 0x110fe200078e0204 */
[----:B------:R-:W-:Y:S04]  /*32ec0*/  STL.64 [R1+0x288], R20 ;  /* 0x0002881401007387 */ /* 0x000fe80000100a00 */
[----:B------:R1:W-:Y:S01]  /*32ed0*/  STL.64 [R1+0x280], R16 ;  /* 0x0002801001007387 */ /* 0x0003e20000100a00 */
[----:B0-----:R-:W-:-:S04]  /*32ee0*/  IMAD.WIDE R14, R19, 0x2, R4 ;  /* 0x00000002130e7825 */ /* 0x001fc800078e0204 */
[--C-:B------:R-:W-:Y:S01]  /*32ef0*/  IMAD.WIDE R18, R12, 0x2, R4.reuse ;  /* 0x000000020c127825 */ /* 0x100fe200078e0204 */
[----:B------:R0:W-:Y:S03]  /*32f00*/  STL.64 [R1+0x278], R14 ;  /* 0x0002780e01007387 */ /* 0x0001e60000100a00 */
[--C-:B-1----:R-:W-:Y:S01]  /*32f10*/  IMAD.WIDE R16, R13, 0x2, R4.reuse ;  /* 0x000000020d107825 */ /* 0x102fe200078e0204 */
[----:B------:R-:W-:Y:S03]  /*32f20*/  STL.64 [R1+0x270], R18 ;  /* 0x0002701201007387 */ /* 0x000fe60000100a00 */
[--C-:B------:R-:W-:Y:S01]  /*32f30*/  IMAD.WIDE R12, R11, 0x2, R4.reuse ;  /* 0x000000020b0c7825 */ /* 0x100fe200078e0204 */
[----:B------:R-:W-:Y:S03]  /*32f40*/  STL.64 [R1+0x268], R16 ;  /* 0x0002681001007387 */ /* 0x000fe60000100a00 */
[----:B0-----:R-:W-:-:S04]  /*32f50*/  IMAD.WIDE R14, R10, 0x2, R4 ;  /* 0x000000020a0e7825 */ /* 0x001fc800078e0204 */
[--C-:B------:R-:W-:Y:S01]  /*32f60*/  IMAD.WIDE R10, R26, 0x2, R4.reuse ;  /* 0x000000021a0a7825 */ /* 0x100fe200078e0204 */
[----:B------:R0:W-:Y:S04]  /*32f70*/  STL.64 [R1+0x260], R14 ;  /* 0x0002600e01007387 */ /* 0x0001e80000100a00 */
        /* <DEDUP_REMOVED lines=8> */
[----:B------:R-:W-:Y:S04]  /*33000*/  STL.64 [R1+0x238], R10 ;  /* 0x0002380a01007387 */ /* 0x000fe80000100a00 */
[----:B------:R-:W2:Y:S04]  /*33010*/  LDL.LU R17, [R1+0x7c0] ;  /* 0x0007c00001117983 */ /* 0x000ea80000300800 */
[----:B------:R-:W-:Y:S04]  /*33020*/  STL.64 [R1+0x230], R8 ;  /* 0x0002300801007387 */ /* 0x000fe80000100a00 */
[----:B------:R-:W3:Y:S01]  /*33030*/  LDL.LU R16, [R1+0x7c4] ;  /* 0x0007c40001107983 */ /* 0x000ee20000300800 */
[----:B------:R-:W-:-:S05]  /*33040*/  IMAD.WIDE R6, R7, 0x2, R4 ;  /* 0x0000000207067825 */ /* 0x000fca00078e0204 */
[----:B------:R-:W-:Y:S04]  /*33050*/  STL.64 [R1+0x228], R6 ;  /* 0x0002280601007387 */ /* 0x000fe80000100a00 */
[----:B---3--:R0:W-:Y:S04]  /*33060*/  STL [R1+0x491c], R16 ;  /* 0x00491c1001007387 */ /* 0x0081e80000100800 */
[----:B0-----:R-:W3:Y:S04]  /*33070*/  LDL.LU R16, [R1+0x7ac] ;  /* 0x0007ac0001107983 */ /* 0x001ee80000300800 */
[----:B--2---:R0:W-:Y:S04]  /*33080*/  STL [R1+0x4920], R17 ;  /* 0x0049201101007387 */ /* 0x0041e80000100800 */
[----:B0-----:R-:W2:Y:S04]  /*33090*/  LDL.LU R17, [R1+0x7a8] ;  /* 0x0007a80001117983 */ /* 0x001ea80000300800 */
        /* <DEDUP_REMOVED lines=57> */
[----:B----4-:R-:W-:-:S05]  /*33430*/  IMAD.WIDE R16, R14, 0x2, R4 ;  /* 0x000000020e107825 */ /* 0x010fca00078e0204 */
[----:B------:R5:W-:Y:S02]  /*33440*/  STL.64 [R1+0x1d8], R16 ;  /* 0x0001d81001007387 */ /* 0x000be40000100a00 */
[----:B-----5:R-:W-:-:S04]  /*33450*/  IMAD.WIDE R16, R15, 0x2, R4 ;  /* 0x000000020f107825 */ /* 0x020fc800078e0204 */
[--C-:B------:R-:W-:Y:S01]  /*33460*/  IMAD.WIDE R14, R28, 0x2, R4.reuse ;  /* 0x000000021c0e7825 */ /* 0x100fe200078e0204 */
[----:B------:R0:W-:Y:S03]  /*33470*/  STL.64 [R1+0x1d0], R16 ;  /* 0x0001d01001007387 */ /* 0x0001e60000100a00 */
[--C-:B------:R-:W-:Y:S01]  /*33480*/  IMAD.WIDE R28, R29, 0x2, R4.reuse ;  /* 0x000000021d1c7825 */ /* 0x100fe200078e0204 */
[----:B------:R1:W-:Y:S04]  /*33490*/  STL.64 [R1+0x1c8], R14 ;  /* 0x0001c80e01007387 */ /* 0x0003e80000100a00 */
[----:B------:R-:W-:Y:S01]  /*334a0*/  STL.64 [R1+0x1c0], R28 ;  /* 0x0001c01c01007387 */ /* 0x000fe20000100a00 */
[----:B0-----:R-:W-:-:S04]  /*334b0*/  IMAD.WIDE R16, R24, 0x2, R4 ;  /* 0x0000000218107825 */ /* 0x001fc800078e0204 */
[--C-:B-1----:R-:W-:Y:S01]  /*334c0*/  IMAD.WIDE R14, R25, 0x2, R4.reuse ;  /* 0x00000002190e7825 */ /* 0x102fe200078e0204 */
        /* <DEDUP_REMOVED lines=30> */
[----:B------:R-:W-:Y:S03]  /*336b0*/  STL.64 [R1+0x140], R10 ;  /* 0x0001400a01007387 */ /* 0x000fe60000100a00 */
[--C-:B------:R-:W-:Y:S01]  /*336c0*/  IMAD.WIDE R6, R7, 0x2, R4.reuse ;  /* 0x0000000207067825 */ /* 0x100fe200078e0204 */
[----:B------:R-:W2:Y:S04]  /*336d0*/  LDL.LU R17, [R1+0x8bc] ;  /* 0x0008bc0001117983 */ /* 0x000ea80000300800 */
[----:B------:R-:W-:Y:S04]  /*336e0*/  STL.64 [R1+0x138], R8 ;  /* 0x0001380801007387 */ /* 0x000fe80000100a00 */
[----:B------:R-:W3:Y:S04]  /*336f0*/  LDL.LU R28, [R1+0x8c8] ;  /* 0x0008c800011c7983 */ /* 0x000ee80000300800 */
[----:B------:R-:W-:Y:S04]  /*33700*/  STL.64 [R1+0x130], R6 ;  /* 0x0001300601007387 */ /* 0x000fe80000100a00 */
[----:B------:R-:W4:Y:S04]  /*33710*/  LDL.LU R29, [R1+0x8cc] ;  /* 0x0008cc00011d7983 */ /* 0x000f280000300800 */
[----:B----4-:R0:W-:Y:S04]  /*33720*/  STL [R1+0x4900], R29 ;  /* 0x0049001d01007387 */ /* 0x0101e80000100800 */
[----:B0-----:R-:W4:Y:S04]  /*33730*/  LDL.LU R29, [R1+0x8b8] ;  /* 0x0008b800011d7983 */ /* 0x001f280000300800 */
[----:B---3--:R0:W-:Y:S04]  /*33740*/  STL [R1+0x4904], R28 ;  /* 0x0049041c01007387 */ /* 0x0081e80000100800 */
[----:B0-----:R-:W3:Y:S04]  /*33750*/  LDL.LU R28, [R1+0x8a4] ;  /* 0x0008a400011c7983 */ /* 0x001ee80000300800 */
        /* <DEDUP_REMOVED lines=9> */
[----:B------:R-:W4:Y:S04]  /*337f0*/  LDL.LU R24, [R1+0x8e0] ;  /* 0x0008e00001187983 */ /* 0x000f280000300800 */
[----:B------:R-:W5:Y:S04]  /*33800*/  LDL.LU R25, [R1+0x8e4] ;  /* 0x0008e40001197983 */ /* 0x000f680000300800 */
        /* <DEDUP_REMOVED lines=11> */
[----:B------:R-:W2:Y:S01]  /*338c0*/  LDL.LU R27, [R1+0x95c] ;  /* 0x00095c00011b7983 */ /* 0x000ea20000300800 */
[----:B---3--:R-:W-:-:S03]  /*338d0*/  IMAD.WIDE R28, R28, 0x2, R4 ;  /* 0x000000021c1c7825 */ /* 0x008fc600078e0204 */
[----:B------:R-:W3:Y:S04]  /*338e0*/  LDL.LU R8, [R1+0x970] ;  /* 0x0009700001087983 */ /* 0x000ee80000300800 */
        /* <DEDUP_REMOVED lines=24> */
[----:B------:R0:W-:Y:S04]  /*33a70*/  STL.64 [R1+0xf8], R28 ;  /* 0x0000f81c01007387 */ /* 0x0001e80000100a00 */
[----:B0-----:R-:W2:Y:S02]  /*33a80*/  LDL.LU R28, [R1+0x4904] ;  /* 0x00490400011c7983 */ /* 0x001ea40000300800 */
[----:B--2---:R-:W-:-:S05]  /*33a90*/  IMAD.WIDE R28, R28, 0x2, R4 ;  /* 0x000000021c1c7825 */ /* 0x004fca00078e0204 */
[----:B------:R0:W-:Y:S04]  /*33aa0*/  STL.64 [R1+0xf0], R28 ;  /* 0x0000f01c01007387 */ /* 0x0001e80000100a00 */
[----:B0-----:R-:W2:Y:S02]  /*33ab0*/  LDL.LU R29, [R1+0x4900] ;  /* 0x00490000011d7983 */ /* 0x001ea40000300800 */
[----:B--2---:R-:W-:-:S05]  /*33ac0*/  IMAD.WIDE R28, R29, 0x2, R4 ;  /* 0x000000021d1c7825 */ /* 0x004fca00078e0204 */
[----:B------:R4:W-:Y:S02]  /*33ad0*/  STL.64 [R1+0xe8], R28 ;  /* 0x0000e81c01007387 */ /* 0x0009e40000100a00 */
[----:B----4-:R-:W-:-:S04]  /*33ae0*/  IMAD.WIDE R28, R24, 0x2, R4 ;  /* 0x00000002181c7825 */ /* 0x010fc800078e0204 */
[--C-:B-----5:R-:W-:Y:S01]  /*33af0*/  IMAD.WIDE R24, R25, 0x2, R4.reuse ;  /* 0x0000000219187825 */ /* 0x120fe200078e0204 */
[----:B------:R0:W-:Y:S04]  /*33b00*/  STL.64 [R1+0xe0], R28 ;  /* 0x0000e01c01007387 */ /* 0x0001e80000100a00 */
[----:B0-----:R-:W2:Y:S04]  /*33b10*/  LDL.LU.64 R28, [R1+0x48f8] ;  /* 0x0048f800011c7983 */ /* 0x001ea80000300a00 */
[----:B------:R0:W-:Y:S02]  /*33b20*/  STL.64 [R1+0xd8], R24 ;  /* 0x0000d81801007387 */ /* 0x0001e40000100a00 */
[----:B0-----:R-:W-:-:S04]  /*33b30*/  IMAD.WIDE R24, R22, 0x2, R4 ;  /* 0x0000000216187825 */ /* 0x001fc800078e0204 */
[--C-:B------:R-:W-:Y:S01]  /*33b40*/  IMAD.WIDE R22, R23, 0x2, R4.reuse ;  /* 0x0000000217167825 */ /* 0x100fe200078e0204 */
[----:B------:R0:W-:Y:S04]  /*33b50*/  STL.64 [R1+0xd0], R24 ;  /* 0x0000d01801007387 */ /* 0x0001e80000100a00 */
[----:B0-----:R-:W4:Y:S04]  /*33b60*/  LDL.LU.64 R24, [R1+0x48f0] ;  /* 0x0048f00001187983 */ /* 0x001f280000300a00 */
[----:B------:R0:W-:Y:S02]  /*33b70*/  STL.64 [R1+0xc8], R22 ;  /* 0x0000c81601007387 */ /* 0x0001e40000100a00 */
[----:B0-----:R-:W-:-:S04]  /*33b80*/  IMAD.WIDE R22, R20, 0x2, R4 ;  /* 0x0000000214167825 */ /* 0x001fc800078e0204 */
[--C-:B------:R-:W-:Y:S01]  /*33b90*/  IMAD.WIDE R20, R21, 0x2, R4.reuse ;  /* 0x0000000215147825 */ /* 0x100fe200078e0204 */
[----:B------:R0:W-:Y:S04]  /*33ba0*/  STL.64 [R1+0xc0], R22 ;  /* 0x0000c01601007387 */ /* 0x0001e80000100a00 */
[----:B0-----:R-:W5:Y:S04]  /*33bb0*/  LDL.LU.64 R22, [R1+0x48e8] ;  /* 0x0048e80001167983 */ /* 0x001f680000300a00 */
[----:B------:R0:W-:Y:S02]  /*33bc0*/  STL.64 [R1+0xb8], R20 ;  /* 0x0000b81401007387 */ /* 0x0001e40000100a00 */
[----:B0-----:R-:W-:-:S04]  /*33bd0*/  IMAD.WIDE R20, R18, 0x2, R4 ;  /* 0x0000000212147825 */ /* 0x001fc800078e0204 */
[--C-:B------:R-:W-:Y:S01]  /*33be0*/  IMAD.WIDE R18, R19, 0x2, R4.reuse ;  /* 0x0000000213127825 */ /* 0x100fe200078e0204 */
[----:B------:R0:W-:Y:S04]  /*33bf0*/  STL.64 [R1+0xb0], R20 ;  /* 0x0000b01401007387 */ /* 0x0001e80000100a00 */
[----:B0-----:R-:W2:Y:S04]  /*33c00*/  LDL.LU.64 R20, [R1+0x48e0] ;  /* 0x0048e00001147983 */ /* 0x001ea80000300a00 */
        /* <DEDUP_REMOVED lines=14> */
[----:B0-----:R-:W4:Y:S04]  /*33cf0*/  LDL.LU.64 R10, [R1+0x48c8] ;  /* 0x0048c800010a7983 */ /* 0x001f280000300a00 */
[----:B------:R3:W-:Y:S02]  /*33d00*/  STL.64 [R1+0x78], R26 ;  /* 0x0000781a01007387 */ /* 0x0007e40000100a00 */
[----:B---3--:R-:W-:-:S04]  /*33d10*/  IMAD.WIDE R26, R8, 0x2, R4 ;  /* 0x00000002081a7825 */ /* 0x008fc800078e0204 */
[--C-:B------:R-:W-:Y:S01]  /*33d20*/  IMAD.WIDE R8, R9, 0x2, R4.reuse ;  /* 0x0000000209087825 */ /* 0x100fe200078e0204 */
[----:B------:R0:W-:Y:S04]  /*33d30*/  STL.64 [R1+0x70], R26 ;  /* 0x0000701a01007387 */ /* 0x0001e80000100a00 */
[----:B0-----:R-:W3:Y:S04]  /*33d40*/  LDL.LU.64 R26, [R1+0x48c0] ;  /* 0x0048c000011a7983 */ /* 0x001ee80000300a00 */
[----:B------:R0:W-:Y:S02]  /*33d50*/  STL.64 [R1+0x68], R8 ;  /* 0x0000680801007387 */ /* 0x0001e40000100a00 */
[----:B0-----:R-:W-:-:S04]  /*33d60*/  IMAD.WIDE R8, R6, 0x2, R4 ;  /* 0x0000000206087825 */ /* 0x001fc800078e0204 */
[--C-:B------:R-:W-:Y:S01]  /*33d70*/  IMAD.WIDE R6, R7, 0x2, R4.reuse ;  /* 0x0000000207067825 */ /* 0x100fe200078e0204 */
[----:B------:R0:W-:Y:S04]  /*33d80*/  STL.64 [R1+0x60], R8 ;  /* 0x0000600801007387 */ /* 0x0001e80000100a00 */
[----:B0-----:R-:W3:Y:S04]  /*33d90*/  LDL.LU.64 R8, [R1+0x48b8] ;  /* 0x0048b80001087983 */ /* 0x001ee80000300a00 */
[----:B------:R0:W-:Y:S04]  /*33da0*/  STL.64 [R1+0x58], R6 ;  /* 0x0000580601007387 */ /* 0x0001e80000100a00 */
[----:B0-----:R-:W4:Y:S01]  /*33db0*/  LDL.LU.64 R6, [R1+0x48b0] ;  /* 0x0048b00001067983 */ /* 0x001f220000300a00 */
[----:B------:R-:W-:-:S05]  /*33dc0*/  IMAD.WIDE R16, R16, 0x2, R4 ;  /* 0x0000000210107825 */ /* 0x000fca00078e0204 */
[----:B------:R0:W-:Y:S02]  /*33dd0*/  STL.64 [R1+0x50], R16 ;  /* 0x0000501001007387 */ /* 0x0001e40000100a00 */
[----:B0-----:R-:W-:-:S05]  /*33de0*/  IMAD.WIDE R16, R3, 0x2, R4 ;  /* 0x0000000203107825 */ /* 0x001fca00078e0204 */
[----:B------:R0:W-:Y:S01]  /*33df0*/  STL.64 [R1+0x48], R16 ;  /* 0x0000481001007387 */ /* 0x0001e20000100a00 */
[----:B------:R-:W-:-:S04]  /*33e00*/  IMAD.WIDE R2, R2, 0x2, R4 ;  /* 0x0000000202027825 */ /* 0x000fc800078e0204 */
[----:B0-----:R-:W-:-:S05]  /*33e10*/  IMAD.WIDE R16, R14, 0x2, R4 ;  /* 0x000000020e107825 */ /* 0x001fca00078e0204 */
[----:B------:R0:W-:Y:S02]  /*33e20*/  STL.64 [R1+0x40], R16 ;  /* 0x0000401001007387 */ /* 0x0001e40000100a00 */
[----:B0-----:R-:W-:-:S05]  /*33e30*/  IMAD.WIDE R16, R15, 0x2, R4 ;  /* 0x000000020f107825 */ /* 0x001fca00078e0204 */
[----:B------:R2:W-:Y:S04]  /*33e40*/  STL.64 [R1+0x38], R16 ;  /* 0x0000381001007387 */ /* 0x0005e80000100a00 */
[----:B------:R3:W-:Y:S01]  /*33e50*/  STL.64 [R1+0x30], R2 ;  /* 0x0000300201007387 */ /* 0x0007e20000100a00 */
[----:B--2---:R-:W-:-:S04]  /*33e60*/  IMAD.WIDE R16, R18, 0x2, R4 ;  /* 0x0000000212107825 */ /* 0x004fc800078e0204 */
[----:B------:R-:W-:-:S04]  /*33e70*/  IMAD.WIDE R18, R19, 0x2, R4 ;  /* 0x0000000213127825 */ /* 0x000fc800078e0204 */
[----:B---3--:R-:W-:-:S04]  /*33e80*/  IMAD.WIDE R2, R8, 0x2, R4 ;  /* 0x0000000208027825 */ /* 0x008fc800078e0204 */
[----:B------:R-:W-:-:S04]  /*33e90*/  IMAD.WIDE R8, R9, 0x2, R4 ;  /* 0x0000000209087825 */ /* 0x000fc800078e0204 */
[----:B----4-:R-:W-:-:S04]  /*33ea0*/  IMAD.WIDE R14, R6, 0x2, R4 ;  /* 0x00000002060e7825 */ /* 0x010fc800078e0204 */
[--C-:B------:R-:W-:Y:S01]  /*33eb0*/  IMAD.WIDE R6, R7, 0x2, R4.reuse ;  /* 0x0000000207067825 */ /* 0x100fe200078e0204 */
[----:B------:R-:W-:Y:S04]  /*33ec0*/  STL.64 [R1+0x28], R14 ;  /* 0x0000280e01007387 */ /* 0x000fe80000100a00 */
[----:B------:R0:W-:Y:S04]  /*33ed0*/  STL.64 [R1+0x20], R6 ;  /* 0x0000200601007387 */ /* 0x0001e80000100a00 */
[----:B------:R1:W-:Y:S04]  /*33ee0*/  STL.64 [R1+0x18], R2 ;  /* 0x0000180201007387 */ /* 0x0003e80000100a00 */
[----:B------:R2:W-:Y:S01]  /*33ef0*/  STL.64 [R1+0x10], R8 ;  /* 0x0000100801007387 */ /* 0x0005e20000100a00 */
[----:B0-----:R-:W-:-:S04]  /*33f00*/  IMAD.WIDE R6, R10, 0x2, R4 ;  /* 0x000000020a067825 */ /* 0x001fc800078e0204 */
[----:B-1----:R-:W-:-:S04]  /*33f10*/  IMAD.WIDE R2, R27, 0x2, R4 ;  /* 0x000000021b027825 */ /* 0x002fc800078e0204 */
[--C-:B------:R-:W-:Y:S01]  /*33f20*/  IMAD.WIDE R26, R26, 0x2, R4.reuse ;  /* 0x000000021a1a7825 */ /* 0x100fe200078e0204 */
[----:B------:R5:W-:Y:S04]  /*33f30*/  STL.64 [R1+0x8], R6 ;  /* 0x0000080601007387 */ /* 0x000be80000100a00 */
[----:B------:R-:W-:Y:S04]  /*33f40*/  STL.64 [R1+0x4850], R26 ;  /* 0x0048501a01007387 */ /* 0x000fe80000100a00 */
[----:B------:R0:W-:Y:S01]  /*33f50*/  STL.64 [R1], R2 ;  /* 0x0000000201007387 */ /* 0x0001e20000100a00 */
[----:B--2---:R-:W-:-:S04]  /*33f60*/  IMAD.WIDE R8, R11, 0x2, R4 ;  /* 0x000000020b087825 */ /* 0x004fc800078e0204 */
[----:B-----5:R-:W-:-:S04]  /*33f70*/  IMAD.WIDE R6, R23, 0x2, R4 ;  /* 0x0000000217067825 */ /* 0x020fc800078e0204 */
[----:B0-----:R-:W-:-:S05]  /*33f80*/  IMAD.WIDE R2, R25, 0x2, R4 ;  /* 0x0000000219027825 */ /* 0x001fca00078e0204 */
[----:B------:R0:W-:Y:S01]  /*33f90*/  STL.64 [R1+0x4858], R2 ;  /* 0x0048580201007387 */ /* 0x0001e20000100a00 */
[----:B------:R-:W-:-:S03]  /*33fa0*/  IMAD.WIDE R10, R13, 0x2, R4 ;  /* 0x000000020d0a7825 */ /* 0x000fc600078e0204 */
[----:B------:R-:W-:Y:S01]  /*33fb0*/  STL.64 [R1+0x4848], R6 ;  /* 0x0048480601007387 */ /* 0x000fe20000100a00 */
[----:B------:R-:W-:-:S03]  /*33fc0*/  IMAD.WIDE R12, R12, 0x2, R4 ;  /* 0x000000020c0c7825 */ /* 0x000fc600078e0204 */
[----:B0-----:R-:W2:Y:S04]  /*33fd0*/  LDL.LU R2, [R1+0xaa0] ;  /* 0x000aa00001027983 */ /* 0x001ea80000300800 */
[----:B------:R0:W-:Y:S04]  /*33fe0*/  STL.64 [R1+0x4840], R8 ;  /* 0x0048400801007387 */ /* 0x0001e80000100a00 */
[----:B0-----:R-:W3:Y:S04]  /*33ff0*/  LDL.LU R8, [R1+0xa7c] ;  /* 0x000a7c0001087983 */ /* 0x001ee80000300800 */
[----:B------:R-:W4:Y:S04]  /*34000*/  LDL.LU R9, [R1+0xa94] ;  /* 0x000a940001097983 */ /* 0x000f280000300800 */
[----:B------:R-:W5:Y:S04]  /*34010*/  LDL.LU R3, [R1+0xab8] ;  /* 0x000ab80001037983 */ /* 0x000f680000300800 */
[----:B------:R-:W2:Y:S04]  /*34020*/  LDL.LU R26, [R1+0xabc] ;  /* 0x000abc00011a7983 */ /* 0x000ea80000300800 */
[----:B------:R-:W-:Y:S04]  /*34030*/  STL.64 [R1+0x4860], R10 ;  /* 0x0048600a01007387 */ /* 0x000fe80000100a00 */
[----:B------:R0:W-:Y:S04]  /*34040*/  STL.64 [R1+0x4868], R12 ;  /* 0x0048680c01007387 */ /* 0x0001e80000100a00 */
[----:B0-----:R-:W2:Y:S04]  /*34050*/  LDL.LU R12, [R1+0xa90] ;  /* 0x000a9000010c7983 */ /* 0x001ea80000300800 */
[----:B------:R-:W5:Y:S01]  /*34060*/  LDL.LU R13, [R1+0xaa4] ;  /* 0x000aa400010d7983 */ /* 0x000f620000300800 */
[----:B------:R-:W-:-:S05]  /*34070*/  IMAD.WIDE R14, R21, 0x2, R4 ;  /* 0x00000002150e7825 */ /* 0x000fca00078e0204 */
[----:B------:R-:W-:Y:S04]  /*34080*/  STL.64 [R1+0x4870], R14 ;  /* 0x0048700e01007387 */ /* 0x000fe80000100a00 */
[----:B------:R-:W5:Y:S04]  /*34090*/  LDL.LU R27, [R1+0xac8] ;  /* 0x000ac800011b7983 */ /* 0x000f680000300800 */
[----:B------:R3:W-:Y:S04]  /*340a0*/  STL.64 [R1+0x4878], R16 ;  /* 0x0048781001007387 */ /* 0x0007e80000100a00 */
[----:B------:R-:W5:Y:S04]  /*340b0*/  LDL.LU R10, [R1+0xacc] ;  /* 0x000acc00010a7983 */ /* 0x000f680000300800 */
[----:B------:R-:W-:Y:S04]  /*340c0*/  STL.64 [R1+0x4880], R18 ;  /* 0x0048801201007387 */ /* 0x000fe80000100a00 */
[----:B------:R-:W5:Y:S01]  /*340d0*/  LDL.LU R11, [R1+0xae0] ;  /* 0x000ae000010b7983 */ /* 0x000f620000300800 */
[----:B------:R-:W-:-:S05]  /*340e0*/  IMAD.WIDE R20, R20, 0x2, R4 ;  /* 0x0000000214147825 */ /* 0x000fca00078e0204 */
[----:B------:R-:W-:Y:S04]  /*340f0*/  STL.64 [R1+0x4888], R20 ;  /* 0x0048881401007387 */ /* 0x000fe80000100a00 */
[----:B------:R-:W5:Y:S01]  /*34100*/  LDL.LU R6, [R1+0xae4] ;  /* 0x000ae40001067983 */ /* 0x000f620000300800 */
[----:B------:R-:W-:-:S05]  /*34110*/  IMAD.WIDE R22, R22, 0x2, R4 ;  /* 0x0000000216167825 */ /* 0x000fca00078e0204 */
[----:B------:R-:W-:Y:S04]  /*34120*/  STL.64 [R1+0x4890], R22 ;  /* 0x0048901601007387 */ /* 0x000fe80000100a00 */
[----:B------:R-:W5:Y:S01]  /*34130*/  LDL.LU R7, [R1+0xaf8] ;  /* 0x000af80001077983 */ /* 0x000f620000300800 */
[----:B------:R-:W-:-:S05]  /*34140*/  IMAD.WIDE R24, R24, 0x2, R4 ;  /* 0x0000000218187825 */ /* 0x000fca00078e0204 */
[----:B------:R-:W-:Y:S01]  /*34150*/  STL.64 [R1+0x4898], R24 ;  /* 0x0048981801007387 */ /* 0x000fe20000100a00 */
[----:B---3--:R-:W-:-:S03]  /*34160*/  IMAD.WIDE R16, R8, 0x2, R4 ;  /* 0x0000000208107825 */ /* 0x008fc600078e0204 */
[----:B------:R-:W3:Y:S04]  /*34170*/  LDL.LU R8, [R1+0xafc] ;  /* 0x000afc0001087983 */ /* 0x000ee80000300800 */
[----:B------:R4:W-:Y:S02]  /*34180*/  STL.64 [R1+0x758], R16 ;  /* 0x0007581001007387 */ /* 0x0009e40000100a00 */
[--C-:B----4-:R-:W-:Y:S02]  /*34190*/  IMAD.WIDE R16, R9, 0x2, R4.reuse ;  /* 0x0000000209107825 */ /* 0x110fe400078e0204 */
[----:B------:R-:W4:Y:S02]  /*341a0*/  LDL.LU R9, [R1+0xb08] ;  /* 0x000b080001097983 */ /* 0x000f240000300800 */
[----:B--2---:R-:W-:-:S05]  /*341b0*/  IMAD.WIDE R14, R12, 0x2, R4 ;  /* 0x000000020c0e7825 */ /* 0x004fca00078e0204 */
[----:B------:R0:W-:Y:S04]  /*341c0*/  STL.64 [R1+0x770], R14 ;  /* 0x0007700e01007387 */ /* 0x0001e80000100a00 */
[----:B------:R5:W-:Y:S04]  /*341d0*/  STL.64 [R1+0x780], R16 ;  /* 0x0007801001007387 */ /* 0x000be80000100a00 */
[----:B------:R-:W2:Y:S01]  /*341e0*/  LDL.LU R12, [R1+0xb0c] ;  /* 0x000b0c00010c7983 */ /* 0x000ea20000300800 */
[----:B0-----:R-:W-:-:S03]  /*341f0*/  IMAD.WIDE R14, R2, 0x2, R4 ;  /* 0x00000002020e7825 */ /* 0x001fc600078e0204 */
[----:B------:R-:W2:Y:S01]  /*34200*/  LDL.LU R2, [R1+0xb20] ;  /* 0x000b200001027983 */ /* 0x000ea20000300800 */
[----:B-----5:R-:W-:-:S03]  /*34210*/  IMAD.WIDE R16, R3, 0x2, R4 ;  /* 0x0000000203107825 */ /* 0x020fc600078e0204 */
[----:B------:R0:W-:Y:S04]  /*34220*/  STL.64 [R1+0x798], R14 ;  /* 0x0007980e01007387 */ /* 0x0001e80000100a00 */
[----:B------:R-:W5:Y:S01]  /*34230*/  LDL.LU R3, [R1+0xb24] ;  /* 0x000b240001037983 */ /* 0x000f620000300800 */
[----:B0-----:R-:W-:-:S05]  /*34240*/  IMAD.WIDE R14, R13, 0x2, R4 ;  /* 0x000000020d0e7825 */ /* 0x001fca00078e0204 */
[----:B------:R0:W-:Y:S04]  /*34250*/  STL.64 [R1+0x7a8], R14 ;  /* 0x0007a80e01007387 */ /* 0x0001e80000100a00 */
[----:B------:R-:W-:Y:S04]  /*34260*/  STL.64 [R1+0x7c0], R16 ;  /* 0x0007c01001007387 */ /* 0x000fe80000100a00 */
[----:B------:R-:W5:Y:S01]  /*34270*/  LDL.LU R23, [R1+0xb30] ;  /* 0x000b300001177983 */ /* 0x000f620000300800 */
[----:B0-----:R-:W-:-:S03]  /*34280*/  IMAD.WIDE R14, R26, 0x2, R4 ;  /* 0x000000021a0e7825 */ /* 0x001fc600078e0204 */
[----:B------:R-:W5:Y:S04]  /*34290*/  LDL.LU R20, [R1+0xb34] ;  /* 0x000b340001147983 */ /* 0x000f680000300800 */
[----:B------:R0:W-:Y:S04]  /*342a0*/  STL.64 [R1+0x7d0], R14 ;  /* 0x0007d00e01007387 */ /* 0x0001e80000100a00 */
[----:B------:R-:W5:Y:S04]  /*342b0*/  LDL.LU R21, [R1+0xb48] ;  /* 0x000b480001157983 */ /* 0x000f680000300800 */
[----:B------:R-:W5:Y:S04]  /*342c0*/  LDL.LU R18, [R1+0xb4c] ;  /* 0x000b4c0001127983 */ /* 0x000f680000300800 */
[----:B------:R-:W5:Y:S01]  /*342d0*/  LDL.LU R26, [R1+0xb58] ;  /* 0x000b5800011a7983 */ /* 0x000f620000300800 */
[----:B0-----:R-:W-:-:S03]  /*342e0*/  IMAD.WIDE R14, R27, 0x2, R4 ;  /* 0x000000021b0e7825 */ /* 0x001fc600078e0204 */
[----:B------:R-:W5:Y:S04]  /*342f0*/  LDL.LU R19, [R1+0xb5c] ;  /* 0x000b5c0001137983 */ /* 0x000f680000300800 */
[----:B------:R-:W5:Y:S04]  /*34300*/  LDL.LU R27, [R1+0xb70] ;  /* 0x000b7000011b7983 */ /* 0x000f680000300800 */
[----:B------:R0:W-:Y:S04]  /*34310*/  STL.64 [R1+0x7e8], R14 ;  /* 0x0007e80e01007387 */ /* 0x0001e80000100a00 */
[----:B------:R-:W5:Y:S01]  /*34320*/  LDL.LU R16, [R1+0xb74] ;  /* 0x000b740001107983 */ /* 0x000f620000300800 */
[----:B0-----:R-:W-:-:S03]  /*34330*/  IMAD.WIDE R14, R10, 0x2, R4 ;  /* 0x000000020a0e7825 */ /* 0x001fc600078e0204 */
[----:B------:R-:W5:Y:S04]  /*34340*/  LDL.LU R10, [R1+0xb7c] ;  /* 0x000b7c00010a7983 */ /* 0x000f680000300800 */
[----:B------:R0:W-:Y:S04]  /*34350*/  STL.64 [R1+0x800], R14 ;  /* 0x0008000e01007387 */ /* 0x0001e80000100a00 */
[----:B------:R-:W5:Y:S01]  /*34360*/  LDL.LU R17, [R1+0xb88] ;  /* 0x000b880001117983 */ /* 0x000f620000300800 */
[----:B0-----:R-:W-:-:S03]  /*34370*/  IMAD.WIDE R14, R11, 0x2, R4 ;  /* 0x000000020b0e7825 */ /* 0x001fc600078e0204 */
[----:B------:R-:W5:Y:S01]  /*34380*/  LDL.LU R11, [R1+0xb8c] ;  /* 0x000b8c00010b7983 */ /* 0x000f620000300800 */
[----:B------:R-:W-:-:S03]  /*34390*/  IMAD.WIDE R24, R6, 0x2, R4 ;  /* 0x0000000206187825 */ /* 0x000fc600078e0204 */
[----:B------:R0:W-:Y:S04]  /*343a0*/  STL.64 [R1+0x810], R14 ;  /* 0x0008100e01007387 */ /* 0x0001e80000100a00 */
[----:B0-----:R-:W5:Y:S04]  /*343b0*/  LDL.LU R14, [R1+0xb98] ;  /* 0x000b9800010e7983 */ /* 0x001f680000300800 */
[----:B------:R-:W5:Y:S04]  /*343c0*/  LDL.LU R6, [R1+0xb9c] ;  /* 0x000b9c0001067983 */ /* 0x000f680000300800 */
[----:B------:R0:W-:Y:S04]  /*343d0*/  STL.64 [R1+0x828], R24 ;  /* 0x0008281801007387 */ /* 0x0001e80000100a00 */
[----:B------:R-:W5:Y:S01]  /*343e0*/  LDL.LU R15, [R1+0xba8] ;  /* 0x000ba800010f7983 */ /* 0x000f620000300800 */
[----:B0-----:R-:W-:-:S03]  /*343f0*/  IMAD.WIDE R24, R7, 0x2, R4 ;  /* 0x0000000207187825 */ /* 0x001fc600078e0204 */
[----:B------:R-:W5:Y:S04]  /*34400*/  LDL.LU R7, [R1+0xbac] ;  /* 0x000bac0001077983 */ /* 0x000f680000300800 */
[----:B------:R3:W-:Y:S04]  /*34410*/  STL.64 [R1+0x838], R24 ;  /* 0x0008381801007387 */ /* 0x0007e80000100a00 */
[----:B------:R-:W5:Y:S01]  /*34420*/  LDL.LU R13, [R1+0xbb8] ;  /* 0x000bb800010d7983 */ /* 0x000f620000300800 */
[----:B---3--:R-:W-:-:S03]  /*34430*/  IMAD.WIDE R24, R8, 0x2, R4 ;  /* 0x0000000208187825 */ /* 0x008fc600078e0204 */
[----:B------:R-:W3:Y:S04]  /*34440*/  LDL.LU R8, [R1+0xbbc] ;  /* 0x000bbc0001087983 */ /* 0x000ee80000300800 */
[----:B------:R4:W-:Y:S02]  /*34450*/  STL.64 [R1+0x850], R24 ;  /* 0x0008501801007387 */ /* 0x0009e40000100a00 */
[--C-:B----4-:R-:W-:Y:S02]  /*34460*/  IMAD.WIDE R24, R9, 0x2, R4.reuse ;  /* 0x0000000209187825 */ /* 0x110fe400078e0204 */
[----:B------:R-:W4:Y:S04]  /*34470*/  LDL.LU R9, [R1+0xbc8] ;  /* 0x000bc80001097983 */ /* 0x000f280000300800 */
[----:B------:R2:W-:Y:S02]  /*34480*/  STL.64 [R1+0x860], R24 ;  /* 0x0008601801007387 */ /* 0x0005e40000100a00 */
[----:B--2---:R-:W-:-:S05]  /*34490*/  IMAD.WIDE R24, R12, 0x2, R4 ;  /* 0x000000020c187825 */ /* 0x004fca00078e0204 */
[----:B------:R0:W-:Y:S04]  /*344a0*/  STL.64 [R1+0x878], R24 ;  /* 0x0008781801007387 */ /* 0x0001e80000100a00 */
[----:B------:R-:W2:Y:S01]  /*344b0*/  LDL.LU R12, [R1+0xbcc] ;  /* 0x000bcc00010c7983 */ /* 0x000ea20000300800 */
[----:B0-----:R-:W-:-:S03]  /*344c0*/  IMAD.WIDE R24, R2, 0x2, R4 ;  /* 0x0000000202187825 */ /* 0x001fc600078e0204 */
[----:B------:R-:W2:Y:S04]  /*344d0*/  LDL.LU R2, [R1+0xbd8] ;  /* 0x000bd80001027983 */ /* 0x000ea80000300800 */
[----:B------:R5:W-:Y:S02]  /*344e0*/  STL.64 [R1+0x890], R24 ;  /* 0x0008901801007387 */ /* 0x000be40000100a00 */
[--C-:B-----5:R-:W-:Y:S02]  /*344f0*/  IMAD.WIDE R24, R3, 0x2, R4.reuse ;  /* 0x0000000203187825 */ /* 0x120fe400078e0204 */
[----:B------:R-:W5:Y:S04]  /*34500*/  LDL.LU R3, [R1+0xbdc] ;  /* 0x000bdc0001037983 */ /* 0x000f680000300800 */
        /* <DEDUP_REMOVED lines=8> */
[--C-:B------:R-:W-:Y:S02]  /*34590*/  IMAD.WIDE R20, R26, 0x2, R4.reuse ;  /* 0x000000021a147825 */ /* 0x100fe400078e0204 */
[----:B------:R-:W5:Y:S02]  /*345a0*/  LDL.LU R26, [R1+0xbe8] ;  /* 0x000be800011a7983 */ /* 0x000f640000300800 */
[--C-:B------:R-:W-:Y:S02]  /*345b0*/  IMAD.WIDE R18, R19, 0x2, R4.reuse ;  /* 0x0000000213127825 */ /* 0x100fe400078e0204 */
[----:B------:R-:W-:Y:S04]  /*345c0*/  STL.64 [R1+0x8f0], R22 ;  /* 0x0008f01601007387 */ /* 0x000fe80000100a00 */
[----:B------:R0:W-:Y:S02]  /*345d0*/  STL.64 [R1+0x908], R20 ;  /* 0x0009081401007387 */ /* 0x0001e40000100a00 */
[----:B0-----:R-:W-:-:S02]  /*345e0*/  IMAD.WIDE R20, R27, 0x2, R4 ;  /* 0x000000021b147825 */ /* 0x001fc400078e0204 */
[----:B------:R-:W5:Y:S04]  /*345f0*/  LDL.LU R27, [R1+0xbec] ;  /* 0x000bec00011b7983 */ /* 0x000f680000300800 */
[----:B------:R0:W-:Y:S04]  /*34600*/  STL.64 [R1+0x920], R18 ;  /* 0x0009201201007387 */ /* 0x0001e80000100a00 */
[----:B------:R1:W-:Y:S01]  /*34610*/  STL.64 [R1+0x930], R20 ;  /* 0x0009301401007387 */ /* 0x0003e20000100a00 */
[----:B0-----:R-:W-:-:S04]  /*34620*/  IMAD.WIDE R18, R16, 0x2, R4 ;  /* 0x0000000210127825 */ /* 0x001fc800078e0204 */
[--C-:B-1----:R-:W-:Y:S02]  /*34630*/  IMAD.WIDE R20, R10, 0x2, R4.reuse ;  /* 0x000000020a147825 */ /* 0x102fe400078e0204 */
[----:B------:R-:W5:Y:S04]  /*34640*/  LDL.LU R10, [R1+0xbf8] ;  /* 0x000bf800010a7983 */ /* 0x000f680000300800 */
[----:B------:R0:W-:Y:S04]  /*34650*/  STL.64 [R1+0x948], R18 ;  /* 0x0009481201007387 */ /* 0x0001e80000100a00 */
[----:B------:R-:W-:Y:S01]  /*34660*/  STL.64 [R1+0x958], R20 ;  /* 0x0009581401007387 */ /* 0x000fe20000100a00 */
[----:B0-----:R-:W-:-:S04]  /*34670*/  IMAD.WIDE R18, R17, 0x2, R4 ;  /* 0x0000000211127825 */ /* 0x001fc800078e0204 */
[--C-:B------:R-:W-:Y:S02]  /*34680*/  IMAD.WIDE R16, R11, 0x2, R4.reuse ;  /* 0x000000020b107825 */ /* 0x100fe400078e0204 */
[----:B------:R-:W5:Y:S04]  /*34690*/  LDL.LU R11, [R1+0xbfc] ;  /* 0x000bfc00010b7983 */ /* 0x000f680000300800 */
[----:B------:R-:W-:Y:S04]  /*346a0*/  STL.64 [R1+0x970], R18 ;  /* 0x0009701201007387 */ /* 0x000fe80000100a00 */
[----:B------:R0:W-:Y:S02]  /*346b0*/  STL.64 [R1+0x980], R16 ;  /* 0x0009801001007387 */ /* 0x0001e40000100a00 */
[----:B0-----:R-:W-:-:S02]  /*346c0*/  IMAD.WIDE R16, R6, 0x2, R4 ;  /* 0x0000000206107825 */ /* 0x001fc400078e0204 */
[----:B------:R-:W5:Y:S02]  /*346d0*/  LDL.LU R6, [R1+0xc08] ;  /* 0x000c080001067983 */ /* 0x000f640000300800 */
[----:B------:R-:W-:-:S05]  /*346e0*/  IMAD.WIDE R18, R14, 0x2, R4 ;  /* 0x000000020e127825 */ /* 0x000fca00078e0204 */
[----:B------:R-:W-:Y:S04]  /*346f0*/  STL.64 [R1+0x998], R18 ;  /* 0x0009981201007387 */ /* 0x000fe80000100a00 */
[----:B------:R0:W-:Y:S02]  /*34700*/  STL.64 [R1+0x9a8], R16 ;  /* 0x0009a81001007387 */ /* 0x0001e40000100a00 */
[--C-:B0-----:R-:W-:Y:S02]  /*34710*/  IMAD.WIDE R16, R7, 0x2, R4.reuse ;  /* 0x0000000207107825 */ /* 0x101fe400078e0204 */
[----:B------:R-:W5:Y:S02]  /*34720*/  LDL.LU R7, [R1+0xc0c] ;  /* 0x000c0c0001077983 */ /* 0x000f640000300800 */
[----:B------:R-:W-:-:S05]  /*34730*/  IMAD.WIDE R14, R15, 0x2, R4 ;  /* 0x000000020f0e7825 */ /* 0x000fca00078e0204 */
[----:B------:R0:W-:Y:S04]  /*34740*/  STL.64 [R1+0x9c0], R14 ;  /* 0x0009c00e01007387 */ /* 0x0001e80000100a00 */
[----:B------:R3:W-:Y:S01]  /*34750*/  STL.64 [R1+0x9d8], R16 ;  /* 0x0009d81001007387 */ /* 0x0007e20000100a00 */
[----:B0-----:R-:W-:-:S04]  /*34760*/  IMAD.WIDE R14, R13, 0x2, R4 ;  /* 0x000000020d0e7825 */ /* 0x001fc800078e0204 */
[--C-:B---3--:R-:W-:Y:S02]  /*34770*/  IMAD.WIDE R16, R8, 0x2, R4.reuse ;  /* 0x0000000208107825 */ /* 0x108fe400078e0204 */
[----:B------:R-:W3:Y:S04]  /*34780*/  LDL.LU R8, [R1+0xc18] ;  /* 0x000c180001087983 */ /* 0x000ee80000300800 */
[----:B------:R4:W-:Y:S04]  /*34790*/  STL.64 [R1+0x9e8], R14 ;  /* 0x0009e80e01007387 */ /* 0x0009e80000100a00 */
[----:B------:R-:W-:Y:S04]  /*347a0*/  STL.64 [R1+0xa00], R16 ;  /* 0x000a001001007387 */ /* 0x000fe80000100a00 */
[----:B------:R-:W3:Y:S01]  /*347b0*/  LDL.LU R13, [R1+0xc1c] ;  /* 0x000c1c00010d7983 */ /* 0x000ee20000300800 */
[----:B----4-:R-:W-:-:S03]  /*347c0*/  IMAD.WIDE R14, R9, 0x2, R4 ;  /* 0x00000002090e7825 */ /* 0x010fc600078e0204 */
[----:B------:R-:W4:Y:S04]  /*347d0*/  LDL.LU R9, [R1+0xc28] ;  /* 0x000c280001097983 */ /* 0x000f280000300800 */
[----:B------:R2:W-:Y:S02]  /*347e0*/  STL.64 [R1+0xa10], R14 ;  /* 0x000a100e01007387 */ /* 0x0005e40000100a00 */
[----:B--2---:R-:W-:-:S04]  /*347f0*/  IMAD.WIDE R14, R12, 0x2, R4 ;  /* 0x000000020c0e7825 */ /* 0x004fc800078e0204 */
[--C-:B------:R-:W-:Y:S02]  /*34800*/  IMAD.WIDE R16, R2, 0x2, R4.reuse ;  /* 0x0000000202107825 */ /* 0x100fe400078e0204 */
[----:B------:R-:W2:Y:S04]  /*34810*/  LDL.LU R2, [R1+0xc2c] ;  /* 0x000c2c0001027983 */ /* 0x000ea80000300800 */
[----:B------:R5:W-:Y:S04]  /*34820*/  STL.64 [R1+0xa28], R14 ;  /* 0x000a280e01007387 */ /* 0x000be80000100a00 */
[----:B------:R-:W-:Y:S04]  /*34830*/  STL.64 [R1+0xa38], R16 ;  /* 0x000a381001007387 */ /* 0x000fe80000100a00 */
[----:B------:R-:W2:Y:S01]  /*34840*/  LDL.LU R23, [R1+0xc38] ;  /* 0x000c380001177983 */ /* 0x000ea20000300800 */
[----:B-----5:R-:W-:-:S03]  /*34850*/  IMAD.WIDE R14, R3, 0x2, R4 ;  /* 0x00000002030e7825 */ /* 0x020fc600078e0204 */
[----:B------:R-:W5:Y:S04]  /*34860*/  LDL.LU R20, [R1+0xc3c] ;  /* 0x000c3c0001147983 */ /* 0x000f680000300800 */
[----:B------:R0:W-:Y:S04]  /*34870*/  STL.64 [R1+0xa50], R14 ;  /* 0x000a500e01007387 */ /* 0x0001e80000100a00 */
[----:B------:R-:W5:Y:S04]  /*34880*/  LDL.LU R21, [R1+0xc48] ;  /* 0x000c480001157983 */ /* 0x000f680000300800 */
[----:B------:R-:W5:Y:S04]  /*34890*/  LDL.LU R18, [R1+0xc4c] ;  /* 0x000c4c0001127983 */ /* 0x000f680000300800 */
[----:B------:R-:W5:Y:S04]  /*348a0*/  LDL.LU R3, [R1+0xc58] ;  /* 0x000c580001037983 */ /* 0x000f680000300800 */
[----:B------:R-:W5:Y:S01]  /*348b0*/  LDL.LU R19, [R1+0xc5c] ;  /* 0x000c5c0001137983 */ /* 0x000f620000300800 */
[----:B0-----:R-:W-:-:S03]  /*348c0*/  IMAD.WIDE R14, R26, 0x2, R4 ;  /* 0x000000021a0e7825 */ /* 0x001fc600078e0204 */
        /* <DEDUP_REMOVED lines=10> */
[----:B0-----:R-:W5:Y:S01]  /*34970*/  LDL.LU R14, [R1+0xc84] ;  /* 0x000c8400010e7983 */ /* 0x001f620000300800 */
[----:B------:R-:W-:-:S03]  /*34980*/  IMAD.WIDE R24, R11, 0x2, R4 ;  /* 0x000000020b187825 */ /* 0x000fc600078e0204 */
        /* <DEDUP_REMOVED lines=9> */
[----:B------:R3:W-:Y:S02]  /*34a20*/  STL.64 [R1+0xac8], R24 ;  /* 0x000ac81801007387 */ /* 0x0007e40000100a00 */
[--C-:B---3--:R-:W-:Y:S02]  /*34a30*/  IMAD.WIDE R24, R8, 0x2, R4.reuse ;  /* 0x0000000208187825 */ /* 0x108fe400078e0204 */
[----:B------:R-:W3:Y:S04]  /*34a40*/  LDL.LU R8, [R1+0xca4] ;  /* 0x000ca40001087983 */ /* 0x000ee80000300800 */
[----:B------:R0:W-:Y:S02]  /*34a50*/  STL.64 [R1+0xae0], R24 ;  /* 0x000ae01801007387 */ /* 0x0001e40000100a00 */
[----:B0-----:R-:W-:-:S05]  /*34a60*/  IMAD.WIDE R24, R13, 0x2, R4 ;  /* 0x000000020d187825 */ /* 0x001fca00078e0204 */
[----:B------:R4:W-:Y:S04]  /*34a70*/  STL.64 [R1+0xaf8], R24 ;  /* 0x000af81801007387 */ /* 0x0009e80000100a00 */
[----:B------:R-:W3:Y:S01]  /*34a80*/  LDL.LU R13, [R1+0xcb0] ;  /* 0x000cb000010d7983 */ /* 0x000ee20000300800 */
[----:B----4-:R-:W-:-:S03]  /*34a90*/  IMAD.WIDE R24, R9, 0x2, R4 ;  /* 0x0000000209187825 */ /* 0x010fc600078e0204 */
[----:B------:R-:W4:Y:S04]  /*34aa0*/  LDL.LU R9, [R1+0xcb4] ;  /* 0x000cb40001097983 */ /* 0x000f280000300800 */
[----:B------:R2:W-:Y:S02]  /*34ab0*/  STL.64 [R1+0xb08], R24 ;  /* 0x000b081801007387 */ /* 0x0005e40000100a00 */
[--C-:B--2---:R-:W-:Y:S02]  /*34ac0*/  IMAD.WIDE R24, R2, 0x2, R4.reuse ;  /* 0x0000000202187825 */ /* 0x104fe400078e0204 */
[----:B------:R-:W2:Y:S04]  /*34ad0*/  LDL.LU R2, [R1+0xcc0] ;  /* 0x000cc00001027983 */ /* 0x000ea80000300800 */
[----:B------:R0:W-:Y:S02]  /*34ae0*/  STL.64 [R1+0xb20], R24 ;  /* 0x000b201801007387 */ /* 0x0001e40000100a00 */
[----:B0-----:R-:W-:-:S04]  /*34af0*/  IMAD.WIDE R24, R23, 0x2, R4 ;  /* 0x0000000217187825 */ /* 0x001fc800078e0204 */
[--C-:B-----5:R-:W-:Y:S01]  /*34b00*/  IMAD.WIDE R22, R20, 0x2, R4.reuse ;  /* 0x0000000214167825 */ /* 0x120fe200078e0204 */
        /* <DEDUP_REMOVED lines=38> */
[----:B------:R-:W-:Y:S04]  /*34d70*/  STL.64 [R1+0xc48], R16 ;  /* 0x000c481001007387 */ /* 0x000fe80000100a00 */
[----:B------:R-:W5:Y:S01]  /*34d80*/  LDL.LU R12, [R1+0xcf0] ;  /* 0x000cf000010c7983 */ /* 0x000f620000300800 */
[----:B---3--:R-:W-:-:S03]  /*34d90*/  IMAD.WIDE R14, R8, 0x2, R4 ;  /* 0x00000002080e7825 */ /* 0x008fc600078e0204 */
[----:B------:R-:W3:Y:S04]  /*34da0*/  LDL.LU R8, [R1+0xcf4] ;  /* 0x000cf40001087983 */ /* 0x000ee80000300800 */
[----:B------:R0:W-:Y:S02]  /*34db0*/  STL.64 [R1+0xc58], R14 ;  /* 0x000c580e01007387 */ /* 0x0001e40000100a00 */
[----:B0-----:R-:W-:-:S04]  /*34dc0*/  IMAD.WIDE R14, R13, 0x2, R4 ;  /* 0x000000020d0e7825 */ /* 0x001fc800078e0204 */
[--C-:B----4-:R-:W-:Y:S02]  /*34dd0*/  IMAD.WIDE R16, R9, 0x2, R4.reuse ;  /* 0x0000000209107825 */ /* 0x110fe400078e0204 */
[----:B------:R-:W4:Y:S04]  /*34de0*/  LDL.LU R9, [R1+0xcf8] ;  /* 0x000cf80001097983 */ /* 0x000f280000300800 */
[----:B------:R2:W-:Y:S04]  /*34df0*/  STL.64 [R1+0xc68], R14 ;  /* 0x000c680e01007387 */ /* 0x0005e80000100a00 */
[----:B------:R-:W-:Y:S04]  /*34e00*/  STL.64 [R1+0xc70], R16 ;  /* 0x000c701001007387 */ /* 0x000fe80000100a00 */
[----:B------:R-:W4:Y:S04]  /*34e10*/  LDL.LU R23, [R1+0xd08] ;  /* 0x000d080001177983 */ /* 0x000f280000300800 */
[----:B------:R-:W4:Y:S01]  /*34e20*/  LDL.LU R20, [R1+0xd10] ;  /* 0x000d100001147983 */ /* 0x000f220000300800 */
[----:B--2---:R-:W-:-:S05]  /*34e30*/  IMAD.WIDE R14, R2, 0x2, R4 ;  /* 0x00000002020e7825 */ /* 0x004fca00078e0204 */
[----:B------:R5:W-:Y:S04]  /*34e40*/  STL.64 [R1+0xc80], R14 ;  /* 0x000c800e01007387 */ /* 0x000be80000100a00 */
[----:B------:R-:W2:Y:S04]  /*34e50*/  LDL.LU R21, [R1+0xd20] ;  /* 0x000d200001157983 */ /* 0x000ea80000300800 */
[----:B------:R-:W2:Y:S04]  /*34e60*/  LDL.LU R18, [R1+0xd28] ;  /* 0x000d280001127983 */ /* 0x000ea80000300800 */
[----:B------:R-:W2:Y:S04]  /*34e70*/  LDL.LU R2, [R1+0xd38] ;  /* 0x000d380001027983 */ /* 0x000ea80000300800 */
[----:B------:R-:W2:Y:S01]  /*34e80*/  LDL.LU R19, [R1+0xd40] ;  /* 0x000d400001137983 */ /* 0x000ea20000300800 */
[----:B-----5:R-:W-:-:S03]  /*34e90*/  IMAD.WIDE R14, R3, 0x2, R4 ;  /* 0x00000002030e7825 */ /* 0x020fc600078e0204 */
        /* <DEDUP_REMOVED lines=22> */
[--C-:B0-----:R-:W-:Y:S02]  /*35000*/  IMAD.WIDE R24, R7, 0x2, R4.reuse ;  /* 0x0000000207187825 */ /* 0x101fe400078e0204 */
[----:B------:R-:W5:Y:S04]  /*35010*/  LDL.LU R7, [R1+0xdd8] ;  /* 0x000dd80001077983 */ /* 0x000f680000300800 */
[----:B------:R0:W-:Y:S02]  /*35020*/  STL.64 [R1+0xcd8], R24 ;  /* 0x000cd81801007387 */ /* 0x0001e40000100a00 */
[----:B0-----:R-:W-:-:S05]  /*35030*/  IMAD.WIDE R24, R12, 0x2, R4 ;  /* 0x000000020c187825 */ /* 0x001fca00078e0204 */
        /* <DEDUP_REMOVED lines=8> */
[----:B0-----:R-:W-:-:S04]  /*350c0*/  IMAD.WIDE R24, R23, 0x2, R4 ;  /* 0x0000000217187825 */ /* 0x001fc800078e0204 */
[--C-:B------:R-:W-:Y:S01]  /*350d0*/  IMAD.WIDE R22, R20, 0x2, R4.reuse ;  /* 0x0000000214167825 */ /* 0x100fe200078e0204 */
[----:B------:R2:W-:Y:S04]  /*350e0*/  STL.64 [R1+0xd08], R24 ;  /* 0x000d081801007387 */ /* 0x0005e80000100a00 */
[----:B------:R0:W-:Y:S01]  /*350f0*/  STL.64 [R1+0xd10], R22 ;  /* 0x000d101601007387 */ /* 0x0001e20000100a00 */
[----:B--2---:R-:W-:-:S04]  /*35100*/  IMAD.WIDE R24, R21, 0x2, R4 ;  /* 0x0000000215187825 */ /* 0x004fc800078e0204 */
[--C-:B0-----:R-:W-:Y:S01]  /*35110*/  IMAD.WIDE R22, R18, 0x2, R4.reuse ;  /* 0x0000000212167825 */ /* 0x101fe200078e0204 */
[----:B------:R-:W-:Y:S03]  /*35120*/  STL.64 [R1+0xd20], R24 ;  /* 0x000d201801007387 */ /* 0x000fe60000100a00 */
[--C-:B------:R-:W-:Y:S02]  /*35130*/  IMAD.WIDE R20, R2, 0x2, R4.reuse ;  /* 0x0000000202147825 */ /* 0x100fe400078e0204 */
[----:B------:R-:W2:Y:S02]  /*35140*/  LDL.LU R2, [R1+0xe08] ;  /* 0x000e080001027983 */ /* 0x000ea40000300800 */
[--C-:B------:R-:W-:Y:S02]  /*35150*/  IMAD.WIDE R18, R19, 0x2, R4.reuse ;  /* 0x0000000213127825 */ /* 0x100fe400078e0204 */
[----:B------:R-:W-:Y:S04]  /*35160*/  STL.64 [R1+0xd28], R22 ;  /* 0x000d281601007387 */ /* 0x000fe80000100a00 */
[----:B------:R5:W-:Y:S02]  /*35170*/  STL.64 [R1+0xd38], R20 ;  /* 0x000d381401007387 */ /* 0x000be40000100a00 */
[----:B-----5:R-:W-:-:S02]  /*35180*/  IMAD.WIDE R20, R3, 0x2, R4 ;  /* 0x0000000203147825 */ /* 0x020fc400078e0204 */
        /* <DEDUP_REMOVED lines=11> */
[----:B------:R0:W-:Y:S04]  /*35240*/  STL.64 [R1+0xd70], R18 ;  /* 0x000d701201007387 */ /* 0x0001e80000100a00 */
[----:B------:R1:W-:Y:S01]  /*35250*/  STL.64 [R1+0xd80], R16 ;  /* 0x000d801001007387 */ /* 0x0003e20000100a00 */
[----:B0-----:R-:W-:-:S04]  /*35260*/  IMAD.WIDE R18, R14, 0x2, R4 ;  /* 0x000000020e127825 */ /* 0x001fc800078e0204 */
[--C-:B-1----:R-:W-:Y:S02]  /*35270*/  IMAD.WIDE R16, R10, 0x2, R4.reuse ;  /* 0x000000020a107825 */ /* 0x102fe400078e0204 */
[----:B------:R-:W5:Y:S04]  /*35280*/  LDL.LU R10, [R1+0xe38] ;  /* 0x000e3800010a7983 */ /* 0x000f680000300800 */
[----:B------:R-:W-:Y:S04]  /*35290*/  STL.64 [R1+0xd88], R18 ;  /* 0x000d881201007387 */ /* 0x000fe80000100a00 */
[----:B------:R0:W-:Y:S01]  /*352a0*/  STL.64 [R1+0xd98], R16 ;  /* 0x000d981001007387 */ /* 0x0001e20000100a00 */
[----:B------:R-:W-:-:S04]  /*352b0*/  IMAD.WIDE R14, R15, 0x2, R4 ;  /* 0x000000020f0e7825 */ /* 0x000fc800078e0204 */
[--C-:B0-----:R-:W-:Y:S02]  /*352c0*/  IMAD.WIDE R16, R11, 0x2, R4.reuse ;  /* 0x000000020b107825 */ /* 0x101fe400078e0204 */
[----:B------:R-:W5:Y:S04]  /*352d0*/  LDL.LU R11, [R1+0xe40] ;  /* 0x000e4000010b7983 */ /* 0x000f680000300800 */
[----:B------:R-:W-:Y:S04]  /*352e0*/  STL.64 [R1+0xda0], R14 ;  /* 0x000da00e01007387 */ /* 0x000fe80000100a00 */
[----:B------:R0:W-:Y:S02]  /*352f0*/  STL.64 [R1+0xdb0], R16 ;  /* 0x000db01001007387 */ /* 0x0001e40000100a00 */
[----:B0-----:R-:W-:-:S02]  /*35300*/  IMAD.WIDE R16, R6, 0x2, R4 ;  /* 0x0000000206107825 */ /* 0x001fc400078e0204 */
[----:B------:R-:W5:Y:S02]  /*35310*/  LDL.LU R6, [R1+0xe50] ;  /* 0x000e500001067983 */ /* 0x000f640000300800 */
[----:B------:R-:W-:-:S05]  /*35320*/  IMAD.WIDE R14, R13, 0x2, R4 ;  /* 0x000000020d0e7825 */ /* 0x000fca00078e0204 */
[----:B------:R0:W-:Y:S04]  /*35330*/  STL.64 [R1+0xdc0], R14 ;  /* 0x000dc00e01007387 */ /* 0x0001e80000100a00 */
[----:B------:R-:W-:Y:S04]  /*35340*/  STL.64 [R1+0xdc8], R16 ;  /* 0x000dc81001007387 */ /* 0x000fe80000100a00 */
[----:B------:R-:W5:Y:S01]  /*35350*/  LDL.LU R13, [R1+0xe58] ;  /* 0x000e5800010d7983 */ /* 0x000f620000300800 */
[----:B0-----:R-:W-:-:S03]  /*35360*/  IMAD.WIDE R14, R7, 0x2, R4 ;  /* 0x00000002070e7825 */ /* 0x001fc600078e0204 */
[----:B------:R-:W5:Y:S04]  /*35370*/  LDL.LU R7, [R1+0xe68] ;  /* 0x000e680001077983 */ /* 0x000f680000300800 */
[----:B------:R0:W-:Y:S02]  /*35380*/  STL.64 [R1+0xdd8], R14 ;  /* 0x000dd80e01007387 */ /* 0x0001e40000100a00 */
[----:B0-----:R-:W-:-:S04]  /*35390*/  IMAD.WIDE R14, R12, 0x2, R4 ;  /* 0x000000020c0e7825 */ /* 0x001fc800078e0204 */
[--C-:B---3--:R-:W-:Y:S02]  /*353a0*/  IMAD.WIDE R16, R8, 0x2, R4.reuse ;  /* 0x0000000208107825 */ /* 0x108fe400078e0204 */
[----:B------:R-:W3:Y:S04]  /*353b0*/  LDL.LU R8, [R1+0xe70] ;  /* 0x000e700001087983 */ /* 0x000ee80000300800 */
[----:B------:R4:W-:Y:S04]  /*353c0*/  STL.64 [R1+0xde0], R14 ;  /* 0x000de00e01007387 */ /* 0x0009e80000100a00 */
[----:B------:R-:W-:Y:S04]  /*353d0*/  STL.64 [R1+0xdf0], R16 ;  /* 0x000df01001007387 */ /* 0x000fe80000100a00 */
[----:B------:R-:W3:Y:S04]  /*353e0*/  LDL.LU R23, [R1+0xe80] ;  /* 0x000e800001177983 */ /* 0x000ee80000300800 */
[----:B------:R-:W3:Y:S01]  /*353f0*/  LDL.LU R20, [R1+0xe88] ;  /* 0x000e880001147983 */ /* 0x000ee20000300800 */
[----:B----4-:R-:W-:-:S05]  /*35400*/  IMAD.WIDE R14, R9, 0x2, R4 ;  /* 0x00000002090e7825 */ /* 0x010fca00078e0204 */
[----:B------:R2:W-:Y:S04]  /*35410*/  STL.64 [R1+0xdf8], R14 ;  /* 0x000df80e01007387 */ /* 0x0005e80000100a00 */
[----:B------:R-:W4:Y:S04]  /*35420*/  LDL.LU R21, [R1+0xe98] ;  /* 0x000e980001157983 */ /* 0x000f280000300800 */
[----:B------:R-:W4:Y:S04]  /*35430*/  LDL.LU R18, [R1+0xea0] ;  /* 0x000ea00001127983 */ /* 0x000f280000300800 */
[----:B------:R-:W4:Y:S04]  /*35440*/  LDL.LU R9, [R1+0xeb0] ;  /* 0x000eb00001097983 */ /* 0x000f280000300800 */
[----:B------:R-:W4:Y:S01]  /*35450*/  LDL.LU R19, [R1+0xec0] ;  /* 0x000ec00001137983 */ /* 0x000f220000300800 */
[----:B--2---:R-:W-:-:S03]  /*35460*/  IMAD.WIDE R14, R2, 0x2, R4 ;  /* 0x00000002020e7825 */ /* 0x004fc600078e0204 */
[----:B------:R-:W2:Y:S04]  /*35470*/  LDL.LU R2, [R1+0xec8] ;  /* 0x000ec80001027983 */ /* 0x000ea80000300800 */
[----:B------:R5:W-:Y:S04]  /*35480*/  STL.64 [R1+0xe08], R14 ;  /* 0x000e080e01007387 */ /* 0x000be80000100a00 */
        /* <DEDUP_REMOVED lines=32> */
[----:B0-----:R-:W-:-:S04]  /*35690*/  IMAD.WIDE R24, R23, 0x2, R4 ;  /* 0x0000000217187825 */ /* 0x001fc800078e0204 */
[--C-:B------:R-:W-:Y:S01]  /*356a0*/  IMAD.WIDE R22, R20, 0x2, R4.reuse ;  /* 0x0000000214167825 */ /* 0x100fe200078e0204 */
[----:B------:R4:W-:Y:S04]  /*356b0*/  STL.64 [R1+0xe80], R24 ;  /* 0x000e801801007387 */ /* 0x0009e80000100a00 */
[----:B------:R0:W-:Y:S01]  /*356c0*/  STL.64 [R1+0xe88], R22 ;  /* 0x000e881601007387 */ /* 0x0001e20000100a00 */
[----:B----4-:R-:W-:-:S04]  /*356d0*/  IMAD.WIDE R24, R21, 0x2, R4 ;  /* 0x0000000215187825 */ /* 0x010fc800078e0204 */
[--C-:B0-----:R-:W-:Y:S01]  /*356e0*/  IMAD.WIDE R22, R18, 0x2, R4.reuse ;  /* 0x0000000212167825 */ /* 0x101fe200078e0204 */
[----:B------:R-:W-:Y:S03]  /*356f0*/  STL.64 [R1+0xe98], R24 ;  /* 0x000e981801007387 */ /* 0x000fe60000100a00 */
[--C-:B------:R-:W-:Y:S02]  /*35700*/  IMAD.WIDE R20, R9, 0x2, R4.reuse ;  /* 0x0000000209147825 */ /* 0x100fe400078e0204 */
[----:B------:R-:W4:Y:S02]  /*35710*/  LDL.LU R9, [R1+0xf80] ;  /* 0x000f800001097983 */ /* 0x000f240000300800 */
[--C-:B------:R-:W-:Y:S02]  /*35720*/  IMAD.WIDE R18, R19, 0x2, R4.reuse ;  /* 0x0000000213127825 */ /* 0x100fe400078e0204 */
[----:B------:R-:W-:Y:S04]  /*35730*/  STL.64 [R1+0xea0], R22 ;  /* 0x000ea01601007387 */ /* 0x000fe80000100a00 */
[----:B------:R2:W-:Y:S02]  /*35740*/  STL.64 [R1+0xeb0], R20 ;  /* 0x000eb01401007387 */ /* 0x0005e40000100a00 */
[----:B--2---:R-:W-:-:S02]  /*35750*/  IMAD.WIDE R20, R2, 0x2, R4 ;  /* 0x0000000202147825 */ /* 0x004fc400078e0204 */
[----:B------:R-:W2:Y:S04]  /*35760*/  LDL.LU R2, [R1+0xf88] ;  /* 0x000f880001027983 */ /* 0x000ea80000300800 */
[----:B------:R0:W-:Y:S04]  /*35770*/  STL.64 [R1+0xec0], R18 ;  /* 0x000ec01201007387 */ /* 0x0001e80000100a00 */
[----:B------:R5:W-:Y:S01]  /*35780*/  STL.64 [R1+0xec8], R20 ;  /* 0x000ec81401007387 */ /* 0x000be20000100a00 */
[----:B0-----:R-:W-:-:S04]  /*35790*/  IMAD.WIDE R18, R16, 0x2, R4 ;  /* 0x0000000210127825 */ /* 0x001fc800078e0204 */
[--C-:B-----5:R-:W-:Y:S02]  /*357a0*/  IMAD.WIDE R20, R3, 0x2, R4.reuse ;  /* 0x0000000203147825 */ /* 0x120fe400078e0204 */
        /* <DEDUP_REMOVED lines=11> */
[----:B------:R-:W-:Y:S01]  /*35860*/  STL.64 [R1+0xf08], R18 ;  /* 0x000f081201007387 */ /* 0x000fe20000100a00 */
[----:B------:R-:W-:-:S03]  /*35870*/  IMAD.WIDE R14, R15, 0x2, R4 ;  /* 0x000000020f0e7825 */ /* 0x000fc600078e0204 */
[----:B------:R0:W-:Y:S02]  /*35880*/  STL.64 [R1+0xf10], R16 ;  /* 0x000f101001007387 */ /* 0x0001e40000100a00 */
[--C-:B0-----:R-:W-:Y:S02]  /*35890*/  IMAD.WIDE R16, R10, 0x2, R4.reuse ;  /* 0x000000020a107825 */ /* 0x101fe400078e0204 */
[----:B------:R-:W5:Y:S04]  /*358a0*/  LDL.LU R10, [R1+0xfc0] ;  /* 0x000fc000010a7983 */ /* 0x000f680000300800 */
[----:B------:R0:W-:Y:S04]  /*358b0*/  STL.64 [R1+0xf20], R14 ;  /* 0x000f200e01007387 */ /* 0x0001e80000100a00 */
[----:B------:R1:W-:Y:S01]  /*358c0*/  STL.64 [R1+0xf28], R16 ;  /* 0x000f281001007387 */ /* 0x0003e20000100a00 */
[----:B0-----:R-:W-:-:S04]  /*358d0*/  IMAD.WIDE R14, R12, 0x2, R4 ;  /* 0x000000020c0e7825 */ /* 0x001fc800078e0204 */
[--C-:B-1----:R-:W-:Y:S02]  /*358e0*/  IMAD.WIDE R16, R11, 0x2, R4.reuse ;  /* 0x000000020b107825 */ /* 0x102fe400078e0204 */
[----:B------:R-:W5:Y:S04]  /*358f0*/  LDL.LU R11, [R1+0xfc8] ;  /* 0x000fc800010b7983 */ /* 0x000f680000300800 */
[----:B------:R0:W-:Y:S04]  /*35900*/  STL.64 [R1+0xf38], R14 ;  /* 0x000f380e01007387 */ /* 0x0001e80000100a00 */
[----:B------:R1:W-:Y:S04]  /*35910*/  STL.64 [R1+0xf40], R16 ;  /* 0x000f401001007387 */ /* 0x0003e80000100a00 */
[----:B------:R-:W5:Y:S01]  /*35920*/  LDL.LU R12, [R1+0xfd8] ;  /* 0x000fd800010c7983 */ /* 0x000f620000300800 */
[----:B0-----:R-:W-:-:S03]  /*35930*/  IMAD.WIDE R14, R6, 0x2, R4 ;  /* 0x00000002060e7825 */ /* 0x001fc600078e0204 */
[----:B------:R-:W5:Y:S04]  /*35940*/  LDL.LU R6, [R1+0xfe0] ;  /* 0x000fe00001067983 */ /* 0x000f680000300800 */
[----:B------:R0:W-:Y:S01]  /*35950*/  STL.64 [R1+0xf50], R14 ;  /* 0x000f500e01007387 */ /* 0x0001e20000100a00 */
[----:B-1----:R-:W-:-:S03]  /*35960*/  IMAD.WIDE R16, R7, 0x2, R4 ;  /* 0x0000000207107825 */ /* 0x002fc600078e0204 */
[----:B------:R-:W5:Y:S01]  /*35970*/  LDL.LU R7, [R1+0xff0] ;  /* 0x000ff00001077983 */ /* 0x000f620000300800 */
[----:B0-----:R-:W-:-:S05]  /*35980*/  IMAD.WIDE R14, R13, 0x2, R4 ;  /* 0x000000020d0e7825 */ /* 0x001fca00078e0204 */
[----:B------:R3:W-:Y:S04]  /*35990*/  STL.64 [R1+0xf58], R14 ;  /* 0x000f580e01007387 */ /* 0x0007e80000100a00 */
[----:B------:R-:W-:Y:S04]  /*359a0*/  STL.64 [R1+0xf68], R16 ;  /* 0x000f681001007387 */ /* 0x000fe80000100a00 */
[----:B------:R-:W5:Y:S04]  /*359b0*/  LDL.LU R23, [R1+0xff8] ;  /* 0x000ff80001177983 */ /* 0x000f680000300800 */
[----:B------:R-:W5:Y:S01]  /*359c0*/  LDL.LU R20, [R1+0x1008] ;  /* 0x0010080001147983 */ /* 0x000f620000300800 */
[----:B---3--:R-:W-:-:S05]  /*359d0*/  IMAD.WIDE R14, R8, 0x2, R4 ;  /* 0x00000002080e7825 */ /* 0x008fca00078e0204 */
[----:B------:R4:W-:Y:S04]  /*359e0*/  STL.64 [R1+0xf70], R14 ;  /* 0x000f700e01007387 */ /* 0x0009e80000100a00 */
[----:B------:R-:W3:Y:S04]  /*359f0*/  LDL.LU R21, [R1+0x1010] ;  /* 0x0010100001157983 */ /* 0x000ee80000300800 */
[----:B------:R-:W3:Y:S04]  /*35a00*/  LDL.LU R18, [R1+0x1020] ;  /* 0x0010200001127983 */ /* 0x000ee80000300800 */
[----:B------:R-:W3:Y:S04]  /*35a10*/  LDL.LU R8, [R1+0x1028] ;  /* 0x0010280001087983 */ /* 0x000ee80000300800 */
[----:B------:R-:W3:Y:S01]  /*35a20*/  LDL.LU R19, [R1+0x1038] ;  /* 0x0010380001137983 */ /* 0x000ee20000300800 */
[----:B----4-:R-:W-:-:S03]  /*35a30*/  IMAD.WIDE R14, R9, 0x2, R4 ;  /* 0x00000002090e7825 */ /* 0x010fc600078e0204 */
[----:B------:R-:W4:Y:S04]  /*35a40*/  LDL.LU R9, [R1+0x1040] ;  /* 0x0010400001097983 */ /* 0x000f280000300800 */
[----:B------:R2:W-:Y:S04]  /*35a50*/  STL.64 [R1+0xf80], R14 ;  /* 0x000f800e01007387 */ /* 0x0005e80000100a00 */
        /* <DEDUP_REMOVED lines=32> */
[----:B0-----:R-:W-:-:S04]  /*35c60*/  IMAD.WIDE R24, R23, 0x2, R4 ;  /* 0x0000000217187825 */ /* 0x001fc800078e0204 */
[--C-:B------:R-:W-:Y:S01]  /*35c70*/  IMAD.WIDE R22, R20, 0x2, R4.reuse ;  /* 0x0000000214167825 */ /* 0x100fe200078e0204 */
[----:B------:R3:W-:Y:S04]  /*35c80*/  STL.64 [R1+0xff8], R24 ;  /* 0x000ff81801007387 */ /* 0x0007e80000100a00 */
[----:B------:R0:W-:Y:S01]  /*35c90*/  STL.64 [R1+0x1008], R22 ;  /* 0x0010081601007387 */ /* 0x0001e20000100a00 */
[----:B---3--:R-:W-:-:S04]  /*35ca0*/  IMAD.WIDE R24, R21, 0x2, R4 ;  /* 0x0000000215187825 */ /* 0x008fc800078e0204 */
[--C-:B0-----:R-:W-:Y:S01]  /*35cb0*/  IMAD.WIDE R22, R18, 0x2, R4.reuse ;  /* 0x0000000212167825 */ /* 0x101fe200078e0204 */
[----:B------:R-:W-:Y:S03]  /*35cc0*/  STL.64 [R1+0x1010], R24 ;  /* 0x0010101801007387 */ /* 0x000fe60000100a00 */
[--C-:B------:R-:W-:Y:S02]  /*35cd0*/  IMAD.WIDE R20, R8, 0x2, R4.reuse ;  /* 0x0000000208147825 */ /* 0x100fe400078e0204 */
[----:B------:R-:W3:Y:S02]  /*35ce0*/  LDL.LU R8, [R1+0x10f8] ;  /* 0x0010f80001087983 */ /* 0x000ee40000300800 */
[--C-:B------:R-:W-:Y:S02]  /*35cf0*/  IMAD.WIDE R18, R19, 0x2, R4.reuse ;  /* 0x0000000213127825 */ /* 0x100fe400078e0204 */
[----:B------:R-:W-:Y:S04]  /*35d00*/  STL.64 [R1+0x1020], R22 ;  /* 0x0010201601007387 */ /* 0x000fe80000100a00 */
[----:B------:R4:W-:Y:S02]  /*35d10*/  STL.64 [R1+0x1028], R20 ;  /* 0x0010281401007387 */ /* 0x0009e40000100a00 */
[----:B----4-:R-:W-:-:S02]  /*35d20*/  IMAD.WIDE R20, R9, 0x2, R4 ;  /* 0x0000000209147825 */ /* 0x010fc400078e0204 */
[----:B------:R-:W4:Y:S04]  /*35d30*/  LDL.LU R9, [R1+0x1108] ;  /* 0x0011080001097983 */ /* 0x000f280000300800 */
[----:B------:R0:W-:Y:S04]  /*35d40*/  STL.64 [R1+0x1038], R18 ;  /* 0x0010381201007387 */ /* 0x0001e80000100a00 */
[----:B------:R2:W-:Y:S01]  /*35d50*/  STL.64 [R1+0x1040], R20 ;  /* 0x0010401401007387 */ /* 0x0005e20000100a00 */
[----:B0-----:R-:W-:-:S04]  /*35d60*/  IMAD.WIDE R18, R16, 0x2, R4 ;  /* 0x0000000210127825 */ /* 0x001fc800078e0204 */
[--C-:B--2---:R-:W-:Y:S02]  /*35d70*/  IMAD.WIDE R20, R2, 0x2, R4.reuse ;  /* 0x0000000202147825 */ /* 0x104fe400078e0204 */
[----:B------:R-:W2:Y:S04]  /*35d80*/  LDL.LU R2, [R1+0x1110] ;  /* 0x0011100001027983 */ /* 0x000ea80000300800 */
[----:B------:R0:W-:Y:S04]  /*35d90*/  STL.64 [R1+0x1050], R18 ;  /* 0x0010501201007387 */ /* 0x0001e80000100a00 */
[----:B------:R-:W-:Y:S01]  /*35da0*/  STL.64 [R1+0x1058], R20 ;  /* 0x0010581401007387 */ /* 0x000fe20000100a00 */
[----:B0-----:R-:W-:-:S04]  /*35db0*/  IMAD.WIDE R18, R17, 0x2, R4 ;  /* 0x0000000211127825 */ /* 0x001fc800078e0204 */
[--C-:B-----5:R-:W-:Y:S02]  /*35dc0*/  IMAD.WIDE R16, R3, 0x2, R4.reuse ;  /* 0x0000000203107825 */ /* 0x120fe400078e0204 */
        /* <DEDUP_REMOVED lines=29> */
[----:B0-----:R-:W-:-:S05]  /*35fa0*/  IMAD.WIDE R14, R7, 0x2, R4 ;  /* 0x00000002070e7825 */ /* 0x001fca00078e0204 */
[----:B------:R3:W-:Y:S04]  /*35fb0*/  STL.64 [R1+0x10f0], R14 ;  /* 0x0010f00e01007387 */ /* 0x0007e80000100a00 */
[----:B------:R-:W5:Y:S04]  /*35fc0*/  LDL.LU R21, [R1+0x1188] ;  /* 0x0011880001157983 */ /* 0x000f680000300800 */
[----:B------:R-:W5:Y:S04]  /*35fd0*/  LDL.LU R18, [R1+0x1198] ;  /* 0x0011980001127983 */ /* 0x000f680000300800 */
[----:B------:R-:W5:Y:S04]  /*35fe0*/  LDL.LU R7, [R1+0x11a0] ;  /* 0x0011a00001077983 */ /* 0x000f680000300800 */
[----:B------:R-:W5:Y:S01]  /*35ff0*/  LDL.LU R19, [R1+0x11b0] ;  /* 0x0011b00001137983 */ /* 0x000f620000300800 */
[----:B---3--:R-:W-:-:S03]  /*36000*/  IMAD.WIDE R14, R8, 0x2, R4 ;  /* 0x00000002080e7825 */ /* 0x008fc600078e0204 */
[----:B------:R-:W3:Y:S04]  /*36010*/  LDL.LU R8, [R1+0x11d0] ;  /* 0x0011d00001087983 */ /* 0x000ee80000300800 */
[----:B------:R4:W-:Y:S04]  /*36020*/  STL.64 [R1+0x10f8], R14 ;  /* 0x0010f80e01007387 */ /* 0x0009e80000100a00 */
        /* <DEDUP_REMOVED lines=8> */
[----:B0-----:R-:W2:Y:S01]  /*360b0*/  LDL.LU R14, [R1+0x1208] ;  /* 0x00120800010e7983 */ /* 0x001ea20000300800 */
        /* <DEDUP_REMOVED lines=27> */
[----:B0-----:R-:W-:-:S04]  /*36270*/  IMAD.WIDE R24, R21, 0x2, R4 ;  /* 0x0000000215187825 */ /* 0x001fc800078e0204 */
[--C-:B------:R-:W-:Y:S01]  /*36280*/  IMAD.WIDE R20, R7, 0x2, R4.reuse ;  /* 0x0000000207147825 */ /* 0x100fe200078e0204 */
[----:B------:R-:W-:Y:S04]  /*36290*/  STL.64 [R1+0x1188], R24 ;  /* 0x0011881801007387 */ /* 0x000fe80000100a00 */
[----:B------:R-:W5:Y:S01]  /*362a0*/  LDL.LU R7, [R1+0x1290] ;  /* 0x0012900001077983 */ /* 0x000f620000300800 */
[----:B-1----:R-:W-:-:S04]  /*362b0*/  IMAD.WIDE R22, R18, 0x2, R4 ;  /* 0x0000000212167825 */ /* 0x002fc800078e0204 */
[--C-:B------:R-:W-:Y:S01]  /*362c0*/  IMAD.WIDE R18, R19, 0x2, R4.reuse ;  /* 0x0000000213127825 */ /* 0x100fe200078e0204 */
[----:B------:R-:W-:Y:S04]  /*362d0*/  STL.64 [R1+0x1198], R22 ;  /* 0x0011981601007387 */ /* 0x000fe80000100a00 */
[----:B------:R3:W-:Y:S02]  /*362e0*/  STL.64 [R1+0x11a0], R20 ;  /* 0x0011a01401007387 */ /* 0x0007e40000100a00 */
[--C-:B---3--:R-:W-:Y:S02]  /*362f0*/  IMAD.WIDE R20, R8, 0x2, R4.reuse ;  /* 0x0000000208147825 */ /* 0x108fe400078e0204 */
[----:B------:R-:W3:Y:S04]  /*36300*/  LDL.LU R8, [R1+0x12a0] ;  /* 0x0012a00001087983 */ /* 0x000ee80000300800 */
[----:B------:R0:W-:Y:S04]  /*36310*/  STL.64 [R1+0x11b0], R18 ;  /* 0x0011b01201007387 */ /* 0x0001e80000100a00 */
[----:B------:R4:W-:Y:S01]  /*36320*/  STL.64 [R1+0x11d0], R20 ;  /* 0x0011d01401007387 */ /* 0x0009e20000100a00 */
[----:B0-----:R-:W-:-:S04]  /*36330*/  IMAD.WIDE R18, R16, 0x2, R4 ;  /* 0x0000000210127825 */ /* 0x001fc800078e0204 */
[--C-:B----4-:R-:W-:Y:S02]  /*36340*/  IMAD.WIDE R20, R9, 0x2, R4.reuse ;  /* 0x0000000209147825 */ /* 0x110fe400078e0204 */
[----:B------:R-:W4:Y:S04]  /*36350*/  LDL.LU R9, [R1+0x12a8] ;  /* 0x0012a80001097983 */ /* 0x000f280000300800 */
[----:B------:R0:W-:Y:S04]  /*36360*/  STL.64 [R1+0x11d8], R18 ;  /* 0x0011d81201007387 */ /* 0x0001e80000100a00 */
[----:B------:R-:W-:Y:S01]  /*36370*/  STL.64 [R1+0x11e8], R20 ;  /* 0x0011e81401007387 */ /* 0x000fe20000100a00 */
[----:B0-----:R-:W-:-:S04]  /*36380*/  IMAD.WIDE R18, R17, 0x2, R4 ;  /* 0x0000000211127825 */ /* 0x001fc800078e0204 */
[--C-:B--2---:R-:W-:Y:S02]  /*36390*/  IMAD.WIDE R16, R2, 0x2, R4.reuse ;  /* 0x0000000202107825 */ /* 0x104fe400078e0204 */
[----:B------:R-:W2:Y:S04]  /*363a0*/  LDL.LU R2, [R1+0x12b8] ;  /* 0x0012b80001027983 */ /* 0x000ea80000300800 */
[----:B------:R0:W-:Y:S04]  /*363b0*/  STL.64 [R1+0x11f0], R18 ;  /* 0x0011f01201007387 */ /* 0x0001e80000100a00 */
[----:B------:R5:W-:Y:S01]  /*363c0*/  STL.64 [R1+0x1200], R16 ;  /* 0x0012001001007387 */ /* 0x000be20000100a00 */
[----:B0-----:R-:W-:-:S04]  /*363d0*/  IMAD.WIDE R18, R14, 0x2, R4 ;  /* 0x000000020e127825 */ /* 0x001fc800078e0204 */
[--C-:B-----5:R-:W-:Y:S02]  /*363e0*/  IMAD.WIDE R16, R3, 0x2, R4.reuse ;  /* 0x0000000203107825 */ /* 0x120fe400078e0204 */
        /* <DEDUP_REMOVED lines=12> */
[----:B------:R-:W-:Y:S04]  /*364b0*/  STL.64 [R1+0x1248], R16 ;  /* 0x0012481001007387 */ /* 0x000fe80000100a00 */
[----:B------:R-:W5:Y:S01]  /*364c0*/  LDL.LU R12, [R1+0x12e8] ;  /* 0x0012e800010c7983 */ /* 0x000f620000300800 */
[----:B0-----:R-:W-:-:S03]  /*364d0*/  IMAD.WIDE R14, R10, 0x2, R4 ;  /* 0x000000020a0e7825 */ /* 0x001fc600078e0204 */
[----:B------:R-:W5:Y:S04]  /*364e0*/  LDL.LU R10, [R1+0x12f8] ;  /* 0x0012f800010a7983 */ /* 0x000f680000300800 */
[----:B------:R0:W-:Y:S02]  /*364f0*/  STL.64 [R1+0x1250], R14 ;  /* 0x0012500e01007387 */ /* 0x0001e40000100a00 */
[----:B0-----:R-:W-:-:S04]  /*36500*/  IMAD.WIDE R14, R13, 0x2, R4 ;  /* 0x000000020d0e7825 */ /* 0x001fc800078e0204 */
[--C-:B------:R-:W-:Y:S02]  /*36510*/  IMAD.WIDE R16, R11, 0x2, R4.reuse ;  /* 0x000000020b107825 */ /* 0x100fe400078e0204 */
[----:B------:R-:W5:Y:S04]  /*36520*/  LDL.LU R11, [R1+0x1300] ;  /* 0x00130000010b7983 */ /* 0x000f680000300800 */
        /* <DEDUP_REMOVED lines=21> */
[----:B0-----:R-:W4:Y:S01]  /*36680*/  LDL.LU R14, [R1+0x1390] ;  /* 0x00139000010e7983 */ /* 0x001f220000300800 */
        /* <DEDUP_REMOVED lines=31> */
[----:B-1----:R-:W-:-:S05]  /*36880*/  IMAD.WIDE R22, R18, 0x2, R4 ;  /* 0x0000000212167825 */ /* 0x002fca00078e0204 */
        /* <DEDUP_REMOVED lines=11> */
[----:B------:R-:W-:Y:S01]  /*36940*/  STL.64 [R1+0x1370], R20 ;  /* 0x0013701401007387 */ /* 0x000fe20000100a00 */
[----:B0-----:R-:W-:-:S04]  /*36950*/  IMAD.WIDE R18, R17, 0x2, R4 ;  /* 0x0000000211127825 */ /* 0x001fc800078e0204 */
[--C-:B----4-:R-:W-:Y:S02]  /*36960*/  IMAD.WIDE R16, R9, 0x2, R4.reuse ;  /* 0x0000000209107825 */ /* 0x110fe400078e0204 */
[----:B------:R-:W4:Y:S04]  /*36970*/  LDL.LU R9, [R1+0x1430] ;  /* 0x0014300001097983 */ /* 0x000f280000300800 */
[----:B------:R0:W-:Y:S04]  /*36980*/  STL.64 [R1+0x1378], R18 ;  /* 0x0013781201007387 */ /* 0x0001e80000100a00 */
[----:B------:R2:W-:Y:S01]  /*36990*/  STL.64 [R1+0x1388], R16 ;  /* 0x0013881001007387 */ /* 0x0005e20000100a00 */
[----:B0-----:R-:W-:-:S04]  /*369a0*/  IMAD.WIDE R18, R14, 0x2, R4 ;  /* 0x000000020e127825 */ /* 0x001fc800078e0204 */
[--C-:B--2---:R-:W-:Y:S02]  /*369b0*/  IMAD.WIDE R16, R2, 0x2, R4.reuse ;  /* 0x0000000202107825 */ /* 0x104fe400078e0204 */
[----:B------:R-:W2:Y:S04]  /*369c0*/  LDL.LU R2, [R1+0x1440] ;  /* 0x0014400001027983 */ /* 0x000ea80000300800 */
[----:B------:R-:W-:Y:S01]  /*369d0*/  STL.64 [R1+0x1390], R18 ;  /* 0x0013901201007387 */ /* 0x000fe20000100a00 */
[----:B------:R-:W-:-:S03]  /*369e0*/  IMAD.WIDE R14, R15, 0x2, R4 ;  /* 0x000000020f0e7825 */ /* 0x000fc600078e0204 */
[----:B------:R5:W-:Y:S02]  /*369f0*/  STL.64 [R1+0x13a0], R16 ;  /* 0x0013a01001007387 */ /* 0x000be40000100a00 */
[--C-:B-----5:R-:W-:Y:S02]  /*36a00*/  IMAD.WIDE R16, R3, 0x2, R4.reuse ;  /* 0x0000000203107825 */ /* 0x120fe400078e0204 */
        /* <DEDUP_REMOVED lines=36> */
[----:B0-----:R-:W3:Y:S01]  /*36c50*/  LDL.LU R14, [R1+0x1510] ;  /* 0x00151000010e7983 */ /* 0x001ee20000300800 */
        /* <DEDUP_REMOVED lines=28> */
[----:B-1----:R-:W-:-:S04]  /*36e20*/  IMAD.WIDE R22, R18, 0x2, R4 ;  /* 0x0000000212167825 */ /* 0x002fc800078e0204 */
[--C-:B------:R-:W-:Y:S01]  /*36e30*/  IMAD.WIDE R20, R11, 0x2, R4.reuse ;  /* 0x000000020b147825 */ /* 0x100fe200078e0204 */
[----:B------:R-:W-:Y:S04]  /*36e40*/  STL.64 [R1+0x14a0], R24 ;  /* 0x0014a01801007387 */ /* 0x000fe80000100a00 */
        /* <DEDUP_REMOVED lines=12> */
[----:B------:R-:W-:Y:S01]  /*36f10*/  STL.64 [R1+0x14e8], R20 ;  /* 0x0014e81401007387 */ /* 0x000fe20000100a00 */
[----:B0-----:R-:W-:-:S04]  /*36f20*/  IMAD.WIDE R18, R17, 0x2, R4 ;  /* 0x0000000211127825 */ /* 0x001fc800078e0204 */
[--C-:B---3--:R-:W-:Y:S02]  /*36f30*/  IMAD.WIDE R16, R8, 0x2, R4.reuse ;  /* 0x0000000208107825 */ /* 0x108fe400078e0204 */
[----:B------:R-:W3:Y:S04]  /*36f40*/  LDL.LU R8, [R1+0xae8] ;  /* 0x000ae80001087983 */ /* 0x000ee80000300800 */
[----:B------:R0:W-:Y:S04]  /*36f50*/  STL.64 [R1+0x14f8], R18 ;  /* 0x0014f81201007387 */ /* 0x0001e80000100a00 */
[----:B------:R4:W-:Y:S01]  /*36f60*/  STL.64 [R1+0x1500], R16 ;  /* 0x0015001001007387 */ /* 0x0009e20000100a00 */
[----:B0-----:R-:W-:-:S04]  /*36f70*/  IMAD.WIDE R18, R14, 0x2, R4 ;  /* 0x000000020e127825 */ /* 0x001fc800078e0204 */
[--C-:B----4-:R-:W-:Y:S02]  /*36f80*/  IMAD.WIDE R16, R9, 0x2, R4.reuse ;  /* 0x0000000209107825 */ /* 0x110fe400078e0204 */
[----:B------:R-:W4:Y:S04]  /*36f90*/  LDL.LU R9, [R1+0xad4] ;  /* 0x000ad40001097983 */ /* 0x000f280000300800 */
[----:B------:R-:W-:Y:S01]  /*36fa0*/  STL.64 [R1+0x1510], R18 ;  /* 0x0015101201007387 */ /* 0x000fe20000100a00 */
[----:B------:R-:W-:-:S03]  /*36fb0*/  IMAD.WIDE R14, R15, 0x2, R4 ;  /* 0x000000020f0e7825 */ /* 0x000fc600078e0204 */
[----:B------:R2:W-:Y:S02]  /*36fc0*/  STL.64 [R1+0x1518], R16 ;  /* 0x0015181001007387 */ /* 0x0005e40000100a00 */
[--C-:B--2---:R-:W-:Y:S02]  /*36fd0*/  IMAD.WIDE R16, R2, 0x2, R4.reuse ;  /* 0x0000000202107825 */ /* 0x104fe400078e0204 */
[----:B------:R-:W2:Y:S04]  /*36fe0*/  LDL.LU R2, [R1+0xad0] ;  /* 0x000ad00001027983 */ /* 0x000ea80000300800 */
[----:B------:R0:W-:Y:S04]  /*36ff0*/  STL.64 [R1+0x1528], R14 ;  /* 0x0015280e01007387 */ /* 0x0001e80000100a00 */
[----:B------:R5:W-:Y:S01]  /*37000*/  STL.64 [R1+0x1530], R16 ;  /* 0x0015301001007387 */ /* 0x000be20000100a00 */
[----:B0-----:R-:W-:-:S04]  /*37010*/  IMAD.WIDE R14, R12, 0x2, R4 ;  /* 0x000000020c0e7825 */ /* 0x001fc800078e0204 */
[--C-:B-----5:R-:W-:Y:S02]  /*37020*/  IMAD.WIDE R16, R3, 0x2, R4.reuse ;  /* 0x0000000203107825 */ /* 0x120fe400078e0204 */
        /* <DEDUP_REMOVED lines=42> */
[----:B------:R5:W-:Y:S02]  /*372d0*/  STL.64 [R1+0xad0], R24 ;  /* 0x000ad01801007387 */ /* 0x000be40000100a00 */
[--C-:B-----5:R-:W-:Y:S02]  /*372e0*/  IMAD.WIDE R24, R3, 0x2, R4.reuse ;  /* 0x0000000203187825 */ /* 0x120fe400078e0204 */
        /* <DEDUP_REMOVED lines=20> */
[----:B------:R-:W-:Y:S01]  /*37430*/  STL.64 [R1+0xa40], R22 ;  /* 0x000a401601007387 */ /* 0x000fe20000100a00 */
[----:B------:R-:W-:-:S03]  /*37440*/  IMAD.WIDE R18, R19, 0x2, R4 ;  /* 0x0000000213127825 */ /* 0x000fc600078e0204 */
[----:B------:R0:W-:Y:S02]  /*37450*/  STL.64 [R1+0x1608], R20 ;  /* 0x0016081401007387 */ /* 0x0001e40000100a00 */
        /* <DEDUP_REMOVED lines=15> */
[--C-:B---3--:R-:W-:Y:S02]  /*37550*/  IMAD.WIDE R16, R8, 0x2, R4.reuse ;  /* 0x0000000208107825 */ /* 0x108fe400078e0204 */
[----:B------:R-:W3:Y:S04]  /*37560*/  LDL.LU R8, [R1+0x8a8] ;  /* 0x0008a80001087983 */ /* 0x000ee80000300800 */
[----:B------:R-:W-:Y:S01]  /*37570*/  STL.64 [R1+0x9b0], R18 ;  /* 0x0009b01201007387 */ /* 0x000fe20000100a00 */
[----:B------:R-:W-:-:S03]  /*37580*/  IMAD.WIDE R14, R15, 0x2, R4 ;  /* 0x000000020f0e7825 */ /* 0x000fc600078e0204 */
[----:B------:R4:W-:Y:S02]  /*37590*/  STL.64 [R1+0x1658], R16 ;  /* 0x0016581001007387 */ /* 0x0009e40000100a00 */
[--C-:B----4-:R-:W-:Y:S02]  /*375a0*/  IMAD.WIDE R16, R9, 0x2, R4.reuse ;  /* 0x0000000209107825 */ /* 0x110fe400078e0204 */
[----:B------:R-:W4:Y:S04]  /*375b0*/  LDL.LU R9, [R1+0x884] ;  /* 0x0008840001097983 */ /* 0x000f280000300800 */
[----:B------:R0:W-:Y:S04]  /*375c0*/  STL.64 [R1+0x988], R14 ;  /* 0x0009880e01007387 */ /* 0x0001e80000100a00 */
[----:B------:R2:W-:Y:S01]  /*375d0*/  STL.64 [R1+0x1668], R16 ;  /* 0x0016681001007387 */ /* 0x0005e20000100a00 */
[----:B0-----:R-:W-:-:S04]  /*375e0*/  IMAD.WIDE R14, R13, 0x2, R4 ;  /* 0x000000020d0e7825 */ /* 0x001fc800078e0204 */
[--C-:B--2---:R-:W-:Y:S02]  /*375f0*/  IMAD.WIDE R16, R2, 0x2, R4.reuse ;  /* 0x0000000202107825 */ /* 0x104fe400078e0204 */
[----:B------:R-:W2:Y:S04]  /*37600*/  LDL.LU R2, [R1+0x880] ;  /* 0x0008800001027983 */ /* 0x000ea80000300800 */
[----:B------:R5:W-:Y:S04]  /*37610*/  STL.64 [R1+0x960], R14 ;  /* 0x0009600e01007387 */ /* 0x000be80000100a00 */
[----:B------:R-:W-:Y:S04]  /*37620*/  STL.64 [R1+0x1680], R16 ;  /* 0x0016801001007387 */ /* 0x000fe80000100a00 */
[----:B------:R-:W2:Y:S01]  /*37630*/  LDL.LU R13, [R1+0x86c] ;  /* 0x00086c00010d7983 */ /* 0x000ea20000300800 */
[----:B-----5:R-:W-:-:S03]  /*37640*/  IMAD.WIDE R14, R3, 0x2, R4 ;  /* 0x00000002030e7825 */ /* 0x020fc600078e0204 */
        /* <DEDUP_REMOVED lines=41> */
[----:B0-----:R-:W-:-:S05]  /*378e0*/  IMAD.WIDE R24, R13, 0x2, R4 ;  /* 0x000000020d187825 */ /* 0x001fca00078e0204 */
        /* <DEDUP_REMOVED lines=36> */
[----:B------:R-:W-:-:S04]  /*37b30*/  IMAD.WIDE R18, R14, 0x2, R4 ;  /* 0x000000020e127825 */ /* 0x000fc800078e0204 */
        /* <DEDUP_REMOVED lines=11> */
[----:B------:R-:W-:Y:S04]  /*37bf0*/  STL.64 [R1+0x17b8], R16 ;  /* 0x0017b81001007387 */ /* 0x000fe80000100a00 */
[----:B------:R-:W4:Y:S01]  /*37c00*/  LDL.LU R12, [R1+0x70c] ;  /* 0x00070c00010c7983 */ /* 0x000f220000300800 */
[----:B--2---:R-:W-:-:S03]  /*37c10*/  IMAD.WIDE R14, R2, 0x2, R4 ;  /* 0x00000002020e7825 */ /* 0x004fc600078e0204 */
[----:B------:R-:W2:Y:S04]  /*37c20*/  LDL.LU R2, [R1+0x708] ;  /* 0x0007080001027983 */ /* 0x000ea80000300800 */
[----:B------:R0:W-:Y:S02]  /*37c30*/  STL.64 [R1+0x738], R14 ;  /* 0x0007380e01007387 */ /* 0x0001e40000100a00 */
[----:B0-----:R-:W-:-:S04]  /*37c40*/  IMAD.WIDE R14, R13, 0x2, R4 ;  /* 0x000000020d0e7825 */ /* 0x001fc800078e0204 */
[--C-:B-----5:R-:W-:Y:S02]  /*37c50*/  IMAD.WIDE R16, R3, 0x2, R4.reuse ;  /* 0x0000000203107825 */ /* 0x120fe400078e0204 */
        /* <DEDUP_REMOVED lines=14> */
[----:B------:R-:W5:Y:S04]  /*37d40*/  LDL.LU R16, [R1+0x6e4] ;  /* 0x0006e40001107983 */ /* 0x000f680000300800 */
[----:B------:R-:W5:Y:S01]  /*37d50*/  LDL.LU R13, [R1+0x6e0] ;  /* 0x0006e000010d7983 */ /* 0x000f620000300800 */
[----:B0-----:R-:W-:-:S05]  /*37d60*/  IMAD.WIDE R14, R10, 0x2, R4 ;  /* 0x000000020a0e7825 */ /* 0x001fca00078e0204 */
[----:B------:R0:W-:Y:S04]  /*37d70*/  STL.64 [R1+0x17f8], R14 ;  /* 0x0017f80e01007387 */ /* 0x0001e80000100a00 */
[----:B------:R-:W5:Y:S04]  /*37d80*/  LDL.LU R17, [R1+0x6dc] ;  /* 0x0006dc0001117983 */ /* 0x000f680000300800 */
[----:B------:R-:W5:Y:S01]  /*37d90*/  LDL.LU R10, [R1+0x6d8] ;  /* 0x0006d800010a7983 */ /* 0x000f620000300800 */
[----:B0-----:R-:W-:-:S05]  /*37da0*/  IMAD.WIDE R14, R11, 0x2, R4 ;  /* 0x000000020b0e7825 */ /* 0x001fca00078e0204 */
        /* <DEDUP_REMOVED lines=16> */
[----:B0-----:R-:W-:-:S05]  /*37eb0*/  IMAD.WIDE R24, R12, 0x2, R4 ;  /* 0x000000020c187825 */ /* 0x001fca00078e0204 */
        /* <DEDUP_REMOVED lines=53> */
[----:B0-----:R-:W-:-:S04]  /*38210*/  IMAD.WIDE R14, R12, 0x2, R4 ;  /* 0x000000020c0e7825 */ /* 0x001fc800078e0204 */
[--C-:B--2---:R-:W-:Y:S02]  /*38220*/  IMAD.WIDE R16, R2, 0x2, R4.reuse ;  /* 0x0000000202107825 */ /* 0x104fe400078e0204 */
[----:B------:R-:W2:Y:S04]  /*38230*/  LDL.LU R2, [R1+0x688] ;  /* 0x0006880001027983 */ /* 0x000ea80000300800 */
[----:B------:R5:W-:Y:S04]  /*38240*/  STL.64 [R1+0x6b8], R14 ;  /* 0x0006b80e01007387 */ /* 0x000be80000100a00 */
[----:B------:R-:W-:Y:S04]  /*38250*/  STL.64 [R1+0x1910], R16 ;  /* 0x0019101001007387 */ /* 0x000fe80000100a00 */
[----:B------:R-:W2:Y:S04]  /*38260*/  LDL.LU R23, [R1+0x684] ;  /* 0x0006840001177983 */ /* 0x000ea80000300800 */
[----:B------:R-:W2:Y:S01]  /*38270*/  LDL.LU R20, [R1+0x680] ;  /* 0x0006800001147983 */ /* 0x000ea20000300800 */
[----:B-----5:R-:W-:-:S05]  /*38280*/  IMAD.WIDE R14, R3, 0x2, R4 ;  /* 0x00000002030e7825 */ /* 0x020fca00078e0204 */
        /* <DEDUP_REMOVED lines=12> */
[----:B------:R-:W5:Y:S04]  /*38350*/  LDL.LU R17, [R1+0x660] ;  /* 0x0006600001117983 */ /* 0x000f680000300800 */
[----:B------:R-:W5:Y:S01]  /*38360*/  LDL.LU R12, [R1+0x65c] ;  /* 0x00065c00010c7983 */ /* 0x000f620000300800 */
[----:B0-----:R-:W-:-:S05]  /*38370*/  IMAD.WIDE R14, R13, 0x2, R4 ;  /* 0x000000020d0e7825 */ /* 0x001fca00078e0204 */
[----:B------:R0:W-:Y:S01]  /*38380*/  STL.64 [R1+0x1938], R14 ;  /* 0x0019380e01007387 */ /* 0x0001e20000100a00 */
[----:B------:R-:W-:-:S03]  /*38390*/  IMAD.WIDE R24, R10, 0x2, R4 ;  /* 0x000000020a187825 */ /* 0x000fc600078e0204 */
        /* <DEDUP_REMOVED lines=24> */
[--C-:B------:R-:W-:Y:S01]  /*38520*/  IMAD.WIDE R22, R20, 0x2, R4.reuse ;  /* 0x0000000214167825 */ /* 0x100fe200078e0204 */
[----:B------:R5:W-:Y:S04]  /*38530*/  STL.64 [R1+0x1988], R24 ;  /* 0x0019881801007387 */ /* 0x000be80000100a00 */
[----:B------:R0:W-:Y:S01]  /*38540*/  STL.64 [R1+0x680], R22 ;  /* 0x0006801601007387 */ /* 0x0001e20000100a00 */
[----:B-----5:R-:W-:-:S04]  /*38550*/  IMAD.WIDE R24, R21, 0x2, R4 ;  /* 0x0000000215187825 */ /* 0x020fc800078e0204 */
[----:B0-----:R-:W-:-:S04]  /*38560*/  IMAD.WIDE R22, R18, 0x2, R4 ;  /* 0x0000000212167825 */ /* 0x001fc800078e0204 */
        /* <DEDUP_REMOVED lines=43> */
[----:B------:R0:W-:Y:S04]  /*38820*/  STL.64 [R1+0x638], R16 ;  /* 0x0006381001007387 */ /* 0x0001e80000100a00 */
[----:B------:R-:W4:Y:S04]  /*38830*/  LDL.LU R23, [R1+0x608] ;  /* 0x0006080001177983 */ /* 0x000f280000300800 */
[----:B------:R-:W4:Y:S01]  /*38840*/  LDL.LU R20, [R1+0x604] ;  /* 0x0006040001147983 */ /* 0x000f220000300800 */
[----:B--2---:R-:W-:-:S05]  /*38850*/  IMAD.WIDE R14, R2, 0x2, R4 ;  /* 0x00000002020e7825 */ /* 0x004fca00078e0204 */
[----:B------:R-:W-:Y:S04]  /*38860*/  STL.64 [R1+0x1a50], R14 ;  /* 0x001a500e01007387 */ /* 0x000fe80000100a00 */
[----:B------:R-:W2:Y:S04]  /*38870*/  LDL.LU R21, [R1+0x600] ;  /* 0x0006000001157983 */ /* 0x000ea80000300800 */
[----:B------:R-:W2:Y:S04]  /*38880*/  LDL.LU R18, [R1+0x5fc] ;  /* 0x0005fc0001127983 */ /* 0x000ea80000300800 */
[----:B------:R-:W2:Y:S04]  /*38890*/  LDL.LU R11, [R1+0x5f8] ;  /* 0x0005f800010b7983 */ /* 0x000ea80000300800 */
[----:B------:R-:W2:Y:S04]  /*388a0*/  LDL.LU R19, [R1+0x5f4] ;  /* 0x0005f40001137983 */ /* 0x000ea80000300800 */
[----:B0-----:R-:W2:Y:S01]  /*388b0*/  LDL.LU R16, [R1+0x5f0] ;  /* 0x0005f00001107983 */ /* 0x001ea20000300800 */
[----:B-----5:R-:W-:-:S05]  /*388c0*/  IMAD.WIDE R2, R3, 0x2, R4 ;  /* 0x0000000203027825 */ /* 0x020fca00078e0204 */
[----:B------:R0:W-:Y:S04]  /*388d0*/  STL.64 [R1+0x630], R2 ;  /* 0x0006300201007387 */ /* 0x0001e80000100a00 */
[----:B0-----:R-:W5:Y:S04]  /*388e0*/  LDL.LU R2, [R1+0x5ec] ;  /* 0x0005ec0001027983 */ /* 0x001f680000300800 */
[----:B------:R-:W5:Y:S01]  /*388f0*/  LDL.LU R3, [R1+0x5e8] ;  /* 0x0005e80001037983 */ /* 0x000f620000300800 */
[----:B------:R-:W-:-:S05]  /*38900*/  IMAD.WIDE R14, R26, 0x2, R4 ;  /* 0x000000021a0e7825 */ /* 0x000fca00078e0204 */
[----:B------:R0:W-:Y:S04]  /*38910*/  STL.64 [R1+0x1a60], R14 ;  /* 0x001a600e01007387 */ /* 0x0001e80000100a00 */
[----:B------:R-:W5:Y:S01]  /*38920*/  LDL.LU R26, [R1+0x5e4] ;  /* 0x0005e400011a7983 */ /* 0x000f620000300800 */
[----:B0-----:R-:W-:-:S03]  /*38930*/  IMAD.WIDE R14, R27, 0x2, R4 ;  /* 0x000000021b0e7825 */ /* 0x001fc600078e0204 */
[----:B------:R-:W5:Y:S04]  /*38940*/  LDL.LU R27, [R1+0x5e0] ;  /* 0x0005e000011b7983 */ /* 0x000f680000300800 */
[----:B------:R0:W-:Y:S04]  /*38950*/  STL.64 [R1+0x628], R14 ;  /* 0x0006280e01007387 */ /* 0x0001e80000100a00 */
[----:B------:R-:W5:Y:S04]  /*38960*/  LDL.LU R17, [R1+0x5dc] ;  /* 0x0005dc0001117983 */ /* 0x000f680000300800 */
[----:B0-----:R-:W5:Y:S01]  /*38970*/  LDL.LU R14, [R1+0x5d4] ;  /* 0x0005d400010e7983 */ /* 0x001f620000300800 */
[----:B------:R-:W-:-:S05]  /*38980*/  IMAD.WIDE R24, R12, 0x2, R4 ;  /* 0x000000020c187825 */ /* 0x000fca00078e0204 */
[----:B------:R0:W-:Y:S04]  /*38990*/  STL.64 [R1+0x1a78], R24 ;  /* 0x001a781801007387 */ /* 0x0001e80000100a00 */
[----:B------:R-:W5:Y:S04]  /*389a0*/  LDL.LU R15, [R1+0x5d0] ;  /* 0x0005d000010f7983 */ /* 0x000f680000300800 */
[----:B------:R-:W5:Y:S01]  /*389b0*/  LDL.LU R12, [R1+0x5cc] ;  /* 0x0005cc00010c7983 */ /* 0x000f620000300800 */
        /* <DEDUP_REMOVED lines=23> */
[----:B0-----:R-:W-:-:S04]  /*38b30*/  IMAD.WIDE R22, R18, 0x2, R4 ;  /* 0x0000000212167825 */ /* 0x001fc800078e0204 */
[--C-:B------:R-:W-:Y:S01]  /*38b40*/  IMAD.WIDE R20, R11, 0x2, R4.reuse ;  /* 0x000000020b147825 */ /* 0x100fe200078e0204 */
[----:B------:R-:W-:Y:S04]  /*38b50*/  STL.64 [R1+0x600], R24 ;  /* 0x0006001801007387 */ /* 0x000fe80000100a00 */
[----:B------:R-:W2:Y:S04]  /*38b60*/  LDL.LU R11, [R1+0x74c] ;  /* 0x00074c00010b7983 */ /* 0x000ea80000300800 */
[----:B------:R0:W-:Y:S04]  /*38b70*/  STL.64 [R1+0x1ad8], R22 ;  /* 0x001ad81601007387 */ /* 0x0001e80000100a00 */
[----:B------:R1:W-:Y:S01]  /*38b80*/  STL.64 [R1+0x5f8], R20 ;  /* 0x0005f81401007387 */ /* 0x0003e20000100a00 */
[----:B0-----:R-:W-:-:S04]  /*38b90*/  IMAD.WIDE R22, R19, 0x2, R4 ;  /* 0x0000000213167825 */ /* 0x001fc800078e0204 */
[--C-:B------:R-:W-:Y:S01]  /*38ba0*/  IMAD.WIDE R18, R16, 0x2, R4.reuse ;  /* 0x0000000210127825 */ /* 0x100fe200078e0204 */
[----:B-1----:R-:W2:Y:S04]  /*38bb0*/  LDL.LU R21, [R1+0x5d8] ;  /* 0x0005d80001157983 */ /* 0x002ea80000300800 */
[----:B------:R5:W-:Y:S04]  /*38bc0*/  STL.64 [R1+0x1af0], R22 ;  /* 0x001af01601007387 */ /* 0x000be80000100a00 */
[----:B------:R0:W-:Y:S01]  /*38bd0*/  STL.64 [R1+0x5f0], R18 ;  /* 0x0005f01201007387 */ /* 0x0001e20000100a00 */
[----:B-----5:R-:W-:-:S04]  /*38be0*/  IMAD.WIDE R22, R2, 0x2, R4 ;  /* 0x0000000202167825 */ /* 0x020fc800078e0204 */
[--C-:B0-----:R-:W-:Y:S02]  /*38bf0*/  IMAD.WIDE R18, R3, 0x2, R4.reuse ;  /* 0x0000000203127825 */ /* 0x101fe400078e0204 */
[----:B------:R-:W5:Y:S04]  /*38c00*/  LDL.LU.64 R2, [R1+0x5a8] ;  /* 0x0005a80001027983 */ /* 0x000f680000300a00 */
[----:B------:R0:W-:Y:S04]  /*38c10*/  STL.64 [R1+0x1b00], R22 ;  /* 0x001b001601007387 */ /* 0x0001e80000100a00 */
[----:B------:R1:W-:Y:S01]  /*38c20*/  STL.64 [R1+0x5e8], R18 ;  /* 0x0005e81201007387 */ /* 0x0003e20000100a00 */
[----:B0-----:R-:W-:-:S04]  /*38c30*/  IMAD.WIDE R22, R26, 0x2, R4 ;  /* 0x000000021a167825 */ /* 0x001fc800078e0204 */
[--C-:B-1----:R-:W-:Y:S02]  /*38c40*/  IMAD.WIDE R18, R27, 0x2, R4.reuse ;  /* 0x000000021b127825 */ /* 0x102fe400078e0204 */
[----:B------:R-:W2:Y:S04]  /*38c50*/  LDL.LU.64 R26, [R1+0x2a0] ;  /* 0x0002a000011a7983 */ /* 0x000ea80000300a00 */
[----:B------:R0:W-:Y:S04]  /*38c60*/  STL.64 [R1+0x1b18], R22 ;  /* 0x001b181601007387 */ /* 0x0001e80000100a00 */
[----:B------:R1:W-:Y:S01]  /*38c70*/  STL.64 [R1+0x5e0], R18 ;  /* 0x0005e01201007387 */ /* 0x0003e20000100a00 */
[----:B0-----:R-:W-:-:S04]  /*38c80*/  IMAD.WIDE R22, R17, 0x2, R4 ;  /* 0x0000000211167825 */ /* 0x001fc800078e0204 */
[--C-:B------:R-:W-:Y:S01]  /*38c90*/  IMAD.WIDE R16, R14, 0x2, R4.reuse ;  /* 0x000000020e107825 */ /* 0x100fe200078e0204 */
[----:B-1----:R-:W2:Y:S04]  /*38ca0*/  LDL.LU.64 R18, [R1+0x5a0] ;  /* 0x0005a00001127983 */ /* 0x002ea80000300a00 */
[----:B------:R0:W-:Y:S04]  /*38cb0*/  STL.64 [R1+0x1b28], R22 ;  /* 0x001b281601007387 */ /* 0x0001e80000100a00 */
[----:B------:R1:W-:Y:S01]  /*38cc0*/  STL.64 [R1+0x1b38], R16 ;  /* 0x001b381001007387 */ /* 0x0003e20000100a00 */
[----:B0-----:R-:W-:-:S04]  /*38cd0*/  IMAD.WIDE R22, R15, 0x2, R4 ;  /* 0x000000020f167825 */ /* 0x001fc800078e0204 */
[--C-:B------:R-:W-:Y:S01]  /*38ce0*/  IMAD.WIDE R14, R12, 0x2, R4.reuse ;  /* 0x000000020c0e7825 */ /* 0x100fe200078e0204 */
[----:B-1----:R-:W2:Y:S04]  /*38cf0*/  LDL.LU.64 R16, [R1+0x298] ;  /* 0x0002980001107983 */ /* 0x002ea80000300a00 */
[----:B------:R0:W-:Y:S04]  /*38d00*/  STL.64 [R1+0x5d0], R22 ;  /* 0x0005d01601007387 */ /* 0x0001e80000100a00 */
[----:B------:R1:W-:Y:S01]  /*38d10*/  STL.64 [R1+0x1b50], R14 ;  /* 0x001b500e01007387 */ /* 0x0003e20000100a00 */
[----:B0-----:R-:W-:-:S03]  /*38d20*/  IMAD.WIDE R22, R13, 0x2, R4 ;  /* 0x000000020d167825 */ /* 0x001fc600078e0204 */
[----:B-1----:R-:W2:Y:S04]  /*38d30*/  LDL.LU.64 R14, [R1+0x598] ;  /* 0x00059800010e7983 */ /* 0x002ea80000300a00 */
[----:B------:R-:W-:Y:S01]  /*38d40*/  STL.64 [R1+0x5c8], R22 ;  /* 0x0005c81601007387 */ /* 0x000fe20000100a00 */
[----:B------:R-:W-:-:S05]  /*38d50*/  IMAD.WIDE R12, R6, 0x2, R4 ;  /* 0x00000002060c7825 */ /* 0x000fca00078e0204 */
[----:B------:R0:W-:Y:S02]  /*38d60*/  STL.64 [R1+0x1b60], R12 ;  /* 0x001b600c01007387 */ /* 0x0001e40000100a00 */
[--C-:B0-----:R-:W-:Y:S02]  /*38d70*/  IMAD.WIDE R12, R28, 0x2, R4.reuse ;  /* 0x000000021c0c7825 */ /* 0x101fe400078e0204 */
[----:B------:R-:W2:Y:S02]  /*38d80*/  LDL.LU R28, [R1+0x48a8] ;  /* 0x0048a800011c7983 */ /* 0x000ea40000300800 */
[----:B------:R-:W-:-:S05]  /*38d90*/  IMAD.WIDE R6, R7, 0x2, R4 ;  /* 0x0000000207067825 */ /* 0x000fca00078e0204 */
[----:B------:R0:W-:Y:S04]  /*38da0*/  STL.64 [R1+0x5c0], R6 ;  /* 0x0005c00601007387 */ /* 0x0001e80000100a00 */
[----:B0-----:R-:W2:Y:S04]  /*38db0*/  LDL.LU.64 R6, [R1+0x290] ;  /* 0x0002900001067983 */ /* 0x001ea80000300a00 */
[----:B------:R3:W-:Y:S04]  /*38dc0*/  STL.64 [R1+0x1b78], R12 ;  /* 0x001b780c01007387 */ /* 0x0007e80000100a00 */
[----:B------:R-:W2:Y:S01]  /*38dd0*/  LDL.LU.64 R22, [R1+0x590] ;  /* 0x0005900001167983 */ /* 0x000ea20000300a00 */
[----:B------:R-:W-:-:S05]  /*38de0*/  IMAD.WIDE R24, R10, 0x2, R4 ;  /* 0x000000020a187825 */ /* 0x000fca00078e0204 */
[----:B------:R-:W-:Y:S01]  /*38df0*/  STL.64 [R1+0x5b8], R24 ;  /* 0x0005b81801007387 */ /* 0x000fe20000100a00 */
[----:B---3--:R-:W-:-:S05]  /*38e00*/  IMAD.WIDE R12, R8, 0x2, R4 ;  /* 0x00000002080c7825 */ /* 0x008fca00078e0204 */
[----:B------:R0:W-:Y:S04]  /*38e10*/  STL.64 [R1+0x1b90], R12 ;  /* 0x001b900c01007387 */ /* 0x0001e80000100a00 */
[----:B0-----:R-:W3:Y:S01]  /*38e20*/  LDL.LU.64 R12, [R1+0x288] ;  /* 0x00028800010c7983 */ /* 0x001ee20000300a00 */
[----:B----4-:R-:W-:-:S04]  /*38e30*/  IMAD.WIDE R24, R9, 0x2, R4 ;  /* 0x0000000209187825 */ /* 0x010fc800078e0204 */
[--C-:B------:R-:W-:Y:S01]  /*38e40*/  IMAD.WIDE R8, R29, 0x2, R4.reuse ;  /* 0x000000021d087825 */ /* 0x100fe200078e0204 */
[----:B------:R0:W-:Y:S03]  /*38e50*/  STL.64 [R1+0x5b0], R24 ;  /* 0x0005b01801007387 */ /* 0x0001e60000100a00 */
[----:B0-----:R-:W-:-:S04]  /*38e60*/  IMAD.WIDE R24, R0, 0x2, R4 ;  /* 0x0000000200187825 */ /* 0x001fc800078e0204 */
[----:B-----5:R-:W-:Y:S01]  /*38e70*/  IMAD.MOV.U32 R0, RZ, RZ, R3 ;  /* 0x000000ffff007224 */ /* 0x020fe200078e0003 */
[----:B--2---:R-:W-:Y:S04]  /*38e80*/  STL [R1+0x4828], R28 ;  /* 0x0048281c01007387 */ /* 0x004fe80000100800 */
[----:B------:R0:W-:Y:S04]  /*38e90*/  STL.64 [R1+0x1ba0], R8 ;  /* 0x001ba00801007387 */ /* 0x0001e80000100a00 */
[----:B0-----:R-:W2:Y:S01]  /*38ea0*/  LDL.LU.64 R8, [R1+0x588] ;  /* 0x0005880001087983 */ /* 0x001ea20000300a00 */
[----:B------:R-:W-:-:S03]  /*38eb0*/  IMAD.WIDE R28, R11, 0x2, R4 ;  /* 0x000000020b1c7825 */ /* 0x000fc600078e0204 */
[----:B------:R-:W-:Y:S04]  /*38ec0*/  STL.64 [R1+0x1bb0], R24 ;  /* 0x001bb01801007387 */ /* 0x000fe80000100a00 */
[----:B------:R-:W4:Y:S01]  /*38ed0*/  LDL.LU.64 R10, [R1+0x280] ;  /* 0x00028000010a7983 */ /* 0x000f220000300a00 */
[----:B------:R-:W-:-:S03]  /*38ee0*/  IMAD.WIDE R4, R21, 0x2, R4 ;  /* 0x0000000215047825 */ /* 0x000fc600078e0204 */
[----:B------:R-:W-:Y:S04]  /*38ef0*/  STL.64 [R1+0x4830], R28 ;  /* 0x0048301c01007387 */ /* 0x000fe80000100a00 */
[----:B------:R-:W5:Y:S04]  /*38f00*/  LDL.LU.64 R20, [R1+0x580] ;  /* 0x0005800001147983 */ /* 0x000f680000300a00 */
[----:B------:R-:W-:Y:S04]  /*38f10*/  STL.64 [R1+0x4838], R4 ;  /* 0x0048380401007387 */ /* 0x000fe80000100a00 */
[----:B------:R0:W-:Y:S04]  /*38f20*/  STL [R1+0x4814], R2 ;  /* 0x0048140201007387 */ /* 0x0001e80000100800 */
[----:B0-----:R-:W5:Y:S04]  /*38f30*/  LDL.LU.64 R2, [R1+0x278] ;  /* 0x0002780001027983 */ /* 0x001f680000300a00 */
[----:B------:R0:W-:Y:S04]  /*38f40*/  STL [R1+0x480c], R0 ;  /* 0x00480c0001007387 */ /* 0x0001e80000100800 */
[----:B------:R1:W-:Y:S01]  /*38f50*/  STL [R1+0x4810], R26 ;  /* 0x0048101a01007387 */ /* 0x0003e20000100800 */
[----:B0-----:R-:W-:-:S03]  /*38f60*/  IMAD.MOV.U32 R0, RZ, RZ, R27 ;  /* 0x000000ffff007224 */ /* 0x001fc600078e001b */
[----:B-1----:R-:W5:Y:S04]  /*38f70*/  LDL.LU.64 R26, [R1+0x578] ;  /* 0x00057800011a7983 */ /* 0x002f680000300a00 */
        /* <DEDUP_REMOVED lines=21> */
[----:B---3--:R1:W-:Y:S01]  /*390d0*/  STL [R1+0x47e0], R12 ;  /* 0x0047e00c01007387 */ /* 0x0083e20000100800 */
[----:B0-----:R-:W-:-:S03]  /*390e0*/  IMAD.MOV.U32 R0, RZ, RZ, R13 ;  /* 0x000000ffff007224 */ /* 0x001fc600078e000d */
[----:B-1----:R-:W3:Y:S04]  /*390f0*/  LDL.LU.64 R12, [R1+0x560] ;  /* 0x00056000010c7983 */ /* 0x002ee80000300a00 */
[----:B------:R0:W-:Y:S04]  /*39100*/  STL [R1+0x47d4], R0 ;  /* 0x0047d40001007387 */ /* 0x0001e80000100800 */
[----:B--2---:R1:W-:Y:S01]  /*39110*/  STL [R1+0x47d8], R8 ;  /* 0x0047d80801007387 */ /* 0x0043e20000100800 */
[----:B0-----:R-:W-:-:S03]  /*39120*/  IMAD.MOV.U32 R0, RZ, RZ, R9 ;  /* 0x000000ffff007224 */ /* 0x001fc600078e0009 */
[----:B-1----:R-:W2:Y:S04]  /*39130*/  LDL.LU.64 R8, [R1+0x258] ;  /* 0x0002580001087983 */ /* 0x002ea80000300a00 */
[----:B------:R0:W-:Y:S04]  /*39140*/  STL [R1+0x47cc], R0 ;  /* 0x0047cc0001007387 */ /* 0x0001e80000100800 */
[----:B----4-:R1:W-:Y:S01]  /*39150*/  STL [R1+0x47d0], R10 ;  /* 0x0047d00a01007387 */ /* 0x0103e20000100800 */
[----:B0-----:R-:W-:-:S03]  /*39160*/  IMAD.MOV.U32 R0, RZ, RZ, R11 ;  /* 0x000000ffff007224 */ /* 0x001fc600078e000b */
[----:B-1----:R-:W4:Y:S04]  /*39170*/  LDL.LU.64 R10, [R1+0x558] ;  /* 0x00055800010a7983 */ /* 0x002f280000300a00 */
[----:B------:R0:W-:Y:S04]  /*39180*/  STL [R1+0x47c4], R0 ;  /* 0x0047c40001007387 */ /* 0x0001e80000100800 */
[----:B-----5:R1:W-:Y:S01]  /*39190*/  STL [R1+0x47c8], R20 ;  /* 0x0047c81401007387 */ /* 0x0203e20000100800 */
        /* <DEDUP_REMOVED lines=342> */
[----:B------:R2:W-:Y:S02]  /*3a700*/  STL [R1+0x4514], R0 ;  /* 0x0045140001007387 */ /* 0x0005e40000100800 */
[----:B--2---:R-:W-:Y:S02]  /*3a710*/  IMAD.MOV.U32 R0, RZ, RZ, R9 ;  /* 0x000000ffff007224 */ /* 0x004fe400078e0009 */
[----:B------:R0:W-:Y:S04]  /*3a720*/  STL [R1+0x4518], R8 ;  /* 0x0045180801007387 */ /* 0x0001e80000100800 */
[----:B0-----:R-:W2:Y:S04]  /*3a730*/  LDL.LU.64 R8, [R1+0xf8] ;  /* 0x0000f80001087983 */ /* 0x001ea80000300a00 */
        /* <DEDUP_REMOVED lines=33> */
[----:B------:R-:W-:Y:S04]  /*3a950*/  STL [R1+0x44d0], R22 ;  /* 0x0044d01601007387 */ /* 0x000fe80000100800 */
[----:B------:R-:W5:Y:S01]  /*3a960*/  LDL.LU.64 R24, [R1+0x3d8] ;  /* 0x0003d80001187983 */ /* 0x000f620000300a00 */
[----:B0-----:R-:W-:-:S05]  /*3a970*/  IMAD.MOV.U32 R0, RZ, RZ, R23 ;  /* 0x000000ffff007224 */ /* 0x001fca00078e0017 */
        /* <DEDUP_REMOVED lines=33> */
[----:B------:R1:W-:Y:S04]  /*3ab90*/  STL [R1+0x4488], R14 ;  /* 0x0044880e01007387 */ /* 0x0003e80000100800 */
[----:B------:R-:W5:Y:S01]  /*3aba0*/  LDL.LU.64 R22, [R1+0xb0] ;  /* 0x0000b00001167983 */ /* 0x000f620000300a00 */
[----:B0-----:R-:W-:-:S03]  /*3abb0*/  IMAD.MOV.U32 R0, RZ, RZ, R15 ;  /* 0x000000ffff007224 */ /* 0x001fc600078e000f */
[----:B------:R-:W-:Y:S04]  /*3abc0*/  STL [R1+0x4480], R6 ;  /* 0x0044800601007387 */ /* 0x000fe80000100800 */
[----:B------:R0:W-:Y:S04]  /*3abd0*/  STL [R1+0x447c], R0 ;  /* 0x00447c0001007387 */ /* 0x0001e80000100800 */
[----:B-1----:R-:W5:Y:S04]  /*3abe0*/  LDL.LU.64 R14, [R1+0x3b0] ;  /* 0x0003b000010e7983 */ /* 0x002f680000300a00 */
[----:B------:R-:W-:Y:S01]  /*3abf0*/  STL [R1+0x4478], R24 ;  /* 0x0044781801007387 */ /* 0x000fe20000100800 */
[----:B0-----:R-:W-:-:S05]  /*3ac00*/  IMAD.MOV.U32 R0, RZ, RZ, R7 ;  /* 0x000000ffff007224 */ /* 0x001fca00078e0007 */
[----:B------:R0:W-:Y:S04]  /*3ac10*/  STL [R1+0x4474], R0 ;  /* 0x0044740001007387 */ /* 0x0001e80000100800 */
[----:B------:R-:W5:Y:S01]  /*3ac20*/  LDL.LU.64 R6, [R1+0xa8] ;  /* 0x0000a80001067983 */ /* 0x000f620000300a00 */
[----:B0-----:R-:W-:-:S03]  /*3ac30*/  IMAD.MOV.U32 R0, RZ, RZ, R25 ;  /* 0x000000ffff007224 */ /* 0x001fc600078e0019 */
[----:B---3--:R-:W-:Y:S04]  /*3ac40*/  STL [R1+0x4470], R12 ;  /* 0x0044700c01007387 */ /* 0x008fe80000100800 */
[----:B------:R0:W-:Y:S02]  /*3ac50*/  STL [R1+0x446c], R0 ;  /* 0x00446c0001007387 */ /* 0x0001e40000100800 */
[----:B0-----:R-:W-:Y:S02]  /*3ac60*/  IMAD.MOV.U32 R0, RZ, RZ, R13 ;  /* 0x000000ffff007224 */ /* 0x001fe400078e000d */
[----:B------:R-:W3:Y:S04]  /*3ac70*/  LDL.LU.64 R12, [R1+0x3a8] ;  /* 0x0003a800010c7983 */ /* 0x000ee80000300a00 */
[----:B------:R2:W-:Y:S02]  /*3ac80*/  STL [R1+0x4464], R0 ;  /* 0x0044640001007387 */ /* 0x0005e40000100800 */
[----:B--2---:R-:W-:-:S02]  /*3ac90*/  IMAD.MOV.U32 R0, RZ, RZ, R9 ;  /* 0x000000ffff007224 */ /* 0x004fc400078e0009 */
        /* <DEDUP_REMOVED lines=24> */
[----:B------:R-:W-:Y:S01]  /*3ae20*/  STL [R1+0x4430], R22 ;  /* 0x0044301601007387 */ /* 0x000fe20000100800 */
[----:B0-----:R-:W-:-:S05]  /*3ae30*/  IMAD.MOV.U32 R0, RZ, RZ, R17 ;  /* 0x000000ffff007224 */ /* 0x001fca00078e0011 */
[----:B------:R0:W-:Y:S04]  /*3ae40*/  STL [R1+0x442c], R0 ;  /* 0x00442c0001007387 */ /* 0x0001e80000100800 */
[----:B-1----:R-:W5:Y:S04]  /*3ae50*/  LDL.LU.64 R16, [R1+0x88] ;  /* 0x0000880001107983 */ /* 0x002f680000300a00 */
[----:B------:R-:W-:Y:S01]  /*3ae60*/  STL [R1+0x4428], R14 ;  /* 0x0044280e01007387 */ /* 0x000fe20000100800 */
[----:B0-----:R-:W-:-:S05]  /*3ae70*/  IMAD.MOV.U32 R0, RZ, RZ, R23 ;  /* 0x000000ffff007224 */ /* 0x001fca00078e0017 */
[----:B------:R0:W-:Y:S04]  /*3ae80*/  STL [R1+0x4424], R0 ;  /* 0x0044240001007387 */ /* 0x0001e80000100800 */
[----:B------:R-:W5:Y:S04]  /*3ae90*/  LDL.LU.64 R28, [R1+0x388] ;  /* 0x00038800011c7983 */ /* 0x000f680000300a00 */
[----:B------:R-:W-:Y:S01]  /*3aea0*/  STL [R1+0x4420], R6 ;  /* 0x0044200601007387 */ /* 0x000fe20000100800 */
[----:B0-----:R-:W-:-:S05]  /*3aeb0*/  IMAD.MOV.U32 R0, RZ, RZ, R15 ;  /* 0x000000ffff007224 */ /* 0x001fca00078e000f */
[----:B------:R0:W-:Y:S04]  /*3aec0*/  STL [R1+0x441c], R0 ;  /* 0x00441c0001007387 */ /* 0x0001e80000100800 */
[----:B------:R-:W5:Y:S01]  /*3aed0*/  LDL.LU.64 R24, [R1+0x80] ;  /* 0x0000800001187983 */ /* 0x000f620000300a00 */
[----:B0-----:R-:W-:-:S03]  /*3aee0*/  IMAD.MOV.U32 R0, RZ, RZ, R7 ;  /* 0x000000ffff007224 */ /* 0x001fc600078e0007 */
[----:B------:R-:W5:Y:S04]  /*3aef0*/  LDL.LU.64 R6, [R1+0x380] ;  /* 0x0003800001067983 */ /* 0x000f680000300a00 */
[----:B------:R0:W-:Y:S04]  /*3af00*/  STL [R1+0x4414], R0 ;  /* 0x0044140001007387 */ /* 0x0001e80000100800 */
[----:B---3--:R-:W-:Y:S04]  /*3af10*/  STL [R1+0x4418], R12 ;  /* 0x0044180c01007387 */ /* 0x008fe80000100800 */
[----:B------:R-:W3:Y:S01]  /*3af20*/  LDL.LU.64 R14, [R1+0x78] ;  /* 0x00007800010e7983 */ /* 0x000ee20000300a00 */
[----:B0-----:R-:W-:-:S05]  /*3af30*/  IMAD.MOV.U32 R0, RZ, RZ, R13 ;  /* 0x000000ffff007224 */ /* 0x001fca00078e000d */
[----:B------:R2:W-:Y:S02]  /*3af40*/  STL [R1+0x440c], R0 ;  /* 0x00440c0001007387 */ /* 0x0005e40000100800 */
[----:B--2---:R-:W-:Y:S02]  /*3af50*/  IMAD.MOV.U32 R0, RZ, RZ, R9 ;  /* 0x000000ffff007224 */ /* 0x004fe400078e0009 */
[----:B------:R0:W-:Y:S04]  /*3af60*/  STL [R1+0x4410], R8 ;  /* 0x0044100801007387 */ /* 0x0001e80000100800 */
[----:B0-----:R-:W2:Y:S04]  /*3af70*/  LDL.LU.64 R8, [R1+0x378] ;  /* 0x0003780001087983 */ /* 0x001ea80000300a00 */
[----:B------:R0:W-:Y:S04]  /*3af80*/  STL [R1+0x4404], R0 ;  /* 0x0044040001007387 */ /* 0x0001e80000100800 */
[----:B----4-:R1:W-:Y:S04]  /*3af90*/  STL [R1+0x4408], R10 ;  /* 0x0044080a01007387 */ /* 0x0103e80000100800 */
[----:B------:R-:W4:Y:S01]  /*3afa0*/  LDL.LU.64 R12, [R1+0x70] ;  /* 0x00007000010c7983 */ /* 0x000f220000300a00 */
[----:B0-----:R-:W-:-:S03]  /*3afb0*/  IMAD.MOV.U32 R0, RZ, RZ, R11 ;  /* 0x000000ffff007224 */ /* 0x001fc600078e000b */
[----:B-----5:R-:W-:Y:S04]  /*3afc0*/  STL [R1+0x4400], R20 ;  /* 0x0044001401007387 */ /* 0x020fe80000100800 */
[----:B------:R0:W-:Y:S04]  /*3afd0*/  STL [R1+0x43fc], R0 ;  /* 0x0043fc0001007387 */ /* 0x0001e80000100800 */
[----:B-1----:R-:W5:Y:S01]  /*3afe0*/  LDL.LU.64 R10, [R1+0x370] ;  /* 0x00037000010a7983 */ /* 0x002f620000300a00 */
[----:B0-----:R-:W-:-:S03]  /*3aff0*/  IMAD.MOV.U32 R0, RZ, RZ, R21 ;  /* 0x000000ffff007224 */ /* 0x001fc600078e0015 */
[----:B------:R-:W-:Y:S04]  /*3b000*/  STL [R1+0x43f8], R2 ;  /* 0x0043f80201007387 */ /* 0x000fe80000100800 */
[----:B------:R0:W-:Y:S04]  /*3b010*/  STL [R1+0x43f4], R0 ;  /* 0x0043f40001007387 */ /* 0x0001e80000100800 */
[----:B------:R-:W5:Y:S01]  /*3b020*/  LDL.LU.64 R22, [R1+0x68] ;  /* 0x0000680001167983 */ /* 0x000f620000300a00 */
[----:B0-----:R-:W-:-:S03]  /*3b030*/  IMAD.MOV.U32 R0, RZ, RZ, R3 ;  /* 0x000000ffff007224 */ /* 0x001fc600078e0003 */
[----:B------:R-:W-:Y:S04]  /*3b040*/  STL [R1+0x43f0], R26 ;  /* 0x0043f01a01007387 */ /* 0x000fe80000100800 */
[----:B------:R0:W-:Y:S04]  /*3b050*/  STL [R1+0x43ec], R0 ;  /* 0x0043ec0001007387 */ /* 0x0001e80000100800 */
[----:B------:R-:W5:Y:S01]  /*3b060*/  LDL.LU.64 R2, [R1+0x368] ;  /* 0x0003680001027983 */ /* 0x000f620000300a00 */
[----:B0-----:R-:W-:-:S03]  /*3b070*/  IMAD.MOV.U32 R0, RZ, RZ, R27 ;  /* 0x000000ffff007224 */ /* 0x001fc600078e001b */
[----:B------:R-:W-:Y:S04]  /*3b080*/  STL [R1+0x43e8], R18 ;  /* 0x0043e81201007387 */ /* 0x000fe80000100800 */
[----:B------:R0:W-:Y:S04]  /*3b090*/  STL [R1+0x43e4], R0 ;  /* 0x0043e40001007387 */ /* 0x0001e80000100800 */
[----:B------:R-:W5:Y:S04]  /*3b0a0*/  LDL.LU.64 R26, [R1+0x60] ;  /* 0x00006000011a7983 */ /* 0x000f680000300a00 */
[----:B------:R-:W5:Y:S01]  /*3b0b0*/  LDL.LU.64 R20, [R1+0x360] ;  /* 0x0003600001147983 */ /* 0x000f620000300a00 */
[----:B0-----:R-:W-:-:S05]  /*3b0c0*/  IMAD.MOV.U32 R0, RZ, RZ, R19 ;  /* 0x000000ffff007224 */ /* 0x001fca00078e0013 */
[----:B------:R0:W-:Y:S04]  /*3b0d0*/  STL [R1+0x43dc], R0 ;  /* 0x0043dc0001007387 */ /* 0x0001e80000100800 */
[----:B------:R1:W-:Y:S04]  /*3b0e0*/  STL [R1+0x43e0], R16 ;  /* 0x0043e01001007387 */ /* 0x0003e80000100800 */
[----:B------:R-:W5:Y:S01]  /*3b0f0*/  LDL.LU.64 R18, [R1+0x58] ;  /* 0x0000580001127983 */ /* 0x000f620000300a00 */
[----:B0-----:R-:W-:-:S05]  /*3b100*/  IMAD.MOV.U32 R0, RZ, RZ, R17 ;  /* 0x000000ffff007224 */ /* 0x001fca00078e0011 */
[----:B------:R0:W-:Y:S04]  /*3b110*/  STL [R1+0x43d4], R0 ;  /* 0x0043d40001007387 */ /* 0x0001e80000100800 */
[----:B------:R-:W-:Y:S04]  /*3b120*/  STL [R1+0x43d8], R28 ;  /* 0x0043d81c01007387 */ /* 0x000fe80000100800 */
[----:B-1----:R-:W5:Y:S01]  /*3b130*/  LDL.LU.64 R16, [R1+0x358] ;  /* 0x0003580001107983 */ /* 0x002f620000300a00 */
[----:B0-----:R-:W-:-:S03]  /*3b140*/  IMAD.MOV.U32 R0, RZ, RZ, R29 ;  /* 0x000000ffff007224 */ /* 0x001fc600078e001d */
[----:B------:R-:W-:Y:S04]  /*3b150*/  STL [R1+0x43d0], R24 ;  /* 0x0043d01801007387 */ /* 0x000fe80000100800 */
[----:B------:R0:W-:Y:S02]  /*3b160*/  STL [R1+0x43cc], R0 ;  /* 0x0043cc0001007387 */ /* 0x0001e40000100800 */
[----:B0-----:R-:W-:Y:S02]  /*3b170*/  IMAD.MOV.U32 R0, RZ, RZ, R25 ;  /* 0x000000ffff007224 */ /* 0x001fe400078e0019 */
[----:B------:R-:W-:Y:S04]  /*3b180*/  STL [R1+0x43c8], R6 ;  /* 0x0043c80601007387 */ /* 0x000fe80000100800 */
[----:B------:R0:W-:Y:S02]  /*3b190*/  STL [R1+0x43c4], R0 ;  /* 0x0043c40001007387 */ /* 0x0001e40000100800 */
[----:B0-----:R-:W-:-:S02]  /*3b1a0*/  IMAD.MOV.U32 R0, RZ, RZ, R7 ;  /* 0x000000ffff007224 */ /* 0x001fc400078e0007 */
[----:B------:R-:W5:Y:S04]  /*3b1b0*/  LDL.LU.64 R6, [R1+0x50] ;  /* 0x0000500001067983 */ /* 0x000f680000300a00 */
[----:B------:R0:W-:Y:S04]  /*3b1c0*/  STL [R1+0x43bc], R0 ;  /* 0x0043bc0001007387 */ /* 0x0001e80000100800 */
[----:B---3--:R1:W-:Y:S01]  /*3b1d0*/  STL [R1+0x43c0], R14 ;  /* 0x0043c00e01007387 */ /* 0x0083e20000100800 */
[----:B0-----:R-:W-:-:S03]  /*3b1e0*/  IMAD.MOV.U32 R0, RZ, RZ, R15 ;  /* 0x000000ffff007224 */ /* 0x001fc600078e000f */
[----:B-1----:R-:W3:Y:S04]  /*3b1f0*/  LDL.LU.64 R14, [R1+0x350] ;  /* 0x00035000010e7983 */ /* 0x002ee80000300a00 */
[----:B------:R2:W-:Y:S02]  /*3b200*/  STL [R1+0x43b4], R0 ;  /* 0x0043b40001007387 */ /* 0x0005e40000100800 */
[----:B--2---:R-:W-:Y:S02]  /*3b210*/  IMAD.MOV.U32 R0, RZ, RZ, R9 ;  /* 0x000000ffff007224 */ /* 0x004fe400078e0009 */
[----:B------:R0:W-:Y:S04]  /*3b220*/  STL [R1+0x43b8], R8 ;  /* 0x0043b80801007387 */ /* 0x0001e80000100800 */
[----:B----4-:R-:W-:Y:S04]  /*3b230*/  STL [R1+0x43b0], R12 ;  /* 0x0043b00c01007387 */ /* 0x010fe80000100800 */
[----:B------:R1:W-:Y:S04]  /*3b240*/  STL [R1+0x43ac], R0 ;  /* 0x0043ac0001007387 */ /* 0x0003e80000100800 */
[----:B0-----:R-:W2:Y:S01]  /*3b250*/  LDL.LU.64 R8, [R1+0x48] ;  /* 0x0000480001087983 */ /* 0x001ea20000300a00 */
[----:B-1----:R-:W-:-:S03]  /*3b260*/  IMAD.MOV.U32 R0, RZ, RZ, R13 ;  /* 0x000000ffff007224 */ /* 0x002fc600078e000d */
[----:B-----5:R-:W-:Y:S04]  /*3b270*/  STL [R1+0x43a8], R10 ;  /* 0x0043a80a01007387 */ /* 0x020fe80000100800 */
[----:B------:R0:W-:Y:S04]  /*3b280*/  STL [R1+0x43a4], R0 ;  /* 0x0043a40001007387 */ /* 0x0001e80000100800 */
[----:B------:R-:W4:Y:S01]  /*3b290*/  LDL.LU.64 R12, [R1+0x348] ;  /* 0x00034800010c7983 */ /* 0x000f220000300a00 */
[----:B0-----:R-:W-:-:S03]  /*3b2a0*/  IMAD.MOV.U32 R0, RZ, RZ, R11 ;  /* 0x000000ffff007224 */ /* 0x001fc600078e000b */
[----:B------:R-:W-:Y:S04]  /*3b2b0*/  STL [R1+0x43a0], R22 ;  /* 0x0043a01601007387 */ /* 0x000fe80000100800 */
[----:B------:R0:W-:Y:S04]  /*3b2c0*/  STL [R1+0x439c], R0 ;  /* 0x00439c0001007387 */ /* 0x0001e80000100800 */
[----:B------:R-:W5:Y:S01]  /*3b2d0*/  LDL.LU.64 R10, [R1+0x40] ;  /* 0x00004000010a7983 */ /* 0x000f620000300a00 */
[----:B0-----:R-:W-:-:S03]  /*3b2e0*/  IMAD.MOV.U32 R0, RZ, RZ, R23 ;  /* 0x000000ffff007224 */ /* 0x001fc600078e0017 */
[----:B------:R-:W-:Y:S04]  /*3b2f0*/  STL [R1+0x4398], R2 ;  /* 0x0043980201007387 */ /* 0x000fe80000100800 */
[----:B------:R0:W-:Y:S02]  /*3b300*/  STL [R1+0x4394], R0 ;  /* 0x0043940001007387 */ /* 0x0001e40000100800 */
[----:B0-----:R-:W-:Y:S02]  /*3b310*/  IMAD.MOV.U32 R0, RZ, RZ, R3 ;  /* 0x000000ffff007224 */ /* 0x001fe400078e0003 */
[----:B------:R-:W2:Y:S04]  /*3b320*/  LDL.LU.64 R2, [R1+0x340] ;  /* 0x0003400001027983 */ /* 0x000ea80000300a00 */
[----:B------:R0:W-:Y:S04]  /*3b330*/  STL [R1+0x438c], R0 ;  /* 0x00438c0001007387 */ /* 0x0001e80000100800 */
[----:B------:R1:W-:Y:S04]  /*3b340*/  STL [R1+0x4390], R26 ;  /* 0x0043901a01007387 */ /* 0x0003e80000100800 */
[----:B------:R-:W-:Y:S01]  /*3b350*/  STL [R1+0x4388], R20 ;  /* 0x0043881401007387 */ /* 0x000fe20000100800 */
[----:B0-----:R-:W-:-:S05]  /*3b360*/  IMAD.MOV.U32 R0, RZ, RZ, R27 ;  /* 0x000000ffff007224 */ /* 0x001fca00078e001b */
[----:B------:R0:W-:Y:S04]  /*3b370*/  STL [R1+0x4384], R0 ;  /* 0x0043840001007387 */ /* 0x0001e80000100800 */
[----:B-1----:R-:W2:Y:S04]  /*3b380*/  LDL.LU.64 R26, [R1+0x38] ;  /* 0x00003800011a7983 */ /* 0x002ea80000300a00 */
[----:B------:R-:W-:Y:S01]  /*3b390*/  STL [R1+0x4380], R18 ;  /* 0x0043801201007387 */ /* 0x000fe20000100800 */
[----:B0-----:R-:W-:-:S05]  /*3b3a0*/  IMAD.MOV.U32 R0, RZ, RZ, R21 ;  /* 0x000000ffff007224 */ /* 0x001fca00078e0015 */
[----:B------:R0:W-:Y:S04]  /*3b3b0*/  STL [R1+0x437c], R0 ;  /* 0x00437c0001007387 */ /* 0x0001e80000100800 */
[----:B------:R-:W-:Y:S01]  /*3b3c0*/  STL [R1+0x4378], R16 ;  /* 0x0043781001007387 */ /* 0x000fe20000100800 */
[----:B0-----:R-:W-:-:S05]  /*3b3d0*/  IMAD.MOV.U32 R0, RZ, RZ, R19 ;  /* 0x000000ffff007224 */ /* 0x001fca00078e0013 */
[----:B------:R0:W-:Y:S04]  /*3b3e0*/  STL [R1+0x4374], R0 ;  /* 0x0043740001007387 */ /* 0x0001e80000100800 */
[----:B------:R-:W2:Y:S01]  /*3b3f0*/  LDL.LU.64 R24, [R1+0x30] ;  /* 0x0000300001187983 */ /* 0x000ea20000300a00 */
[----:B0-----:R-:W-:-:S03]  /*3b400*/  IMAD.MOV.U32 R0, RZ, RZ, R17 ;  /* 0x000000ffff007224 */ /* 0x001fc600078e0011 */
[----:B--2---:R0:W-:Y:S04]  /*3b410*/  STL.64 [R1+0x48a0], R24 ;  /* 0x0048a01801007387 */ /* 0x0041e80000100a00 */
[----:B0-----:R-:W2:Y:S04]  /*3b420*/  LDL.LU.64 R24, [R1+0x338] ;  /* 0x0003380001187983 */ /* 0x001ea80000300a00 */
[----:B------:R-:W2:Y:S04]  /*3b430*/  LDL.LU.64 R28, [R1+0x330] ;  /* 0x00033000011c7983 */ /* 0x000ea80000300a00 */
[----:B------:R0:W-:Y:S04]  /*3b440*/  STL [R1+0x436c], R0 ;  /* 0x00436c0001007387 */ /* 0x0001e80000100800 */
[----:B------:R1:W-:Y:S04]  /*3b450*/  STL [R1+0x4370], R6 ;  /* 0x0043700601007387 */ /* 0x0003e80000100800 */
[----:B------:R-:W2:Y:S01]  /*3b460*/  LDL.LU.64 R22, [R1+0x28] ;  /* 0x0000280001167983 */ /* 0x000ea20000300a00 */
[----:B0-----:R-:W-:-:S05]  /*3b470*/  IMAD.MOV.U32 R0, RZ, RZ, R7 ;  /* 0x000000ffff007224 */ /* 0x001fca00078e0007 */
[----:B------:R0:W-:Y:S04]  /*3b480*/  STL [R1+0x4364], R0 ;  /* 0x0043640001007387 */ /* 0x0001e80000100800 */
[----:B---3--:R-:W-:Y:S04]  /*3b490*/  STL [R1+0x4368], R14 ;  /* 0x0043680e01007387 */ /* 0x008fe80000100800 */
[----:B-1----:R-:W3:Y:S04]  /*3b4a0*/  LDL.LU.64 R6, [R1+0x328] ;  /* 0x0003280001067983 */ /* 0x002ee80000300a00 */
[----:B------:R-:W3:Y:S01]  /*3b4b0*/  LDL.LU.64 R20, [R1+0x20] ;  /* 0x0000200001147983 */ /* 0x000ee20000300a00 */
[----:B0-----:R-:W-:-:S05]  /*3b4c0*/  IMAD.MOV.U32 R0, RZ, RZ, R15 ;  /* 0x000000ffff007224 */ /* 0x001fca00078e000f */
[----:B------:R0:W-:Y:S04]  /*3b4d0*/  STL [R1+0x435c], R0 ;  /* 0x00435c0001007387 */ /* 0x0001e80000100800 */
[----:B------:R1:W-:Y:S01]  /*3b4e0*/  STL [R1+0x4360], R8 ;  /* 0x0043600801007387 */ /* 0x0003e20000100800 */
[----:B0-----:R-:W-:-:S03]  /*3b4f0*/  IMAD.MOV.U32 R0, RZ, RZ, R9 ;  /* 0x000000ffff007224 */ /* 0x001fc600078e0009 */
[----:B-1----:R-:W3:Y:S04]  /*3b500*/  LDL.LU.64 R8, [R1+0x320] ;  /* 0x0003200001087983 */ /* 0x002ee80000300a00 */
[----:B------:R0:W-:Y:S04]  /*3b510*/  STL [R1+0x4354], R0 ;  /* 0x0043540001007387 */ /* 0x0001e80000100800 */
[----:B----4-:R-:W-:Y:S04]  /*3b520*/  STL [R1+0x4358], R12 ;  /* 0x0043580c01007387 */ /* 0x010fe80000100800 */
[----:B------:R-:W4:Y:S04]  /*3b530*/  LDL.LU.64 R18, [R1+0x18] ;  /* 0x0000180001127983 */ /* 0x000f280000300a00 */
[----:B-----5:R-:W-:Y:S01]  /*3b540*/  STL [R1+0x4350], R10 ;  /* 0x0043500a01007387 */ /* 0x020fe20000100800 */
[----:B0-----:R-:W-:-:S05]  /*3b550*/  IMAD.MOV.U32 R0, RZ, RZ, R13 ;  /* 0x000000ffff007224 */ /* 0x001fca00078e000d */
[----:B------:R0:W-:Y:S04]  /*3b560*/  STL [R1+0x434c], R0 ;  /* 0x00434c0001007387 */ /* 0x0001e80000100800 */
[----:B------:R-:W5:Y:S04]  /*3b570*/  LDL.LU.64 R16, [R1+0x318] ;  /* 0x0003180001107983 */ /* 0x000f680000300a00 */
[----:B------:R-:W3:Y:S01]  /*3b580*/  LDL.LU.64 R14, [R1+0x10] ;  /* 0x00001000010e7983 */ /* 0x000ee20000300a00 */
[----:B0-----:R-:W-:-:S05]  /*3b590*/  IMAD.MOV.U32 R0, RZ, RZ, R11 ;  /* 0x000000ffff007224 */ /* 0x001fca00078e000b */
[----:B------:R0:W-:Y:S04]  /*3b5a0*/  STL [R1+0x4344], R0 ;  /* 0x0043440001007387 */ /* 0x0001e80000100800 */
[----:B------:R1:W-:Y:S04]  /*3b5b0*/  STL [R1+0x4348], R2 ;  /* 0x0043480201007387 */ /* 0x0003e80000100800 */
[----:B------:R-:W3:Y:S04]  /*3b5c0*/  LDL.LU.64 R12, [R1+0x310] ;  /* 0x00031000010c7983 */ /* 0x000ee80000300a00 */
[----:B------:R-:W3:Y:S01]  /*3b5d0*/  LDL.LU.64 R10, [R1+0x8] ;  /* 0x00000800010a7983 */ /* 0x000ee20000300a00 */
[----:B0-----:R-:W-:-:S05]  /*3b5e0*/  IMAD.MOV.U32 R0, RZ, RZ, R3 ;  /* 0x000000ffff007224 */ /* 0x001fca00078e0003 */
[----:B------:R0:W-:Y:S04]  /*3b5f0*/  STL [R1+0x433c], R0 ;  /* 0x00433c0001007387 */ /* 0x0001e80000100800 */
[----:B------:R0:W-:Y:S04]  /*3b600*/  STL [R1+0x4340], R26 ;  /* 0x0043401a01007387 */ /* 0x0001e80000100800 */
[----:B-1----:R-:W3:Y:S01]  /*3b610*/  LDL.LU.64 R2, [R1+0x308] ;  /* 0x0003080001027983 */ /* 0x002ee20000300a00 */
[----:B0-----:R-:W-:-:S03]  /*3b620*/  IMAD.MOV.U32 R0, RZ, RZ, R27 ;  /* 0x000000ffff007224 */ /* 0x001fc600078e001b */
[----:B------:R-:W3:Y:S04]  /*3b630*/  LDL.LU.64 R26, [R1] ;  /* 0x00000000011a7983 */ /* 0x000ee80000300a00 */
[----:B------:R0:W-:Y:S04]  /*3b640*/  STL [R1+0x4334], R0 ;  /* 0x0043340001007387 */ /* 0x0001e80000100800 */
[----:B--2---:R1:W-:Y:S04]  /*3b650*/  STL [R1+0x4338], R24 ;  /* 0x0043381801007387 */ /* 0x0043e80000100800 */
[----:B------:R-:W2:Y:S01]  /*3b660*/  LDL.LU.64 R4, [R1+0x300] ;  /* 0x0003000001047983 */ /* 0x000ea20000300a00 */
[----:B0-----:R-:W-:-:S03]  /*3b670*/  IMAD.MOV.U32 R0, RZ, RZ, R25 ;  /* 0x000000ffff007224 */ /* 0x001fc600078e0019 */
[----:B-1----:R-:W2:Y:S04]  /*3b680*/  LDL.LU.64 R24, [R1+0x48a0] ;  /* 0x0048a00001187983 */ /* 0x002ea80000300a00 */
[----:B--2---:R-:W-:Y:S04]  /*3b690*/  STL [R1+0x4330], R24 ;  /* 0x0043301801007387 */ /* 0x004fe80000100800 */
[----:B------:R0:W-:Y:S02]  /*3b6a0*/  STL [R1+0x432c], R0 ;  /* 0x00432c0001007387 */ /* 0x0001e40000100800 */
[----:B0-----:R-:W-:-:S02]  /*3b6b0*/  IMAD.MOV.U32 R0, RZ, RZ, R25 ;  /* 0x000000ffff007224 */ /* 0x001fc400078e0019 */
[----:B------:R-:W2:Y:S04]  /*3b6c0*/  LDL.LU.64 R24, [R1+0x4898] ;  /* 0x0048980001187983 */ /* 0x000ea80000300a00 */
[----:B------:R-:W-:Y:S04]  /*3b6d0*/  STL [R1+0x4328], R28 ;  /* 0x0043281c01007387 */ /* 0x000fe80000100800 */
[----:B------:R0:W-:Y:S02]  /*3b6e0*/  STL [R1+0x4324], R0 ;  /* 0x0043240001007387 */ /* 0x0001e40000100800 */
[----:B0-----:R-:W-:-:S02]  /*3b6f0*/  IMAD.MOV.U32 R0, RZ, RZ, R29 ;  /* 0x000000ffff007224 */ /* 0x001fc400078e001d */
[----:B------:R-:W2:Y:S04]  /*3b700*/  LDL.LU.64 R28, [R1+0x2f8] ;  /* 0x0002f800011c7983 */ /* 0x000ea80000300a00 */
[----:B------:R0:W-:Y:S04]  /*3b710*/  STL [R1+0x431c], R0 ;  /* 0x00431c0001007387 */ /* 0x0001e80000100800 */
[----:B------:R1:W-:Y:S01]  /*3b720*/  STL [R1+0x4320], R22 ;  /* 0x0043201601007387 */ /* 0x0003e20000100800 */
[----:B0-----:R-:W-:-:S03]  /*3b730*/  IMAD.MOV.U32 R0, RZ, RZ, R23 ;  /* 0x000000ffff007224 */ /* 0x001fc600078e0017 */
[----:B-1----:R-:W2:Y:S04]  /*3b740*/  LDL.LU.64 R22, [R1+0x4890] ;  /* 0x0048900001167983 */ /* 0x002ea80000300a00 */
[----:B---3--:R-:W-:Y:S04]  /*3b750*/  STL [R1+0x4318], R6 ;  /* 0x0043180601007387 */ /* 0x008fe80000100800 */
[----:B------:R0:W-:Y:S04]  /*3b760*/  STL [R1+0x4314], R0 ;  /* 0x0043140001007387 */ /* 0x0001e80000100800 */
[----:B------:R-:W-:Y:S01]  /*3b770*/  STL [R1+0x4310], R20 ;  /* 0x0043101401007387 */ /* 0x000fe20000100800 */
[----:B0-----:R-:W-:-:S05]  /*3b780*/  IMAD.MOV.U32 R0, RZ, RZ, R7 ;  /* 0x000000ffff007224 */ /* 0x001fca00078e0007 */
[----:B------:R0:W-:Y:S04]  /*3b790*/  STL [R1+0x430c], R0 ;  /* 0x00430c0001007387 */ /* 0x0001e80000100800 */
[----:B------:R-:W3:Y:S01]  /*3b7a0*/  LDL.LU.64 R6, [R1+0x2f0] ;  /* 0x0002f00001067983 */ /* 0x000ee20000300a00 */
[----:B0-----:R-:W-:-:S03]  /*3b7b0*/  IMAD.MOV.U32 R0, RZ, RZ, R21 ;  /* 0x000000ffff007224 */ /* 0x001fc600078e0015 */
[----:B------:R-:W2:Y:S04]  /*3b7c0*/  LDL.LU.64 R20, [R1+0x4888] ;  /* 0x0048880001147983 */ /* 0x000ea80000300a00 */
[----:B------:R-:W-:Y:S04]  /*3b7d0*/  STL [R1+0x4308], R8 ;  /* 0x0043080801007387 */ /* 0x000fe80000100800 */
[----:B------:R0:W-:Y:S04]  /*3b7e0*/  STL [R1+0x4304], R0 ;  /* 0x0043040001007387 */ /* 0x0001e80000100800 */
[----:B----4-:R-:W-:Y:S01]  /*3b7f0*/  STL [R1+0x4300], R18 ;  /* 0x0043001201007387 */ /* 0x010fe20000100800 */
[----:B0-----:R-:W-:-:S05]  /*3b800*/  IMAD.MOV.U32 R0, RZ, RZ, R9 ;  /* 0x000000ffff007224 */ /* 0x001fca00078e0009 */
[----:B------:R0:W-:Y:S04]  /*3b810*/  STL [R1+0x42fc], R0 ;  /* 0x0042fc0001007387 */ /* 0x0001e80000100800 */
[----:B------:R-:W4:Y:S01]  /*3b820*/  LDL.LU.64 R8, [R1+0x2e8] ;  /* 0x0002e80001087983 */ /* 0x000f220000300a00 */
[----:B0-----:R-:W-:-:S03]  /*3b830*/  IMAD.MOV.U32 R0, RZ, RZ, R19 ;  /* 0x000000ffff007224 */ /* 0x001fc600078e0013 */
[----:B------:R-:W2:Y:S04]  /*3b840*/  LDL.LU.64 R18, [R1+0x4880] ;  /* 0x0048800001127983 */ /* 0x000ea80000300a00 */
[----:B-----5:R-:W-:Y:S04]  /*3b850*/  STL [R1+0x42f8], R16 ;  /* 0x0042f81001007387 */ /* 0x020fe80000100800 */
[----:B------:R0:W-:Y:S02]  /*3b860*/  STL [R1+0x42f4], R0 ;  /* 0x0042f40001007387 */ /* 0x0001e40000100800 */
[----:B0-----:R-:W-:-:S02]  /*3b870*/  IMAD.MOV.U32 R0, RZ, RZ, R17 ;  /* 0x000000ffff007224 */ /* 0x001fc400078e0011 */
[----:B------:R-:W5:Y:S04]  /*3b880*/  LDL.LU.64 R16, [R1+0x4878] ;  /* 0x0048780001107983 */ /* 0x000f680000300a00 */
[----:B------:R-:W-:Y:S04]  /*3b890*/  STL [R1+0x42f0], R14 ;  /* 0x0042f00e01007387 */ /* 0x000fe80000100800 */
[----:B------:R0:W-:Y:S02]  /*3b8a0*/  STL [R1+0x42ec], R0 ;  /* 0x0042ec0001007387 */ /* 0x0001e40000100800 */
[----:B0-----:R-:W-:-:S02]  /*3b8b0*/  IMAD.MOV.U32 R0, RZ, RZ, R15 ;  /* 0x000000ffff007224 */ /* 0x001fc400078e000f */
[----:B------:R-:W2:Y:S04]  /*3b8c0*/  LDL.LU.64 R14, [R1+0x4870] ;  /* 0x00487000010e7983 */ /* 0x000ea80000300a00 */
        /* <DEDUP_REMOVED lines=19> */
[----:B--2---:R-:W-:Y:S04]  /*3ba00*/  STL [R1+0x42c0], R26 ;  /* 0x0042c01a01007387 */ /* 0x004fe80000100800 */
[----:B------:R0:W-:Y:S04]  /*3ba10*/  STL [R1+0x42bc], R0 ;  /* 0x0042bc0001007387 */ /* 0x0001e80000100800 */
[----:B------:R-:W2:Y:S04]  /*3ba20*/  LDL.LU.64 R4, [R1+0x2c8] ;  /* 0x0002c80001047983 */ /* 0x000ea80000300a00 */
[----:B------:R1:W-:Y:S01]  /*3ba30*/  STL [R1+0x42b4], R27 ;  /* 0x0042b41b01007387 */ /* 0x0003e20000100800 */
[----:B0-----:R-:W-:-:S03]  /*3ba40*/  IMAD.MOV.U32 R0, RZ, RZ, R29 ;  /* 0x000000ffff007224 */ /* 0x001fc600078e001d */
[----:B-1----:R-:W2:Y:S04]  /*3ba50*/  LDL.LU.64 R26, [R1+0x2d0] ;  /* 0x0002d000011a7983 */ /* 0x002ea80000300a00 */
[----:B------:R-:W-:Y:S04]  /*3ba60*/  STL [R1+0x42b8], R28 ;  /* 0x0042b81c01007387 */ /* 0x000fe80000100800 */
[----:B------:R-:W-:Y:S04]  /*3ba70*/  STL [R1+0x42b0], R2 ;  /* 0x0042b00201007387 */ /* 0x000fe80000100800 */
[----:B------:R-:W-:Y:S04]  /*3ba80*/  STL [R1+0x42ac], R0 ;  /* 0x0042ac0001007387 */ /* 0x000fe80000100800 */
[----:B------:R0:W-:Y:S04]  /*3ba90*/  STL [R1+0x42a4], R3 ;  /* 0x0042a40301007387 */ /* 0x0001e80000100800 */
[----:B0-----:R-:W2:Y:S04]  /*3baa0*/  LDL.LU.64 R2, [R1+0x2d8] ;  /* 0x0002d80001027983 */ /* 0x001ea80000300a00 */
[----:B------:R-:W2:Y:S04]  /*3bab0*/  LDL.LU.64 R28, [R1+0x2c0] ;  /* 0x0002c000011c7983 */ /* 0x000ea80000300a00 */
[----:B---3--:R0:W-:Y:S01]  /*3bac0*/  STL [R1+0x42a8], R6 ;  /* 0x0042a80601007387 */ /* 0x0081e20000100800 */
[----:B------:R-:W-:-:S03]  /*3bad0*/  IMAD.MOV.U32 R0, RZ, RZ, R7 ;  /* 0x000000ffff007224 */ /* 0x000fc600078e0007 */
[----:B0-----:R-:W3:Y:S04]  /*3bae0*/  LDL.LU.64 R6, [R1+0x4848] ;  /* 0x0048480001067983 */ /* 0x001ee80000300a00 */
[----:B---3--:R-:W-:Y:S04]  /*3baf0*/  STL [R1+0x42a0], R6 ;  /* 0x0042a00601007387 */ /* 0x008fe80000100800 */
[----:B------:R4:W-:Y:S04]  /*3bb00*/  STL [R1+0x429c], R0 ;  /* 0x00429c0001007387 */ /* 0x0009e80000100800 */
[----:B------:R0:W-:Y:S01]  /*3bb10*/  STL [R1+0x4294], R7 ;  /* 0x0042940701007387 */ /* 0x0001e20000100800 */
[----:B----4-:R-:W-:-:S03]  /*3bb20*/  IMAD.MOV.U32 R0, RZ, RZ, R9 ;  /* 0x000000ffff007224 */ /* 0x010fc600078e0009 */
[----:B0-----:R-:W3:Y:S04]  /*3bb30*/  LDL.LU.64 R6, [R1+0x2e0] ;  /* 0x0002e00001067983 */ /* 0x001ee80000300a00 */
[----:B------:R0:W-:Y:S04]  /*3bb40*/  STL [R1+0x4298], R8 ;  /* 0x0042980801007387 */ /* 0x0001e80000100800 */
[----:B0-----:R-:W4:Y:S04]  /*3bb50*/  LDL.LU.64 R8, [R1+0x4840] ;  /* 0x0048400001087983 */ /* 0x001f280000300a00 */
[----:B----4-:R-:W-:Y:S04]  /*3bb60*/  STL [R1+0x4290], R8 ;  /* 0x0042900801007387 */ /* 0x010fe80000100800 */
[----:B------:R-:W-:Y:S04]  /*3bb70*/  STL [R1+0x428c], R0 ;  /* 0x00428c0001007387 */ /* 0x000fe80000100800 */
[----:B------:R0:W-:Y:S04]  /*3bb80*/  STL [R1+0x4284], R9 ;  /* 0x0042840901007387 */ /* 0x0001e80000100800 */
[----:B0-----:R-:W4:Y:S04]  /*3bb90*/  LDL.LU.64 R8, [R1+0x2b8] ;  /* 0x0002b80001087983 */ /* 0x001f280000300a00 */
[----:B---3--:R0:W-:Y:S01]  /*3bba0*/  STL [R1+0x4288], R6 ;  /* 0x0042880601007387 */ /* 0x0081e20000100800 */
[----:B------:R-:W-:-:S03]  /*3bbb0*/  IMAD.MOV.U32 R0, RZ, RZ, R7 ;  /* 0x000000ffff007224 */ /* 0x000fc600078e0007 */
[----:B0-----:R-:W3:Y:S04]  /*3bbc0*/  LDL.LU.64 R6, [R1+0x2b0] ;  /* 0x0002b00001067983 */ /* 0x001ee80000300a00 */
[----:B------:R0:W-:Y:S04]  /*3bbd0*/  STL [R1+0x427c], R0 ;  /* 0x00427c0001007387 */ /* 0x0001e80000100800 */
[----:B------:R-:W-:Y:S04]  /*3bbe0*/  STL [R1+0x4280], R10 ;  /* 0x0042800a01007387 */ /* 0x000fe80000100800 */
[----:B------:R-:W-:Y:S04]  /*3bbf0*/  STL [R1+0x4274], R11 ;  /* 0x0042740b01007387 */ /* 0x000fe80000100800 */
[----:B--2---:R1:W-:Y:S04]  /*3bc00*/  STL [R1+0x4278], R2 ;  /* 0x0042780201007387 */ /* 0x0043e80000100800 */
[----:B------:R-:W-:Y:S01]  /*3bc10*/  STL [R1+0x4270], R12 ;  /* 0x0042700c01007387 */ /* 0x000fe20000100800 */
[----:B0-----:R-:W-:-:S05]  /*3bc20*/  IMAD.MOV.U32 R0, RZ, RZ, R3 ;  /* 0x000000ffff007224 */ /* 0x001fca00078e0003 */
[----:B------:R0:W-:Y:S04]  /*3bc30*/  STL [R1+0x426c], R0 ;  /* 0x00426c0001007387 */ /* 0x0001e80000100800 */
[----:B-1----:R-:W2:Y:S04]  /*3bc40*/  LDL.LU.64 R2, [R1+0x2a8] ;  /* 0x0002a80001027983 */ /* 0x002ea80000300a00 */
[----:B------:R-:W-:Y:S04]  /*3bc50*/  STL [R1+0x4264], R13 ;  /* 0x0042640d01007387 */ /* 0x000fe80000100800 */
[----:B------:R1:W-:Y:S04]  /*3bc60*/  STL [R1+0x4268], R26 ;  /* 0x0042681a01007387 */ /* 0x0003e80000100800 */
[----:B------:R-:W-:Y:S01]  /*3bc70*/  STL [R1+0x4260], R14 ;  /* 0x0042600e01007387 */ /* 0x000fe20000100800 */
[----:B0-----:R-:W-:-:S05]  /*3bc80*/  IMAD.MOV.U32 R0, RZ, RZ, R27 ;  /* 0x000000ffff007224 */ /* 0x001fca00078e001b */
[----:B------:R0:W-:Y:S04]  /*3bc90*/  STL [R1+0x425c], R0 ;  /* 0x00425c0001007387 */ /* 0x0001e80000100800 */
[----:B------:R-:W-:Y:S04]  /*3bca0*/  STL [R1+0x4254], R15 ;  /* 0x0042540f01007387 */ /* 0x000fe80000100800 */
[----:B-1----:R-:W2:Y:S04]  /*3bcb0*/  LDL.LU.64 R26, [R1+0x750] ;  /* 0x00075000011a7983 */ /* 0x002ea80000300a00 */
[----:B------:R1:W-:Y:S01]  /*3bcc0*/  STL [R1+0x4258], R4 ;  /* 0x0042580401007387 */ /* 0x0003e20000100800 */
[----:B0-----:R-:W-:-:S03]  /*3bcd0*/  IMAD.MOV.U32 R0, RZ, RZ, R5 ;  /* 0x000000ffff007224 */ /* 0x001fc600078e0005 */
[----:B-1----:R-:W2:Y:S04]  /*3bce0*/  LDL.LU.64 R4, [R1+0x758] ;  /* 0x0007580001047983 */ /* 0x002ea80000300a00 */
[----:B------:R-:W-:Y:S04]  /*3bcf0*/  STL [R1+0x424c], R0 ;  /* 0x00424c0001007387 */ /* 0x000fe80000100800 */
[----:B-----5:R-:W-:Y:S04]  /*3bd00*/  STL [R1+0x4250], R16 ;  /* 0x0042501001007387 */ /* 0x020fe80000100800 */
[----:B------:R0:W-:Y:S04]  /*3bd10*/  STL [R1+0x4244], R17 ;  /* 0x0042441101007387 */ /* 0x0001e80000100800 */
[----:B0-----:R-:W5:Y:S04]  /*3bd20*/  LDL.LU.64 R16, [R1+0x768] ;  /* 0x0007680001107983 */ /* 0x001f680000300a00 */
[----:B------:R0:W-:Y:S01]  /*3bd30*/  STL [R1+0x4248], R28 ;  /* 0x0042481c01007387 */ /* 0x0001e20000100800 */
[----:B------:R-:W-:-:S03]  /*3bd40*/  IMAD.MOV.U32 R0, RZ, RZ, R29 ;  /* 0x000000ffff007224 */ /* 0x000fc600078e001d */
[----:B0-----:R-:W5:Y:S04]  /*3bd50*/  LDL.LU.64 R28, [R1+0x770] ;  /* 0x00077000011c7983 */ /* 0x001f680000300a00 */
[----:B------:R0:W-:Y:S04]  /*3bd60*/  STL [R1+0x423c], R0 ;  /* 0x00423c0001007387 */ /* 0x0001e80000100800 */
[----:B------:R-:W-:Y:S04]  /*3bd70*/  STL [R1+0x4240], R18 ;  /* 0x0042401201007387 */ /* 0x000fe80000100800 */
[----:B------:R1:W-:Y:S04]  /*3bd80*/  STL [R1+0x4234], R19 ;  /* 0x0042341301007387 */ /* 0x0003e80000100800 */
[----:B------:R-:W5:Y:S04]  /*3bd90*/  LDL.LU.64 R14, [R1+0x778] ;  /* 0x00077800010e7983 */ /* 0x000f680000300a00 */
[----:B----4-:R-:W-:Y:S01]  /*3bda0*/  STL [R1+0x4238], R8 ;  /* 0x0042380801007387 */ /* 0x010fe20000100800 */
[----:B0-----:R-:W-:-:S03]  /*3bdb0*/  IMAD.MOV.U32 R0, RZ, RZ, R9 ;  /* 0x000000ffff007224 */ /* 0x001fc600078e0009 */
[----:B-1----:R-:W4:Y:S04]  /*3bdc0*/  LDL.LU.64 R18, [R1+0x780] ;  /* 0x0007800001127983 */ /* 0x002f280000300a00 */
[----:B------:R0:W-:Y:S04]  /*3bdd0*/  STL [R1+0x422c], R0 ;  /* 0x00422c0001007387 */ /* 0x0001e80000100800 */
[----:B------:R-:W-:Y:S04]  /*3bde0*/  STL [R1+0x4230], R20 ;  /* 0x0042301401007387 */ /* 0x000fe80000100800 */
[----:B------:R-:W-:Y:S04]  /*3bdf0*/  STL [R1+0x4224], R21 ;  /* 0x0042241501007387 */ /* 0x000fe80000100800 */
[----:B------:R-:W4:Y:S04]  /*3be00*/  LDL.LU.64 R12, [R1+0x790] ;  /* 0x00079000010c7983 */ /* 0x000f280000300a00 */
[----:B---3--:R-:W-:Y:S04]  /*3be10*/  STL [R1+0x4228], R6 ;  /* 0x0042280601007387 */ /* 0x008fe80000100800 */
[----:B------:R-:W3:Y:S01]  /*3be20*/  LDL.LU.64 R10, [R1+0x798] ;  /* 0x00079800010a7983 */ /* 0x000ee20000300a00 */
[----:B0-----:R-:W-:-:S05]  /*3be30*/  IMAD.MOV.U32 R0, RZ, RZ, R7 ;  /* 0x000000ffff007224 */ /* 0x001fca00078e0007 */
[----:B------:R2:W-:Y:S04]  /*3be40*/  STL [R1+0x421c], R0 ;  /* 0x00421c0001007387 */ /* 0x0005e80000100800 */
[----:B------:R-:W-:Y:S04]  /*3be50*/  STL [R1+0x4220], R22 ;  /* 0x0042201601007387 */ /* 0x000fe80000100800 */
[----:B------:R-:W-:Y:S04]  /*3be60*/  STL [R1+0x4214], R23 ;  /* 0x0042141701007387 */ /* 0x000fe80000100800 */
[----:B------:R-:W3:Y:S01]  /*3be70*/  LDL.LU.64 R8, [R1+0x7a0] ;  /* 0x0007a00001087983 */ /* 0x000ee20000300a00 */
[----:B--2---:R-:W-:-:S03]  /*3be80*/  IMAD.MOV.U32 R0, RZ, RZ, R3 ;  /* 0x000000ffff007224 */ /* 0x004fc600078e0003 */
[----:B------:R0:W-:Y:S04]  /*3be90*/  STL [R1+0x4218], R2 ;  /* 0x0042180201007387 */ /* 0x0001e80000100800 */
[----:B------:R-:W2:Y:S04]  /*3bea0*/  LDL.LU.64 R6, [R1+0x7a8] ;  /* 0x0007a80001067983 */ /* 0x000ea80000300a00 */
[----:B------:R1:W-:Y:S04]  /*3beb0*/  STL [R1+0x420c], R0 ;  /* 0x00420c0001007387 */ /* 0x0003e80000100800 */
[----:B------:R-:W-:Y:S04]  /*3bec0*/  STL [R1+0x4210], R24 ;  /* 0x0042101801007387 */ /* 0x000fe80000100800 */
[----:B------:R-:W-:Y:S04]  /*3bed0*/  STL [R1+0x2028], R25 ;  /* 0x0020281901007387 */ /* 0x000fe80000100800 */
[----:B0-----:R-:W2:Y:S04]  /*3bee0*/  LDL.LU.64 R2, [R1+0x7b8] ;  /* 0x0007b80001027983 */ /* 0x001ea80000300a00 */
[----:B------:R0:W-:Y:S01]  /*3bef0*/  STL [R1+0x2030], R26 ;  /* 0x0020301a01007387 */ /* 0x0001e20000100800 */
[----:B-1----:R-:W-:-:S03]  /*3bf00*/  IMAD.MOV.U32 R0, RZ, RZ, R27 ;  /* 0x000000ffff007224 */ /* 0x002fc600078e001b */
[----:B0-----:R-:W2:Y:S04]  /*3bf10*/  LDL.LU.64 R26, [R1+0x7c0] ;  /* 0x0007c000011a7983 */ /* 0x001ea80000300a00 */
[----:B------:R0:W-:Y:S04]  /*3bf20*/  STL [R1+0x202c], R0 ;  /* 0x00202c0001007387 */ /* 0x0001e80000100800 */
[----:B------:R1:W-:Y:S01]  /*3bf30*/  STL [R1+0x2038], R4 ;  /* 0x0020380401007387 */ /* 0x0003e20000100800 */
[----:B0-----:R-:W-:-:S03]  /*3bf40*/  IMAD.MOV.U32 R0, RZ, RZ, R5 ;  /* 0x000000ffff007224 */ /* 0x001fc600078e0005 */
[----:B-1----:R-:W2:Y:S04]  /*3bf50*/  LDL.LU.64 R4, [R1+0x7c8] ;  /* 0x0007c80001047983 */ /* 0x002ea80000300a00 */
        /* <DEDUP_REMOVED lines=13> */
[----:B----4-:R1:W-:Y:S01]  /*3c030*/  STL [R1+0x2058], R18 ;  /* 0x0020581201007387 */ /* 0x0103e20000100800 */
[----:B0-----:R-:W-:-:S03]  /*3c040*/  IMAD.MOV.U32 R0, RZ, RZ, R19 ;  /* 0x000000ffff007224 */ /* 0x001fc600078e0013 */
[----:B-1----:R-:W4:Y:S04]  /*3c050*/  LDL.LU.64 R18, [R1+0x7f8] ;  /* 0x0007f80001127983 */ /* 0x002f280000300a00 */
[----:B------:R0:W-:Y:S04]  /*3c060*/  STL [R1+0x2054], R0 ;  /* 0x0020540001007387 */ /* 0x0001e80000100800 */
[----:B------:R1:W-:Y:S01]  /*3c070*/  STL [R1+0x2060], R12 ;  /* 0x0020600c01007387 */ /* 0x0003e20000100800 */
[----:B0-----:R-:W-:-:S03]  /*3c080*/  IMAD.MOV.U32 R0, RZ, RZ, R13 ;  /* 0x000000ffff007224 */ /* 0x001fc600078e000d */
[----:B-1----:R-:W4:Y:S04]  /*3c090*/  LDL.LU.64 R12, [R1+0x800] ;  /* 0x00080000010c7983 */ /* 0x002f280000300a00 */
[----:B------:R0:W-:Y:S04]  /*3c0a0*/  STL [R1+0x205c], R0 ;  /* 0x00205c0001007387 */ /* 0x0001e80000100800 */
[----:B---3--:R1:W-:Y:S01]  /*3c0b0*/  STL [R1+0x2068], R10 ;  /* 0x0020680a01007387 */ /* 0x0083e20000100800 */
[----:B0-----:R-:W-:-:S03]  /*3c0c0*/  IMAD.MOV.U32 R0, RZ, RZ, R11 ;  /* 0x000000ffff007224 */ /* 0x001fc600078e000b */
[----:B-1----:R-:W3:Y:S04]  /*3c0d0*/  LDL.LU.64 R10, [R1+0x808] ;  /* 0x00080800010a7983 */ /* 0x002ee80000300a00 */
[----:B------:R0:W-:Y:S04]  /*3c0e0*/  STL [R1+0x2064], R0 ;  /* 0x0020640001007387 */ /* 0x0001e80000100800 */
[----:B------:R1:W-:Y:S01]  /*3c0f0*/  STL [R1+0x2070], R8 ;  /* 0x0020700801007387 */ /* 0x0003e20000100800 */
[----:B0-----:R-:W-:-:S03]  /*3c100*/  IMAD.MOV.U32 R0, RZ, RZ, R9 ;  /* 0x000000ffff007224 */ /* 0x001fc600078e0009 */
[----:B-1----:R-:W3:Y:S04]  /*3c110*/  LDL.LU.64 R8, [R1+0x810] ;  /* 0x0008100001087983 */ /* 0x002ee80000300a00 */
[----:B------:R0:W-:Y:S04]  /*3c120*/  STL [R1+0x206c], R0 ;  /* 0x00206c0001007387 */ /* 0x0001e80000100800 */
[----:B--2---:R1:W-:Y:S01]  /*3c130*/  STL [R1+0x2078], R6 ;  /* 0x0020780601007387 */ /* 0x0043e20000100800 */
[----:B0-----:R-:W-:-:S03]  /*3c140*/  IMAD.MOV.U32 R0, RZ, RZ, R7 ;  /* 0x000000ffff007224 */ /* 0x001fc600078e0007 */
[----:B-1----:R-:W2:Y:S04]  /*3c150*/  LDL.LU.64 R6, [R1+0x820] ;  /* 0x0008200001067983 */ /* 0x002ea80000300a00 */
[----:B------:R0:W-:Y:S04]  /*3c160*/  STL [R1+0x2074], R0 ;  /* 0x0020740001007387 */ /* 0x0001e80000100800 */
[----:B------:R1:W-:Y:S01]  /*3c170*/  STL [R1+0x2080], R2 ;  /* 0x0020800201007387 */ /* 0x0003e20000100800 */
        /* <DEDUP_REMOVED lines=3017> */
[----:B------:R-:W4:Y:S04]  /*47e10*/  LDL.LU.64 R20, [R1+0x610] ;  /* 0x0006100001147983 */ /* 0x000f280000300a00 */
[----:B------:R0:W-:Y:S04]  /*47e20*/  STL [R1+0x380c], R0 ;  /* 0x00380c0001007387 */ /* 0x0001e80000100800 */
[----:B------:R3:W-:Y:S04]  /*47e30*/  STL [R1+0x3818], R12 ;  /* 0x0038180c01007387 */ /* 0x0007e80000100800 */
[----:B-1----:R-:W4:Y:S01]  /*47e40*/  LDL.LU.64 R18, [R1+0x1ee8] ;  /* 0x001ee80001127983 */ /* 0x002f220000300a00 */
[----:B0-----:R-:W-:-:S05]  /*47e50*/  IMAD.MOV.U32 R0, RZ, RZ, R13 ;  /* 0x000000ffff007224 */ /* 0x001fca00078e000d */
[----:B------:R0:W-:Y:S04]  /*47e60*/  STL [R1+0x3814], R0 ;  /* 0x0038140001007387 */ /* 0x0001e80000100800 */
[----:B---3--:R-:W-:Y:S04]  /*47e70*/  STL [R1+0x3820], R10 ;  /* 0x0038200a01007387 */ /* 0x008fe80000100800 */
[----:B------:R-:W3:Y:S01]  /*47e80*/  LDL.LU.64 R12, [R1+0x1ab0] ;  /* 0x001ab000010c7983 */ /* 0x000ee20000300a00 */
[----:B0-----:R-:W-:-:S05]  /*47e90*/  IMAD.MOV.U32 R0, RZ, RZ, R11 ;  /* 0x000000ffff007224 */ /* 0x001fca00078e000b */
        /* <DEDUP_REMOVED lines=9> */
[----:B------:R1:W-:Y:S04]  /*47f30*/  STL [R1+0x3838], R2 ;  /* 0x0038380201007387 */ /* 0x0003e80000100800 */
[----:B------:R-:W2:Y:S01]  /*47f40*/  LDL.LU.64 R10, [R1+0x1ef8] ;  /* 0x001ef800010a7983 */ /* 0x000ea20000300a00 */
[----:B0-----:R-:W-:-:S05]  /*47f50*/  IMAD.MOV.U32 R0, RZ, RZ, R3 ;  /* 0x000000ffff007224 */ /* 0x001fca00078e0003 */
[----:B------:R0:W-:Y:S04]  /*47f60*/  STL [R1+0x3834], R0 ;  /* 0x0038340001007387 */ /* 0x0001e80000100800 */
[----:B------:R0:W-:Y:S04]  /*47f70*/  STL [R1+0x3840], R26 ;  /* 0x0038401a01007387 */ /* 0x0001e80000100800 */
[----:B-1----:R-:W2:Y:S01]  /*47f80*/  LDL.LU.64 R2, [R1+0x1ac8] ;  /* 0x001ac80001027983 */ /* 0x002ea20000300a00 */
[----:B0-----:R-:W-:-:S05]  /*47f90*/  IMAD.MOV.U32 R0, RZ, RZ, R27 ;  /* 0x000000ffff007224 */ /* 0x001fca00078e001b */
[----:B------:R0:W-:Y:S04]  /*47fa0*/  STL [R1+0x383c], R0 ;  /* 0x00383c0001007387 */ /* 0x0001e80000100800 */
[----:B------:R1:W-:Y:S04]  /*47fb0*/  STL [R1+0x3848], R4 ;  /* 0x0038480401007387 */ /* 0x0003e80000100800 */
[----:B------:R-:W2:Y:S01]  /*47fc0*/  LDL.LU.64 R26, [R1+0x1f00] ;  /* 0x001f0000011a7983 */ /* 0x000ea20000300a00 */
[----:B0-----:R-:W-:-:S05]  /*47fd0*/  IMAD.MOV.U32 R0, RZ, RZ, R5 ;  /* 0x000000ffff007224 */ /* 0x001fca00078e0005 */
[----:B------:R0:W-:Y:S04]  /*47fe0*/  STL [R1+0x3844], R0 ;  /* 0x0038440001007387 */ /* 0x0001e80000100800 */
[----:B-----5:R-:W-:Y:S04]  /*47ff0*/  STL [R1+0x3850], R16 ;  /* 0x0038501001007387 */ /* 0x020fe80000100800 */
[----:B-1----:R-:W5:Y:S01]  /*48000*/  LDL.LU.64 R4, [R1+0x600] ;  /* 0x0006000001047983 */ /* 0x002f620000300a00 */
[----:B0-----:R-:W-:-:S03]  /*48010*/  IMAD.MOV.U32 R0, RZ, RZ, R17 ;  /* 0x000000ffff007224 */ /* 0x001fc600078e0011 */
[----:B------:R-:W-:Y:S04]  /*48020*/  STL [R1+0x3858], R28 ;  /* 0x0038581c01007387 */ /* 0x000fe80000100800 */
[----:B------:R0:W-:Y:S02]  /*48030*/  STL [R1+0x384c], R0 ;  /* 0x00384c0001007387 */ /* 0x0001e40000100800 */
[----:B0-----:R-:W-:Y:S02]  /*48040*/  IMAD.MOV.U32 R0, RZ, RZ, R29 ;  /* 0x000000ffff007224 */ /* 0x001fe400078e001d */
[----:B------:R-:W5:Y:S04]  /*48050*/  LDL.LU.64 R28, [R1+0x1f08] ;  /* 0x001f0800011c7983 */ /* 0x000f680000300a00 */
[----:B------:R0:W-:Y:S04]  /*48060*/  STL [R1+0x3854], R0 ;  /* 0x0038540001007387 */ /* 0x0001e80000100800 */
[----:B------:R1:W-:Y:S04]  /*48070*/  STL [R1+0x3860], R14 ;  /* 0x0038600e01007387 */ /* 0x0003e80000100800 */
[----:B------:R-:W5:Y:S01]  /*48080*/  LDL.LU.64 R16, [R1+0x1ad8] ;  /* 0x001ad80001107983 */ /* 0x000f620000300a00 */
[----:B0-----:R-:W-:-:S05]  /*48090*/  IMAD.MOV.U32 R0, RZ, RZ, R15 ;  /* 0x000000ffff007224 */ /* 0x001fca00078e000f */
[----:B------:R0:W-:Y:S04]  /*480a0*/  STL [R1+0x385c], R0 ;  /* 0x00385c0001007387 */ /* 0x0001e80000100800 */
[----:B----4-:R-:W-:Y:S04]  /*480b0*/  STL [R1+0x3868], R20 ;  /* 0x0038681401007387 */ /* 0x010fe80000100800 */
[----:B-1----:R-:W4:Y:S01]  /*480c0*/  LDL.LU.64 R14, [R1+0x1f10] ;  /* 0x001f1000010e7983 */ /* 0x002f220000300a00 */
[----:B0-----:R-:W-:-:S03]  /*480d0*/  IMAD.MOV.U32 R0, RZ, RZ, R21 ;  /* 0x000000ffff007224 */ /* 0x001fc600078e0015 */
[----:B------:R-:W-:Y:S04]  /*480e0*/  STL [R1+0x3870], R18 ;  /* 0x0038701201007387 */ /* 0x000fe80000100800 */
[----:B------:R0:W-:Y:S02]  /*480f0*/  STL [R1+0x3864], R0 ;  /* 0x0038640001007387 */ /* 0x0001e40000100800 */
[----:B0-----:R-:W-:Y:S02]  /*48100*/  IMAD.MOV.U32 R0, RZ, RZ, R19 ;  /* 0x000000ffff007224 */ /* 0x001fe400078e0013 */
[----:B------:R-:W4:Y:S04]  /*48110*/  LDL.LU.64 R18, [R1+0x5f8] ;  /* 0x0005f80001127983 */ /* 0x000f280000300a00 */
[----:B------:R0:W-:Y:S04]  /*48120*/  STL [R1+0x386c], R0 ;  /* 0x00386c0001007387 */ /* 0x0001e80000100800 */
[----:B---3--:R1:W-:Y:S01]  /*48130*/  STL [R1+0x3878], R12 ;  /* 0x0038780c01007387 */ /* 0x0083e20000100800 */
[----:B0-----:R-:W-:-:S03]  /*48140*/  IMAD.MOV.U32 R0, RZ, RZ, R13 ;  /* 0x000000ffff007224 */ /* 0x001fc600078e000d */
[----:B-1----:R-:W3:Y:S04]  /*48150*/  LDL.LU.64 R12, [R1+0x1f18] ;  /* 0x001f1800010c7983 */ /* 0x002ee80000300a00 */
[----:B------:R0:W-:Y:S02]  /*48160*/  STL [R1+0x3874], R0 ;  /* 0x0038740001007387 */ /* 0x0001e40000100800 */
[----:B0-----:R-:W-:Y:S02]  /*48170*/  IMAD.MOV.U32 R0, RZ, RZ, R9 ;  /* 0x000000ffff007224 */ /* 0x001fe400078e0009 */
[----:B------:R0:W-:Y:S04]  /*48180*/  STL [R1+0x3880], R8 ;  /* 0x0038800801007387 */ /* 0x0001e80000100800 */
[----:B0-----:R-:W3:Y:S04]  /*48190*/  LDL.LU.64 R8, [R1+0x1af0] ;  /* 0x001af00001087983 */ /* 0x001ee80000300a00 */
        /* <DEDUP_REMOVED lines=13> */
[----:B------:R1:W-:Y:S04]  /*48270*/  STL [R1+0x38a0], R26 ;  /* 0x0038a01a01007387 */ /* 0x0003e80000100800 */
[----:B-----5:R-:W-:Y:S01]  /*48280*/  STL [R1+0x38a8], R4 ;  /* 0x0038a80401007387 */ /* 0x020fe20000100800 */
[----:B0-----:R-:W-:-:S05]  /*48290*/  IMAD.MOV.U32 R0, RZ, RZ, R27 ;  /* 0x000000ffff007224 */ /* 0x001fca00078e001b */
[----:B------:R0:W-:Y:S04]  /*482a0*/  STL [R1+0x389c], R0 ;  /* 0x00389c0001007387 */ /* 0x0001e80000100800 */
[----:B-1----:R-:W5:Y:S01]  /*482b0*/  LDL.LU.64 R26, [R1+0x1b00] ;  /* 0x001b0000011a7983 */ /* 0x002f620000300a00 */
[----:B0-----:R-:W-:-:S03]  /*482c0*/  IMAD.MOV.U32 R0, RZ, RZ, R5 ;  /* 0x000000ffff007224 */ /* 0x001fc600078e0005 */
[----:B------:R-:W5:Y:S04]  /*482d0*/  LDL.LU.64 R4, [R1+0x1f30] ;  /* 0x001f300001047983 */ /* 0x000f680000300a00 */
[----:B------:R0:W-:Y:S04]  /*482e0*/  STL [R1+0x38a4], R0 ;  /* 0x0038a40001007387 */ /* 0x0001e80000100800 */
[----:B------:R1:W-:Y:S01]  /*482f0*/  STL [R1+0x38b0], R28 ;  /* 0x0038b01c01007387 */ /* 0x0003e20000100800 */
[----:B0-----:R-:W-:-:S03]  /*48300*/  IMAD.MOV.U32 R0, RZ, RZ, R29 ;  /* 0x000000ffff007224 */ /* 0x001fc600078e001d */
[----:B-1----:R-:W5:Y:S04]  /*48310*/  LDL.LU.64 R28, [R1+0x5e8] ;  /* 0x0005e800011c7983 */ /* 0x002f680000300a00 */
[----:B------:R0:W-:Y:S04]  /*48320*/  STL [R1+0x38ac], R0 ;  /* 0x0038ac0001007387 */ /* 0x0001e80000100800 */
[----:B------:R1:W-:Y:S01]  /*48330*/  STL [R1+0x38b8], R16 ;  /* 0x0038b81001007387 */ /* 0x0003e20000100800 */
[----:B0-----:R-:W-:-:S03]  /*48340*/  IMAD.MOV.U32 R0, RZ, RZ, R17 ;  /* 0x000000ffff007224 */ /* 0x001fc600078e0011 */
[----:B----4-:R-:W-:Y:S04]  /*48350*/  STL [R1+0x38c0], R14 ;  /* 0x0038c00e01007387 */ /* 0x010fe80000100800 */
[----:B------:R0:W-:Y:S04]  /*48360*/  STL [R1+0x38b4], R0 ;  /* 0x0038b40001007387 */ /* 0x0001e80000100800 */
[----:B-1----:R-:W4:Y:S01]  /*48370*/  LDL.LU.64 R16, [R1+0x1f38] ;  /* 0x001f380001107983 */ /* 0x002f220000300a00 */
[----:B0-----:R-:W-:-:S03]  /*48380*/  IMAD.MOV.U32 R0, RZ, RZ, R15 ;  /* 0x000000ffff007224 */ /* 0x001fc600078e000f */
[----:B------:R-:W4:Y:S04]  /*48390*/  LDL.LU.64 R14, [R1+0x1b18] ;  /* 0x001b1800010e7983 */ /* 0x000f280000300a00 */
[----:B------:R0:W-:Y:S04]  /*483a0*/  STL [R1+0x38bc], R0 ;  /* 0x0038bc0001007387 */ /* 0x0001e80000100800 */
[----:B------:R-:W-:Y:S01]  /*483b0*/  STL [R1+0x38c8], R18 ;  /* 0x0038c81201007387 */ /* 0x000fe20000100800 */
[----:B0-----:R-:W-:-:S03]  /*483c0*/  IMAD.MOV.U32 R0, RZ, RZ, R19 ;  /* 0x000000ffff007224 */ /* 0x001fc600078e0013 */
        /* <DEDUP_REMOVED lines=10> */
[----:B--2---:R1:W-:Y:S04]  /*48470*/  STL [R1+0x38e0], R6 ;  /* 0x0038e00601007387 */ /* 0x0043e80000100800 */
[----:B------:R-:W2:Y:S01]  /*48480*/  LDL.LU.64 R18, [R1+0x1b28] ;  /* 0x001b280001127983 */ /* 0x000ea20000300a00 */
[----:B0-----:R-:W-:-:S03]  /*48490*/  IMAD.MOV.U32 R0, RZ, RZ, R7 ;  /* 0x000000ffff007224 */ /* 0x001fc600078e0007 */
[----:B------:R-:W-:Y:S04]  /*484a0*/  STL [R1+0x38e8], R10 ;  /* 0x0038e80a01007387 */ /* 0x000fe80000100800 */
[----:B------:R0:W-:Y:S04]  /*484b0*/  STL [R1+0x38dc], R0 ;  /* 0x0038dc0001007387 */ /* 0x0001e80000100800 */
[----:B-1----:R-:W2:Y:S01]  /*484c0*/  LDL.LU.64 R6, [R1+0x1f50] ;  /* 0x001f500001067983 */ /* 0x002ea20000300a00 */
[----:B0-----:R-:W-:-:S03]  /*484d0*/  IMAD.MOV.U32 R0, RZ, RZ, R11 ;  /* 0x000000ffff007224 */ /* 0x001fc600078e000b */
[----:B------:R-:W-:Y:S04]  /*484e0*/  STL [R1+0x38f0], R2 ;  /* 0x0038f00201007387 */ /* 0x000fe80000100800 */
[----:B------:R0:W-:Y:S04]  /*484f0*/  STL [R1+0x38e4], R0 ;  /* 0x0038e40001007387 */ /* 0x0001e80000100800 */
[----:B------:R-:W2:Y:S01]  /*48500*/  LDL.LU.64 R10, [R1+0x1f58] ;  /* 0x001f5800010a7983 */ /* 0x000ea20000300a00 */
[----:B0-----:R-:W-:-:S03]  /*48510*/  IMAD.MOV.U32 R0, RZ, RZ, R3 ;  /* 0x000000ffff007224 */ /* 0x001fc600078e0003 */
[----:B------:R-:W2:Y:S04]  /*48520*/  LDL.LU.64 R2, [R1+0x1b38] ;  /* 0x001b380001027983 */ /* 0x000ea80000300a00 */
[----:B------:R0:W-:Y:S04]  /*48530*/  STL [R1+0x38ec], R0 ;  /* 0x0038ec0001007387 */ /* 0x0001e80000100800 */
[----:B-----5:R1:W-:Y:S01]  /*48540*/  STL [R1+0x38f8], R26 ;  /* 0x0038f81a01007387 */ /* 0x0203e20000100800 */
[----:B0-----:R-:W-:-:S03]  /*48550*/  IMAD.MOV.U32 R0, RZ, RZ, R27 ;  /* 0x000000ffff007224 */ /* 0x001fc600078e001b */
[----:B------:R-:W-:Y:S04]  /*48560*/  STL [R1+0x3900], R4 ;  /* 0x0039000401007387 */ /* 0x000fe80000100800 */
[----:B------:R0:W-:Y:S04]  /*48570*/  STL [R1+0x38f4], R0 ;  /* 0x0038f40001007387 */ /* 0x0001e80000100800 */
[----:B-1----:R-:W5:Y:S01]  /*48580*/  LDL.LU.64 R26, [R1+0x1f60] ;  /* 0x001f6000011a7983 */ /* 0x002f620000300a00 */
[----:B0-----:R-:W-:-:S03]  /*48590*/  IMAD.MOV.U32 R0, RZ, RZ, R5 ;  /* 0x000000ffff007224 */ /* 0x001fc600078e0005 */
[----:B------:R-:W-:Y:S04]  /*485a0*/  STL [R1+0x3908], R28 ;  /* 0x0039081c01007387 */ /* 0x000fe80000100800 */
[----:B------:R0:W-:Y:S04]  /*485b0*/  STL [R1+0x38fc], R0 ;  /* 0x0038fc0001007387 */ /* 0x0001e80000100800 */
[----:B------:R-:W5:Y:S01]  /*485c0*/  LDL.LU.64 R4, [R1+0x5d0] ;  /* 0x0005d00001047983 */ /* 0x000f620000300a00 */
[----:B0-----:R-:W-:-:S03]  /*485d0*/  IMAD.MOV.U32 R0, RZ, RZ, R29 ;  /* 0x000000ffff007224 */ /* 0x001fc600078e001d */
[----:B------:R-:W5:Y:S04]  /*485e0*/  LDL.LU.64 R28, [R1+0x1f68] ;  /* 0x001f6800011c7983 */ /* 0x000f680000300a00 */
[----:B------:R4:W-:Y:S02]  /*485f0*/  STL [R1+0x3904], R0 ;  /* 0x0039040001007387 */ /* 0x0009e40000100800 */
[----:B----4-:R-:W-:Y:S02]  /*48600*/  IMAD.MOV.U32 R0, RZ, RZ, R17 ;  /* 0x000000ffff007224 */ /* 0x010fe400078e0011 */
[----:B------:R0:W-:Y:S04]  /*48610*/  STL [R1+0x3910], R16 ;  /* 0x0039101001007387 */ /* 0x0001e80000100800 */
[----:B------:R-:W-:Y:S04]  /*48620*/  STL [R1+0x3918], R14 ;  /* 0x0039180e01007387 */ /* 0x000fe80000100800 */
[----:B------:R1:W-:Y:S04]  /*48630*/  STL [R1+0x390c], R0 ;  /* 0x00390c0001007387 */ /* 0x0003e80000100800 */
[----:B0-----:R-:W4:Y:S01]  /*48640*/  LDL.LU.64 R16, [R1+0x1b50] ;  /* 0x001b500001107983 */ /* 0x001f220000300a00 */
[----:B-1----:R-:W-:-:S03]  /*48650*/  IMAD.MOV.U32 R0, RZ, RZ, R15 ;  /* 0x000000ffff007224 */ /* 0x002fc600078e000f */
[----:B------:R-:W-:Y:S04]  /*48660*/  STL [R1+0x3920], R20 ;  /* 0x0039201401007387 */ /* 0x000fe80000100800 */
[----:B------:R0:W-:Y:S04]  /*48670*/  STL [R1+0x3914], R0 ;  /* 0x0039140001007387 */ /* 0x0001e80000100800 */
[----:B------:R-:W4:Y:S01]  /*48680*/  LDL.LU.64 R14, [R1+0x1f70] ;  /* 0x001f7000010e7983 */ /* 0x000f220000300a00 */
[----:B0-----:R-:W-:-:S03]  /*48690*/  IMAD.MOV.U32 R0, RZ, RZ, R21 ;  /* 0x000000ffff007224 */ /* 0x001fc600078e0015 */
[----:B---3--:R-:W-:Y:S04]  /*486a0*/  STL [R1+0x3928], R12 ;  /* 0x0039280c01007387 */ /* 0x008fe80000100800 */
[----:B------:R0:W-:Y:S02]  /*486b0*/  STL [R1+0x391c], R0 ;  /* 0x00391c0001007387 */ /* 0x0001e40000100800 */
[----:B0-----:R-:W-:Y:S02]  /*486c0*/  IMAD.MOV.U32 R0, RZ, RZ, R13 ;  /* 0x000000ffff007224 */ /* 0x001fe400078e000d */
[----:B------:R-:W3:Y:S04]  /*486d0*/  LDL.LU.64 R12, [R1+0x5c8] ;  /* 0x0005c800010c7983 */ /* 0x000ee80000300a00 */
[----:B------:R0:W-:Y:S02]  /*486e0*/  STL [R1+0x3924], R0 ;  /* 0x0039240001007387 */ /* 0x0001e40000100800 */
[----:B0-----:R-:W-:-:S02]  /*486f0*/  IMAD.MOV.U32 R0, RZ, RZ, R9 ;  /* 0x000000ffff007224 */ /* 0x001fc400078e0009 */
[----:B------:R0:W-:Y:S04]  /*48700*/  STL [R1+0x3930], R8 ;  /* 0x0039300801007387 */ /* 0x0001e80000100800 */
[----:B--2---:R-:W-:Y:S04]  /*48710*/  STL [R1+0x3938], R18 ;  /* 0x0039381201007387 */ /* 0x004fe80000100800 */
[----:B------:R1:W-:Y:S04]  /*48720*/  STL [R1+0x392c], R0 ;  /* 0x00392c0001007387 */ /* 0x0003e80000100800 */
[----:B0-----:R-:W2:Y:S01]  /*48730*/  LDL.LU.64 R8, [R1+0x1f78] ;  /* 0x001f780001087983 */ /* 0x001ea20000300a00 */
[----:B-1----:R-:W-:-:S03]  /*48740*/  IMAD.MOV.U32 R0, RZ, RZ, R19 ;  /* 0x000000ffff007224 */ /* 0x002fc600078e0013 */
[----:B------:R-:W-:Y:S04]  /*48750*/  STL [R1+0x3940], R6 ;  /* 0x0039400601007387 */ /* 0x000fe80000100800 */
[----:B------:R0:W-:Y:S02]  /*48760*/  STL [R1+0x3934], R0 ;  /* 0x0039340001007387 */ /* 0x0001e40000100800 */
[----:B0-----:R-:W-:Y:S02]  /*48770*/  IMAD.MOV.U32 R0, RZ, RZ, R7 ;  /* 0x000000ffff007224 */ /* 0x001fe400078e0007 */
[----:B------:R-:W2:Y:S04]  /*48780*/  LDL.LU.64 R6, [R1+0x1b60] ;  /* 0x001b600001067983 */ /* 0x000ea80000300a00 */
[----:B------:R0:W-:Y:S04]  /*48790*/  STL [R1+0x393c], R0 ;  /* 0x00393c0001007387 */ /* 0x0001e80000100800 */
[----:B------:R1:W-:Y:S01]  /*487a0*/  STL [R1+0x3948], R10 ;  /* 0x0039480a01007387 */ /* 0x0003e20000100800 */
[----:B0-----:R-:W-:-:S03]  /*487b0*/  IMAD.MOV.U32 R0, RZ, RZ, R11 ;  /* 0x000000ffff007224 */ /* 0x001fc600078e000b */
[----:B------:R-:W-:Y:S04]  /*487c0*/  STL [R1+0x3950], R2 ;  /* 0x0039500201007387 */ /* 0x000fe80000100800 */
[----:B------:R0:W-:Y:S04]  /*487d0*/  STL [R1+0x3944], R0 ;  /* 0x0039440001007387 */ /* 0x0001e80000100800 */
[----:B-1----:R-:W2:Y:S01]  /*487e0*/  LDL.LU.64 R10, [R1+0x1f80] ;  /* 0x001f8000010a7983 */ /* 0x002ea20000300a00 */
[----:B0-----:R-:W-:-:S03]  /*487f0*/  IMAD.MOV.U32 R0, RZ, RZ, R3 ;  /* 0x000000ffff007224 */ /* 0x001fc600078e0003 */
[----:B------:R-:W2:Y:S04]  /*48800*/  LDL.LU.64 R2, [R1+0x5c0] ;  /* 0x0005c00001027983 */ /* 0x000ea80000300a00 */
[----:B------:R0:W-:Y:S04]  /*48810*/  STL [R1+0x394c], R0 ;  /* 0x00394c0001007387 */ /* 0x0001e80000100800 */
[----:B-----5:R1:W-:Y:S01]  /*48820*/  STL [R1+0x3958], R26 ;  /* 0x0039581a01007387 */ /* 0x0203e20000100800 */
[----:B0-----:R-:W-:-:S03]  /*48830*/  IMAD.MOV.U32 R0, RZ, RZ, R27 ;  /* 0x000000ffff007224 */ /* 0x001fc600078e001b */
[----:B-1----:R-:W5:Y:S04]  /*48840*/  LDL.LU.64 R26, [R1+0x1f88] ;  /* 0x001f8800011a7983 */ /* 0x002f680000300a00 */
[----:B------:R0:W-:Y:S04]  /*48850*/  STL [R1+0x3954], R0 ;  /* 0x0039540001007387 */ /* 0x0001e80000100800 */
[----:B------:R1:W-:Y:S01]  /*48860*/  STL [R1+0x3960], R4 ;  /* 0x0039600401007387 */ /* 0x0003e20000100800 */
[----:B0-----:R-:W-:-:S03]  /*48870*/  IMAD.MOV.U32 R0, RZ, RZ, R5 ;  /* 0x000000ffff007224 */ /* 0x001fc600078e0005 */
[----:B------:R-:W-:Y:S04]  /*48880*/  STL [R1+0x3968], R28 ;  /* 0x0039681c01007387 */ /* 0x000fe80000100800 */
[----:B------:R0:W-:Y:S04]  /*48890*/  STL [R1+0x395c], R0 ;  /* 0x00395c0001007387 */ /* 0x0001e80000100800 */
[----:B-1----:R-:W5:Y:S01]  /*488a0*/  LDL.LU.64 R4, [R1+0x1b78] ;  /* 0x001b780001047983 */ /* 0x002f620000300a00 */
[----:B0-----:R-:W-:-:S03]  /*488b0*/  IMAD.MOV.U32 R0, RZ, RZ, R29 ;  /* 0x000000ffff007224 */ /* 0x001fc600078e001d */
[----:B------:R-:W5:Y:S04]  /*488c0*/  LDL.LU.64 R28, [R1+0x1f90] ;  /* 0x001f9000011c7983 */ /* 0x000f680000300a00 */
[----:B------:R4:W-:Y:S02]  /*488d0*/  STL [R1+0x3964], R0 ;  /* 0x0039640001007387 */ /* 0x0009e40000100800 */
[----:B----4-:R-:W-:Y:S02]  /*488e0*/  IMAD.MOV.U32 R0, RZ, RZ, R17 ;  /* 0x000000ffff007224 */ /* 0x010fe400078e0011 */
[----:B------:R-:W-:Y:S04]  /*488f0*/  STL [R1+0x3970], R16 ;  /* 0x0039701001007387 */ /* 0x000fe80000100800 */
[----:B------:R-:W4:Y:S04]  /*48900*/  LDL.LU.64 R24, [R1+0x5b8] ;  /* 0x0005b80001187983 */ /* 0x000f280000300a00 */
[----:B------:R0:W-:Y:S02]  /*48910*/  STL [R1+0x396c], R0 ;  /* 0x00396c0001007387 */ /* 0x0001e40000100800 */
[----:B0-----:R-:W-:-:S02]  /*48920*/  IMAD.MOV.U32 R0, RZ, RZ, R15 ;  /* 0x000000ffff007224 */ /* 0x001fc400078e000f */
[----:B------:R-:W-:Y:S04]  /*48930*/  STL [R1+0x3978], R14 ;  /* 0x0039780e01007387 */ /* 0x000fe80000100800 */
[----:B------:R-:W4:Y:S04]  /*48940*/  LDL.LU.64 R22, [R1+0x1f98] ;  /* 0x001f980001167983 */ /* 0x000f280000300a00 */
[----:B------:R-:W4:Y:S04]  /*48950*/  LDL.LU.64 R20, [R1+0x1b90] ;  /* 0x001b900001147983 */ /* 0x000f280000300a00 */
[----:B------:R3:W-:Y:S02]  /*48960*/  STL [R1+0x3974], R0 ;  /* 0x0039740001007387 */ /* 0x0007e40000100800 */
[----:B---3--:R-:W-:-:S02]  /*48970*/  IMAD.MOV.U32 R0, RZ, RZ, R13 ;  /* 0x000000ffff007224 */ /* 0x008fc400078e000d */
[----:B------:R-:W-:Y:S04]  /*48980*/  STL [R1+0x3980], R12 ;  /* 0x0039800c01007387 */ /* 0x000fe80000100800 */
[----:B------:R-:W3:Y:S04]  /*48990*/  LDL.LU.64 R18, [R1+0x1fa0] ;  /* 0x001fa00001127983 */ /* 0x000ee80000300a00 */
[----:B------:R-:W3:Y:S04]  /*489a0*/  LDL.LU.64 R16, [R1+0x5b0] ;  /* 0x0005b00001107983 */ /* 0x000ee80000300a00 */
[----:B------:R2:W-:Y:S02]  /*489b0*/  STL [R1+0x397c], R0 ;  /* 0x00397c0001007387 */ /* 0x0005e40000100800 */
[----:B--2---:R-:W-:-:S02]  /*489c0*/  IMAD.MOV.U32 R0, RZ, RZ, R9 ;  /* 0x000000ffff007224 */ /* 0x004fc400078e0009 */
[----:B------:R-:W-:Y:S04]  /*489d0*/  STL [R1+0x3988], R8 ;  /* 0x0039880801007387 */ /* 0x000fe80000100800 */
[----:B------:R-:W2:Y:S04]  /*489e0*/  LDL.LU.64 R14, [R1+0x1fa8] ;  /* 0x001fa800010e7983 */ /* 0x000ea80000300a00 */
[----:B------:R-:W2:Y:S04]  /*489f0*/  LDL.LU.64 R12, [R1+0x1ba0] ;  /* 0x001ba000010c7983 */ /* 0x000ea80000300a00 */
[----:B------:R0:W-:Y:S02]  /*48a00*/  STL [R1+0x3984], R0 ;  /* 0x0039840001007387 */ /* 0x0001e40000100800 */
[----:B0-----:R-:W-:-:S02]  /*48a10*/  IMAD.MOV.U32 R0, RZ, RZ, R7 ;  /* 0x000000ffff007224 */ /* 0x001fc400078e0007 */
[----:B------:R0:W-:Y:S04]  /*48a20*/  STL [R1+0x3990], R6 ;  /* 0x0039900601007387 */ /* 0x0001e80000100800 */
[----:B------:R-:W2:Y:S04]  /*48a30*/  LDL.LU.64 R8, [R1+0x1fb0] ;  /* 0x001fb00001087983 */ /* 0x000ea80000300a00 */
[----:B0-----:R-:W2:Y:S04]  /*48a40*/  LDL.LU.64 R6, [R1+0x1bb0] ;  /* 0x001bb00001067983 */ /* 0x001ea80000300a00 */
[----:B------:R0:W-:Y:S04]  /*48a50*/  STL [R1+0x398c], R0 ;  /* 0x00398c0001007387 */ /* 0x0001e80000100800 */
[----:B------:R-:W-:Y:S01]  /*48a60*/  STL [R1+0x3998], R10 ;  /* 0x0039980a01007387 */ /* 0x000fe20000100800 */
[----:B0-----:R-:W-:-:S03]  /*48a70*/  IMAD.MOV.U32 R0, RZ, RZ, R11 ;  /* 0x000000ffff007224 */ /* 0x001fc600078e000b */
[----:B------:R-:W-:Y:S04]  /*48a80*/  STL [R1+0x39a0], R2 ;  /* 0x0039a00201007387 */ /* 0x000fe80000100800 */
[----:B------:R0:W-:Y:S02]  /*48a90*/  STL [R1+0x3994], R0 ;  /* 0x0039940001007387 */ /* 0x0001e40000100800 */
[----:B0-----:R-:W-:Y:S02]  /*48aa0*/  IMAD.MOV.U32 R0, RZ, RZ, R3 ;  /* 0x000000ffff007224 */ /* 0x001fe400078e0003 */
[----:B------:R-:W2:Y:S04]  /*48ab0*/  LDL.LU.64 R2, [R1+0x1fb8] ;  /* 0x001fb80001027983 */ /* 0x000ea80000300a00 */
[----:B------:R0:W-:Y:S04]  /*48ac0*/  STL [R1+0x399c], R0 ;  /* 0x00399c0001007387 */ /* 0x0001e80000100800 */
[----:B-----5:R1:W-:Y:S04]  /*48ad0*/  STL [R1+0x39a8], R26 ;  /* 0x0039a81a01007387 */ /* 0x0203e80000100800 */
[----:B------:R-:W5:Y:S01]  /*48ae0*/  LDL.64 R10, [R1+0x1280] ;  /* 0x00128000010a7983 */ /* 0x000f620000100a00 */
[----:B0-----:R-:W-:-:S03]  /*48af0*/  IMAD.MOV.U32 R0, RZ, RZ, R27 ;  /* 0x000000ffff007224 */ /* 0x001fc600078e001b */
[----:B-1----:R-:W5:Y:S04]  /*48b00*/  LDL.64 R26, [R1+0x1288] ;  /* 0x00128800011a7983 */ /* 0x002f680000100a00 */
[----:B------:R0:W-:Y:S04]  /*48b10*/  STL [R1+0x39a4], R0 ;  /* 0x0039a40001007387 */ /* 0x0001e80000100800 */
[----:B------:R1:W-:Y:S01]  /*48b20*/  STL [R1+0x39b0], R4 ;  /* 0x0039b00401007387 */ /* 0x0003e20000100800 */
[----:B0-----:R-:W-:-:S03]  /*48b30*/  IMAD.MOV.U32 R0, RZ, RZ, R5 ;  /* 0x000000ffff007224 */ /* 0x001fc600078e0005 */
[----:B-1----:R-:W5:Y:S04]  /*48b40*/  LDL.LU.64 R4, [R1+0x4838] ;  /* 0x0048380001047983 */ /* 0x002f680000300a00 */
[----:B------:R-:W-:Y:S04]  /*48b50*/  STL [R1+0x39b8], R28 ;  /* 0x0039b81c01007387 */ /* 0x000fe80000100800 */
[----:B------:R0:W-:Y:S02]  /*48b60*/  STL [R1+0x39ac], R0 ;  /* 0x0039ac0001007387 */ /* 0x0001e40000100800 */
[----:B0-----:R-:W-:-:S02]  /*48b70*/  IMAD.MOV.U32 R0, RZ, RZ, R29 ;  /* 0x000000ffff007224 */ /* 0x001fc400078e001d */
[----:B------:R-:W5:Y:S04]  /*48b80*/  LDL.LU.64 R28, [R1+0x4830] ;  /* 0x00483000011c7983 */ /* 0x000f680000300a00 */
[----:B------:R0:W-:Y:S02]  /*48b90*/  STL [R1+0x39b4], R0 ;  /* 0x0039b40001007387 */ /* 0x0001e40000100800 */
[----:B0-----:R-:W0:Y:S02]  /*48ba0*/  LDC R0, c[0x0][0x3a8] ;  /* 0x0000ea00ff007b82 */ /* 0x001e240000000800 */
[----:B----4-:R1:W-:Y:S02]  /*48bb0*/  STL [R1+0x39c0], R24 ;  /* 0x0039c01801007387 */ /* 0x0103e40000100800 */
[----:B-1----:R-:W-:-:S02]  /*48bc0*/  IMAD.MOV.U32 R24, RZ, RZ, R25 ;  /* 0x000000ffff187224 */ /* 0x002fc400078e0019 */
[----:B------:R1:W-:Y:S04]  /*48bd0*/  STL [R1+0x39c8], R22 ;  /* 0x0039c81601007387 */ /* 0x0003e80000100800 */
[----:B------:R-:W-:Y:S04]  /*48be0*/  STL [R1+0x39bc], R24 ;  /* 0x0039bc1801007387 */ /* 0x000fe80000100800 */
[----:B------:R4:W-:Y:S01]  /*48bf0*/  STL [R1+0x39d0], R20 ;  /* 0x0039d01401007387 */ /* 0x0009e20000100800 */
[----:B-1----:R-:W-:Y:S02]  /*48c00*/  IMAD.MOV.U32 R22, RZ, RZ, R23 ;  /* 0x000000ffff167224 */ /* 0x002fe400078e0017 */
[----:B----4-:R-:W-:-:S03]  /*48c10*/  IMAD.MOV.U32 R20, RZ, RZ, R21 ;  /* 0x000000ffff147224 */ /* 0x010fc600078e0015 */
[----:B------:R-:W-:Y:S04]  /*48c20*/  STL [R1+0x39c4], R22 ;  /* 0x0039c41601007387 */ /* 0x000fe80000100800 */
[----:B---3--:R1:W-:Y:S04]  /*48c30*/  STL [R1+0x39d8], R18 ;  /* 0x0039d81201007387 */ /* 0x0083e80000100800 */
[----:B------:R-:W-:Y:S04]  /*48c40*/  STL [R1+0x39cc], R20 ;  /* 0x0039cc1401007387 */ /* 0x000fe80000100800 */
[----:B------:R3:W-:Y:S01]  /*48c50*/  STL [R1+0x39e0], R16 ;  /* 0x0039e01001007387 */ /* 0x0007e20000100800 */
[----:B-1----:R-:W-:-:S02]  /*48c60*/  IMAD.MOV.U32 R18, RZ, RZ, R19 ;  /* 0x000000ffff127224 */ /* 0x002fc400078e0013 */
[----:B---3--:R-:W-:-:S03]  /*48c70*/  IMAD.MOV.U32 R16, RZ, RZ, R17 ;  /* 0x000000ffff107224 */ /* 0x008fc600078e0011 */
[----:B------:R-:W-:Y:S04]  /*48c80*/  STL [R1+0x39d4], R18 ;  /* 0x0039d41201007387 */ /* 0x000fe80000100800 */
[----:B--2---:R1:W-:Y:S04]  /*48c90*/  STL [R1+0x39e8], R14 ;  /* 0x0039e80e01007387 */ /* 0x0043e80000100800 */
[----:B------:R-:W-:Y:S04]  /*48ca0*/  STL [R1+0x39dc], R16 ;  /* 0x0039dc1001007387 */ /* 0x000fe80000100800 */
[----:B------:R2:W-:Y:S01]  /*48cb0*/  STL [R1+0x39f0], R12 ;  /* 0x0039f00c01007387 */ /* 0x0005e20000100800 */
[----:B-1----:R-:W-:-:S02]  /*48cc0*/  IMAD.MOV.U32 R14, RZ, RZ, R15 ;  /* 0x000000ffff0e7224 */ /* 0x002fc400078e000f */
[----:B--2---:R-:W-:-:S03]  /*48cd0*/  IMAD.MOV.U32 R12, RZ, RZ, R13 ;  /* 0x000000ffff0c7224 */ /* 0x004fc600078e000d */
[----:B------:R-:W-:Y:S04]  /*48ce0*/  STL [R1+0x39e4], R14 ;  /* 0x0039e40e01007387 */ /* 0x000fe80000100800 */
[----:B------:R1:W-:Y:S04]  /*48cf0*/  STL [R1+0x39f8], R8 ;  /* 0x0039f80801007387 */ /* 0x0003e80000100800 */
[----:B------:R-:W-:Y:S04]  /*48d00*/  STL [R1+0x39ec], R12 ;  /* 0x0039ec0c01007387 */ /* 0x000fe80000100800 */
[----:B------:R2:W-:Y:S01]  /*48d10*/  STL [R1+0x3a00], R6 ;  /* 0x003a000601007387 */ /* 0x0005e20000100800 */
[----:B-1----:R-:W-:-:S05]  /*48d20*/  IMAD.MOV.U32 R8, RZ, RZ, R9 ;  /* 0x000000ffff087224 */ /* 0x002fca00078e0009 */
[----:B------:R1:W-:Y:S01]  /*48d30*/  STL [R1+0x39f4], R8 ;  /* 0x0039f40801007387 */ /* 0x0003e20000100800 */
[----:B--2---:R-:W-:Y:S02]  /*48d40*/  IMAD.MOV.U32 R6, RZ, RZ, R7 ;  /* 0x000000ffff067224 */ /* 0x004fe400078e0007 */
[C---:B0-----:R-:W-:Y:S02]  /*48d50*/  IMAD R7, R0.reuse, 0x7e, RZ ;  /* 0x0000007e00077824 */ /* 0x041fe400078e02ff */
[C---:B-1----:R-:W-:Y:S01]  /*48d60*/  IMAD R8, R0.reuse, 0x7c, RZ ;  /* 0x0000007c00087824 */ /* 0x042fe200078e02ff */
[----:B-----5:R0:W-:Y:S04]  /*48d70*/  STL [R1+0x41f8], R4 ;  /* 0x0041f80401007387 */ /* 0x0201e80000100800 */
[----:B------:R-:W-:Y:S04]  /*48d80*/  STL [R1+0x39fc], R6 ;  /* 0x0039fc0601007387 */ /* 0x000fe80000100800 */
[----:B------:R1:W-:Y:S04]  /*48d90*/  STL [R1+0x41f4], R5 ;  /* 0x0041f40501007387 */ /* 0x0003e80000100800 */
[----:B------:R2:W-:Y:S01]  /*48da0*/  STL [R1+0x4200], R2 ;  /* 0x0042000201007387 */ /* 0x0005e20000100800 */
[----:B0-----:R-:W-:-:S02]  /*48db0*/  IMAD R4, R0, 0x7f, RZ ;  /* 0x0000007f00047824 */ /* 0x001fc400078e02ff */
[----:B-1----:R-:W-:Y:S02]  /*48dc0*/  IMAD.MOV.U32 R5, RZ, RZ, R3 ;  /* 0x000000ffff057224 */ /* 0x002fe400078e0003 */
[----:B------:R-:W-:Y:S02]  /*48dd0*/  IMAD.MOV.U32 R6, RZ, RZ, R29 ;  /* 0x000000ffff067224 */ /* 0x000fe400078e001d */
[C---:B--2---:R-:W-:Y:S01]  /*48de0*/  IMAD.WIDE R2, R4.reuse, 0x2, R10 ;  /* 0x0000000204027825 */ /* 0x044fe200078e020a */
[----:B------:R0:W-:Y:S04]  /*48df0*/  STL [R1+0x41fc], R5 ;  /* 0x0041fc0501007387 */ /* 0x0001e80000100800 */
[----:B------:R1:W-:Y:S01]  /*48e00*/  STL [R1+0x4208], R28 ;  /* 0x0042081c01007387 */ /* 0x0003e20000100800 */
[----:B0-----:R-:W-:-:S03]  /*48e10*/  IMAD.WIDE R4, R4, 0x2, R26 ;  /* 0x0000000204047825 */ /* 0x001fc600078e021a */
[----:B-1----:R-:W2:Y:S04]  /*48e20*/  LDL.LU R28, [R1+0x4828] ;  /* 0x00482800011c7983 */ /* 0x002ea80000300800 */
[----:B------:R-:W-:Y:S04]  /*48e30*/  STL [R1+0x3a08], R2 ;  /* 0x003a080201007387 */ /* 0x000fe80000100800 */
[----:B------:R-:W-:Y:S04]  /*48e40*/  STL [R1+0x4204], R6 ;  /* 0x0042040601007387 */ /* 0x000fe80000100800 */
[----:B------:R0:W-:Y:S04]  /*48e50*/  STL [R1+0x3a04], R3 ;  /* 0x003a040301007387 */ /* 0x0001e80000100800 */
[----:B------:R-:W-:Y:S04]  /*48e60*/  STL [R1+0x3a10], R4 ;  /* 0x003a100401007387 */ /* 0x000fe80000100800 */
[----:B------:R1:W-:Y:S01]  /*48e70*/  STL [R1+0x3a0c], R5 ;  /* 0x003a0c0501007387 */ /* 0x0003e20000100800 */
[----:B0-----:R-:W-:-:S04]  /*48e80*/  IMAD.WIDE R2, R7, 0x2, R10 ;  /* 0x0000000207027825 */ /* 0x001fc800078e020a */
[----:B------:R-:W-:Y:S02]  /*48e90*/  IMAD R6, R0, 0x7d, RZ ;  /* 0x0000007d00067824 */ /* 0x000fe400078e02ff */
[----:B-1----:R-:W-:Y:S01]  /*48ea0*/  IMAD.WIDE R4, R7, 0x2, R26 ;  /* 0x0000000207047825 */ /* 0x002fe200078e021a */
[----:B------:R-:W-:Y:S04]  /*48eb0*/  STL [R1+0x3a18], R2 ;  /* 0x003a180201007387 */ /* 0x000fe80000100800 */
[----:B------:R0:W-:Y:S04]  /*48ec0*/  STL [R1+0x3a14], R3 ;  /* 0x003a140301007387 */ /* 0x0001e80000100800 */
[----:B------:R-:W-:Y:S04]  /*48ed0*/  STL [R1+0x3a20], R4 ;  /* 0x003a200401007387 */ /* 0x000fe80000100800 */
[----:B------:R1:W-:Y:S01]  /*48ee0*/  STL [R1+0x3a1c], R5 ;  /* 0x003a1c0501007387 */ /* 0x0003e20000100800 */
[----:B0-----:R-:W-:-:S04]  /*48ef0*/  IMAD.WIDE R2, R6, 0x2, R10 ;  /* 0x0000000206027825 */ /* 0x001fc800078e020a */
[--C-:B------:R-:W-:Y:S01]  /*48f00*/  IMAD.WIDE R6, R6, 0x2, R26.reuse ;  /* 0x0000000206067825 */ /* 0x100fe200078e021a */
[----:B------:R-:W-:Y:S04]  /*48f10*/  STL [R1+0x3a28], R2 ;  /* 0x003a280201007387 */ /* 0x000fe80000100800 */
[----:B------:R0:W-:Y:S04]  /*48f20*/  STL [R1+0x3a24], R3 ;  /* 0x003a240301007387 */ /* 0x0001e80000100800 */
[----:B------:R3:W-:Y:S04]  /*48f30*/  STL [R1+0x3a30], R6 ;  /* 0x003a300601007387 */ /* 0x0007e80000100800 */
[----:B------:R-:W-:Y:S01]  /*48f40*/  STL [R1+0x3a2c], R7 ;  /* 0x003a2c0701007387 */ /* 0x000fe20000100800 */
[----:B-1----:R-:W-:-:S04]  /*48f50*/  IMAD.WIDE R4, R8, 0x2, R26 ;  /* 0x0000000208047825 */ /* 0x002fc800078e021a */
[----:B0-----:R-:W-:-:S04]  /*48f60*/  IMAD.WIDE R2, R8, 0x2, R10 ;  /* 0x0000000208027825 */ /* 0x001fc800078e020a */
[C---:B---3--:R-:W-:Y:S01]  /*48f70*/  IMAD R6, R0.reuse, 0x7b, RZ ;  /* 0x0000007b00067824 */ /* 0x048fe200078e02ff */
[----:B------:R-:W-:Y:S04]  /*48f80*/  STL [R1+0x3a38], R2 ;  /* 0x003a380201007387 */ /* 0x000fe80000100800 */
[----:B------:R0:W-:Y:S01]  /*48f90*/  STL [R1+0x3a34], R3 ;  /* 0x003a340301007387 */ /* 0x0001e20000100800 */
[----:B------:R-:W-:-:S03]  /*48fa0*/  IMAD R8, R0, 0x7a, RZ ;  /* 0x0000007a00087824 */ /* 0x000fc600078e02ff */
        /* <DEDUP_REMOVED lines=405> */
[----:B------:R-:W-:-:S03]  /*4a900*/  IMAD.SHL.U32 R8, R0, 0x40, RZ ;  /* 0x0000004000087824 */ /* 0x000fc600078e00ff */
        /* <DEDUP_REMOVED lines=440> */
[----:B------:R-:W-:Y:S01]  /*4c490*/  STL [R1+0x41d0], R6 ;  /* 0x0041d00601007387 */ /* 0x000fe20000100800 */
[----:B-1----:R-:W-:-:S03]  /*4c4a0*/  IMAD.WIDE R4, R8, 0x2, R26 ;  /* 0x0000000208047825 */ /* 0x002fc600078e021a */
[----:B------:R1:W-:Y:S01]  /*4c4b0*/  STL [R1+0x41cc], R7 ;  /* 0x0041cc0701007387 */ /* 0x0003e20000100800 */
[----:B0-----:R-:W-:-:S04]  /*4c4c0*/  IMAD.WIDE R2, R8, 0x2, R10 ;  /* 0x0000000208027825 */ /* 0x001fc800078e020a */
[C---:B-1----:R-:W-:Y:S01]  /*4c4d0*/  IMAD.WIDE R6, R0.reuse, 0x2, R10 ;  /* 0x0000000200067825 */ /* 0x042fe200078e020a */
[----:B------:R-:W-:Y:S04]  /*4c4e0*/  STL [R1+0x41d8], R2 ;  /* 0x0041d80201007387 */ /* 0x000fe80000100800 */
[----:B------:R0:W-:Y:S04]  /*4c4f0*/  STL [R1+0x41d4], R3 ;  /* 0x0041d40301007387 */ /* 0x0001e80000100800 */
[----:B------:R-:W-:Y:S04]  /*4c500*/  STL [R1+0x41e0], R4 ;  /* 0x0041e00401007387 */ /* 0x000fe80000100800 */
[----:B------:R-:W-:Y:S04]  /*4c510*/  STL [R1+0x41dc], R5 ;  /* 0x0041dc0501007387 */ /* 0x000fe80000100800 */
[----:B------:R-:W-:Y:S04]  /*4c520*/  STL [R1+0x41e8], R6 ;  /* 0x0041e80601007387 */ /* 0x000fe80000100800 */
[----:B------:R-:W-:Y:S01]  /*4c530*/  STL [R1+0x41e4], R7 ;  /* 0x0041e40701007387 */ /* 0x000fe20000100800 */
[----:B0-----:R-:W-:-:S05]  /*4c540*/  IMAD.WIDE R2, R0, 0x2, R26 ;  /* 0x0000000200027825 */ /* 0x001fca00078e021a */
[----:B------:R0:W-:Y:S04]  /*4c550*/  STL [R1+0x41f0], R2 ;  /* 0x0041f00201007387 */ /* 0x0001e80000100800 */
[----:B------:R1:W-:Y:S04]  /*4c560*/  STL [R1+0x41ec], R3 ;  /* 0x0041ec0301007387 */ /* 0x0003e80000100800 */
[----:B------:R3:W-:Y:S04]  /*4c570*/  STL [R1+0x2024], RZ ;  /* 0x002024ff01007387 */ /* 0x0007e80000100800 */
        /* <DEDUP_REMOVED lines=766> */
[----:B------:R3:W-:Y:S01]  /*4f560*/  STL [R1+0x448], RZ ;  /* 0x000448ff01007387 */ /* 0x0007e20000100800 */
[----:B------:R-:W4:Y:S03]  /*4f570*/  S2R R29, SR_TID.X ;  /* 0x00000000001d7919 */ /* 0x000f260000002100 */
        /* <DEDUP_REMOVED lines=32> */
[----:B----4-:R-:W-:-:S03]  /*4f780*/  LOP3.LUT R29, R29, 0x3f, RZ, 0xc0, !PT ;  /* 0x0000003f1d1d7812 */ /* 0x010fc600078ec0ff */
[----:B------:R3:W-:Y:S04]  /*4f790*/  STL [R1+0x6fc], RZ ;  /* 0x0006fcff01007387 */ /* 0x0007e80000100800 */
[----:B------:R3:W-:Y:S04]  /*4f7a0*/  STL [R1+0x6e0], RZ ;  /* 0x0006e0ff01007387 */ /* 0x0007e80000100800 */
[----:B------:R3:W-:Y:S04]  /*4f7b0*/  STL [R1+0x6e4], RZ ;  /* 0x0006e4ff01007387 */ /* 0x0007e80000100800 */
[----:B------:R3:W-:Y:S04]  /*4f7c0*/  STL [R1+0x6e8], RZ ;  /* 0x0006e8ff01007387 */ /* 0x0007e80000100800 */
[----:B------:R3:W-:Y:S01]  /*4f7d0*/  STL [R1+0x6ec], RZ ;  /* 0x0006ecff01007387 */ /* 0x0007e20000100800 */
[----:B0-----:R-:W-:-:S03]  /*4f7e0*/  IMAD.SHL.U32 R2, R29, 0x2, RZ ;  /* 0x000000021d027824 */ /* 0x001fc600078e00ff */
[----:B------:R3:W-:Y:S04]  /*4f7f0*/  STL [R1+0x6d0], RZ ;  /* 0x0006d0ff01007387 */ /* 0x0007e80000100800 */
[----:B------:R3:W-:Y:S01]  /*4f800*/  STL [R1+0x6d4], RZ ;  /* 0x0006d4ff01007387 */ /* 0x0007e20000100800 */
[----:B------:R-:W1:Y:S03]  /*4f810*/  LDC R29, c[0x0][0x3ac] ;  /* 0x0000eb00ff1d7b82 */ /* 0x000e660000000800 */
        /* <DEDUP_REMOVED lines=9> */
[----:B------:R-:W-:-:S02]  /*4f8b0*/  USHF.R.S32.HI UR7, URZ, 0x1f, UR4 ;  /* 0x0000001fff077899 */ /* 0x000fc40008011404 */
[----:B------:R-:W-:Y:S02]  /*4f8c0*/  USHF.L.U32 UR6, UR6, 0x7, URZ ;  /* 0x0000000706067899 */ /* 0x000fe400080006ff */
[----:B------:R-:W-:Y:S02]  /*4f8d0*/  ULEA.HI UR7, UR7, UR4, URZ, 0x7 ;  /* 0x0000000407077291 */ /* 0x000fe4000f8f38ff */
[----:B------:R-:W-:Y:S02]  /*4f8e0*/  USHF.R.S32.HI UR4, URZ, 0x1f, UR6 ;  /* 0x0000001fff047899 */ /* 0x000fe40008011406 */
[----:B------:R-:W-:Y:S01]  /*4f8f0*/  USHF.L.U32 UR8, UR6, 0x1, URZ ;  /* 0x0000000106087899 */ /* 0x000fe200080006ff */
[----:B-1----:R-:W-:-:S05]  /*4f900*/  IMAD.SHL.U32 R3, R29, 0x80, RZ ;  /* 0x000000801d037824 */ /* 0x002fca00078e00ff */
[----:B------:R-:W-:-:S04]  /*4f910*/  SHF.R.S32.HI R0, RZ, 0x1f, R3 ;  /* 0x0000001fff007819 */ /* 0x000fc80000011403 */
[C---:B------:R-:W-:Y:S01]  /*4f920*/  SHF.L.U64.HI R0, R3.reuse, 0x1, R0 ;  /* 0x0000000103007819 */ /* 0x040fe20000010200 */
[----:B------:R-:W-:Y:S01]  /*4f930*/  IMAD.SHL.U32 R3, R3, 0x2, RZ ;  /* 0x0000000203037824 */ /* 0x000fe200078e00ff */
[----:B------:R-:W-:Y:S01]  /*4f940*/  USHF.R.S32.HI UR7, URZ, 0x7, UR7 ;  /* 0x00000007ff077899 */ /* 0x000fe20008011407 */
[----:B------:R3:W-:Y:S01]  /*4f950*/  STL [R1+0x6bc], RZ ;  /* 0x0006bcff01007387 */ /* 0x0007e20000100800 */
[C---:B------:R-:W-:Y:S01]  /*4f960*/  LOP3.LUT R4, R2.reuse, 0x20, RZ, 0x3c, !PT ;  /* 0x0000002002047812 */ /* 0x040fe200078e3cff */
[----:B------:R-:W-:Y:S01]  /*4f970*/  USHF.L.U64.HI UR4, UR6, 0x1, UR4 ;  /* 0x0000000106047899 */ /* 0x000fe20008010204 */
[C---:B------:R-:W-:Y:S01]  /*4f980*/  LOP3.LUT R5, R2.reuse, 0x10, RZ, 0x3c, !PT ;  /* 0x0000001002057812 */ /* 0x040fe200078e3cff */
[----:B------:R3:W-:Y:S01]  /*4f990*/  STL [R1+0x6a0], RZ ;  /* 0x0006a0ff01007387 */ /* 0x0007e20000100800 */
[C---:B------:R-:W-:Y:S02]  /*4f9a0*/  LOP3.LUT R4, R2.reuse, 0x40, RZ, 0x3c, !PT ;  /* 0x0000004002047812 */ /* 0x040fe400078e3cff */
[C---:B------:R-:W-:Y:S01]  /*4f9b0*/  LOP3.LUT R5, R2.reuse, 0x30, RZ, 0x3c, !PT ;  /* 0x0000003002057812 */ /* 0x040fe200078e3cff */
[----:B------:R3:W-:Y:S01]  /*4f9c0*/  STL [R1+0x6a4], RZ ;  /* 0x0006a4ff01007387 */ /* 0x0007e20000100800 */
[----:B------:R-:W-:-:S02]  /*4f9d0*/  LOP3.LUT R4, R2, 0x50, RZ, 0x3c, !PT ;  /* 0x0000005002047812 */ /* 0x000fc400078e3cff */
[C---:B------:R-:W-:Y:S01]  /*4f9e0*/  LOP3.LUT R6, R2.reuse, 0x60, RZ, 0x3c, !PT ;  /* 0x0000006002067812 */ /* 0x040fe200078e3cff */
[----:B------:R3:W-:Y:S01]  /*4f9f0*/  STL [R1+0x6a8], RZ ;  /* 0x0006a8ff01007387 */ /* 0x0007e20000100800 */
[----:B------:R-:W-:-:S03]  /*4fa00*/  LOP3.LUT R5, R2, 0x70, RZ, 0x3c, !PT ;  /* 0x0000007002057812 */ /* 0x000fc600078e3cff */
        /* <DEDUP_REMOVED lines=174> */
[----:B------:R-:W0:Y:S03]  /*504f0*/  S2R R27, SR_TID.X ;  /* 0x00000000001b7919 */ /* 0x000e260000002100 */
        /* <DEDUP_REMOVED lines=8> */
[C---:B0-----:R-:W-:Y:S01]  /*50580*/  LOP3.LUT R29, R27.reuse, 0x7, RZ, 0xc0, !PT ;  /* 0x000000071b1d7812 */ /* 0x041fe200078ec0ff */
[----:B------:R-:W-:-:S02]  /*50590*/  IMAD.SHL.U32 R26, R27, 0x2, RZ ;  /* 0x000000021b1a7824 */ /* 0x000fc400078e00ff */
[----:B------:R3:W-:Y:S01]  /*505a0*/  STL [R1+0x1224], RZ ;  /* 0x001224ff01007387 */ /* 0x0007e20000100800 */
[----:B------:R-:W-:Y:S02]  /*505b0*/  IMAD.SHL.U32 R27, R27, 0x80, RZ ;  /* 0x000000801b1b7824 */ /* 0x000fe400078e00ff */
[----:B------:R-:W-:Y:S01]  /*505c0*/  IMAD R29, R29, 0x110, RZ ;  /* 0x000001101d1d7824 */ /* 0x000fe200078e02ff */
[----:B------:R3:W-:Y:S04]  /*505d0*/  STL [R1+0x1228], RZ ;  /* 0x001228ff01007387 */ /* 0x0007e80000100800 */
[----:B------:R3:W-:Y:S01]  /*505e0*/  STL [R1+0x122c], RZ ;  /* 0x00122cff01007387 */ /* 0x0007e20000100800 */
[----:B------:R-:W-:-:S03]  /*505f0*/  LOP3.LUT R29, R29, 0x10, R26, 0x78, !PT ;  /* 0x000000101d1d7812 */ /* 0x000fc600078e781a */
[----:B------:R3:W-:Y:S01]  /*50600*/  STL [R1+0x1210], RZ ;  /* 0x001210ff01007387 */ /* 0x0007e20000100800 */
[----:B------:R-:W-:-:S03]  /*50610*/  LOP3.LUT R29, R29, 0x800, R27, 0xf8, !PT ;  /* 0x000008001d1d7812 */ /* 0x000fc600078ef81b */
[----:B------:R3:W-:Y:S01]  /*50620*/  STL [R1+0x1214], RZ ;  /* 0x001214ff01007387 */ /* 0x0007e20000100800 */
[C---:B------:R-:W-:Y:S02]  /*50630*/  LOP3.LUT R4, R29.reuse, 0x20, RZ, 0x3c, !PT ;  /* 0x000000201d047812 */ /* 0x040fe400078e3cff */
[C---:B------:R-:W-:Y:S01]  /*50640*/  LOP3.LUT R6, R29.reuse, 0x40, RZ, 0x3c, !PT ;  /* 0x000000401d067812 */ /* 0x040fe200078e3cff */
[----:B------:R3:W-:Y:S01]  /*50650*/  STL [R1+0x1218], RZ ;  /* 0x001218ff01007387 */ /* 0x0007e20000100800 */
[----:B------:R-:W-:Y:S02]  /*50660*/  LOP3.LUT R5, R29, 0x60, RZ, 0x3c, !PT ;  /* 0x000000601d057812 */ /* 0x000fe400078e3cff */
[----:B--2---:R-:W-:Y:S01]  /*50670*/  LOP3.LUT R4, R28, 0x40, RZ, 0x3c, !PT ;  /* 0x000000401c047812 */ /* 0x004fe200078e3cff */
        /* <DEDUP_REMOVED lines=16> */
[----:B------:R3:W-:Y:S02]  /*50780*/  STL [R1+0x11dc], RZ ;  /* 0x0011dcff01007387 */ /* 0x0007e40000100800 */
.L_x_1:
[----:B0-----:R-:W2:Y:S01]  /*50790*/  LDL.64 R6, [R1+0x1288] ;  /* 0x0012880001067983 */ /* 0x001ea20000100a00 */
[----:B------:R-:W0:Y:S03]  /*507a0*/  LDC R4, c[0x0][0x3a0] ;  /* 0x0000e800ff047b82 */ /* 0x000e260000000800 */
[----:B--2---:R1:W-:Y:S04]  /*507b0*/  STL [R1+0x5d30], R7 ;  /* 0x005d300701007387 */ /* 0x0043e80000100800 */
[----:B-1----:R-:W0:Y:S04]  /*507c0*/  LDL R7, [R1+0x2024] ;  /* 0x0020240001077983 */ /* 0x002e280000100800 */
[----:B-----5:R-:W-:Y:S04]  /*507d0*/  STL [R1+0x5a78], R25 ;  /* 0x005a781901007387 */ /* 0x020fe80000100800 */
        /* <DEDUP_REMOVED lines=73> */
[----:B------:R-:W-:Y:S01]  /*50c70*/  STL [R1+0x5cc4], R25 ;  /* 0x005cc41901007387 */ /* 0x000fe20000100800 */
[----:B0-----:R-:W-:-:S03]  /*50c80*/  IMAD R4, R7, -0x80, R4 ;  /* 0xffffff8007047824 */ /* 0x001fc600078e0204 */
        /* <DEDUP_REMOVED lines=188> */
[----:B------:R-:W2:Y:S01]  /*51850*/  LDL.LU R7, [R1+0x5d30] ;  /* 0x005d300001077983 */ /* 0x000ea20000300800 */
[----:B------:R-:W-:-:S02]  /*51860*/  ISETP.GT.AND P0, PT, R4, RZ, PT ;  /* 0x000000ff0400720c */ /* 0x000fc40003f04270 */
[----:B0-----:R-:W-:Y:S02]  /*51870*/  PRMT R25, RZ, 0x7610, R25 ;  /* 0x00007610ff197816 */ /* 0x001fe40000000019 */
[----:B-1----:R-:W-:Y:S02]  /*51880*/  PRMT R24, RZ, 0x7610, R24 ;  /* 0x00007610ff187816 */ /* 0x002fe40000000018 */
[----:B------:R-:W-:-:S07]  /*51890*/  ISETP.GT.AND P1, PT, R4, 0x1, PT ;  /* 0x000000010400780c */ /* 0x000fce0003f24270 */
[----:B--2---:R-:W2:Y:S04]  /*518a0*/  @P0 LDG.E.U16 R25, desc[UR76][R6.64] ;  /* 0x0000004c06190981 */ /* 0x004ea8000c1e1500 */
[----:B--2---:R0:W-:Y:S04]  /*518b0*/  STL [R1+0x3b4], R25 ;  /* 0x0003b41901007387 */ /* 0x0041e80000100800 */
[----:B0-----:R-:W2:Y:S04]  /*518c0*/  LDL.LU R25, [R1+0x5d2c] ;  /* 0x005d2c0001197983 */ /* 0x001ea80000300800 */
[----:B------:R-:W4:Y:S01]  /*518d0*/  LDL.64 R6, [R1+0x1280] ;  /* 0x0012800001067983 */ /* 0x000f220000100a00 */
[----:B------:R-:W-:-:S02]  /*518e0*/  ISETP.GT.AND P2, PT, R4, 0x2, PT ;  /* 0x000000020400780c */ /* 0x000fc40003f44270 */
[----:B--2---:R-:W-:Y:S01]  /*518f0*/  PRMT R25, RZ, 0x7610, R25 ;  /* 0x00007610ff197816 */ /* 0x004fe20000000019 */
[----:B----4-:R-:W2:Y:S04]  /*51900*/  @P0 LDG.E.U16 R24, desc[UR76][R6.64] ;  /* 0x0000004c06180981 */ /* 0x010ea8000c1e1500 */
[----:B--2---:R0:W-:Y:S04]  /*51910*/  STL [R1+0x3b0], R24 ;  /* 0x0003b01801007387 */ /* 0x0041e80000100800 */
[----:B0-----:R-:W2:Y:S04]  /*51920*/  LDL.LU R24, [R1+0x5d28] ;  /* 0x005d280001187983 */ /* 0x001ea80000300800 */
[----:B------:R-:W4:Y:S04]  /*51930*/  LDL R6, [R1+0x41ec] ;  /* 0x0041ec0001067983 */ /* 0x000f280000100800 */
[----:B------:R-:W4:Y:S01]  /*51940*/  LDL R7, [R1+0x41f0] ;  /* 0x0041f00001077983 */ /* 0x000f220000100800 */
[----:B--2---:R-:W-:-:S02]  /*51950*/  PRMT R24, RZ, 0x7610, R24 ;  /* 0x00007610ff187816 */ /* 0x004fc40000000018 */
[----:B----4-:R-:W-:-:S04]  /*51960*/  @P1 LOP3.LUT R7, R7, R6, RZ, 0x3c, !PT ;  /* 0x0000000607071212 */ /* 0x010fc800078e3cff */
[----:B------:R-:W-:-:S04]  /*51970*/  @P1 LOP3.LUT R6, R7, R6, RZ, 0x3c, !PT ;  /* 0x0000000607061212 */ /* 0x000fc800078e3cff */
[----:B------:R-:W-:-:S05]  /*51980*/  @P1 LOP3.LUT R7, R7, R6, RZ, 0x3c, !PT ;  /* 0x0000000607071212 */ /* 0x000fca00078e3cff */
[----:B------:R-:W2:Y:S04]  /*51990*/  @P1 LDG.E.U16 R25, desc[UR76][R6.64] ;  /* 0x0000004c06191981 */ /* 0x000ea8000c1e1500 */
[----:B--2---:R0:W-:Y:S04]  /*519a0*/  STL [R1+0x3ac], R25 ;  /* 0x0003ac1901007387 */ /* 0x0041e80000100800 */
[----:B0-----:R-:W2:Y:S04]  /*519b0*/  LDL.LU R25, [R1+0x5d24] ;  /* 0x005d240001197983 */ /* 0x001ea80000300800 */
[----:B------:R-:W4:Y:S04]  /*519c0*/  LDL R6, [R1+0x41e4] ;  /* 0x0041e40001067983 */ /* 0x000f280000100800 */
[----:B------:R-:W4:Y:S01]  /*519d0*/  LDL R7, [R1+0x41e8] ;  /* 0x0041e80001077983 */ /* 0x000f220000100800 */
[----:B------:R-:W-:-:S02]  /*519e0*/  ISETP.GT.AND P0, PT, R4, 0x3, PT ;  /* 0x000000030400780c */ /* 0x000fc40003f04270 */
[----:B--2---:R-:W-:Y:S02]  /*519f0*/  PRMT R25, RZ, 0x7610, R25 ;  /* 0x00007610ff197816 */ /* 0x004fe40000000019 */
        /* <DEDUP_REMOVED lines=530> */
[----:B------:R-:W-:-:S02]  /*53b20*/  PRMT R28, RZ, 0x7610, R28 ;  /* 0x00007610ff1c7816 */ /* 0x000fc4000000001c */
[----:B------:R-:W-:Y:S02]  /*53b30*/  ISETP.GT.AND P1, PT, R4, 0x1f, PT ;  /* 0x0000001f0400780c */ /* 0x000fe40003f24270 */
        /* <DEDUP_REMOVED lines=10> */
[----:B----4-:R-:W-:-:S04]  /*53be0*/  @P0 LOP3.LUT R7, R7, R6, RZ, 0x3c, !PT ;  /* 0x0000000607070212 */ /* 0x010fc800078e3cff */
[----:B------:R-:W-:-:S04]  /*53bf0*/  @P0 LOP3.LUT R6, R7, R6, RZ, 0x3c, !PT ;  /* 0x0000000607060212 */ /* 0x000fc800078e3cff */
[----:B------:R-:W-:-:S05]  /*53c00*/  @P0 LOP3.LUT R7, R7, R6, RZ, 0x3c, !PT ;  /* 0x0000000607070212 */ /* 0x000fca00078e3cff */
[----:B------:R-:W4:Y:S04]  /*53c10*/  @P0 LDG.E.U16 R25, desc[UR76][R6.64] ;  /* 0x0000004c06190981 */ /* 0x000f28000c1e1500 */
[----:B----4-:R0:W-:Y:S04]  /*53c20*/  STL [R1+0x1ec], R25 ;  /* 0x0001ec1901007387 */ /* 0x0101e80000100800 */
[----:B0-----:R-:W4:Y:S04]  /*53c30*/  LDL.LU R25, [R1+0x5c3c] ;  /* 0x005c3c0001197983 */ /* 0x001f280000300800 */
[----:B---3--:R-:W3:Y:S04]  /*53c40*/  LDL R6, [R1+0x4014] ;  /* 0x0040140001067983 */ /* 0x008ee80000100800 */
[----:B------:R-:W3:Y:S01]  /*53c50*/  LDL R7, [R1+0x4018] ;  /* 0x0040180001077983 */ /* 0x000ee20000100800 */
[----:B----4-:R-:W-:-:S02]  /*53c60*/  PRMT R25, RZ, 0x7610, R25 ;  /* 0x00007610ff197816 */ /* 0x010fc40000000019 */
[----:B---3--:R-:W-:-:S04]  /*53c70*/  @P0 LOP3.LUT R7, R7, R6, RZ, 0x3c, !PT ;  /* 0x0000000607070212 */ /* 0x008fc800078e3cff */
[----:B------:R-:W-:-:S04]  /*53c80*/  @P0 LOP3.LUT R6, R7, R6, RZ, 0x3c, !PT ;  /* 0x0000000607060212 */ /* 0x000fc800078e3cff */
[----:B------:R-:W-:-:S05]  /*53c90*/  @P0 LOP3.LUT R7, R7, R6, RZ, 0x3c, !PT ;  /* 0x0000000607070212 */ /* 0x000fca00078e3cff */
[----:B------:R-:W3:Y:S04]  /*53ca0*/  @P0 LDG.E.U16 R28, desc[UR76][R6.64] ;  /* 0x0000004c061c0981 */ /* 0x000ee8000c1e1500 */
[----:B------:R-:W4:Y:S04]  /*53cb0*/  LDL R6, [R1+0x400c] ;  /* 0x00400c0001067983 */ /* 0x000f280000100800 */
[----:B------:R-:W4:Y:S01]  /*53cc0*/  LDL R7, [R1+0x4010] ;  /* 0x0040100001077983 */ /* 0x000f220000100800 */
[----:B--2---:R-:W-:Y:S02]  /*53cd0*/  PRMT R24, RZ, 0x7610, R24 ;  /* 0x00007610ff187816 */ /* 0x004fe40000000018 */
[----:B------:R-:W-:Y:S01]  /*53ce0*/  ISETP.GT.AND P0, PT, R4, 0x21, PT ;  /* 0x000000210400780c */ /* 0x000fe20003f04270 */
[----:B---3--:R-:W-:Y:S01]  /*53cf0*/  STL [R1+0x5944], R28 ;  /* 0x0059441c01007387 */ /* 0x008fe20000100800 */
[----:B----4-:R-:W-:-:S04]  /*53d00*/  @P1 LOP3.LUT R7, R7, R6, RZ, 0x3c, !PT ;  /* 0x0000000607071212 */ /* 0x010fc800078e3cff */
[----:B------:R-:W-:-:S04]  /*53d10*/  @P1 LOP3.LUT R6, R7, R6, RZ, 0x3c, !PT ;  /* 0x0000000607061212 */ /* 0x000fc800078e3cff */
[----:B------:R-:W-:-:S05]  /*53d20*/  @P1 LOP3.LUT R7, R7, R6, RZ, 0x3c, !PT ;  /* 0x0000000607071212 */ /* 0x000fca00078e3cff */
[----:B------:R-:W2:Y:S04]  /*53d30*/  @P1 LDG.E.U16 R25, desc[UR76][R6.64] ;  /* 0x0000004c06191981 */ /* 0x000ea8000c1e1500 */
[----:B--2---:R0:W-:Y:S04]  /*53d40*/  STL [R1+0x1fe8], R25 ;  /* 0x001fe81901007387 */ /* 0x0041e80000100800 */
[----:B0-----:R-:W2:Y:S04]  /*53d50*/  LDL.LU R25, [R1+0x5c38] ;  /* 0x005c380001197983 */ /* 0x001ea80000300800 */
[----:B------:R-:W3:Y:S04]  /*53d60*/  LDL R6, [R1+0x4004] ;  /* 0x0040040001067983 */ /* 0x000ee80000100800 */
[----:B------:R-:W3:Y:S01]  /*53d70*/  LDL R7, [R1+0x4008] ;  /* 0x0040080001077983 */ /* 0x000ee20000100800 */
[----:B--2---:R-:W-:-:S02]  /*53d80*/  PRMT R25, RZ, 0x7610, R25 ;  /* 0x00007610ff197816 */ /* 0x004fc40000000019 */
[----:B---3--:R-:W-:-:S04]  /*53d90*/  @P1 LOP3.LUT R7, R7, R6, RZ, 0x3c, !PT ;  /* 0x0000000607071212 */ /* 0x008fc800078e3cff */
        /* <DEDUP_REMOVED lines=16> */
[----:B------:R-:W-:-:S02]  /*53ea0*/  ISETP.GT.AND P1, PT, R4, 0x22, PT ;  /* 0x000000220400780c */ /* 0x000fc40003f24270 */
[----:B--2---:R-:W-:Y:S02]  /*53eb0*/  PRMT R25, RZ, 0x7610, R25 ;  /* 0x00007610ff197816 */ /* 0x004fe40000000019 */
        /* <DEDUP_REMOVED lines=226> */
[----:B------:R-:W-:-:S02]  /*54ce0*/  PRMT R28, RZ, 0x7610, R28 ;  /* 0x00007610ff1c7816 */ /* 0x000fc4000000001c */
[----:B------:R-:W-:Y:S02]  /*54cf0*/  ISETP.GT.AND P1, PT, R4, 0x2e, PT ;  /* 0x0000002e0400780c */ /* 0x000fe40003f24270 */
        /* <DEDUP_REMOVED lines=8> */
[----:B------:R-:W3:Y:S02]  /*54d80*/  LDL R7, [R1+0x3f30] ;  /* 0x003f300001077983 */ /* 0x000ee40000100800 */
[----:B---3--:R-:W-:-:S04]  /*54d90*/  @P0 LOP3.LUT R7, R7, R6, RZ, 0x3c, !PT ;  /* 0x0000000607070212 */ /* 0x008fc800078e3cff */
[----:B------:R-:W-:-:S04]  /*54da0*/  @P0 LOP3.LUT R6, R7, R6, RZ, 0x3c, !PT ;  /* 0x0000000607060212 */ /* 0x000fc800078e3cff */
[----:B------:R-:W-:-:S05]  /*54db0*/  @P0 LOP3.LUT R7, R7, R6, RZ, 0x3c, !PT ;  /* 0x0000000607070212 */ /* 0x000fca00078e3cff */
[----:B------:R-:W3:Y:S04]  /*54dc0*/  @P0 LDG.E.U16 R25, desc[UR76][R6.64] ;  /* 0x0000004c06190981 */ /* 0x000ee8000c1e1500 */
[----:B---3--:R0:W-:Y:S04]  /*54dd0*/  STL [R1+0x18c], R25 ;  /* 0x00018c1901007387 */ /* 0x0081e80000100800 */
[----:B0-----:R-:W3:Y:S04]  /*54de0*/  LDL.LU R25, [R1+0x5bc8] ;  /* 0x005bc80001197983 */ /* 0x001ee80000300800 */
[----:B------:R-:W4:Y:S04]  /*54df0*/  LDL R6, [R1+0x3f24] ;  /* 0x003f240001067983 */ /* 0x000f280000100800 */
[----:B------:R-:W4:Y:S01]  /*54e00*/  LDL R7, [R1+0x3f28] ;  /* 0x003f280001077983 */ /* 0x000f220000100800 */
[----:B--2---:R-:W-:-:S02]  /*54e10*/  PRMT R24, RZ, 0x7610, R24 ;  /* 0x00007610ff187816 */ /* 0x004fc40000000018 */
[----:B------:R-:W-:Y:S02]  /*54e20*/  ISETP.GT.AND P2, PT, R4, 0x2f, PT ;  /* 0x0000002f0400780c */ /* 0x000fe40003f44270 */
[----:B----4-:R-:W-:-:S04]  /*54e30*/  @P0 LOP3.LUT R7, R7, R6, RZ, 0x3c, !PT ;  /* 0x0000000607070212 */ /* 0x010fc800078e3cff */
[----:B------:R-:W-:-:S04]  /*54e40*/  @P0 LOP3.LUT R6, R7, R6, RZ, 0x3c, !PT ;  /* 0x0000000607060212 */ /* 0x000fc800078e3cff */
[----:B------:R-:W-:-:S05]  /*54e50*/  @P0 LOP3.LUT R7, R7, R6, RZ, 0x3c, !PT ;  /* 0x0000000607070212 */ /* 0x000fca00078e3cff */
[----:B------:R-:W2:Y:S04]  /*54e60*/  @P0 LDG.E.U16 R28, desc[UR76][R6.64] ;  /* 0x0000004c061c0981 */ /* 0x000ea8000c1e1500 */
[----:B------:R-:W4:Y:S04]  /*54e70*/  LDL R6, [R1+0x3f1c] ;  /* 0x003f1c0001067983 */ /* 0x000f280000100800 */
[----:B------:R-:W4:Y:S01]  /*54e80*/  LDL R7, [R1+0x3f20] ;  /* 0x003f200001077983 */ /* 0x000f220000100800 */
[----:B---3--:R-:W-:Y:S02]  /*54e90*/  PRMT R25, RZ, 0x7610, R25 ;  /* 0x00007610ff197816 */ /* 0x008fe40000000019 */
[----:B------:R-:W-:Y:S01]  /*54ea0*/  ISETP.GT.AND P0, PT, R4, 0x30, PT ;  /* 0x000000300400780c */ /* 0x000fe20003f04270 */
[----:B--2---:R-:W-:Y:S01]  /*54eb0*/  STL [R1+0x5988], R28 ;  /* 0x0059881c01007387 */ /* 0x004fe20000100800 */
        /* <DEDUP_REMOVED lines=399> */
[----:B---3--:R-:W-:Y:S02]  /*567b0*/  PRMT R25, RZ, 0x7610, R25 ;  /* 0x00007610ff197816 */ /* 0x008fe40000000019 */
[----:B----4-:R-:W-:-:S04]  /*567c0*/  @P1 LOP3.LUT R7, R7, R6, RZ, 0x3c, !PT ;  /* 0x0000000607071212 */ /* 0x010fc800078e3cff */
        /* <DEDUP_REMOVED lines=14> */
[----:B------:R-:W4:Y:S02]  /*568b0*/  LDL R7, [R1+0x3dc0] ;  /* 0x003dc00001077983 */ /* 0x000f240000100800 */
[----:B----4-:R-:W-:-:S04]  /*568c0*/  @P2 LOP3.LUT R7, R7, R6, RZ, 0x3c, !PT ;  /* 0x0000000607072212 */ /* 0x010fc800078e3cff */
[----:B------:R-:W-:-:S04]  /*568d0*/  @P2 LOP3.LUT R6, R7, R6, RZ, 0x3c, !PT ;  /* 0x0000000607062212 */ /* 0x000fc800078e3cff */
[----:B------:R-:W-:-:S05]  /*568e0*/  @P2 LOP3.LUT R7, R7, R6, RZ, 0x3c, !PT ;  /* 0x0000000607072212 */ /* 0x000fca00078e3cff */
[----:B------:R-:W4:Y:S04]  /*568f0*/  @P2 LDG.E.U16 R25, desc[UR76][R6.64] ;  /* 0x0000004c06192981 */ /* 0x000f28000c1e1500 */
[----:B----4-:R0:W-:Y:S04]  /*56900*/  STL [R1+0x104], R25 ;  /* 0x0001041901007387 */ /* 0x0101e80000100800 */
[----:B0-----:R-:W4:Y:S04]  /*56910*/  LDL.LU R25, [R1+0x5b14] ;  /* 0x005b140001197983 */ /* 0x001f280000300800 */
[----:B------:R-:W2:Y:S04]  /*56920*/  LDL R6, [R1+0x3db4] ;  /* 0x003db40001067983 */ /* 0x000ea80000100800 */
[----:B------:R-:W2:Y:S01]  /*56930*/  LDL R7, [R1+0x3db8] ;  /* 0x003db80001077983 */ /* 0x000ea20000100800 */
[----:B---3--:R-:W-:-:S02]  /*56940*/  PRMT R24, RZ, 0x7610, R24 ;  /* 0x00007610ff187816 */ /* 0x008fc40000000018 */
[C---:B------:R-:W-:Y:S02]  /*56950*/  ISETP.GT.AND P0, PT, R4.reuse, 0x46, PT ;  /* 0x000000460400780c */ /* 0x040fe40003f04270 */
[----:B------:R-:W-:Y:S02]  /*56960*/  ISETP.GT.AND P1, PT, R4, 0x48, PT ;  /* 0x000000480400780c */ /* 0x000fe40003f24270 */
[----:B----4-:R-:W-:Y:S02]  /*56970*/  PRMT R25, RZ, 0x7610, R25 ;  /* 0x00007610ff197816 */ /* 0x010fe40000000019 */
[----:B--2---:R-:W-:-:S04]  /*56980*/  @P2 LOP3.LUT R7, R7, R6, RZ, 0x3c, !PT ;  /* 0x0000000607072212 */ /* 0x004fc800078e3cff */
        /* <DEDUP_REMOVED lines=384> */
[----:B------:R-:W3:Y:S04]  /*58190*/  LDL R6, [R1+0x3a74] ;  /* 0x003a740001067983 */ /* 0x000ee80000100800 */
[----:B------:R-:W3:Y:S04]  /*581a0*/  LDL R7, [R1+0x3a78] ;  /* 0x003a780001077983 */ /* 0x000ee80000100800 */
[----:B--2---:R-:W-:Y:S04]  /*581b0*/  STL [R1+0x59f0], R25 ;  /* 0x0059f01901007387 */ /* 0x004fe80000100800 */
[----:B------:R-:W-:Y:S01]  /*581c0*/  STL [R1+0x5a04], R25 ;  /* 0x005a041901007387 */ /* 0x000fe20000100800 */
[----:B---3--:R-:W-:-:S04]  /*581d0*/  @P4 LOP3.LUT R7, R7, R6, RZ, 0x3c, !PT ;  /* 0x0000000607074212 */ /* 0x008fc800078e3cff */
[----:B------:R-:W-:-:S04]  /*581e0*/  @P4 LOP3.LUT R6, R7, R6, RZ, 0x3c, !PT ;  /* 0x0000000607064212 */ /* 0x000fc800078e3cff */
[----:B------:R-:W-:-:S05]  /*581f0*/  @P4 LOP3.LUT R7, R7, R6, RZ, 0x3c, !PT ;  /* 0x0000000607074212 */ /* 0x000fca00078e3cff */
[----:B------:R-:W2:Y:S04]  /*58200*/  @P4 LDG.E.U16 R24, desc[UR76][R6.64] ;  /* 0x0000004c06184981 */ /* 0x000ea8000c1e1500 */
[----:B------:R-:W3:Y:S04]  /*58210*/  LDL R6, [R1+0x3c4c] ;  /* 0x003c4c0001067983 */ /* 0x000ee80000100800 */
[----:B------:R-:W3:Y:S01]  /*58220*/  LDL R7, [R1+0x3c50] ;  /* 0x003c500001077983 */ /* 0x000ee20000100800 */
[----:B------:R-:W-:Y:S02]  /*58230*/  PRMT R16, RZ, 0x7610, R16 ;  /* 0x00007610ff107816 */ /* 0x000fe40000000010 */
[----:B------:R-:W-:Y:S01]  /*58240*/  ISETP.GT.AND P3, PT, R4, 0x69, PT ;  /* 0x000000690400780c */ /* 0x000fe20003f64270 */
[----:B--2---:R-:W-:Y:S01]  /*58250*/  STL [R1+0x59f4], R24 ;  /* 0x0059f41801007387 */ /* 0x004fe20000100800 */
        /* <DEDUP_REMOVED lines=46> */
[----:B------:R-:W-:-:S02]  /*58540*/  PRMT R12, RZ, 0x7610, R12 ;  /* 0x00007610ff0c7816 */ /* 0x000fc4000000000c */
[----:B----4-:R-:W-:-:S04]  /*58550*/  @P4 LOP3.LUT R7, R7, R6, RZ, 0x3c, !PT ;  /* 0x0000000607074212 */ /* 0x010fc800078e3cff */
[----:B------:R-:W-:-:S04]  /*58560*/  @P4 LOP3.LUT R6, R7, R6, RZ, 0x3c, !PT ;  /* 0x0000000607064212 */ /* 0x000fc800078e3cff */
[----:B------:R-:W-:-:S05]  /*58570*/  @P4 LOP3.LUT R7, R7, R6, RZ, 0x3c, !PT ;  /* 0x0000000607074212 */ /* 0x000fca00078e3cff */
[----:B------:R-:W4:Y:S04]  /*58580*/  @P4 LDG.E.U16 R15, desc[UR76][R6.64] ;  /* 0x0000004c060f4981 */ /* 0x000f28000c1e1500 */
[----:B----4-:R0:W-:Y:S04]  /*58590*/  STL [R1+0x3c], R15 ;  /* 0x00003c0f01007387 */ /* 0x0101e80000100800 */
[----:B0-----:R-:W4:Y:S04]  /*585a0*/  LDL.LU R15, [R1+0x5a5c] ;  /* 0x005a5c00010f7983 */ /* 0x001f280000300800 */
        /* <DEDUP_REMOVED lines=12> */
[----:B------:R-:W-:Y:S02]  /*58670*/  PRMT R11, RZ, 0x7610, R11 ;  /* 0x00007610ff0b7816 */ /* 0x000fe4000000000b */
[----:B------:R-:W-:Y:S02]  /*58680*/  ISETP.GT.AND P2, PT, R4, 0x62, PT ;  /* 0x000000620400780c */ /* 0x000fe40003f44270 */
[----:B---3--:R-:W-:-:S04]  /*58690*/  @P5 LOP3.LUT R7, R7, R6, RZ, 0x3c, !PT ;  /* 0x0000000607075212 */ /* 0x008fc800078e3cff */
[----:B------:R-:W-:-:S04]  /*586a0*/  @P5 LOP3.LUT R6, R7, R6, RZ, 0x3c, !PT ;  /* 0x0000000607065212 */ /* 0x000fc800078e3cff */
[----:B------:R-:W-:-:S05]  /*586b0*/  @P5 LOP3.LUT R7, R7, R6, RZ, 0x3c, !PT ;  /* 0x0000000607075212 */ /* 0x000fca00078e3cff */
[----:B------:R-:W3:Y:S04]  /*586c0*/  @P5 LDG.E.U16 R16, desc[UR76][R6.64] ;  /* 0x0000004c06105981 */ /* 0x000ee8000c1e1500 */
[----:B------:R-:W2:Y:S04]  /*586d0*/  LDL R6, [R1+0x3a64] ;  /* 0x003a640001067983 */ /* 0x000ea80000100800 */
[----:B------:R-:W2:Y:S01]  /*586e0*/  LDL R7, [R1+0x3a68] ;  /* 0x003a680001077983 */ /* 0x000ea20000100800 */
[----:B------:R-:W-:Y:S02]  /*586f0*/  PRMT R14, RZ, 0x7610, R14 ;  /* 0x00007610ff0e7816 */ /* 0x000fe4000000000e */
[----:B------:R-:W-:Y:S01]  /*58700*/  ISETP.GT.AND P3, PT, R4, 0x6a, PT ;  /* 0x0000006a0400780c */ /* 0x000fe20003f64270 */
[----:B---3--:R-:W-:Y:S01]  /*58710*/  STL [R1+0x59dc], R16 ;  /* 0x0059dc1001007387 */ /* 0x008fe20000100800 */
[----:B--2---:R-:W-:-:S04]  /*58720*/  @P5 LOP3.LUT R7, R7, R6, RZ, 0x3c, !PT ;  /* 0x0000000607075212 */ /* 0x004fc800078e3cff */
[----:B------:R-:W-:-:S04]  /*58730*/  @P5 LOP3.LUT R6, R7, R6, RZ, 0x3c, !PT ;  /* 0x0000000607065212 */ /* 0x000fc800078e3cff */
[----:B------:R-:W-:-:S05]  /*58740*/  @P5 LOP3.LUT R7, R7, R6, RZ, 0x3c, !PT ;  /* 0x0000000607075212 */ /* 0x000fca00078e3cff */
[----:B------:R-:W2:Y:S04]  /*58750*/  @P5 LDG.E.U16 R13, desc[UR76][R6.64] ;  /* 0x0000004c060d5981 */ /* 0x000ea8000c1e1500 */
[----:B------:R-:W3:Y:S04]  /*58760*/  LDL R6, [R1+0x3c44] ;  /* 0x003c440001067983 */ /* 0x000ee80000100800 */
[----:B------:R-:W3:Y:S04]  /*58770*/  LDL R7, [R1+0x3c48] ;  /* 0x003c480001077983 */ /* 0x000ee80000100800 */
        /* <DEDUP_REMOVED lines=9> */
[----:B----4-:R-:W-:-:S02]  /*58810*/  PRMT R15, RZ, 0x7610, R15 ;  /* 0x00007610ff0f7816 */ /* 0x010fc4000000000f */
[----:B------:R-:W-:Y:S02]  /*58820*/  PRMT R10, RZ, 0x7610, R10 ;  /* 0x00007610ff0a7816 */ /* 0x000fe4000000000a */
[----:B------:R-:W-:Y:S02]  /*58830*/  PRMT R9, RZ, 0x7610, R9 ;  /* 0x00007610ff097816 */ /* 0x000fe40000000009 */
[----:B------:R-:W-:Y:S02]  /*58840*/  ISETP.GT.AND P4, PT, R4, 0x72, PT ;  /* 0x000000720400780c */ /* 0x000fe40003f84270 */
        /* <DEDUP_REMOVED lines=12> */
[----:B------:R-:W2:Y:S04]  /*58910*/  LDL R6, [R1+0x3b5c] ;  /* 0x003b5c0001067983 */ /* 0x000ea80000100800 */
[----:B------:R-:W2:Y:S04]  /*58920*/  LDL R7, [R1+0x3b60] ;  /* 0x003b600001077983 */ /* 0x000ea80000100800 */
[----:B----4-:R0:W-:Y:S04]  /*58930*/  STL [R1+0x50], R15 ;  /* 0x0000500f01007387 */ /* 0x0101e80000100800 */
[----:B0-----:R-:W4:Y:S01]  /*58940*/  LDL R15, [R1+0x3a60] ;  /* 0x003a6000010f7983 */ /* 0x001f220000100800 */
[----:B--2---:R-:W-:-:S04]  /*58950*/  @P3 LOP3.LUT R7, R7, R6, RZ, 0x3c, !PT ;  /* 0x0000000607073212 */ /* 0x004fc800078e3cff */
[----:B------:R-:W-:-:S04]  /*58960*/  @P3 LOP3.LUT R6, R7, R6, RZ, 0x3c, !PT ;  /* 0x0000000607063212 */ /* 0x000fc800078e3cff */
[----:B------:R-:W-:-:S05]  /*58970*/  @P3 LOP3.LUT R7, R7, R6, RZ, 0x3c, !PT ;  /* 0x0000000607073212 */ /* 0x000fca00078e3cff */
[----:B------:R-:W2:Y:S04]  /*58980*/  @P3 LDG.E.U16 R10, desc[UR76][R6.64] ;  /* 0x0000004c060a3981 */ /* 0x000ea8000c1e1500 */
[----:B--2---:R0:W-:Y:S04]  /*58990*/  STL [R1+0x4c], R10 ;  /* 0x00004c0a01007387 */ /* 0x0041e80000100800 */
[----:B0-----:R-:W2:Y:S04]  /*589a0*/  LDL.LU R10, [R1+0x5a4c] ;  /* 0x005a4c00010a7983 */ /* 0x001ea80000300800 */
[----:B------:R-:W2:Y:S04]  /*589b0*/  LDL R6, [R1+0x3b54] ;  /* 0x003b540001067983 */ /* 0x000ea80000100800 */
[----:B------:R-:W2:Y:S01]  /*589c0*/  LDL R7, [R1+0x3b58] ;  /* 0x003b580001077983 */ /* 0x000ea20000100800 */
[----:B------:R-:W-:-:S02]  /*589d0*/  PRMT R29, RZ, 0x7610, R29 ;  /* 0x00007610ff1d7816 */ /* 0x000fc4000000001d */
[----:B------:R-:W-:Y:S02]  /*589e0*/  PRMT R27, RZ, 0x7610, R27 ;  /* 0x00007610ff1b7816 */ /* 0x000fe4000000001b */
[----:B------:R-:W-:Y:S02]  /*589f0*/  ISETP.GT.AND P5, PT, R4, 0x7a, PT ;  /* 0x0000007a0400780c */ /* 0x000fe40003fa4270 */
[----:B--2---:R-:W-:-:S04]  /*58a00*/  @P3 LOP3.LUT R7, R7, R6, RZ, 0x3c, !PT ;  /* 0x0000000607073212 */ /* 0x004fc800078e3cff */
[----:B------:R-:W-:-:S04]  /*58a10*/  @P3 LOP3.LUT R6, R7, R6, RZ, 0x3c, !PT ;  /* 0x0000000607063212 */ /* 0x000fc800078e3cff */
[----:B------:R-:W-:-:S05]  /*58a20*/  @P3 LOP3.LUT R7, R7, R6, RZ, 0x3c, !PT ;  /* 0x0000000607073212 */ /* 0x000fca00078e3cff */
[----:B------:R-:W2:Y:S04]  /*58a30*/  @P3 LDG.E.U16 R9, desc[UR76][R6.64] ;  /* 0x0000004c06093981 */ /* 0x000ea8000c1e1500 */
[----:B--2---:R0:W-:Y:S04]  /*58a40*/  STL [R1+0x48], R9 ;  /* 0x0000480901007387 */ /* 0x0041e80000100800 */
[----:B0-----:R-:W2:Y:S04]  /*58a50*/  LDL.LU R9, [R1+0x5a48] ;  /* 0x005a480001097983 */ /* 0x001ea80000300800 */
[----:B------:R-:W2:Y:S04]  /*58a60*/  LDL R6, [R1+0x3adc] ;  /* 0x003adc0001067983 */ /* 0x000ea80000100800 */
[----:B------:R-:W2:Y:S02]  /*58a70*/  LDL R7, [R1+0x3ae0] ;  /* 0x003ae00001077983 */ /* 0x000ea40000100800 */
        /* <DEDUP_REMOVED lines=9> */
[----:B------:R-:W-:Y:S02]  /*58b10*/  ISETP.GT.AND P1, PT, R4, 0x5c, PT ;  /* 0x0000005c0400780c */ /* 0x000fe40003f24270 */
[----:B--2---:R-:W-:-:S04]  /*58b20*/  @P4 LOP3.LUT R7, R7, R6, RZ, 0x3c, !PT ;  /* 0x0000000607074212 */ /* 0x004fc800078e3cff */
[----:B------:R-:W-:-:S04]  /*58b30*/  @P4 LOP3.LUT R6, R7, R6, RZ, 0x3c, !PT ;  /* 0x0000000607064212 */ /* 0x000fc800078e3cff */
[----:B------:R-:W-:-:S05]  /*58b40*/  @P4 LOP3.LUT R7, R7, R6, RZ, 0x3c, !PT ;  /* 0x0000000607074212 */ /* 0x000fca00078e3cff */
[----:B------:R-:W2:Y:S04]  /*58b50*/  @P4 LDG.E.U16 R27, desc[UR76][R6.64] ;  /* 0x0000004c061b4981 */ /* 0x000ea8000c1e1500 */
[----:B--2---:R0:W-:Y:S04]  /*58b60*/  STL [R1+0x1c], R27 ;  /* 0x00001c1b01007387 */ /* 0x0041e80000100800 */
[----:B0-----:R-:W2:Y:S04]  /*58b70*/  LDL.LU R27, [R1+0x5a40] ;  /* 0x005a4000011b7983 */ /* 0x001ea80000300800 */
[----:B------:R-:W2:Y:S01]  /*58b80*/  LDL R7, [R1+0x3a5c] ;  /* 0x003a5c0001077983 */ /* 0x000ea20000100800 */
[----:B----4-:R-:W-:Y:S01]  /*58b90*/  @P5 IMAD.MOV.U32 R6, RZ, RZ, R15 ;  /* 0x000000ffff065224 */ /* 0x010fe200078e000f */
[----:B------:R-:W-:-:S02]  /*58ba0*/  PRMT R11, RZ, 0x7610, R11 ;  /* 0x00007610ff0b7816 */ /* 0x000fc4000000000b */
[----:B------:R-:W4:Y:S01]  /*58bb0*/  LDL R15, [R1+0x3b50] ;  /* 0x003b5000010f7983 */ /* 0x000f220000100800 */
[----:B------:R-:W-:Y:S02]  /*58bc0*/  PRMT R26, RZ, 0x7610, R26 ;  /* 0x00007610ff1a7816 */ /* 0x000fe4000000001a */
[----:B------:R-:W-:Y:S01]  /*58bd0*/  ISETP.GT.AND P2, PT, R4, 0x63, PT ;  /* 0x000000630400780c */ /* 0x000fe20003f44270 */
[----:B--2---:R0:W2:Y:S04]  /*58be0*/  @P5 LDG.E.U16 R12, desc[UR76][R6.64] ;  /* 0x0000004c060c5981 */ /* 0x0040a8000c1e1500 */
[----:B------:R-:W0:Y:S04]  /*58bf0*/  LDL R6, [R1+0x3a54] ;  /* 0x003a540001067983 */ /* 0x000e280000100800 */
[----:B------:R-:W0:Y:S02]  /*58c00*/  LDL R7, [R1+0x3a58] ;  /* 0x003a580001077983 */ /* 0x000e240000100800 */
[----:B0-----:R-:W-:-:S04]  /*58c10*/  @P5 LOP3.LUT R7, R7, R6, RZ, 0x3c, !PT ;  /* 0x0000000607075212 */ /* 0x001fc800078e3cff */
[----:B------:R-:W-:-:S04]  /*58c20*/  @P5 LOP3.LUT R6, R7, R6, RZ, 0x3c, !PT ;  /* 0x0000000607065212 */ /* 0x000fc800078e3cff */
[----:B------:R-:W-:Y:S01]  /*58c30*/  @P5 LOP3.LUT R7, R7, R6, RZ, 0x3c, !PT ;  /* 0x0000000607075212 */ /* 0x000fe200078e3cff */
[----:B--2---:R-:W-:Y:S04]  /*58c40*/  STL [R1+0x59c8], R12 ;  /* 0x0059c80c01007387 */ /* 0x004fe80000100800 */
[----:B------:R0:W2:Y:S04]  /*58c50*/  @P5 LDG.E.U16 R11, desc[UR76][R6.64] ;  /* 0x0000004c060b5981 */ /* 0x0000a8000c1e1500 */
[----:B------:R-:W0:Y:S04]  /*58c60*/  LDL R6, [R1+0x3c3c] ;  /* 0x003c3c0001067983 */ /* 0x000e280000100800 */
[----:B------:R-:W0:Y:S02]  /*58c70*/  LDL R7, [R1+0x3c40] ;  /* 0x003c400001077983 */ /* 0x000e240000100800 */
[----:B0-----:R-:W-:-:S04]  /*58c80*/  @P1 LOP3.LUT R7, R7, R6, RZ, 0x3c, !PT ;  /* 0x0000000607071212 */ /* 0x001fc800078e3cff */
[----:B------:R-:W-:-:S04]  /*58c90*/  @P1 LOP3.LUT R6, R7, R6, RZ, 0x3c, !PT ;  /* 0x0000000607061212 */ /* 0x000fc800078e3cff */
[----:B------:R-:W-:-:S05]  /*58ca0*/  @P1 LOP3.LUT R7, R7, R6, RZ, 0x3c, !PT ;  /* 0x0000000607071212 */ /* 0x000fca00078e3cff */
[----:B------:R-:W3:Y:S04]  /*58cb0*/  @P1 LDG.E.U16 R26, desc[UR76][R6.64] ;  /* 0x0000004c061a1981 */ /* 0x000ee8000c1e1500 */
[----:B--2---:R-:W-:Y:S04]  /*58cc0*/  STL [R1+0x59cc], R11 ;  /* 0x0059cc0b01007387 */ /* 0x004fe80000100800 */
[----:B---3--:R0:W-:Y:S04]  /*58cd0*/  STL [R1+0x34], R26 ;  /* 0x0000341a01007387 */ /* 0x0081e80000100800 */
        /* <DEDUP_REMOVED lines=10> */
[----:B------:R-:W2:Y:S04]  /*58d80*/  LDL R6, [R1+0x3bc4] ;  /* 0x003bc40001067983 */ /* 0x000ea80000100800 */
[----:B------:R-:W2:Y:S01]  /*58d90*/  LDL R7, [R1+0x3bc8] ;  /* 0x003bc80001077983 */ /* 0x000ea20000100800 */
[----:B------:R-:W-:-:S02]  /*58da0*/  PRMT R23, RZ, 0x7610, R23 ;  /* 0x00007610ff177816 */ /* 0x000fc40000000017 */
[----:B--2---:R-:W-:-:S04]  /*58db0*/  @P2 LOP3.LUT R7, R7, R6, RZ, 0x3c, !PT ;  /* 0x0000000607072212 */ /* 0x004fc800078e3cff */
[----:B------:R-:W-:-:S04]  /*58dc0*/  @P2 LOP3.LUT R6, R7, R6, RZ, 0x3c, !PT ;  /* 0x0000000607062212 */ /* 0x000fc800078e3cff */
[----:B------:R-:W-:-:S05]  /*58dd0*/  @P2 LOP3.LUT R7, R7, R6, RZ, 0x3c, !PT ;  /* 0x0000000607072212 */ /* 0x000fca00078e3cff */
[----:B------:R-:W2:Y:S01]  /*58de0*/  @P2 LDG.E.U16 R23, desc[UR76][R6.64] ;  /* 0x0000004c06172981 */ /* 0x000ea2000c1e1500 */
[----:B------:R-:W-:Y:S02]  /*58df0*/  ISETP.GT.AND P3, PT, R4, 0x6b, PT ;  /* 0x0000006b0400780c */ /* 0x000fe40003f64270 */
[----:B------:R-:W-:Y:S01]  /*58e00*/  PRMT R14, RZ, 0x7610, R14 ;  /* 0x00007610ff0e7816 */ /* 0x000fe2000000000e */
[----:B--2---:R0:W-:Y:S04]  /*58e10*/  STL [R1+0x2c], R23 ;  /* 0x00002c1701007387 */ /* 0x0041e80000100800 */
[----:B0-----:R-:W2:Y:S04]  /*58e20*/  LDL.LU R23, [R1+0x5a34] ;  /* 0x005a340001177983 */ /* 0x001ea80000300800 */
[----:B------:R-:W2:Y:S02]  /*58e30*/  LDL R7, [R1+0x3b4c] ;  /* 0x003b4c0001077983 */ /* 0x000ea40000100800 */
[----:B----4-:R-:W-:Y:S01]  /*58e40*/  @P3 IMAD.MOV.U32 R6, RZ, RZ, R15 ;  /* 0x000000ffff063224 */ /* 0x010fe200078e000f */
[----:B------:R-:W-:Y:S01]  /*58e50*/  PRMT R22, RZ, 0x7610, R22 ;  /* 0x00007610ff167816 */ /* 0x000fe20000000016 */
[----:B------:R-:W4:Y:S04]  /*58e60*/  LDL R15, [R1+0x3a44] ;  /* 0x003a4400010f7983 */ /* 0x000f280000100800 */
[----:B--2---:R0:W2:Y:S04]  /*58e70*/  @P3 LDG.E.U16 R14, desc[UR76][R6.64] ;  /* 0x0000004c060e3981 */ /* 0x0040a8000c1e1500 */
[----:B------:R-:W0:Y:S04]  /*58e80*/  LDL R6, [R1+0x3b44] ;  /* 0x003b440001067983 */ /* 0x000e280000100800 */
[----:B------:R-:W0:Y:S02]  /*58e90*/  LDL R7, [R1+0x3b48] ;  /* 0x003b480001077983 */ /* 0x000e240000100800 */
[----:B0-----:R-:W-:-:S04]  /*58ea0*/  @P3 LOP3.LUT R7, R7, R6, RZ, 0x3c, !PT ;  /* 0x0000000607073212 */ /* 0x001fc800078e3cff */
[----:B------:R-:W-:-:S04]  /*58eb0*/  @P3 LOP3.LUT R6, R7, R6, RZ, 0x3c, !PT ;  /* 0x0000000607063212 */ /* 0x000fc800078e3cff */
[----:B------:R-:W-:-:S05]  /*58ec0*/  @P3 LOP3.LUT R7, R7, R6, RZ, 0x3c, !PT ;  /* 0x0000000607073212 */ /* 0x000fca00078e3cff */
[----:B------:R-:W3:Y:S04]  /*58ed0*/  @P3 LDG.E.U16 R22, desc[UR76][R6.64] ;  /* 0x0000004c06163981 */ /* 0x000ee8000c1e1500 */
[----:B--2---:R0:W-:Y:S04]  /*58ee0*/  STL [R1+0x28], R14 ;  /* 0x0000280e01007387 */ /* 0x0041e80000100800 */
[----:B0-----:R-:W2:Y:S04]  /*58ef0*/  LDL R14, [R1+0x3a48] ;  /* 0x003a4800010e7983 */ /* 0x001ea80000100800 */
[----:B---3--:R0:W-:Y:S04]  /*58f00*/  STL [R1+0x24], R22 ;  /* 0x0000241601007387 */ /* 0x0081e80000100800 */
[----:B0-----:R-:W3:Y:S04]  /*58f10*/  LDL.LU R22, [R1+0x5a30] ;  /* 0x005a300001167983 */ /* 0x001ee80000300800 */
[----:B------:R-:W2:Y:S04]  /*58f20*/  LDL R6, [R1+0x3acc] ;  /* 0x003acc0001067983 */ /* 0x000ea80000100800 */
[----:B------:R-:W2:Y:S01]  /*58f30*/  LDL R7, [R1+0x3ad0] ;  /* 0x003ad00001077983 */ /* 0x000ea20000100800 */
[----:B------:R-:W-:-:S02]  /*58f40*/  ISETP.GT.AND P4, PT, R4, 0x73, PT ;  /* 0x000000730400780c */ /* 0x000fc40003f84270 */
[----:B------:R-:W-:-:S11]  /*58f50*/  PRMT R21, RZ, 0x7610, R21 ;  /* 0x00007610ff157816 */ /* 0x000fd60000000015 */
        /* <DEDUP_REMOVED lines=9> */
[----:B--2---:R-:W-:-:S04]  /*58ff0*/  @P4 LOP3.LUT R7, R7, R6, RZ, 0x3c, !PT ;  /* 0x0000000607074212 */ /* 0x004fc800078e3cff */
[----:B------:R-:W-:-:S04]  /*59000*/  @P4 LOP3.LUT R6, R7, R6, RZ, 0x3c, !PT ;  /* 0x0000000607064212 */ /* 0x000fc800078e3cff */
[----:B------:R-:W-:-:S05]  /*59010*/  @P4 LOP3.LUT R7, R7, R6, RZ, 0x3c, !PT ;  /* 0x0000000607074212 */ /* 0x000fca00078e3cff */
[----:B------:R-:W2:Y:S01]  /*59020*/  @P4 LDG.E.U16 R20, desc[UR76][R6.64] ;  /* 0x0000004c06144981 */ /* 0x000ea2000c1e1500 */
[----:B------:R-:W-:-:S03]  /*59030*/  ISETP.GT.AND P5, PT, R4, 0x7b, PT ;  /* 0x0000007b0400780c */ /* 0x000fc60003fa4270 */
        /* <DEDUP_REMOVED lines=8> */
[----:B------:R0:W2:Y:S01]  /*590c0*/  @P5 LDG.E.U16 R10, desc[UR76][R6.64] ;  /* 0x0000004c060a5981 */ /* 0x0000a2000c1e1500 */
[----:B------:R-:W-:Y:S01]  /*590d0*/  PRMT R9, RZ, 0x7610, R9 ;  /* 0x00007610ff097816 */ /* 0x000fe20000000009 */
[----:B0-----:R-:W-:Y:S02]  /*590e0*/  @P5 IMAD.MOV.U32 R6, RZ, RZ, R14 ;  /* 0x000000ffff065224 */ /* 0x001fe400078e000e */
[----:B----4-:R-:W-:-:S05]  /*590f0*/  @P5 IMAD.MOV.U32 R7, RZ, RZ, R15 ;  /* 0x000000ffff075224 */ /* 0x010fca00078e000f */
[----:B------:R-:W4:Y:S04]  /*59100*/  @P5 LDG.E.U16 R9, desc[UR76][R6.64] ;  /* 0x0000004c06095981 */ /* 0x000f28000c1e1500 */
[----:B--2---:R-:W-:Y:S04]  /*59110*/  STL [R1+0x59ac], R10 ;  /* 0x0059ac0a01007387 */ /* 0x004fe80000100800 */
[----:B------:R-:W2:Y:S04]  /*59120*/  LDL R6, [R1+0x3c34] ;  /* 0x003c340001067983 */ /* 0x000ea80000100800 */
[----:B------:R-:W2:Y:S01]  /*59130*/  LDL R7, [R1+0x3c38] ;  /* 0x003c380001077983 */ /* 0x000ea20000100800 */
[----:B------:R-:W-:-:S03]  /*59140*/  PRMT R28, RZ, 0x7610, R28 ;  /* 0x00007610ff1c7816 */ /* 0x000fc6000000001c */
[----:B------:R-:W3:Y:S04]  /*59150*/  LDL R15, [R1+0x3b3c] ;  /* 0x003b3c00010f7983 */ /* 0x000ee80000100800 */
[----:B------:R-:W3:Y:S04]  /*59160*/  LDL R14, [R1+0x3b40] ;  /* 0x003b4000010e7983 */ /* 0x000ee80000100800 */
[----:B----4-:R-:W-:Y:S01]  /*59170*/  STL [R1+0x59b0], R9 ;  /* 0x0059b00901007387 */ /* 0x010fe20000100800 */
[----:B--2---:R-:W-:-:S04]  /*59180*/  @P1 LOP3.LUT R7, R7, R6, RZ, 0x3c, !PT ;  /* 0x0000000607071212 */ /* 0x004fc800078e3cff */
[----:B------:R-:W-:-:S04]  /*59190*/  @P1 LOP3.LUT R6, R7, R6, RZ, 0x3c, !PT ;  /* 0x0000000607061212 */ /* 0x000fc800078e3cff */
[----:B------:R-:W-:-:S05]  /*591a0*/  @P1 LOP3.LUT R7, R7, R6, RZ, 0x3c, !PT ;  /* 0x0000000607071212 */ /* 0x000fca00078e3cff */
[----:B------:R0:W2:Y:S04]  /*591b0*/  @P1 LDG.E.U16 R28, desc[UR76][R6.64] ;  /* 0x0000004c061c1981 */ /* 0x0000a8000c1e1500 */
[----:B------:R-:W0:Y:S04]  /*591c0*/  LDL R6, [R1+0x3c2c] ;  /* 0x003c2c0001067983 */ /* 0x000e280000100800 */
[----:B------:R-:W0:Y:S01]  /*591d0*/  LDL R7, [R1+0x3c30] ;  /* 0x003c300001077983 */ /* 0x000e220000100800 */
[----:B------:R-:W-:Y:S02]  /*591e0*/  ISETP.GT.AND P2, PT, R4, 0x5d, PT ;  /* 0x0000005d0400780c */ /* 0x000fe40003f44270 */
[----:B------:R-:W-:-:S11]  /*591f0*/  PRMT R19, RZ, 0x7610, R19 ;  /* 0x00007610ff137816 */ /* 0x000fd60000000013 */
[----:B0-----:R-:W-:-:S04]  /*59200*/  @P2 LOP3.LUT R7, R7, R6, RZ, 0x3c, !PT ;  /* 0x0000000607072212 */ /* 0x001fc800078e3cff */
[----:B------:R-:W-:-:S04]  /*59210*/  @P2 LOP3.LUT R6, R7, R6, RZ, 0x3c, !PT ;  /* 0x0000000607062212 */ /* 0x000fc800078e3cff */
[----:B------:R-:W-:-:S05]  /*59220*/  @P2 LOP3.LUT R7, R7, R6, RZ, 0x3c, !PT ;  /* 0x0000000607072212 */ /* 0x000fca00078e3cff */
[----:B------:R-:W4:Y:S04]  /*59230*/  @P2 LDG.E.U16 R19, desc[UR76][R6.64] ;  /* 0x0000004c06132981 */ /* 0x000f28000c1e1500 */
[----:B--2---:R-:W-:Y:S01]  /*59240*/  STL [R1+0x59a0], R28 ;  /* 0x0059a01c01007387 */ /* 0x004fe20000100800 */
[----:B------:R-:W-:-:S03]  /*59250*/  ISETP.GT.AND P3, PT, R4, 0x64, PT ;  /* 0x000000640400780c */ /* 0x000fc60003f64270 */
[----:B----4-:R0:W-:Y:S04]  /*59260*/  STL [R1+0xc], R19 ;  /* 0x00000c1301007387 */ /* 0x0101e80000100800 */
[----:B0-----:R-:W2:Y:S04]  /*59270*/  LDL.LU R19, [R1+0x5a24] ;  /* 0x005a240001137983 */ /* 0x001ea80000300800 */
        /* <DEDUP_REMOVED lines=11> */
[----:B------:R-:W-:-:S02]  /*59330*/  ISETP.GT.AND P1, PT, R4, 0x6c, PT ;  /* 0x0000006c0400780c */ /* 0x000fc40003f24270 */
[----:B------:R-:W-:Y:S02]  /*59340*/  PRMT R17, RZ, 0x7610, R17 ;  /* 0x00007610ff117816 */ /* 0x000fe40000000011 */
[----:B------:R-:W-:Y:S02]  /*59350*/  PRMT R5, RZ, 0x7610, R5 ;  /* 0x00007610ff057816 */ /* 0x000fe40000000005 */
[----:B--2---:R-:W-:-:S04]  /*59360*/  @P3 LOP3.LUT R7, R7, R6, RZ, 0x3c, !PT ;  /* 0x0000000607073212 */ /* 0x004fc800078e3cff */
[----:B------:R-:W-:-:S04]  /*59370*/  @P3 LOP3.LUT R6, R7, R6, RZ, 0x3c, !PT ;  /* 0x0000000607063212 */ /* 0x000fc800078e3cff */
[----:B------:R-:W-:-:S05]  /*59380*/  @P3 LOP3.LUT R7, R7, R6, RZ, 0x3c, !PT ;  /* 0x0000000607073212 */ /* 0x000fca00078e3cff */
[----:B------:R3:W2:Y:S02]  /*59390*/  @P3 LDG.E.U16 R17, desc[UR76][R6.64] ;  /* 0x0000004c06113981 */ /* 0x0006a4000c1e1500 */
[----:B---3--:R-:W-:Y:S02]  /*593a0*/  @P1 IMAD.MOV.U32 R6, RZ, RZ, R14 ;  /* 0x000000ffff061224 */ /* 0x008fe400078e000e */
[----:B------:R-:W-:-:S05]  /*593b0*/  @P1 IMAD.MOV.U32 R7, RZ, RZ, R15 ;  /* 0x000000ffff071224 */ /* 0x000fca00078e000f */
[----:B------:R-:W3:Y:S04]  /*593c0*/  @P1 LDG.E.U16 R5, desc[UR76][R6.64] ;  /* 0x0000004c06051981 */ /* 0x000ee8000c1e1500 */
[----:B--2---:R0:W-:Y:S04]  /*593d0*/  STL [R1+0x4], R17 ;  /* 0x0000041101007387 */ /* 0x0041e80000100800 */
[----:B0-----:R-:W2:Y:S04]  /*593e0*/  LDL.LU R17, [R1+0x5a1c] ;  /* 0x005a1c0001117983 */ /* 0x001ea80000300800 */
[----:B------:R-:W2:Y:S04]  /*593f0*/  LDL R15, [R1+0x3a3c] ;  /* 0x003a3c00010f7983 */ /* 0x000ea80000100800 */
[----:B------:R-:W2:Y:S04]  /*59400*/  LDL R14, [R1+0x3a40] ;  /* 0x003a4000010e7983 */ /* 0x000ea80000100800 */
[----:B---3--:R0:W-:Y:S04]  /*59410*/  STL [R1], R5 ;  /* 0x0000000501007387 */ /* 0x0081e80000100800 */
[----:B0-----:R-:W3:Y:S04]  /*59420*/  LDL.LU R5, [R1+0x5a18] ;  /* 0x005a180001057983 */ /* 0x001ee80000300800 */
[----:B------:R-:W2:Y:S04]  /*59430*/  LDL R6, [R1+0x3b34] ;  /* 0x003b340001067983 */ /* 0x000ea80000100800 */
[----:B------:R-:W2:Y:S01]  /*59440*/  LDL R7, [R1+0x3b38] ;  /* 0x003b380001077983 */ /* 0x000ea20000100800 */
[----:B------:R-:W-:-:S02]  /*59450*/  PRMT R29, RZ, 0x7610, R29 ;  /* 0x00007610ff1d7816 */ /* 0x000fc4000000001d */
[----:B--2---:R-:W-:-:S04]  /*59460*/  @P1 LOP3.LUT R7, R7, R6, RZ, 0x3c, !PT ;  /* 0x0000000607071212 */ /* 0x004fc800078e3cff */
[----:B------:R-:W-:-:S04]  /*59470*/  @P1 LOP3.LUT R6, R7, R6, RZ, 0x3c, !PT ;  /* 0x0000000607061212 */ /* 0x000fc800078e3cff */
[----:B------:R-:W-:-:S05]  /*59480*/  @P1 LOP3.LUT R7, R7, R6, RZ, 0x3c, !PT ;  /* 0x0000000607071212 */ /* 0x000fca00078e3cff */
[----:B------:R-:W2:Y:S04]  /*59490*/  @P1 LDG.E.U16 R29, desc[UR76][R6.64] ;  /* 0x0000004c061d1981 */ /* 0x000ea8000c1e1500 */
[----:B------:R-:W3:Y:S04]  /*594a0*/  LDL R6, [R1+0x3abc] ;  /* 0x003abc0001067983 */ /* 0x000ee80000100800 */
[----:B------:R-:W3:Y:S01]  /*594b0*/  LDL R7, [R1+0x3ac0] ;  /* 0x003ac00001077983 */ /* 0x000ee20000100800 */
[----:B------:R-:W-:Y:S02]  /*594c0*/  ISETP.GT.AND P4, PT, R4, 0x74, PT ;  /* 0x000000740400780c */ /* 0x000fe40003f84270 */
[----:B------:R-:W-:Y:S01]  /*594d0*/  PRMT R27, RZ, 0x7610, R27 ;  /* 0x00007610ff1b7816 */ /* 0x000fe2000000001b */
[----:B--2---:R0:W-:Y:S04]  /*594e0*/  STL [R1+0x59a4], R29 ;  /* 0x0059a41d01007387 */ /* 0x0041e80000100800 */
[----:B0-----:R-:W2:Y:S06]  /*594f0*/  LDL R29, [R1+0x3ab8] ;  /* 0x003ab800011d7983 */ /* 0x001eac0000100800 */
[----:B---3--:R-:W-:-:S04]  /*59500*/  @P4 LOP3.LUT R7, R7, R6, RZ, 0x3c, !PT ;  /* 0x0000000607074212 */ /* 0x008fc800078e3cff */
[----:B------:R-:W-:-:S04]  /*59510*/  @P4 LOP3.LUT R6, R7, R6, RZ, 0x3c, !PT ;  /* 0x0000000607064212 */ /* 0x000fc800078e3cff */
[----:B------:R-:W-:-:S05]  /*59520*/  @P4 LOP3.LUT R7, R7, R6, RZ, 0x3c, !PT ;  /* 0x0000000607074212 */ /* 0x000fca00078e3cff */
[----:B------:R2:W3:Y:S04]  /*59530*/  @P4 LDG.E.U16 R27, desc[UR76][R6.64] ;  /* 0x0000004c061b4981 */ /* 0x0004e8000c1e1500 */
[----:B------:R-:W3:Y:S01]  /*59540*/  LDL R7, [R1+0x3ab4] ;  /* 0x003ab40001077983 */ /* 0x000ee20000100800 */
[----:B------:R-:W-:Y:S01]  /*59550*/  PRMT R26, RZ, 0x7610, R26 ;  /* 0x00007610ff1a7816 */ /* 0x000fe2000000001a */
[----:B--2---:R-:W-:-:S05]  /*59560*/  @P4 IMAD.MOV.U32 R6, RZ, RZ, R29 ;  /* 0x000000ffff064224 */ /* 0x004fca00078e001d */
[----:B---3--:R-:W2:Y:S01]  /*59570*/  @P4 LDG.E.U16 R26, desc[UR76][R6.64] ;  /* 0x0000004c061a4981 */ /* 0x008ea2000c1e1500 */
[----:B------:R-:W-:Y:S02]  /*59580*/  ISETP.GT.AND P3, PT, R4, 0x7c, PT ;  /* 0x0000007c0400780c */ /* 0x000fe40003f64270 */
[----:B------:R-:W-:Y:S01]  /*59590*/  PRMT R8, RZ, 0x7610, R8 ;  /* 0x00007610ff087816 */ /* 0x000fe20000000008 */
[----:B------:R-:W-:Y:S04]  /*595a0*/  STL [R1+0x59a8], R27 ;  /* 0x0059a81b01007387 */ /* 0x000fe80000100800 */
[----:B------:R-:W3:Y:S06]  /*595b0*/  LDL R29, [R1+0x3bb0] ;  /* 0x003bb000011d7983 */ /* 0x000eec0000100800 */
[----:B------:R-:W3:Y:S04]  /*595c0*/  @P3 LDG.E.U16 R8, desc[UR76][R14.64] ;  /* 0x0000004c0e083981 */ /* 0x000ee8000c1e1500 */
[----:B--2---:R-:W-:Y:S04]  /*595d0*/  STL [R1+0x59b4], R26 ;  /* 0x0059b41a01007387 */ /* 0x004fe80000100800 */
[----:B------:R-:W2:Y:S04]  /*595e0*/  LDL R14, [R1+0x3a34] ;  /* 0x003a3400010e7983 */ /* 0x000ea80000100800 */
[----:B------:R-:W2:Y:S01]  /*595f0*/  LDL R15, [R1+0x3a38] ;  /* 0x003a3800010f7983 */ /* 0x000ea20000100800 */
[----:B------:R-:W-:-:S03]  /*59600*/  PRMT R7, RZ, 0x7610, R7 ;  /* 0x00007610ff077816 */ /* 0x000fc60000000007 */
[----:B---3--:R-:W-:Y:S01]  /*59610*/  STL [R1+0x59b8], R8 ;  /* 0x0059b80801007387 */ /* 0x008fe20000100800 */
[----:B--2---:R-:W-:-:S04]  /*59620*/  @P3 LOP3.LUT R15, R15, R14, RZ, 0x3c, !PT ;  /* 0x0000000e0f0f3212 */ /* 0x004fc800078e3cff */
[----:B------:R-:W-:-:S04]  /*59630*/  @P3 LOP3.LUT R14, R15, R14, RZ, 0x3c, !PT ;  /* 0x0000000e0f0e3212 */ /* 0x000fc800078e3cff */
[----:B------:R-:W-:-:S05]  /*59640*/  @P3 LOP3.LUT R15, R15, R14, RZ, 0x3c, !PT ;  /* 0x0000000e0f0f3212 */ /* 0x000fca00078e3cff */
[----:B------:R0:W2:Y:S04]  /*59650*/  @P3 LDG.E.U16 R7, desc[UR76][R14.64] ;  /* 0x0000004c0e073981 */ /* 0x0000a8000c1e1500 */
[----:B------:R-:W0:Y:S04]  /*59660*/  LDL R14, [R1+0x3c24] ;  /* 0x003c2400010e7983 */ /* 0x000e280000100800 */
[----:B------:R-:W0:Y:S01]  /*59670*/  LDL R15, [R1+0x3c28] ;  /* 0x003c2800010f7983 */ /* 0x000e220000100800 */
[----:B------:R-:W-:Y:S02]  /*59680*/  PRMT R23, RZ, 0x7610, R23 ;  /* 0x00007610ff177816 */ /* 0x000fe40000000017 */
[----:B------:R-:W-:-:S02]  /*59690*/  ISETP.GT.AND P1, PT, R4, 0x65, PT ;  /* 0x000000650400780c */ /* 0x000fc40003f24270 */
[----:B0-----:R-:W-:-:S04]  /*596a0*/  @P2 LOP3.LUT R15, R15, R14, RZ, 0x3c, !PT ;  /* 0x0000000e0f0f2212 */ /* 0x001fc800078e3cff */
[----:B------:R-:W-:-:S04]  /*596b0*/  @P2 LOP3.LUT R14, R15, R14, RZ, 0x3c, !PT ;  /* 0x0000000e0f0e2212 */ /* 0x000fc800078e3cff */
[----:B------:R-:W-:Y:S01]  /*596c0*/  @P2 LOP3.LUT R15, R15, R14, RZ, 0x3c, !PT ;  /* 0x0000000e0f0f2212 */ /* 0x000fe200078e3cff */
[----:B--2---:R-:W-:Y:S04]  /*596d0*/  STL [R1+0x59bc], R7 ;  /* 0x0059bc0701007387 */ /* 0x004fe80000100800 */
[----:B------:R0:W2:Y:S04]  /*596e0*/  @P2 LDG.E.U16 R23, desc[UR76][R14.64] ;  /* 0x0000004c0e172981 */ /* 0x0000a8000c1e1500 */
[----:B------:R-:W3:Y:S01]  /*596f0*/  LDL R15, [R1+0x3bac] ;  /* 0x003bac00010f7983 */ /* 0x000ee20000100800 */
[----:B------:R-:W-:Y:S01]  /*59700*/  PRMT R22, RZ, 0x7610, R22 ;  /* 0x00007610ff167816 */ /* 0x000fe20000000016 */
[----:B0-----:R-:W-:-:S02]  /*59710*/  @P1 IMAD.MOV.U32 R14, RZ, RZ, R29 ;  /* 0x000000ffff0e1224 */ /* 0x001fc400078e001d */
[----:B--2---:R-:W-:Y:S01]  /*59720*/  STL [R1+0x5964], R23 ;  /* 0x0059641701007387 */ /* 0x004fe20000100800 */
[----:B------:R-:W-:-:S03]  /*59730*/  PRMT R21, RZ, 0x7610, R21 ;  /* 0x00007610ff157816 */ /* 0x000fc60000000015 */
[----:B------:R-:W2:Y:S04]  /*59740*/  LDL R29, [R1+0x3ab0] ;  /* 0x003ab000011d7983 */ /* 0x000ea80000100800 */
[----:B---3--:R0:W3:Y:S04]  /*59750*/  @P1 LDG.E.U16 R22, desc[UR76][R14.64] ;  /* 0x0000004c0e161981 */ /* 0x0080e8000c1e1500 */
[----:B------:R-:W0:Y:S04]  /*59760*/  LDL R14, [R1+0x3ba4] ;  /* 0x003ba400010e7983 */ /* 0x000e280000100800 */
[----:B------:R-:W0:Y:S02]  /*59770*/  LDL R15, [R1+0x3ba8] ;  /* 0x003ba800010f7983 */ /* 0x000e240000100800 */
[----:B0-----:R-:W-:-:S04]  /*59780*/  @P1 LOP3.LUT R15, R15, R14, RZ, 0x3c, !PT ;  /* 0x0000000e0f0f1212 */ /* 0x001fc800078e3cff */
[----:B------:R-:W-:-:S04]  /*59790*/  @P1 LOP3.LUT R14, R15, R14, RZ, 0x3c, !PT ;  /* 0x0000000e0f0e1212 */ /* 0x000fc800078e3cff */
[----:B------:R-:W-:Y:S01]  /*597a0*/  @P1 LOP3.LUT R15, R15, R14, RZ, 0x3c, !PT ;  /* 0x0000000e0f0f1212 */ /* 0x000fe200078e3cff */
[----:B---3--:R-:W-:Y:S04]  /*597b0*/  STL [R1+0x5968], R22 ;  /* 0x0059681601007387 */ /* 0x008fe80000100800 */
[----:B------:R0:W3:Y:S04]  /*597c0*/  @P1 LDG.E.U16 R21, desc[UR76][R14.64] ;  /* 0x0000004c0e151981 */ /* 0x0000e8000c1e1500 */
[----:B------:R-:W0:Y:S04]  /*597d0*/  LDL R14, [R1+0x3b2c] ;  /* 0x003b2c00010e7983 */ /* 0x000e280000100800 */
[----:B------:R-:W0:Y:S01]  /*597e0*/  LDL R15, [R1+0x3b30] ;  /* 0x003b3000010f7983 */ /* 0x000e220000100800 */
[----:B------:R-:W-:-:S02]  /*597f0*/  ISETP.GT.AND P3, PT, R4, 0x6d, PT ;  /* 0x0000006d0400780c */ /* 0x000fc40003f64270 */
[----:B------:R-:W-:-:S11]  /*59800*/  PRMT R20, RZ, 0x7610, R20 ;  /* 0x00007610ff147816 */ /* 0x000fd60000000014 */
[----:B0-----:R-:W-:-:S04]  /*59810*/  @P3 LOP3.LUT R15, R15, R14, RZ, 0x3c, !PT ;  /* 0x0000000e0f0f3212 */ /* 0x001fc800078e3cff */
[----:B------:R-:W-:-:S04]  /*59820*/  @P3 LOP3.LUT R14, R15, R14, RZ, 0x3c, !PT ;  /* 0x0000000e0f0e3212 */ /* 0x000fc800078e3cff */
[----:B------:R-:W-:Y:S01]  /*59830*/  @P3 LOP3.LUT R15, R15, R14, RZ, 0x3c, !PT ;  /* 0x0000000e0f0f3212 */ /* 0x000fe200078e3cff */
[----:B---3--:R-:W-:Y:S04]  /*59840*/  STL [R1+0x596c], R21 ;  /* 0x00596c1501007387 */ /* 0x008fe80000100800 */
[----:B------:R0:W3:Y:S04]  /*59850*/  @P3 LDG.E.U16 R20, desc[UR76][R14.64] ;  /* 0x0000004c0e143981 */ /* 0x0000e8000c1e1500 */
[----:B------:R-:W0:Y:S04]  /*59860*/  LDL R14, [R1+0x3b24] ;  /* 0x003b2400010e7983 */ /* 0x000e280000100800 */
[----:B------:R-:W0:Y:S01]  /*59870*/  LDL R15, [R1+0x3b28] ;  /* 0x003b2800010f7983 */ /* 0x000e220000100800 */
[----:B------:R-:W-:-:S02]  /*59880*/  PRMT R19, RZ, 0x7610, R19 ;  /* 0x00007610ff137816 */ /* 0x000fc40000000013 */
[----:B------:R-:W-:Y:S02]  /*59890*/  ISETP.GT.AND P2, PT, R4, 0x75, PT ;  /* 0x000000750400780c */ /* 0x000fe40003f44270 */
[----:B0-----:R-:W-:-:S04]  /*598a0*/  @P3 LOP3.LUT R15, R15, R14, RZ, 0x3c, !PT ;  /* 0x0000000e0f0f3212 */ /* 0x001fc800078e3cff */
[----:B------:R-:W-:-:S04]  /*598b0*/  @P3 LOP3.LUT R14, R15, R14, RZ, 0x3c, !PT ;  /* 0x0000000e0f0e3212 */ /* 0x000fc800078e3cff */
[----:B------:R-:W-:Y:S01]  /*598c0*/  @P3 LOP3.LUT R15, R15, R14, RZ, 0x3c, !PT ;  /* 0x0000000e0f0f3212 */ /* 0x000fe200078e3cff */
[----:B---3--:R-:W-:Y:S04]  /*598d0*/  STL [R1+0x5970], R20 ;  /* 0x0059701401007387 */ /* 0x008fe80000100800 */
[----:B------:R2:W3:Y:S04]  /*598e0*/  @P3 LDG.E.U16 R19, desc[UR76][R14.64] ;  /* 0x0000004c0e133981 */ /* 0x0004e8000c1e1500 */
[----:B------:R-:W3:Y:S01]  /*598f0*/  LDL R15, [R1+0x3aac] ;  /* 0x003aac00010f7983 */ /* 0x000ee20000100800 */
[----:B----4-:R-:W-:Y:S01]  /*59900*/  PRMT R18, RZ, 0x7610, R18 ;  /* 0x00007610ff127816 */ /* 0x010fe20000000012 */
[----:B--2---:R-:W-:-:S02]  /*59910*/  @P2 IMAD.MOV.U32 R14, RZ, RZ, R29 ;  /* 0x000000ffff0e2224 */ /* 0x004fc400078e001d */
[----:B---3--:R-:W-:Y:S01]  /*59920*/  STL [R1+0x5974], R19 ;  /* 0x0059741301007387 */ /* 0x008fe20000100800 */
[----:B------:R-:W-:-:S03]  /*59930*/  PRMT R17, RZ, 0x7610, R17 ;  /* 0x00007610ff117816 */ /* 0x000fc60000000011 */
[----:B------:R-:W2:Y:S04]  /*59940*/  LDL R29, [R1+0x3d98] ;  /* 0x003d9800011d7983 */ /* 0x000ea80000100800 */
[----:B------:R0:W3:Y:S04]  /*59950*/  @P2 LDG.E.U16 R18, desc[UR76][R14.64] ;  /* 0x0000004c0e122981 */ /* 0x0000e8000c1e1500 */
        /* <DEDUP_REMOVED lines=15> */
[----:B------:R-:W3:Y:S04]  /*59a50*/  @P4 LDG.E.U16 R6, desc[UR76][R14.64] ;  /* 0x0000004c0e064981 */ /* 0x000ee8000c1e1500 */
[----:B------:R-:W4:Y:S04]  /*59a60*/  LDL R14, [R1+0x3a24] ;  /* 0x003a2400010e7983 */ /* 0x000f280000100800 */
[----:B------:R-:W4:Y:S01]  /*59a70*/  LDL R15, [R1+0x3a28] ;  /* 0x003a2800010f7983 */ /* 0x000f220000100800 */
[----:B------:R-:W-:-:S03]  /*59a80*/  PRMT R5, RZ, 0x7610, R5 ;  /* 0x00007610ff057816 */ /* 0x000fc60000000005 */
[----:B---3--:R0:W-:Y:S04]  /*59a90*/  STL [R1+0x5980], R6 ;  /* 0x0059800601007387 */ /* 0x0081e80000100800 */
[----:B0-----:R-:W3:Y:S01]  /*59aa0*/  LDL R6, [R1+0x3d94] ;  /* 0x003d940001067983 */ /* 0x001ee20000100800 */
[----:B----4-:R-:W-:-:S04]  /*59ab0*/  @P4 LOP3.LUT R15, R15, R14, RZ, 0x3c, !PT ;  /* 0x0000000e0f0f4212 */ /* 0x010fc800078e3cff */
[----:B------:R-:W-:-:S04]  /*59ac0*/  @P4 LOP3.LUT R14, R15, R14, RZ, 0x3c, !PT ;  /* 0x0000000e0f0e4212 */ /* 0x000fc800078e3cff */
[----:B------:R-:W-:-:S05]  /*59ad0*/  @P4 LOP3.LUT R15, R15, R14, RZ, 0x3c, !PT ;  /* 0x0000000e0f0f4212 */ /* 0x000fca00078e3cff */
[----:B------:R2:W4:Y:S01]  /*59ae0*/  @P4 LDG.E.U16 R5, desc[UR76][R14.64] ;  /* 0x0000004c0e054981 */ /* 0x000522000c1e1500 */
[----:B------:R-:W-:Y:S01]  /*59af0*/  PRMT R10, RZ, 0x7610, R10 ;  /* 0x00007610ff0a7816 */ /* 0x000fe2000000000a */
[----:B--2---:R-:W-:Y:S02]  /*59b00*/  @P0 IMAD.MOV.U32 R14, RZ, RZ, R29 ;  /* 0x000000ffff0e0224 */ /* 0x004fe400078e001d */
[----:B---3--:R-:W-:-:S05]  /*59b10*/  @P0 IMAD.MOV.U32 R15, RZ, RZ, R6 ;  /* 0x000000ffff0f0224 */ /* 0x008fca00078e0006 */
[----:B------:R0:W2:Y:S04]  /*59b20*/  @P0 LDG.E.U16 R10, desc[UR76][R14.64] ;  /* 0x0000004c0e0a0981 */ /* 0x0000a8000c1e1500 */
[----:B----4-:R-:W-:Y:S04]  /*59b30*/  STL [R1+0x5984], R5 ;  /* 0x0059840501007387 */ /* 0x010fe80000100800 */
[----:B------:R-:W0:Y:S04]  /*59b40*/  LDL R14, [R1+0x3d8c] ;  /* 0x003d8c00010e7983 */ /* 0x000e280000100800 */
[----:B------:R-:W0:Y:S01]  /*59b50*/  LDL R15, [R1+0x3d90] ;  /* 0x003d9000010f7983 */ /* 0x000e220000100800 */
[----:B------:R-:W-:-:S02]  /*59b60*/  ISETP.GT.AND P1, PT, R4, 0x47, PT ;  /* 0x000000470400780c */ /* 0x000fc40003f24270 */
[----:B------:R-:W-:Y:S01]  /*59b70*/  PRMT R2, RZ, 0x7610, R2 ;  /* 0x00007610ff027816 */ /* 0x000fe20000000002 */
[----:B------:R-:W3:Y:S10]  /*59b80*/  LDL R29, [R1+0x3d18] ;  /* 0x003d1800011d7983 */ /* 0x000ef40000100800 */
[----:B0-----:R-:W-:-:S04]  /*59b90*/  @P1 LOP3.LUT R15, R15, R14, RZ, 0x3c, !PT ;  /* 0x0000000e0f0f1212 */ /* 0x001fc800078e3cff */
[----:B------:R-:W-:-:S04]  /*59ba0*/  @P1 LOP3.LUT R14, R15, R14, RZ, 0x3c, !PT ;  /* 0x0000000e0f0e1212 */ /* 0x000fc800078e3cff */
[----:B------:R-:W-:-:S05]  /*59bb0*/  @P1 LOP3.LUT R15, R15, R14, RZ, 0x3c, !PT ;  /* 0x0000000e0f0f1212 */ /* 0x000fca00078e3cff */
[----:B------:R-:W4:Y:S04]  /*59bc0*/  @P1 LDG.E.U16 R2, desc[UR76][R14.64] ;  /* 0x0000004c0e021981 */ /* 0x000f28000c1e1500 */
[----:B--2---:R0:W-:Y:S04]  /*59bd0*/  STL [R1+0x1f60], R10 ;  /* 0x001f600a01007387 */ /* 0x0041e80000100800 */
[----:B------:R-:W2:Y:S04]  /*59be0*/  LDL R6, [R1+0x3d10] ;  /* 0x003d100001067983 */ /* 0x000ea80000100800 */
[----:B0-----:R-:W2:Y:S04]  /*59bf0*/  LDL R10, [R1+0x3d0c] ;  /* 0x003d0c00010a7983 */ /* 0x001ea80000100800 */
[----:B----4-:R0:W-:Y:S04]  /*59c00*/  STL [R1+0x1f9c], R2 ;  /* 0x001f9c0201007387 */ /* 0x0101e80000100800 */
[----:B0-----:R-:W4:Y:S04]  /*59c10*/  LDL.LU R2, [R1+0x5a14] ;  /* 0x005a140001027983 */ /* 0x001f280000300800 */
[----:B------:R-:W2:Y:S04]  /*59c20*/  LDL R14, [R1+0x3d84] ;  /* 0x003d8400010e7983 */ /* 0x000ea80000100800 */
[----:B------:R-:W2:Y:S01]  /*59c30*/  LDL R15, [R1+0x3d88] ;  /* 0x003d8800010f7983 */ /* 0x000ea20000100800 */
[----:B------:R-:W-:-:S02]  /*59c40*/  PRMT R23, RZ, 0x7610, R23 ;  /* 0x00007610ff177816 */ /* 0x000fc40000000017 */
[----:B--2---:R-:W-:-:S04]  /*59c50*/  @P1 LOP3.LUT R15, R15, R14, RZ, 0x3c, !PT ;  /* 0x0000000e0f0f1212 */ /* 0x004fc800078e3cff */
[----:B------:R-:W-:-:S04]  /*59c60*/  @P1 LOP3.LUT R14, R15, R14, RZ, 0x3c, !PT ;  /* 0x0000000e0f0e1212 */ /* 0x000fc800078e3cff */
[----:B------:R-:W-:-:S05]  /*59c70*/  @P1 LOP3.LUT R15, R15, R14, RZ, 0x3c, !PT ;  /* 0x0000000e0f0f1212 */ /* 0x000fca00078e3cff */
[----:B------:R0:W2:Y:S04]  /*59c80*/  @P1 LDG.E.U16 R23, desc[UR76][R14.64] ;  /* 0x0000004c0e171981 */ /* 0x0000a8000c1e1500 */
[----:B------:R-:W0:Y:S04]  /*59c90*/  LDL R14, [R1+0x3d1c] ;  /* 0x003d1c00010e7983 */ /* 0x000e280000100800 */
[----:B------:R-:W0:Y:S01]  /*59ca0*/  LDL R15, [R1+0x3d20] ;  /* 0x003d2000010f7983 */ /* 0x000e220000100800 */
[----:B------:R-:W-:Y:S02]  /*59cb0*/  ISETP.GT.AND P2, PT, R4, 0x4e, PT ;  /* 0x0000004e0400780c */ /* 0x000fe40003f44270 */
[----:B----4-:R-:W-:-:S11]  /*59cc0*/  PRMT R2, RZ, 0x7610, R2 ;  /* 0x00007610ff027816 */ /* 0x010fd60000000002 */
[----:B0-----:R-:W-:-:S04]  /*59cd0*/  @P2 LOP3.LUT R15, R15, R14, RZ, 0x3c, !PT ;  /* 0x0000000e0f0f2212 */ /* 0x001fc800078e3cff */
[----:B------:R-:W-:-:S04]  /*59ce0*/  @P2 LOP3.LUT R14, R15, R14, RZ, 0x3c, !PT ;  /* 0x0000000e0f0e2212 */ /* 0x000fc800078e3cff */
[----:B------:R-:W-:-:S05]  /*59cf0*/  @P2 LOP3.LUT R15, R15, R14, RZ, 0x3c, !PT ;  /* 0x0000000e0f0f2212 */ /* 0x000fca00078e3cff */
[----:B------:R-:W4:Y:S04]  /*59d00*/  @P2 LDG.E.U16 R2, desc[UR76][R14.64] ;  /* 0x0000004c0e022981 */ /* 0x000f28000c1e1500 */
[----:B--2---:R0:W-:Y:S04]  /*59d10*/  STL [R1+0x1fa0], R23 ;  /* 0x001fa01701007387 */ /* 0x0041e80000100800 */
[----:B0-----:R-:W2:Y:S04]  /*59d20*/  LDL R23, [R1+0x3d08] ;  /* 0x003d080001177983 */ /* 0x001ea80000100800 */
[----:B----4-:R0:W-:Y:S04]  /*59d30*/  STL [R1+0x1f58], R2 ;  /* 0x001f580201007387 */ /* 0x0101e80000100800 */
[----:B0-----:R-:W4:Y:S04]  /*59d40*/  LDL.LU R2, [R1+0x5a10] ;  /* 0x005a100001027983 */ /* 0x001f280000300800 */
[----:B------:R-:W2:Y:S01]  /*59d50*/  LDL R15, [R1+0x3d14] ;  /* 0x003d1400010f7983 */ /* 0x000ea20000100800 */
[----:B------:R-:W-:-:S02]  /*59d60*/  ISETP.GT.AND P0, PT, R4, 0x4f, PT ;  /* 0x0000004f0400780c */ /* 0x000fc40003f04270 */
[----:B------:R-:W-:Y:S01]  /*59d70*/  PRMT R27, RZ, 0x7610, R27 ;  /* 0x00007610ff1b7816 */ /* 0x000fe2000000001b */
[----:B---3--:R-:W-:Y:S02]  /*59d80*/  @P2 IMAD.MOV.U32 R14, RZ, RZ, R29 ;  /* 0x000000ffff0e2224 */ /* 0x008fe400078e001d */
[----:B------:R-:W3:Y:S01]  /*59d90*/  LDL R29, [R1+0x3c94] ;  /* 0x003c9400011d7983 */ /* 0x000ee20000100800 */
[----:B----4-:R-:W-:-:S03]  /*59da0*/  PRMT R2, RZ, 0x7610, R2 ;  /* 0x00007610ff027816 */ /* 0x010fc60000000002 */
[----:B--2---:R0:W2:Y:S04]  /*59db0*/  @P2 LDG.E.U16 R27, desc[UR76][R14.64] ;  /* 0x0000004c0e1b2981 */ /* 0x0040a8000c1e1500 */
[----:B0-----:R-:W-:Y:S02]  /*59dc0*/  @P0 IMAD.MOV.U32 R14, RZ, RZ, R6 ;  /* 0x000000ffff0e0224 */ /* 0x001fe400078e0006 */
[----:B------:R-:W-:-:S05]  /*59dd0*/  @P0 IMAD.MOV.U32 R15, RZ, RZ, R10 ;  /* 0x000000ffff0f0224 */ /* 0x000fca00078e000a */
[----:B------:R-:W4:Y:S04]  /*59de0*/  @P0 LDG.E.U16 R2, desc[UR76][R14.64] ;  /* 0x0000004c0e020981 */ /* 0x000f28000c1e1500 */
[----:B--2---:R0:W-:Y:S04]  /*59df0*/  STL [R1+0x1f5c], R27 ;  /* 0x001f5c1b01007387 */ /* 0x0041e80000100800 */
[----:B------:R-:W2:Y:S04]  /*59e00*/  LDL R10, [R1+0x3c8c] ;  /* 0x003c8c00010a7983 */ /* 0x000ea80000100800 */
[----:B------:R-:W2:Y:S04]  /*59e10*/  LDL R6, [R1+0x3c90] ;  /* 0x003c900001067983 */ /* 0x000ea80000100800 */
[----:B0-----:R-:W2:Y:S04]  /*59e20*/  LDL R27, [R1+0x3c98] ;  /* 0x003c9800011b7983 */ /* 0x001ea80000100800 */
[----:B----4-:R0:W-:Y:S04]  /*59e30*/  STL [R1+0x1f94], R2 ;  /* 0x001f940201007387 */ /* 0x0101e80000100800 */
[----:B0-----:R-:W4:Y:S04]  /*59e40*/  LDL.LU R2, [R1+0x5a0c] ;  /* 0x005a0c0001027983 */ /* 0x001f280000300800 */
[----:B------:R-:W2:Y:S01]  /*59e50*/  LDL R15, [R1+0x3d04] ;  /* 0x003d0400010f7983 */ /* 0x000ea20000100800 */
[----:B------:R-:W-:Y:S01]  /*59e60*/  PRMT R17, RZ, 0x7610, R17 ;  /* 0x00007610ff117816 */ /* 0x000fe20000000011 */
[----:B------:R-:W-:Y:S01]  /*59e70*/  @P0 IMAD.MOV.U32 R14, RZ, RZ, R23 ;  /* 0x000000ffff0e0224 */ /* 0x000fe200078e0017 */
[----:B------:R-:W-:-:S02]  /*59e80*/  ISETP.GT.AND P1, PT, R4, 0x56, PT ;  /* 0x000000560400780c */ /* 0x000fc40003f24270 */
[----:B------:R-:W-:Y:S01]  /*59e90*/  ISETP.GT.AND P2, PT, R4, 0x57, PT ;  /* 0x000000570400780c */ /* 0x000fe20003f44270 */
[----:B------:R-:W3:Y:S04]  /*59ea0*/  LDL R23, [R1+0x3c84] ;  /* 0x003c840001177983 */ /* 0x000ee80000100800 */
[----:B--2---:R0:W2:Y:S04]  /*59eb0*/  @P0 LDG.E.U16 R17, desc[UR76][R14.64] ;  /* 0x0000004c0e110981 */ /* 0x0040a8000c1e1500 */
[----:B------:R-:W0:Y:S04]  /*59ec0*/  LDL R14, [R1+0x3c9c] ;  /* 0x003c9c00010e7983 */ /* 0x000e280000100800 */
[----:B------:R-:W0:Y:S01]  /*59ed0*/  LDL R15, [R1+0x3ca0] ;  /* 0x003ca000010f7983 */ /* 0x000e220000100800 */
[----:B----4-:R-:W-:-:S02]  /*59ee0*/  PRMT R2, RZ, 0x7610, R2 ;  /* 0x00007610ff027816 */ /* 0x010fc40000000002 */
[----:B0-----:R-:W-:-:S04]  /*59ef0*/  @P1 LOP3.LUT R15, R15, R14, RZ, 0x3c, !PT ;  /* 0x0000000e0f0f1212 */ /* 0x001fc800078e3cff */
[----:B------:R-:W-:-:S04]  /*59f00*/  @P1 LOP3.LUT R14, R15, R14, RZ, 0x3c, !PT ;  /* 0x0000000e0f0e1212 */ /* 0x000fc800078e3cff */
[----:B------:R-:W-:-:S05]  /*59f10*/  @P1 LOP3.LUT R15, R15, R14, RZ, 0x3c, !PT ;  /* 0x0000000e0f0f1212 */ /* 0x000fca00078e3cff */
[----:B------:R0:W4:Y:S01]  /*59f20*/  @P1 LDG.E.U16 R2, desc[UR76][R14.64] ;  /* 0x0000004c0e021981 */ /* 0x000122000c1e1500 */
[----:B------:R-:W-:-:S03]  /*59f30*/  PRMT R24, RZ, 0x7610, R24 ;  /* 0x00007610ff187816 */ /* 0x000fc60000000018 */
[----:B--2---:R1:W-:Y:S01]  /*59f40*/  STL [R1+0x1f98], R17 ;  /* 0x001f981101007387 */ /* 0x0043e20000100800 */
[----:B0-----:R-:W-:Y:S02]  /*59f50*/  @P1 IMAD.MOV.U32 R14, RZ, RZ, R27 ;  /* 0x000000ffff0e1224 */ /* 0x001fe400078e001b */
[----:B---3--:R-:W-:Y:S01]  /*59f60*/  @P1 IMAD.MOV.U32 R15, RZ, RZ, R29 ;  /* 0x000000ffff0f1224 */ /* 0x008fe200078e001d */
[----:B-1----:R-:W2:Y:S04]  /*59f70*/  LDL R17, [R1+0x3c88] ;  /* 0x003c880001117983 */ /* 0x002ea80000100800 */
[----:B------:R0:W3:Y:S02]  /*59f80*/  @P1 LDG.E.U16 R24, desc[UR76][R14.64] ;  /* 0x0000004c0e181981 */ /* 0x0000e4000c1e1500 */
[----:B0-----:R-:W-:-:S02]  /*59f90*/  @P2 IMAD.MOV.U32 R14, RZ, RZ, R6 ;  /* 0x000000ffff0e2224 */ /* 0x001fc400078e0006 */
[----:B------:R-:W-:Y:S01]  /*59fa0*/  @P2 IMAD.MOV.U32 R15, RZ, RZ, R10 ;  /* 0x000000ffff0f2224 */ /* 0x000fe200078e000a */
[----:B----4-:R0:W-:Y:S04]  /*59fb0*/  STL [R1+0x1f50], R2 ;  /* 0x001f500201007387 */ /* 0x0101e80000100800 */
[----:B0-----:R-:W4:Y:S04]  /*59fc0*/  LDL.LU R2, [R1+0x5a08] ;  /* 0x005a080001027983 */ /* 0x001f280000300800 */
[----:B------:R-:W3:Y:S04]  /*59fd0*/  LDL R10, [R1+0x3c1c] ;  /* 0x003c1c00010a7983 */ /* 0x000ee80000100800 */
[----:B------:R-:W4:Y:S01]  /*59fe0*/  LDL R6, [R1+0x3c20] ;  /* 0x003c200001067983 */ /* 0x000f220000100800 */
[----:B------:R-:W-:-:S02]  /*59ff0*/  ISETP.GT.AND P0, PT, R4, 0x5e, PT ;  /* 0x0000005e0400780c */ /* 0x000fc40003f04270 */
[----:B------:R-:W-:Y:S02]  /*5a000*/  PRMT R0, RZ, 0x7610, R0 ;  /* 0x00007610ff007816 */ /* 0x000fe40000000000 */
[----:B------:R-:W-:-:S04]  /*5a010*/  PRMT R3, RZ, 0x7610, R3 ;  /* 0x00007610ff037816 */ /* 0x000fc80000000003 */
[----:B------:R2:W4:Y:S01]  /*5a020*/  @P2 LDG.E.U16 R0, desc[UR76][R14.64] ;  /* 0x0000004c0e002981 */ /* 0x000522000c1e1500 */
[----:B------:R-:W-:Y:S01]  /*5a030*/  PRMT R25, RZ, 0x7610, R25 ;  /* 0x00007610ff197816 */ /* 0x000fe20000000019 */
[----:B--2---:R-:W-:Y:S02]  /*5a040*/  @P2 IMAD.MOV.U32 R14, RZ, RZ, R17 ;  /* 0x000000ffff0e2224 */ /* 0x004fe400078e0011 */
[----:B------:R-:W-:-:S05]  /*5a050*/  @P2 IMAD.MOV.U32 R15, RZ, RZ, R23 ;  /* 0x000000ffff0f2224 */ /* 0x000fca00078e0017 */
[----:B------:R3:W2:Y:S02]  /*5a060*/  @P2 LDG.E.U16 R3, desc[UR76][R14.64] ;  /* 0x0000004c0e032981 */ /* 0x0006a4000c1e1500 */
[----:B---3--:R-:W-:Y:S02]  /*5a070*/  @P0 IMAD.MOV.U32 R15, RZ, RZ, R10 ;  /* 0x000000ffff0f0224 */ /* 0x008fe400078e000a */
[----:B----4-:R-:W-:-:S05]  /*5a080*/  @P0 IMAD.MOV.U32 R14, RZ, RZ, R6 ;  /* 0x000000ffff0e0224 */ /* 0x010fca00078e0006 */
[----:B------:R-:W3:Y:S04]  /*5a090*/  @P0 LDG.E.U16 R25, desc[UR76][R14.64] ;  /* 0x0000004c0e190981 */ /* 0x000ee8000c1e1500 */
[----:B------:R-:W-:Y:S04]  /*5a0a0*/  STL [R1+0x4aac], R0 ;  /* 0x004aac0001007387 */ /* 0x000fe80000100800 */
[----:B------:R-:W-:Y:S04]  /*5a0b0*/  STL [R1+0x4ab0], R0 ;  /* 0x004ab00001007387 */ /* 0x000fe80000100800 */
[----:B------:R-:W-:Y:S04]  /*5a0c0*/  STL [R1+0x4ab4], R0 ;  /* 0x004ab40001007387 */ /* 0x000fe80000100800 */
[----:B------:R-:W4:Y:S04]  /*5a0d0*/  LDL R29, [R1+0x3c0c] ;  /* 0x003c0c00011d7983 */ /* 0x000f280000100800 */
[----:B------:R-:W4:Y:S04]  /*5a0e0*/  LDL R27, [R1+0x3c10] ;  /* 0x003c1000011b7983 */ /* 0x000f280000100800 */
[----:B------:R0:W-:Y:S04]  /*5a0f0*/  STL [R1+0x1f54], R24 ;  /* 0x001f541801007387 */ /* 0x0001e80000100800 */
[----:B------:R-:W4:Y:S04]  /*5a100*/  LDL R23, [R1+0x3c08] ;  /* 0x003c080001177983 */ /* 0x000f280000100800 */
[----:B0-----:R-:W4:Y:S04]  /*5a110*/  LDL R24, [R1+0x3c04] ;  /* 0x003c040001187983 */ /* 0x001f280000100800 */
[----:B--2---:R-:W-:Y:S04]  /*5a120*/  STL [R1+0x4ab8], R3 ;  /* 0x004ab80301007387 */ /* 0x004fe80000100800 */
[----:B------:R-:W-:Y:S04]  /*5a130*/  STL [R1+0x4abc], R3 ;  /* 0x004abc0301007387 */ /* 0x000fe80000100800 */
[----:B------:R-:W-:Y:S04]  /*5a140*/  STL [R1+0x4ac0], R3 ;  /* 0x004ac00301007387 */ /* 0x000fe80000100800 */
[----:B------:R0:W-:Y:S04]  /*5a150*/  STL [R1+0x4ac4], R3 ;  /* 0x004ac40301007387 */ /* 0x0001e80000100800 */
[----:B------:R-:W2:Y:S04]  /*5a160*/  LDL R17, [R1+0x3b9c] ;  /* 0x003b9c0001117983 */ /* 0x000ea80000100800 */
[----:B------:R-:W2:Y:S04]  /*5a170*/  LDL R10, [R1+0x3ba0] ;  /* 0x003ba000010a7983 */ /* 0x000ea80000100800 */
[----:B------:R-:W2:Y:S04]  /*5a180*/  LDL R6, [R1+0x3b94] ;  /* 0x003b940001067983 */ /* 0x000ea80000100800 */
[----:B0-----:R-:W2:Y:S04]  /*5a190*/  LDL R3, [R1+0x3b98] ;  /* 0x003b980001037983 */ /* 0x001ea80000100800 */
[----:B---3--:R0:W-:Y:S04]  /*5a1a0*/  STL [R1+0x1f48], R25 ;  /* 0x001f481901007387 */ /* 0x0081e80000100800 */
[----:B0-----:R-:W3:Y:S04]  /*5a1b0*/  LDL.LU R25, [R1+0x5a04] ;  /* 0x005a040001197983 */ /* 0x001ee80000300800 */
[----:B------:R-:W2:Y:S04]  /*5a1c0*/  LDL R14, [R1+0x3c14] ;  /* 0x003c1400010e7983 */ /* 0x000ea80000100800 */
[----:B------:R-:W2:Y:S01]  /*5a1d0*/  LDL R15, [R1+0x3c18] ;  /* 0x003c1800010f7983 */ /* 0x000ea20000100800 */
[----:B------:R-:W-:-:S02]  /*5a1e0*/  ISETP.GT.AND P1, PT, R4, 0x5f, PT ;  /* 0x0000005f0400780c */ /* 0x000fc40003f24270 */
[----:B------:R-:W-:Y:S02]  /*5a1f0*/  PRMT R2, RZ, 0x7610, R2 ;  /* 0x00007610ff027816 */ /* 0x000fe40000000002 */
[----:B------:R-:W-:Y:S02]  /*5a200*/  ISETP.GT.AND P2, PT, R4, 0x66, PT ;  /* 0x000000660400780c */ /* 0x000fe40003f44270 */
[----:B------:R-:W-:Y:S02]  /*5a210*/  PRMT R26, RZ, 0x7610, R26 ;  /* 0x00007610ff1a7816 */ /* 0x000fe4000000001a */
[----:B------:R-:W-:Y:S02]  /*5a220*/  PRMT R18, RZ, 0x7610, R18 ;  /* 0x00007610ff127816 */ /* 0x000fe40000000012 */
[----:B------:R-:W-:Y:S02]  /*5a230*/  PRMT R9, RZ, 0x7610, R9 ;  /* 0x00007610ff097816 */ /* 0x000fe40000000009 */
[----:B------:R-:W-:-:S02]  /*5a240*/  PRMT R0, RZ, 0x7610, R0 ;  /* 0x00007610ff007816 */ /* 0x000fc40000000000 */
[----:B--2---:R-:W-:-:S04]  /*5a250*/  @P0 LOP3.LUT R15, R15, R14, RZ, 0x3c, !PT ;  /* 0x0000000e0f0f0212 */ /* 0x004fc800078e3cff */
[----:B------:R-:W-:-:S04]  /*5a260*/  @P0 LOP3.LUT R14, R15, R14, RZ, 0x3c, !PT ;  /* 0x0000000e0f0e0212 */ /* 0x000fc800078e3cff */
[----:B------:R-:W-:-:S05]  /*5a270*/  @P0 LOP3.LUT R15, R15, R14, RZ, 0x3c, !PT ;  /* 0x0000000e0f0f0212 */ /* 0x000fca00078e3cff */
[----:B------:R4:W2:Y:S02]  /*5a280*/  @P0 LDG.E.U16 R2, desc[UR76][R14.64] ;  /* 0x0000004c0e020981 */ /* 0x0008a4000c1e1500 */
[----:B----4-:R-:W-:Y:S02]  /*5a290*/  @P1 IMAD.MOV.U32 R14, RZ, RZ, R27 ;  /* 0x000000ffff0e1224 */ /* 0x010fe400078e001b */
[----:B------:R-:W-:-:S05]  /*5a2a0*/  @P1 IMAD.MOV.U32 R15, RZ, RZ, R29 ;  /* 0x000000ffff0f1224 */ /* 0x000fca00078e001d */
[----:B------:R0:W4:Y:S02]  /*5a2b0*/  @P1 LDG.E.U16 R26, desc[UR76][R14.64] ;  /* 0x0000004c0e1a1981 */ /* 0x000124000c1e1500 */
[----:B0-----:R-:W-:Y:S02]  /*5a2c0*/  @P1 IMAD.MOV.U32 R14, RZ, RZ, R23 ;  /* 0x000000ffff0e1224 */ /* 0x001fe400078e0017 */
[----:B------:R-:W-:-:S05]  /*5a2d0*/  @P1 IMAD.MOV.U32 R15, RZ, RZ, R24 ;  /* 0x000000ffff0f1224 */ /* 0x000fca00078e0018 */
[----:B------:R0:W3:Y:S02]  /*5a2e0*/  @P1 LDG.E.U16 R18, desc[UR76][R14.64] ;  /* 0x0000004c0e121981 */ /* 0x0000e4000c1e1500 */
[----:B0-----:R-:W-:Y:S02]  /*5a2f0*/  @P2 IMAD.MOV.U32 R14, RZ, RZ, R10 ;  /* 0x000000ffff0e2224 */ /* 0x001fe400078e000a */
[----:B------:R-:W-:-:S05]  /*5a300*/  @P2 IMAD.MOV.U32 R15, RZ, RZ, R17 ;  /* 0x000000ffff0f2224 */ /* 0x000fca00078e0011 */
[----:B------:R0:W3:Y:S02]  /*5a310*/  @P2 LDG.E.U16 R9, desc[UR76][R14.64] ;  /* 0x0000004c0e092981 */ /* 0x0000e4000c1e1500 */
[----:B0-----:R-:W-:Y:S02]  /*5a320*/  @P2 IMAD.MOV.U32 R14, RZ, RZ, R3 ;  /* 0x000000ffff0e2224 */ /* 0x001fe400078e0003 */
[----:B------:R-:W-:-:S05]  /*5a330*/  @P2 IMAD.MOV.U32 R15, RZ, RZ, R6 ;  /* 0x000000ffff0f2224 */ /* 0x000fca00078e0006 */
[----:B------:R-:W3:Y:S04]  /*5a340*/  @P2 LDG.E.U16 R0, desc[UR76][R14.64] ;  /* 0x0000004c0e002981 */ /* 0x000ee8000c1e1500 */
[----:B--2---:R0:W-:Y:S04]  /*5a350*/  STL [R1+0x1f4c], R2 ;  /* 0x001f4c0201007387 */ /* 0x0041e80000100800 */
[----:B0-----:R-:W2:Y:S04]  /*5a360*/  LDL.LU R2, [R1+0x5a00] ;  /* 0x005a000001027983 */ /* 0x001ea80000300800 */
[----:B------:R-:W2:Y:S04]  /*5a370*/  LDL R29, [R1+0x3b90] ;  /* 0x003b9000011d7983 */ /* 0x000ea80000100800 */
[----:B------:R-:W2:Y:S04]  /*5a380*/  LDL R27, [R1+0x3b84] ;  /* 0x003b8400011b7983 */ /* 0x000ea80000100800 */
[----:B----4-:R0:W-:Y:S04]  /*5a390*/  STL [R1+0x1f84], R26 ;  /* 0x001f841a01007387 */ /* 0x0101e80000100800 */
[----:B------:R-:W4:Y:S04]  /*5a3a0*/  LDL R24, [R1+0x3b1c] ;  /* 0x003b1c0001187983 */ /* 0x000f280000100800 */
[----:B------:R-:W2:Y:S04]  /*5a3b0*/  LDL R23, [R1+0x3b20] ;  /* 0x003b200001177983 */ /* 0x000ea80000100800 */
[----:B------:R-:W2:Y:S04]  /*5a3c0*/  LDL R10, [R1+0x3b14] ;  /* 0x003b1400010a7983 */ /* 0x000ea80000100800 */
[----:B0-----:R-:W2:Y:S04]  /*5a3d0*/  LDL R26, [R1+0x3b88] ;  /* 0x003b8800011a7983 */ /* 0x001ea80000100800 */
[----:B---3--:R0:W-:Y:S04]  /*5a3e0*/  STL [R1+0x1f40], R9 ;  /* 0x001f400901007387 */ /* 0x0081e80000100800 */
[----:B0-----:R-:W3:Y:S04]  /*5a3f0*/  LDL R9, [R1+0x3b18] ;  /* 0x003b180001097983 */ /* 0x001ee80000100800 */
[----:B------:R0:W-:Y:S04]  /*5a400*/  STL [R1+0x1f88], R18 ;  /* 0x001f881201007387 */ /* 0x0001e80000100800 */
[----:B------:R-:W2:Y:S04]  /*5a410*/  LDL R17, [R1+0x3b10] ;  /* 0x003b100001117983 */ /* 0x000ea80000100800 */
[----:B------:R-:W2:Y:S04]  /*5a420*/  LDL R6, [R1+0x3b04] ;  /* 0x003b040001067983 */ /* 0x000ea80000100800 */
[----:B------:R-:W2:Y:S04]  /*5a430*/  LDL R3, [R1+0x3b08] ;  /* 0x003b080001037983 */ /* 0x000ea80000100800 */
[----:B------:R-:W2:Y:S04]  /*5a440*/  LDL R15, [R1+0x3b8c] ;  /* 0x003b8c00010f7983 */ /* 0x000ea80000100800 */
[----:B0-----:R-:W2:Y:S04]  /*5a450*/  LDL R18, [R1+0x3b0c] ;  /* 0x003b0c0001127983 */ /* 0x001ea80000100800 */
        /* <DEDUP_REMOVED lines=555> */
[----:B------:R-:W-:-:S03]  /*5c710*/  ISETP.GT.AND P0, PT, R4, 0x67, PT ;  /* 0x000000670400780c */ /* 0x000fc60003f04270 */
        /* <DEDUP_REMOVED lines=13> */
[----:B------:R-:W-:Y:S01]  /*5c7f0*/  STL [R1+0x58ac], R0 ;  /* 0x0058ac0001007387 */ /* 0x000fe20000100800 */
[----:B------:R-:W-:-:S03]  /*5c800*/  PRMT R28, RZ, 0x7610, R28 ;  /* 0x00007610ff1c7816 */ /* 0x000fc6000000001c */
[----:B------:R-:W-:Y:S01]  /*5c810*/  STL [R1+0x58b4], R0 ;  /* 0x0058b40001007387 */ /* 0x000fe20000100800 */
[----:B--2---:R-:W-:-:S03]  /*5c820*/  @P0 IMAD.MOV.U32 R14, RZ, RZ, R29 ;  /* 0x000000ffff0e0224 */ /* 0x004fc600078e001d */
[----:B------:R-:W-:Y:S04]  /*5c830*/  STL [R1+0x58bc], R0 ;  /* 0x0058bc0001007387 */ /* 0x000fe80000100800 */
[----:B------:R-:W-:Y:S04]  /*5c840*/  STL [R1+0x58c4], R0 ;  /* 0x0058c40001007387 */ /* 0x000fe80000100800 */
[----:B------:R-:W-:Y:S04]  /*5c850*/  STL [R1+0x58cc], R0 ;  /* 0x0058cc0001007387 */ /* 0x000fe80000100800 */
[----:B------:R-:W-:Y:S04]  /*5c860*/  STL [R1+0x58d4], R0 ;  /* 0x0058d40001007387 */ /* 0x000fe80000100800 */
[----:B------:R-:W-:Y:S01]  /*5c870*/  STL [R1+0x58dc], R0 ;  /* 0x0058dc0001007387 */ /* 0x000fe20000100800 */
[----:B------:R-:W-:-:S03]  /*5c880*/  PRMT R25, RZ, 0x7610, R25 ;  /* 0x00007610ff197816 */ /* 0x000fc60000000019 */
[----:B------:R0:W2:Y:S04]  /*5c890*/  @P0 LDG.E.U16 R28, desc[UR76][R14.64] ;  /* 0x0000004c0e1c0981 */ /* 0x0000a8000c1e1500 */
[----:B------:R-:W-:Y:S04]  /*5c8a0*/  STL [R1+0x58e4], R0 ;  /* 0x0058e40001007387 */ /* 0x000fe80000100800 */
[----:B------:R-:W-:Y:S04]  /*5c8b0*/  STL [R1+0x58ec], R0 ;  /* 0x0058ec0001007387 */ /* 0x000fe80000100800 */
[----:B------:R-:W-:Y:S04]  /*5c8c0*/  STL [R1+0x58f4], R0 ;  /* 0x0058f40001007387 */ /* 0x000fe80000100800 */
[----:B------:R-:W-:Y:S04]  /*5c8d0*/  STL [R1+0x58fc], R0 ;  /* 0x0058fc0001007387 */ /* 0x000fe80000100800 */
[----:B------:R-:W-:Y:S01]  /*5c8e0*/  STL [R1+0x5904], R0 ;  /* 0x0059040001007387 */ /* 0x000fe20000100800 */
[----:B0-----:R-:W-:-:S02]  /*5c8f0*/  @P0 IMAD.MOV.U32 R14, RZ, RZ, R26 ;  /* 0x000000ffff0e0224 */ /* 0x001fc400078e001a */
[----:B------:R-:W-:Y:S01]  /*5c900*/  @P0 IMAD.MOV.U32 R15, RZ, RZ, R27 ;  /* 0x000000ffff0f0224 */ /* 0x000fe200078e001b */
[----:B------:R-:W-:Y:S01]  /*5c910*/  STL [R1+0x590c], R0 ;  /* 0x00590c0001007387 */ /* 0x000fe20000100800 */
[----:B------:R-:W-:-:S03]  /*5c920*/  PRMT R21, RZ, 0x7610, R21 ;  /* 0x00007610ff157816 */ /* 0x000fc60000000015 */
[----:B------:R-:W-:Y:S04]  /*5c930*/  STL [R1+0x5914], R0 ;  /* 0x0059140001007387 */ /* 0x000fe80000100800 */
[----:B------:R0:W2:Y:S04]  /*5c940*/  @P0 LDG.E.U16 R25, desc[UR76][R14.64] ;  /* 0x0000004c0e190981 */ /* 0x0000a8000c1e1500 */
[----:B------:R-:W-:Y:S04]  /*5c950*/  STL [R1+0x591c], R0 ;  /* 0x00591c0001007387 */ /* 0x000fe80000100800 */
[----:B------:R-:W-:Y:S04]  /*5c960*/  STL [R1+0x5924], R0 ;  /* 0x0059240001007387 */ /* 0x000fe80000100800 */
[----:B------:R-:W-:Y:S04]  /*5c970*/  STL [R1+0x592c], R0 ;  /* 0x00592c0001007387 */ /* 0x000fe80000100800 */
[----:B------:R-:W-:Y:S04]  /*5c980*/  STL [R1+0x5934], R0 ;  /* 0x0059340001007387 */ /* 0x000fe80000100800 */
[----:B------:R-:W-:Y:S01]  /*5c990*/  STL [R1+0x593c], R0 ;  /* 0x00593c0001007387 */ /* 0x000fe20000100800 */
[----:B0-----:R-:W-:-:S02]  /*5c9a0*/  @P1 IMAD.MOV.U32 R14, RZ, RZ, R23 ;  /* 0x000000ffff0e1224 */ /* 0x001fc400078e0017 */
[----:B----4-:R-:W-:Y:S01]  /*5c9b0*/  @P1 IMAD.MOV.U32 R15, RZ, RZ, R24 ;  /* 0x000000ffff0f1224 */ /* 0x010fe200078e0018 */
[----:B------:R-:W-:Y:S04]  /*5c9c0*/  STL [R1+0x5948], R0 ;  /* 0x0059480001007387 */ /* 0x000fe80000100800 */
[----:B------:R3:W4:Y:S02]  /*5c9d0*/  @P1 LDG.E.U16 R21, desc[UR76][R14.64] ;  /* 0x0000004c0e151981 */ /* 0x000724000c1e1500 */
[----:B---3--:R-:W-:Y:S02]  /*5c9e0*/  @P1 IMAD.MOV.U32 R14, RZ, RZ, R9 ;  /* 0x000000ffff0e1224 */ /* 0x008fe400078e0009 */
[----:B------:R-:W-:Y:S01]  /*5c9f0*/  @P1 IMAD.MOV.U32 R15, RZ, RZ, R10 ;  /* 0x000000ffff0f1224 */ /* 0x000fe200078e000a */
[----:B------:R-:W3:Y:S04]  /*5ca00*/  LDL R9, [R1+0x3aa0] ;  /* 0x003aa00001097983 */ /* 0x000ee80000100800 */
[----:B------:R-:W2:Y:S01]  /*5ca10*/  LDL R10, [R1+0x3a9c] ;  /* 0x003a9c00010a7983 */ /* 0x000ea20000100800 */
[----:B------:R-:W-:-:S02]  /*5ca20*/  ISETP.GT.AND P2, PT, R4, 0x6f, PT ;  /* 0x0000006f0400780c */ /* 0x000fc40003f44270 */
[----:B------:R-:W-:Y:S02]  /*5ca30*/  PRMT R20, RZ, 0x7610, R20 ;  /* 0x00007610ff147816 */ /* 0x000fe40000000014 */
[----:B------:R-:W-:-:S04]  /*5ca40*/  PRMT R13, RZ, 0x7610, R13 ;  /* 0x00007610ff0d7816 */ /* 0x000fc8000000000d */
[----:B------:R0:W4:Y:S01]  /*5ca50*/  @P1 LDG.E.U16 R20, desc[UR76][R14.64] ;  /* 0x0000004c0e141981 */ /* 0x000122000c1e1500 */
[----:B------:R-:W-:-:S04]  /*5ca60*/  PRMT R12, RZ, 0x7610, R12 ;  /* 0x00007610ff0c7816 */ /* 0x000fc8000000000c */
[----:B0-----:R-:W-:Y:S02]  /*5ca70*/  @P2 IMAD.MOV.U32 R14, RZ, RZ, R17 ;  /* 0x000000ffff0e2224 */ /* 0x001fe400078e0011 */
[----:B------:R-:W-:-:S05]  /*5ca80*/  @P2 IMAD.MOV.U32 R15, RZ, RZ, R18 ;  /* 0x000000ffff0f2224 */ /* 0x000fca00078e0012 */
[----:B------:R0:W4:Y:S01]  /*5ca90*/  @P2 LDG.E.U16 R13, desc[UR76][R14.64] ;  /* 0x0000004c0e0d2981 */ /* 0x000122000c1e1500 */
[----:B------:R-:W-:Y:S01]  /*5caa0*/  ISETP.GT.AND P0, PT, R4, 0x76, PT ;  /* 0x000000760400780c */ /* 0x000fe20003f04270 */
[----:B0-----:R-:W-:Y:S02]  /*5cab0*/  @P2 IMAD.MOV.U32 R14, RZ, RZ, R3 ;  /* 0x000000ffff0e2224 */ /* 0x001fe400078e0003 */
[----:B------:R-:W-:Y:S01]  /*5cac0*/  @P2 IMAD.MOV.U32 R15, RZ, RZ, R6 ;  /* 0x000000ffff0f2224 */ /* 0x000fe200078e0006 */
[----:B------:R-:W-:Y:S01]  /*5cad0*/  PRMT R7, RZ, 0x7610, R7 ;  /* 0x00007610ff077816 */ /* 0x000fe20000000007 */
[----:B------:R-:W4:Y:S04]  /*5cae0*/  LDL R6, [R1+0x3a94] ;  /* 0x003a940001067983 */ /* 0x000f280000100800 */
[----:B------:R3:W4:Y:S04]  /*5caf0*/  @P2 LDG.E.U16 R12, desc[UR76][R14.64] ;  /* 0x0000004c0e0c2981 */ /* 0x000728000c1e1500 */
[----:B------:R-:W4:Y:S01]  /*5cb00*/  LDL R3, [R1+0x3a98] ;  /* 0x003a980001037983 */ /* 0x000f220000100800 */
[----:B---3--:R-:W-:-:S02]  /*5cb10*/  @P0 IMAD.MOV.U32 R14, RZ, RZ, R9 ;  /* 0x000000ffff0e0224 */ /* 0x008fc400078e0009 */
[----:B--2---:R-:W-:-:S05]  /*5cb20*/  @P0 IMAD.MOV.U32 R15, RZ, RZ, R10 ;  /* 0x000000ffff0f0224 */ /* 0x004fca00078e000a */
[----:B------:R0:W2:Y:S04]  /*5cb30*/  @P0 LDG.E.U16 R7, desc[UR76][R14.64] ;  /* 0x0000004c0e070981 */ /* 0x0000a8000c1e1500 */
[----:B------:R1:W-:Y:S02]  /*5cb40*/  STL [R1+0x1f80], R25 ;  /* 0x001f801901007387 */ /* 0x0003e40000100800 */
[----:B-1----:R-:W1:Y:S02]  /*5cb50*/  S2R R25, SR_TID.X ;  /* 0x0000000000197919 */ /* 0x002e640000002100 */
[----:B----4-:R3:W-:Y:S04]  /*5cb60*/  STL [R1+0x1f38], R20 ;  /* 0x001f381401007387 */ /* 0x0107e80000100800 */
[----:B---3--:R-:W3:Y:S04]  /*5cb70*/  LDL R20, [R1+0x3a90] ;  /* 0x003a900001147983 */ /* 0x008ee80000100800 */
[----:B------:R4:W-:Y:S04]  /*5cb80*/  STL [R1+0x1f3c], R21 ;  /* 0x001f3c1501007387 */ /* 0x0009e80000100800 */
[----:B----4-:R-:W4:Y:S04]  /*5cb90*/  LDL R21, [R1+0x3a8c] ;  /* 0x003a8c0001157983 */ /* 0x010f280000100800 */
[----:B------:R-:W-:Y:S04]  /*5cba0*/  STL [R1+0x1f74], R13 ;  /* 0x001f740d01007387 */ /* 0x000fe80000100800 */
[----:B------:R0:W-:Y:S04]  /*5cbb0*/  STL [R1+0x1f7c], R12 ;  /* 0x001f7c0c01007387 */ /* 0x0001e80000100800 */
[----:B------:R-:W-:Y:S04]  /*5cbc0*/  STL [R1+0x1f78], R28 ;  /* 0x001f781c01007387 */ /* 0x000fe80000100800 */
[----:B------:R-:W4:Y:S04]  /*5cbd0*/  LDL R18, [R1+0x3a84] ;  /* 0x003a840001127983 */ /* 0x000f280000100800 */
[----:B------:R-:W4:Y:S04]  /*5cbe0*/  LDL R17, [R1+0x3a88] ;  /* 0x003a880001117983 */ /* 0x000f280000100800 */
[----:B------:R-:W4:Y:S04]  /*5cbf0*/  LDL R10, [R1+0x3a14] ;  /* 0x003a1400010a7983 */ /* 0x000f280000100800 */
[----:B------:R-:W4:Y:S01]  /*5cc00*/  LDL R9, [R1+0x3a18] ;  /* 0x003a180001097983 */ /* 0x000f220000100800 */
[----:B-1----:R-:W-:-:S02]  /*5cc10*/  LOP3.LUT R24, R25, 0x3f, RZ, 0xc0, !PT ;  /* 0x0000003f19187812 */ /* 0x002fc400078ec0ff */
[----:B0-----:R-:W-:Y:S02]  /*5cc20*/  LOP3.LUT R12, R25, 0x3f, RZ, 0xc0, !PT ;  /* 0x0000003f190c7812 */ /* 0x001fe400078ec0ff */
[----:B------:R-:W-:Y:S02]  /*5cc30*/  LOP3.LUT R13, R24, 0x40, RZ, 0xfc, !PT ;  /* 0x00000040180d7812 */ /* 0x000fe400078efcff */
[-C--:B------:R-:W-:Y:S02]  /*5cc40*/  ISETP.GE.AND P4, PT, R12, R4.reuse, PT ;  /* 0x000000040c00720c */ /* 0x080fe40003f86270 */
[----:B------:R-:W-:Y:S01]  /*5cc50*/  ISETP.GE.AND P5, PT, R13, R4, PT ;  /* 0x000000040d00720c */ /* 0x000fe20003fa6270 */
[----:B------:R-:W4:Y:S04]  /*5cc60*/  LDL R12, [R1+0x3a20] ;  /* 0x003a2000010c7983 */ /* 0x000f280000100800 */
[----:B------:R-:W4:Y:S01]  /*5cc70*/  LDL R13, [R1+0x3a1c] ;  /* 0x003a1c00010d7983 */ /* 0x000f220000100800 */
[----:B------:R-:W-:Y:S01]  /*5cc80*/  @P0 IMAD.MOV.U32 R15, RZ, RZ, R6 ;  /* 0x000000ffff0f0224 */ /* 0x000fe200078e0006 */
[----:B------:R-:W-:-:S02]  /*5cc90*/  ISETP.GT.AND P1, PT, R4, 0x77, PT ;  /* 0x000000770400780c */ /* 0x000fc40003f24270 */
[C---:B------:R-:W-:Y:S02]  /*5cca0*/  ISETP.GT.AND P2, PT, R4.reuse, 0x7e, PT ;  /* 0x0000007e0400780c */ /* 0x040fe40003f44270 */
[----:B------:R-:W-:Y:S01]  /*5ccb0*/  ISETP.GT.AND P3, PT, R4, 0x7f, PT ;  /* 0x0000007f0400780c */ /* 0x000fe20003f64270 */
[----:B------:R-:W-:Y:S01]  /*5ccc0*/  @P0 IMAD.MOV.U32 R14, RZ, RZ, R3 ;  /* 0x000000ffff0e0224 */ /* 0x000fe200078e0003 */
[----:B--2---:R0:W-:Y:S04]  /*5ccd0*/  STL [R1+0x1f30], R7 ;  /* 0x001f300701007387 */ /* 0x0041e80000100800 */
[----:B------:R-:W2:Y:S04]  /*5cce0*/  LDL R6, [R1+0x3a10] ;  /* 0x003a100001067983 */ /* 0x000ea80000100800 */
[----:B------:R-:W2:Y:S04]  /*5ccf0*/  LDL R4, [R1+0x3a04] ;  /* 0x003a040001047983 */ /* 0x000ea80000100800 */
[----:B------:R-:W2:Y:S04]  /*5cd00*/  LDL R3, [R1+0x3a08] ;  /* 0x003a080001037983 */ /* 0x000ea80000100800 */
[----:B0-----:R-:W2:Y:S04]  /*5cd10*/  LDL R7, [R1+0x3a0c] ;  /* 0x003a0c0001077983 */ /* 0x001ea80000100800 */
[----:B------:R-:W2:Y:S01]  /*5cd20*/  LDL.LU R24, [R1+0x37c] ;  /* 0x00037c0001187983 */ /* 0x000ea20000300800 */
[----:B------:R-:W-:-:S02]  /*5cd30*/  PRMT R22, RZ, 0x7610, R22 ;  /* 0x00007610ff167816 */ /* 0x000fc40000000016 */
[----:B------:R-:W-:-:S04]  /*5cd40*/  PRMT R19, RZ, 0x7610, R19 ;  /* 0x00007610ff137816 */ /* 0x000fc80000000013 */
[----:B------:R3:W2:Y:S01]  /*5cd50*/  @P0 LDG.E.U16 R22, desc[UR76][R14.64] ;  /* 0x0000004c0e160981 */ /* 0x0006a2000c1e1500 */
[----:B------:R-:W-:Y:S01]  /*5cd60*/  PRMT R16, RZ, 0x7610, R16 ;  /* 0x00007610ff107816 */ /* 0x000fe20000000010 */
[----:B---3--:R-:W-:Y:S02]  /*5cd70*/  @P1 IMAD.MOV.U32 R14, RZ, RZ, R20 ;  /* 0x000000ffff0e1224 */ /* 0x008fe400078e0014 */
[----:B----4-:R-:W-:-:S05]  /*5cd80*/  @P1 IMAD.MOV.U32 R15, RZ, RZ, R21 ;  /* 0x000000ffff0f1224 */ /* 0x010fca00078e0015 */
[----:B------:R0:W3:Y:S01]  /*5cd90*/  @P1 LDG.E.U16 R19, desc[UR76][R14.64] ;  /* 0x0000004c0e131981 */ /* 0x0000e2000c1e1500 */
[----:B------:R-:W-:Y:S01]  /*5cda0*/  PRMT R11, RZ, 0x7610, R11 ;  /* 0x00007610ff0b7816 */ /* 0x000fe2000000000b */
[----:B0-----:R-:W-:Y:S02]  /*5cdb0*/  @P1 IMAD.MOV.U32 R14, RZ, RZ, R17 ;  /* 0x000000ffff0e1224 */ /* 0x001fe400078e0011 */
[----:B------:R-:W-:-:S05]  /*5cdc0*/  @P1 IMAD.MOV.U32 R15, RZ, RZ, R18 ;  /* 0x000000ffff0f1224 */ /* 0x000fca00078e0012 */
[----:B------:R0:W4:Y:S01]  /*5cdd0*/  @P1 LDG.E.U16 R16, desc[UR76][R14.64] ;  /* 0x0000004c0e101981 */ /* 0x000122000c1e1500 */
[----:B------:R-:W-:Y:S01]  /*5cde0*/  PRMT R8, RZ, 0x7610, R8 ;  /* 0x00007610ff087816 */ /* 0x000fe20000000008 */
[----:B0-----:R-:W-:Y:S02]  /*5cdf0*/  @P2 IMAD.MOV.U32 R14, RZ, RZ, R12 ;  /* 0x000000ffff0e2224 */ /* 0x001fe400078e000c */
[----:B------:R-:W-:-:S05]  /*5ce00*/  @P2 IMAD.MOV.U32 R15, RZ, RZ, R13 ;  /* 0x000000ffff0f2224 */ /* 0x000fca00078e000d */
[----:B------:R0:W3:Y:S01]  /*5ce10*/  @P2 LDG.E.U16 R11, desc[UR76][R14.64] ;  /* 0x0000004c0e0b2981 */ /* 0x0000e2000c1e1500 */
[----:B------:R-:W-:Y:S01]  /*5ce20*/  PRMT R5, RZ, 0x7610, R5 ;  /* 0x00007610ff057816 */ /* 0x000fe20000000005 */
[----:B0-----:R-:W-:Y:S02]  /*5ce30*/  @P2 IMAD.MOV.U32 R14, RZ, RZ, R9 ;  /* 0x000000ffff0e2224 */ /* 0x001fe400078e0009 */
[----:B------:R-:W-:-:S05]  /*5ce40*/  @P2 IMAD.MOV.U32 R15, RZ, RZ, R10 ;  /* 0x000000ffff0f2224 */ /* 0x000fca00078e000a */
[----:B------:R2:W3:Y:S01]  /*5ce50*/  @P2 LDG.E.U16 R8, desc[UR76][R14.64] ;  /* 0x0000004c0e082981 */ /* 0x0004e2000c1e1500 */
[----:B------:R-:W-:Y:S01]  /*5ce60*/  PRMT R0, RZ, 0x7610, R0 ;  /* 0x00007610ff007816 */ /* 0x000fe20000000000 */
[----:B--2---:R-:W-:Y:S02]  /*5ce70*/  @P3 IMAD.MOV.U32 R14, RZ, RZ, R6 ;  /* 0x000000ffff0e3224 */ /* 0x004fe400078e0006 */
[----:B------:R-:W-:Y:S01]  /*5ce80*/  @P3 IMAD.MOV.U32 R15, RZ, RZ, R7 ;  /* 0x000000ffff0f3224 */ /* 0x000fe200078e0007 */
[----:B------:R0:W-:Y:S04]  /*5ce90*/  STL [R1+0x59f8], R24 ;  /* 0x0059f81801007387 */ /* 0x0001e80000100800 */
[----:B------:R1:W2:Y:S04]  /*5cea0*/  @P3 LDG.E.U16 R5, desc[UR76][R14.64] ;  /* 0x0000004c0e053981 */ /* 0x0002a8000c1e1500 */
[----:B0-----:R-:W2:Y:S01]  /*5ceb0*/  LDL.LU R24, [R1+0x3b0] ;  /* 0x0003b00001187983 */ /* 0x001ea20000300800 */
[----:B-1----:R-:W-:-:S02]  /*5cec0*/  @P3 IMAD.MOV.U32 R14, RZ, RZ, R3 ;  /* 0x000000ffff0e3224 */ /* 0x002fc400078e0003 */
[----:B------:R-:W-:-:S05]  /*5ced0*/  @P3 IMAD.MOV.U32 R15, RZ, RZ, R4 ;  /* 0x000000ffff0f3224 */ /* 0x000fca00078e0004 */
[----:B------:R-:W3:Y:S01]  /*5cee0*/  @P3 LDG.E.U16 R0, desc[UR76][R14.64] ;  /* 0x0000004c0e003981 */ /* 0x000ee2000c1e1500 */
[----:B------:R-:W-:Y:S06]  /*5cef0*/  BAR.SYNC.DEFER_BLOCKING 0x0 ;  /* 0x0000000000007b1d */ /* 0x000fec0000010000 */
[----:B--2---:R0:W-:Y:S04]  /*5cf00*/  STL [R1+0x59fc], R24 ;  /* 0x0059fc1801007387 */ /* 0x0041e80000100800 */
[----:B0-----:R-:W2:Y:S04]  /*5cf10*/  LDL.LU R24, [R1+0x3b4] ;  /* 0x0003b40001187983 */ /* 0x001ea80000300800 */
[----:B------:R-:W2:Y:S04]  /*5cf20*/  LDL.LU R25, [R1+0x378] ;  /* 0x0003780001197983 */ /* 0x000ea80000300800 */
[----:B------:R-:W2:Y:S04]  /*5cf30*/  LDL.LU R4, [R1+0x21c] ;  /* 0x00021c0001047983 */ /* 0x000ea80000300800 */
[----:B---3--:R0:W-:Y:S04]  /*5cf40*/  STL [R1+0x1f64], R0 ;  /* 0x001f640001007387 */ /* 0x0081e80000100800 */
[----:B0-----:R-:W3:Y:S04]  /*5cf50*/  LDL.LU R0, [R1+0x218] ;  /* 0x0002180001007983 */ /* 0x001ee80000300800 */
[----:B------:R-:W2:Y:S04]  /*5cf60*/  LDL.LU R3, [R1+0x1e4] ;  /* 0x0001e40001037983 */ /* 0x000ea80000300800 */
[----:B------:R0:W-:Y:S04]  /*5cf70*/  STL [R1+0x1f68], R5 ;  /* 0x001f680501007387 */ /* 0x0001e80000100800 */
[----:B0-----:R-:W2:Y:S04]  /*5cf80*/  LDL.LU R5, [R1+0x1e0] ;  /* 0x0001e00001057983 */ /* 0x001ea80000300800 */
[----:B------:R-:W2:Y:S04]  /*5cf90*/  LDL.LU R6, [R1+0x1b4] ;  /* 0x0001b40001067983 */ /* 0x000ea80000300800 */
[----:B------:R-:W2:Y:S04]  /*5cfa0*/  LDL.LU R17, [R1+0x1b0] ;  /* 0x0001b00001117983 */ /* 0x000ea80000300800 */
[----:B------:R-:W-:Y:S04]  /*5cfb0*/  STL [R1+0x1f34], R22 ;  /* 0x001f341601007387 */ /* 0x000fe80000100800 */
[----:B------:R-:W2:Y:S04]  /*5cfc0*/  LDL.LU R18, [R1+0x184] ;  /* 0x0001840001127983 */ /* 0x000ea80000300800 */
[----:B------:R0:W-:Y:S04]  /*5cfd0*/  STL [R1+0x1f70], R19 ;  /* 0x001f701301007387 */ /* 0x0001e80000100800 */
[----:B0-----:R-:W2:Y:S04]  /*5cfe0*/  LDL.LU R19, [R1+0x180] ;  /* 0x0001800001137983 */ /* 0x001ea80000300800 */
[----:B------:R-:W2:Y:S04]  /*5cff0*/  LDL.LU R20, [R1+0x154] ;  /* 0x0001540001147983 */ /* 0x000ea80000300800 */
[----:B------:R-:W2:Y:S04]  /*5d000*/  LDL.LU R21, [R1+0x150] ;  /* 0x0001500001157983 */ /* 0x000ea80000300800 */
[----:B------:R-:W2:Y:S04]  /*5d010*/  LDL.LU R22, [R1+0x124] ;  /* 0x0001240001167983 */ /* 0x000ea80000300800 */
[----:B------:R-:W2:Y:S04]  /*5d020*/  LDL.LU R23, [R1+0x120] ;  /* 0x0001200001177983 */ /* 0x000ea80000300800 */
[----:B----4-:R-:W-:Y:S04]  /*5d030*/  STL [R1+0x1f6c], R16 ;  /* 0x001f6c1001007387 */ /* 0x010fe80000100800 */
[----:B------:R-:W4:Y:S04]  /*5d040*/  LDL.LU R7, [R1+0xf4] ;  /* 0x0000f40001077983 */ /* 0x000f280000300800 */
[----:B------:R0:W-:Y:S04]  /*5d050*/  STL [R1+0x1f2c], R8 ;  /* 0x001f2c0801007387 */ /* 0x0001e80000100800 */
[----:B0-----:R-:W2:Y:S04]  /*5d060*/  LDL.LU R8, [R1+0xf0] ;  /* 0x0000f00001087983 */ /* 0x001ea80000300800 */
[----:B------:R0:W-:Y:S04]  /*5d070*/  STL [R1+0x1f28], R11 ;  /* 0x001f280b01007387 */ /* 0x0001e80000100800 */
[----:B------:R-:W2:Y:S04]  /*5d080*/  LDL.LU R26, [R1+0xc4] ;  /* 0x0000c400011a7983 */ /* 0x000ea80000300800 */
[----:B------:R-:W2:Y:S04]  /*5d090*/  LDL.LU R27, [R1+0xc0] ;  /* 0x0000c000011b7983 */ /* 0x000ea80000300800 */
[----:B------:R-:W2:Y:S04]  /*5d0a0*/  LDL.LU R29, [R1+0x94] ;  /* 0x00009400011d7983 */ /* 0x000ea80000300800 */
[----:B------:R-:W2:Y:S04]  /*5d0b0*/  LDL.LU R28, [R1+0x90] ;  /* 0x00009000011c7983 */ /* 0x000ea80000300800 */
[----:B------:R-:W2:Y:S04]  /*5d0c0*/  LDL.LU R9, [R1+0x78] ;  /* 0x0000780001097983 */ /* 0x000ea80000300800 */
[----:B------:R-:W2:Y:S04]  /*5d0d0*/  LDL.LU R10, [R1+0x74] ;  /* 0x00007400010a7983 */ /* 0x000ea80000300800 */
[----:B0-----:R-:W2:Y:S04]  /*5d0e0*/  LDL.LU R11, [R1+0x68] ;  /* 0x00006800010b7983 */ /* 0x001ea80000300800 */
[----:B------:R-:W2:Y:S04]  /*5d0f0*/  LDL.LU R12, [R1+0x64] ;  /* 0x00006400010c7983 */ /* 0x000ea80000300800 */
[----:B------:R-:W2:Y:S04]  /*5d100*/  LDL.LU R13, [R1+0x44] ;  /* 0x00004400010d7983 */ /* 0x000ea80000300800 */
[----:B------:R-:W2:Y:S04]  /*5d110*/  LDL.LU R16, [R1+0x40] ;  /* 0x0000400001107983 */ /* 0x000ea80000300800 */
        /* <DEDUP_REMOVED lines=278> */
[----:B--2---:R-:W-:Y:S04]  /*5e280*/  STS.U16 [R2+UR5+0x20000], R24 ;  /* 0x0200001802007988 */ /* 0x004fe80008000405 */
[----:B0-----:R-:W2:Y:S04]  /*5e290*/  LDL.LU R15, [R1+0x250] ;  /* 0x00025000010f7983 */ /* 0x001ea80000300800 */
        /* <DEDUP_REMOVED lines=8> */
[----:B------:R-:W2:Y:S04]  /*5e320*/  LDL.LU R24, [R1+0x59fc] ;  /* 0x0059fc0001187983 */ /* 0x000ea80000300800 */
[----:B--2---:R0:W-:Y:S04]  /*5e330*/  STS.U16 [R2+UR5+0x20080], R24 ;  /* 0x0200801802007988 */ /* 0x0041e80008000405 */
[----:B0-----:R-:W2:Y:S04]  /*5e340*/  LDL.LU R24, [R1+0x59f8] ;  /* 0x0059f80001187983 */ /* 0x001ea80000300800 */
[----:B------:R-:W-:Y:S04]  /*5e350*/  STS.U16 [R2+UR5+0x20880], R25 ;  /* 0x0208801902007988 */ /* 0x000fe80008000405 */
[----:B------:R-:W-:Y:S04]  /*5e360*/  STS.U16 [R2+UR5+0x27000], R13 ;  /* 0x0270000d02007988 */ /* 0x000fe80008000405 */
[----:B--2---:R0:W-:Y:S04]  /*5e370*/  STS.U16 [R2+UR5+0x20800], R24 ;  /* 0x0208001802007988 */ /* 0x0041e80008000405 */
[----:B0-----:R-:W2:Y:S04]  /*5e380*/  LDL.LU R24, [R1+0x59f4] ;  /* 0x0059f40001187983 */ /* 0x001ea80000300800 */
[----:B------:R-:W2:Y:S04]  /*5e390*/  LDL.LU R25, [R1+0x59f0] ;  /* 0x0059f00001197983 */ /* 0x000ea80000300800 */
[----:B------:R-:W2:Y:S04]  /*5e3a0*/  LDL.LU R13, [R1+0x370] ;  /* 0x00037000010d7983 */ /* 0x000ea80000300800 */
[----:B--2---:R0:W-:Y:S04]  /*5e3b0*/  STL [R1+0x59e4], R13 ;  /* 0x0059e40d01007387 */ /* 0x0041e80000100800 */
[----:B0-----:R-:W2:Y:S04]  /*5e3c0*/  LDL.LU R13, [R1+0x374] ;  /* 0x00037400010d7983 */ /* 0x001ea80000300800 */
[----:B--2---:R0:W-:Y:S04]  /*5e3d0*/  STL [R1+0x59e8], R13 ;  /* 0x0059e80d01007387 */ /* 0x0041e80000100800 */
[----:B0-----:R-:W2:Y:S04]  /*5e3e0*/  LDL.LU R13, [R1+0x3a8] ;  /* 0x0003a800010d7983 */ /* 0x001ea80000300800 */
[----:B------:R-:W-:Y:S04]  /*5e3f0*/  STS.U16 [R2+UR5+0x27080], R16 ;  /* 0x0270801002007988 */ /* 0x000fe80008000405 */
[----:B------:R-:W-:Y:S04]  /*5e400*/  STS.U16 [R2+UR5+0x21000], R14 ;  /* 0x0210000e02007988 */ /* 0x000fe80008000405 */
[----:B------:R-:W-:Y:S04]  /*5e410*/  STS.U16 [R2+UR5+0x21080], R15 ;  /* 0x0210800f02007988 */ /* 0x000fe80008000405 */
[----:B------:R-:W-:Y:S04]  /*5e420*/  STS.U16 [R2+UR5+0x21800], R4 ;  /* 0x0218000402007988 */ /* 0x000fe80008000405 */
[----:B---3--:R-:W-:Y:S04]  /*5e430*/  STS.U16 [R2+UR5+0x21880], R0 ;  /* 0x0218800002007988 */ /* 0x008fe80008000405 */
[----:B------:R-:W-:Y:S04]  /*5e440*/  STS.U16 [R2+UR5+0x22080], R5 ;  /* 0x0220800502007988 */ /* 0x000fe80008000405 */
        /* <DEDUP_REMOVED lines=8> */
[----:B----4-:R-:W-:Y:S04]  /*5e4d0*/  STS.U16 [R2+UR5+0x24800], R7 ;  /* 0x0248000702007988 */ /* 0x010fe80008000405 */
[----:B--2---:R0:W-:Y:S04]  /*5e4e0*/  STL [R1+0x59ec], R13 ;  /* 0x0059ec0d01007387 */ /* 0x0041e80000100800 */
[----:B0-----:R-:W2:Y:S04]  /*5e4f0*/  LDL.LU R13, [R1+0x3ac] ;  /* 0x0003ac00010d7983 */ /* 0x001ea80000300800 */
[----:B------:R-:W3:Y:S04]  /*5e500*/  LDL.LU R16, [R1+0x24c] ;  /* 0x00024c0001107983 */ /* 0x000ee80000300800 */
[----:B------:R-:W4:Y:S04]  /*5e510*/  LDL.LU R14, [R1+0x210] ;  /* 0x00021000010e7983 */ /* 0x000f280000300800 */
        /* <DEDUP_REMOVED lines=12> */
[----:B------:R0:W-:Y:S04]  /*5e5e0*/  STS.U16 [R2+UR5+0x24880], R8 ;  /* 0x0248800802007988 */ /* 0x0001e80008000405 */
[----:B------:R-:W3:Y:S04]  /*5e5f0*/  LDL.LU R7, [R1+0xbc] ;  /* 0x0000bc0001077983 */ /* 0x000ee80000300800 */
[----:B------:R1:W-:Y:S04]  /*5e600*/  STS.U16 [R2+UR5+0x25000], R26 ;  /* 0x0250001a02007988 */ /* 0x0003e80008000405 */
[----:B------:R0:W-:Y:S04]  /*5e610*/  STS.U16 [R2+UR5+0x25080], R27 ;  /* 0x0250801b02007988 */ /* 0x0001e80008000405 */
[----:B------:R0:W-:Y:S04]  /*5e620*/  STS.U16 [R2+UR5+0x25800], R29 ;  /* 0x0258001d02007988 */ /* 0x0001e80008000405 */
[----:B------:R1:W-:Y:S04]  /*5e630*/  STS.U16 [R2+UR5+0x25880], R28 ;  /* 0x0258801c02007988 */ /* 0x0003e80008000405 */
[----:B------:R1:W-:Y:S04]  /*5e640*/  STS.U16 [R2+UR5+0x26000], R9 ;  /* 0x0260000902007988 */ /* 0x0003e80008000405 */
[----:B0-----:R-:W3:Y:S04]  /*5e650*/  LDL.LU R8, [R1+0xb8] ;  /* 0x0000b80001087983 */ /* 0x001ee80000300800 */
[----:B-1----:R-:W3:Y:S04]  /*5e660*/  LDL.LU R26, [R1+0x8c] ;  /* 0x00008c00011a7983 */ /* 0x002ee80000300800 */
        /* <DEDUP_REMOVED lines=8> */
[----:B------:R-:W-:Y:S04]  /*5e6f0*/  STS.U16 [R2+UR5+0x27800], R25 ;  /* 0x0278001902007988 */ /* 0x000fe80008000405 */
[----:B0-----:R-:W3:Y:S04]  /*5e700*/  LDL.LU R10, [R1+0x5c] ;  /* 0x00005c00010a7983 */ /* 0x001ee80000300800 */
[----:B-1----:R-:W3:Y:S04]  /*5e710*/  LDL.LU R11, [R1+0x3c] ;  /* 0x00003c00010b7983 */ /* 0x002ee80000300800 */
[----:B------:R-:W3:Y:S04]  /*5e720*/  LDL.LU R12, [R1+0x38] ;  /* 0x00003800010c7983 */ /* 0x000ee80000300800 */
[----:B------:R-:W-:Y:S01]  /*5e730*/  STL [R1+0x4ae8], R25 ;  /* 0x004ae81901007387 */ /* 0x000fe20000100800 */
[----:B------:R-:W-:-:S03]  /*5e740*/  LOP3.LUT R3, R2, 0x10, RZ, 0x3c, !PT ;  /* 0x0000001002037812 */ /* 0x000fc600078e3cff */
[----:B------:R-:W-:Y:S04]  /*5e750*/  STL [R1+0x4aec], R25 ;  /* 0x004aec1901007387 */ /* 0x000fe80000100800 */
[----:B------:R0:W-:Y:S04]  /*5e760*/  STL [R1+0x5954], R25 ;  /* 0x0059541901007387 */ /* 0x0001e80000100800 */
[----:B------:R-:W-:Y:S04]  /*5e770*/  STS.U16 [R2+UR5+0x27880], R24 ;  /* 0x0278801802007988 */ /* 0x000fe80008000405 */
[----:B0-----:R-:W3:Y:S04]  /*5e780*/  LDL.LU R25, [R1+0x214] ;  /* 0x0002140001197983 */ /* 0x001ee80000300800 */
[----:B------:R0:W-:Y:S04]  /*5e790*/  STL [R1+0x5958], R24 ;  /* 0x0059581801007387 */ /* 0x0001e80000100800 */
[----:B0-----:R-:W3:Y:S04]  /*5e7a0*/  LDL.LU R24, [R1+0x248] ;  /* 0x0002480001187983 */ /* 0x001ee80000300800 */
[----:B--2---:R0:W-:Y:S04]  /*5e7b0*/  STS.U16 [R3+UR5+0x20100], R13 ;  /* 0x0201000d03007988 */ /* 0x0041e80008000405 */
[----:B0-----:R-:W2:Y:S04]  /*5e7c0*/  LDL.LU R13, [R1+0x59ec] ;  /* 0x0059ec00010d7983 */ /* 0x001ea80000300800 */
[----:B--2---:R0:W-:Y:S04]  /*5e7d0*/  STS.U16 [R3+UR5+0x20180], R13 ;  /* 0x0201800d03007988 */ /* 0x0041e80008000405 */
[----:B0-----:R-:W2:Y:S04]  /*5e7e0*/  LDL.LU R13, [R1+0x59e8] ;  /* 0x0059e800010d7983 */ /* 0x001ea80000300800 */
[----:B--2---:R0:W-:Y:S04]  /*5e7f0*/  STS.U16 [R3+UR5+0x20900], R13 ;  /* 0x0209000d03007988 */ /* 0x0041e80008000405 */
[----:B0-----:R-:W2:Y:S04]  /*5e800*/  LDL.LU R13, [R1+0x59e4] ;  /* 0x0059e400010d7983 */ /* 0x001ea80000300800 */
[----:B--2---:R0:W-:Y:S04]  /*5e810*/  STS.U16 [R3+UR5+0x20980], R13 ;  /* 0x0209800d03007988 */ /* 0x0041e80008000405 */
[----:B---3--:R1:W-:Y:S04]  /*5e820*/  STS.U16 [R3+UR5+0x21100], R16 ;  /* 0x0211001003007988 */ /* 0x0083e80008000405 */
[----:B0-----:R-:W2:Y:S04]  /*5e830*/  LDL.LU R13, [R1+0x59e0] ;  /* 0x0059e000010d7983 */ /* 0x001ea80000300800 */
[----:B-1----:R-:W3:Y:S04]  /*5e840*/  LDL.LU R16, [R1+0x59dc] ;  /* 0x0059dc0001107983 */ /* 0x002ee80000300800 */
[----:B------:R-:W-:Y:S04]  /*5e850*/  STS.U16 [R3+UR5+0x21180], R24 ;  /* 0x0211801803007988 */ /* 0x000fe80008000405 */
[----:B------:R-:W-:Y:S04]  /*5e860*/  STS.U16 [R3+UR5+0x21900], R25 ;  /* 0x0219001903007988 */ /* 0x000fe80008000405 */
[----:B----4-:R-:W-:Y:S04]  /*5e870*/  STS.U16 [R3+UR5+0x21980], R14 ;  /* 0x0219800e03007988 */ /* 0x010fe80008000405 */
[----:B------:R-:W-:Y:S04]  /*5e880*/  STS.U16 [R3+UR5+0x22100], R15 ;  /* 0x0221000f03007988 */ /* 0x000fe80008000405 */
[----:B------:R-:W-:Y:S04]  /*5e890*/  STS.U16 [R3+UR5+0x22180], R4 ;  /* 0x0221800403007988 */ /* 0x000fe80008000405 */
[----:B------:R0:W-:Y:S04]  /*5e8a0*/  STS.U16 [R3+UR5+0x22900], R0 ;  /* 0x0229000003007988 */ /* 0x0001e80008000405 */
[----:B------:R1:W-:Y:S01]  /*5e8b0*/  STL [R1+0x59d0], R2 ;  /* 0x0059d00201007387 */ /* 0x0003e20000100800 */
[----:B0-----:R-:W-:-:S03]  /*5e8c0*/  LOP3.LUT R0, R2, 0x20, RZ, 0x3c, !PT ;  /* 0x0000002002007812 */ /* 0x001fc600078e3cff */
[----:B---3--:R-:W-:Y:S04]  /*5e8d0*/  STL [R1+0x595c], R16 ;  /* 0x00595c1001007387 */ /* 0x008fe80000100800 */
[----:B-1----:R-:W3:Y:S04]  /*5e8e0*/  LDL.LU R2, [R1+0x36c] ;  /* 0x00036c0001027983 */ /* 0x002ee80000300800 */
[----:B---3--:R0:W-:Y:S04]  /*5e8f0*/  STL [R1+0x59d4], R2 ;  /* 0x0059d40201007387 */ /* 0x0081e80000100800 */
[----:B0-----:R-:W3:Y:S04]  /*5e900*/  LDL.LU R2, [R1+0x3a0] ;  /* 0x0003a00001027983 */ /* 0x001ee80000300800 */
        /* <DEDUP_REMOVED lines=20> */
[----:B---3--:R0:W-:Y:S04]  /*5ea50*/  STL [R1+0x59d8], R2 ;  /* 0x0059d80201007387 */ /* 0x0081e80000100800 */
[----:B0-----:R-:W3:Y:S04]  /*5ea60*/  LDL.LU R2, [R1+0x3a4] ;  /* 0x0003a40001027983 */ /* 0x001ee80000300800 */
[----:B------:R-:W4:Y:S04]  /*5ea70*/  LDL.LU R11, [R1+0x368] ;  /* 0x00036800010b7983 */ /* 0x000f280000300800 */
[----:B------:R-:W4:Y:S04]  /*5ea80*/  LDL.LU R12, [R1+0x244] ;  /* 0x00024400010c7983 */ /* 0x000f280000300800 */
[----:B------:R-:W4:Y:S04]  /*5ea90*/  LDL.LU R16, [R1+0x20c] ;  /* 0x00020c0001107983 */ /* 0x000f280000300800 */
[----:B------:R-:W4:Y:S04]  /*5eaa0*/  LDL.LU R24, [R1+0x208] ;  /* 0x0002080001187983 */ /* 0x000f280000300800 */
[----:B------:R-:W4:Y:S04]  /*5eab0*/  LDL.LU R25, [R1+0x1d4] ;  /* 0x0001d40001197983 */ /* 0x000f280000300800 */
[----:B------:R-:W4:Y:S04]  /*5eac0*/  LDL.LU R14, [R1+0x1d0] ;  /* 0x0001d000010e7983 */ /* 0x000f280000300800 */
[----:B------:R-:W4:Y:S04]  /*5ead0*/  LDL.LU R15, [R1+0x1a4] ;  /* 0x0001a400010f7983 */ /* 0x000f280000300800 */
[----:B--2---:R0:W-:Y:S04]  /*5eae0*/  STS.U16 [R3+UR5+0x27980], R13 ;  /* 0x0279800d03007988 */ /* 0x0041e80008000405 */
[----:B------:R-:W2:Y:S04]  /*5eaf0*/  LDL.LU R4, [R1+0x1a0] ;  /* 0x0001a00001047983 */ /* 0x000ea80000300800 */
[----:B0-----:R-:W2:Y:S04]  /*5eb00*/  LDL.LU R3, [R1+0x174] ;  /* 0x0001740001037983 */ /* 0x001ea80000300800 */
        /* <DEDUP_REMOVED lines=17> */
[----:B------:R0:W-:Y:S04]  /*5ec20*/  STL [R1+0x5960], R13 ;  /* 0x0059600d01007387 */ /* 0x0001e80000100800 */
[----:B0-----:R-:W2:Y:S04]  /*5ec30*/  LDL.LU R13, [R1+0x240] ;  /* 0x00024000010d7983 */ /* 0x001ea80000300800 */
[----:B---3--:R0:W-:Y:S04]  /*5ec40*/  STS.U16 [R0+UR5+0x20200], R2 ;  /* 0x0202000200007988 */ /* 0x0081e80008000405 */
[----:B0-----:R-:W3:Y:S04]  /*5ec50*/  LDL.LU R2, [R1+0x59d8] ;  /* 0x0059d80001027983 */ /* 0x001ee80000300800 */
[----:B---3--:R0:W-:Y:S04]  /*5ec60*/  STS.U16 [R0+UR5+0x20280], R2 ;  /* 0x0202800200007988 */ /* 0x0081e80008000405 */
[----:B0-----:R-:W3:Y:S04]  /*5ec70*/  LDL.LU R2, [R1+0x59d4] ;  /* 0x0059d40001027983 */ /* 0x001ee80000300800 */
[----:B---3--:R0:W-:Y:S04]  /*5ec80*/  STS.U16 [R0+UR5+0x20a00], R2 ;  /* 0x020a000200007988 */ /* 0x0081e80008000405 */
[----:B----4-:R1:W-:Y:S04]  /*5ec90*/  STS.U16 [R0+UR5+0x20a80], R11 ;  /* 0x020a800b00007988 */ /* 0x0103e80008000405 */
[----:B------:R3:W-:Y:S04]  /*5eca0*/  STS.U16 [R0+UR5+0x21200], R12 ;  /* 0x0212000c00007988 */ /* 0x0007e80008000405 */
[----:B0-----:R-:W4:Y:S04]  /*5ecb0*/  LDL.LU R2, [R1+0x59d0] ;  /* 0x0059d00001027983 */ /* 0x001f280000300800 */
[----:B-1----:R-:W4:Y:S04]  /*5ecc0*/  LDL.LU R11, [R1+0x59cc] ;  /* 0x0059cc00010b7983 */ /* 0x002f280000300800 */
[----:B---3--:R-:W3:Y:S04]  /*5ecd0*/  LDL.LU R12, [R1+0x59c8] ;  /* 0x0059c800010c7983 */ /* 0x008ee80000300800 */
[----:B--2---:R-:W-:Y:S04]  /*5ece0*/  STS.U16 [R0+UR5+0x21280], R13 ;  /* 0x0212800d00007988 */ /* 0x004fe80008000405 */
        /* <DEDUP_REMOVED lines=19> */
[----:B------:R4:W-:Y:S04]  /*5ee20*/  STS.U16 [R0+UR5+0x26280], R27 ;  /* 0x0262801b00007988 */ /* 0x0009e80008000405 */
[----:B---3--:R-:W-:Y:S04]  /*5ee30*/  STL [R1+0x4af0], R12 ;  /* 0x004af00c01007387 */ /* 0x008fe80000100800 */
[----:B------:R-:W-:Y:S04]  /*5ee40*/  STL [R1+0x4af4], R12 ;  /* 0x004af40c01007387 */ /* 0x000fe80000100800 */
[----:B------:R-:W-:Y:S04]  /*5ee50*/  STL [R1+0x4b04], R12 ;  /* 0x004b040c01007387 */ /* 0x000fe80000100800 */
[----:B------:R-:W-:Y:S01]  /*5ee60*/  STL [R1+0x598c], R12 ;  /* 0x00598c0c01007387 */ /* 0x000fe20000100800 */
[----:B----4-:R-:W-:-:S03]  /*5ee70*/  LOP3.LUT R27, R2, 0x30, RZ, 0x3c, !PT ;  /* 0x00000030021b7812 */ /* 0x010fc600078e3cff */
[----:B------:R0:W-:Y:S04]  /*5ee80*/  STL [R1+0x59c0], R2 ;  /* 0x0059c00201007387 */ /* 0x0001e80000100800 */
[----:B0-----:R-:W2:Y:S04]  /*5ee90*/  LDL.LU R2, [R1+0x398] ;  /* 0x0003980001027983 */ /* 0x001ea80000300800 */
[----:B------:R-:W-:Y:S04]  /*5eea0*/  STS.U16 [R0+UR5+0x26a00], R29 ;  /* 0x026a001d00007988 */ /* 0x000fe80008000405 */
[----:B------:R-:W-:Y:S04]  /*5eeb0*/  STS.U16 [R0+UR5+0x26a80], R28 ;  /* 0x026a801c00007988 */ /* 0x000fe80008000405 */
[----:B------:R-:W-:Y:S04]  /*5eec0*/  STS.U16 [R0+UR5+0x27200], R9 ;  /* 0x0272000900007988 */ /* 0x000fe80008000405 */
[----:B------:R-:W-:Y:S04]  /*5eed0*/  STS.U16 [R0+UR5+0x27280], R10 ;  /* 0x0272800a00007988 */ /* 0x000fe80008000405 */
[----:B------:R-:W-:Y:S04]  /*5eee0*/  STS.U16 [R0+UR5+0x27a00], R12 ;  /* 0x027a000c00007988 */ /* 0x000fe80008000405 */
[----:B------:R-:W-:Y:S04]  /*5eef0*/  STS.U16 [R0+UR5+0x27a80], R11 ;  /* 0x027a800b00007988 */ /* 0x000fe80008000405 */
        /* <DEDUP_REMOVED lines=30> */
[----:B0-----:R-:W3:Y:S04]  /*5f0e0*/  LDL.LU R11, [R1+0x1cc] ;  /* 0x0001cc00010b7983 */ /* 0x001ee80000300800 */
[----:B--2---:R0:W-:Y:S04]  /*5f0f0*/  STS.U16 [R27+UR5+0x20300], R2 ;  /* 0x020300021b007988 */ /* 0x0041e80008000405 */
[----:B0-----:R-:W2:Y:S04]  /*5f100*/  LDL.LU R2, [R1+0x59c4] ;  /* 0x0059c40001027983 */ /* 0x001ea80000300800 */
[----:B--2---:R0:W-:Y:S04]  /*5f110*/  STS.U16 [R27+UR5+0x20380], R2 ;  /* 0x020380021b007988 */ /* 0x0041e80008000405 */
[----:B---3--:R1:W-:Y:S04]  /*5f120*/  STS.U16 [R27+UR5+0x20b00], R7 ;  /* 0x020b00071b007988 */ /* 0x0083e80008000405 */
[----:B----4-:R2:W-:Y:S04]  /*5f130*/  STS.U16 [R27+UR5+0x20b80], R8 ;  /* 0x020b80081b007988 */ /* 0x0105e80008000405 */
[----:B------:R3:W-:Y:S04]  /*5f140*/  STS.U16 [R27+UR5+0x21300], R26 ;  /* 0x0213001a1b007988 */ /* 0x0007e80008000405 */
[----:B------:R4:W-:Y:S04]  /*5f150*/  STS.U16 [R27+UR5+0x21380], R20 ;  /* 0x021380141b007988 */ /* 0x0009e80008000405 */
[----:B------:R2:W-:Y:S04]  /*5f160*/  STS.U16 [R27+UR5+0x21b00], R9 ;  /* 0x021b00091b007988 */ /* 0x0005e80008000405 */
[----:B0-----:R-:W4:Y:S04]  /*5f170*/  LDL.LU R2, [R1+0x59c0] ;  /* 0x0059c00001027983 */ /* 0x001f280000300800 */
[----:B-1----:R-:W4:Y:S04]  /*5f180*/  LDL.LU R7, [R1+0x59bc] ;  /* 0x0059bc0001077983 */ /* 0x002f280000300800 */
[----:B--2---:R-:W2:Y:S04]  /*5f190*/  LDL.LU R8, [R1+0x59b8] ;  /* 0x0059b80001087983 */ /* 0x004ea80000300800 */
[----:B---3--:R-:W3:Y:S04]  /*5f1a0*/  LDL.LU R26, [R1+0x59b4] ;  /* 0x0059b400011a7983 */ /* 0x008ee80000300800 */
[----:B----4-:R-:W4:Y:S04]  /*5f1b0*/  LDL.LU R20, [R1+0x14] ;  /* 0x0000140001147983 */ /* 0x010f280000300800 */
[----:B------:R-:W2:Y:S04]  /*5f1c0*/  LDL.LU R9, [R1+0x59b0] ;  /* 0x0059b00001097983 */ /* 0x000ea80000300800 */
[----:B------:R0:W-:Y:S04]  /*5f1d0*/  STS.U16 [R27+UR5+0x21b80], R10 ;  /* 0x021b800a1b007988 */ /* 0x0001e80008000405 */
[----:B0-----:R-:W2:Y:S04]  /*5f1e0*/  LDL.LU R10, [R1+0x59ac] ;  /* 0x0059ac00010a7983 */ /* 0x001ea80000300800 */
        /* <DEDUP_REMOVED lines=20> */
[----:B------:R1:W-:Y:S04]  /*5f330*/  STS.U16 [R27+UR5+0x27300], R28 ;  /* 0x0273001c1b007988 */ /* 0x0003e80008000405 */
[----:B0-----:R-:W3:Y:S04]  /*5f340*/  LDL.LU R29, [R1+0x394] ;  /* 0x00039400011d7983 */ /* 0x001ee80000300800 */
[----:B-1----:R-:W3:Y:S04]  /*5f350*/  LDL.LU R28, [R1+0x390] ;  /* 0x00039000011c7983 */ /* 0x002ee80000300800 */
        /* <DEDUP_REMOVED lines=18> */
[----:B----4-:R0:W-:Y:S04]  /*5f480*/  STS.U16 [R27+UR5+0x27380], R20 ;  /* 0x027380141b007988 */ /* 0x0101e80008000405 */
[----:B0-----:R-:W4:Y:S04]  /*5f490*/  LDL.LU R20, [R1+0x34] ;  /* 0x0000340001147983 */ /* 0x001f280000300800 */
[----:B--2---:R-:W-:Y:S04]  /*5f4a0*/  STL [R1+0x4af8], R10 ;  /* 0x004af80a01007387 */ /* 0x004fe80000100800 */
[----:B------:R-:W-:Y:S04]  /*5f4b0*/  STL [R1+0x4afc], R10 ;  /* 0x004afc0a01007387 */ /* 0x000fe80000100800 */
[----:B------:R-:W-:Y:S04]  /*5f4c0*/  STS.U16 [R27+UR5+0x27b00], R10 ;  /* 0x027b000a1b007988 */ /* 0x000fe80008000405 */
[----:B------:R0:W-:Y:S04]  /*5f4d0*/  STL [R1+0x5994], R10 ;  /* 0x0059940a01007387 */ /* 0x0001e80000100800 */
[----:B------:R1:W-:Y:S04]  /*5f4e0*/  STS.U16 [R27+UR5+0x27b80], R9 ;  /* 0x027b80091b007988 */ /* 0x0003e80008000405 */
[----:B0-----:R-:W2:Y:S04]  /*5f4f0*/  LDL.LU R10, [R1+0x268] ;  /* 0x00026800010a7983 */ /* 0x001ea80000300800 */
[----:B-1----:R-:W2:Y:S04]  /*5f500*/  LDL.LU R27, [R1+0x59a8] ;  /* 0x0059a800011b7983 */ /* 0x002ea80000300800 */
[----:B------:R0:W-:Y:S04]  /*5f510*/  STL [R1+0x5998], R9 ;  /* 0x0059980901007387 */ /* 0x0001e80000100800 */
[----:B0-----:R-:W2:Y:S01]  /*5f520*/  LDL.LU R9, [R1+0x26c] ;  /* 0x00026c0001097983 */ /* 0x001ea20000300800 */
[----:B------:R-:W-:-:S05]  /*5f530*/  LOP3.LUT R0, R2, 0x40, RZ, 0x3c, !PT ;  /* 0x0000004002007812 */ /* 0x000fca00078e3cff */
[----:B---3--:R0:W-:Y:S04]  /*5f540*/  STS.U16 [R0+UR5+0x20400], R29 ;  /* 0x0204001d00007988 */ /* 0x0081e80008000405 */
[----:B------:R1:W-:Y:S04]  /*5f550*/  STS.U16 [R0+UR5+0x20480], R28 ;  /* 0x0204801c00007988 */ /* 0x0003e80008000405 */
[----:B0-----:R-:W3:Y:S04]  /*5f560*/  LDL.LU R29, [R1+0x59a4] ;  /* 0x0059a400011d7983 */ /* 0x001ee80000300800 */
[----:B-1----:R-:W3:Y:S04]  /*5f570*/  LDL.LU R28, [R1+0x59a0] ;  /* 0x0059a000011c7983 */ /* 0x002ee80000300800 */
[----:B--2---:R-:W-:Y:S04]  /*5f580*/  STS.U16 [R0+UR5+0x20c00], R9 ;  /* 0x020c000900007988 */ /* 0x004fe80008000405 */
[----:B------:R-:W-:Y:S04]  /*5f590*/  STS.U16 [R0+UR5+0x20c80], R10 ;  /* 0x020c800a00007988 */ /* 0x000fe80008000405 */
[----:B------:R-:W-:Y:S04]  /*5f5a0*/  STS.U16 [R0+UR5+0x21400], R11 ;  /* 0x0214000b00007988 */ /* 0x000fe80008000405 */
[----:B------:R-:W-:Y:S04]  /*5f5b0*/  STS.U16 [R0+UR5+0x21480], R12 ;  /* 0x0214800c00007988 */ /* 0x000fe80008000405 */
[----:B------:R0:W-:Y:S04]  /*5f5c0*/  STS.U16 [R0+UR5+0x21c00], R21 ;  /* 0x021c001500007988 */ /* 0x0001e80008000405 */
[----:B------:R1:W-:Y:S04]  /*5f5d0*/  STS.U16 [R0+UR5+0x21c80], R22 ;  /* 0x021c801600007988 */ /* 0x0003e80008000405 */
[----:B------:R2:W-:Y:S04]  /*5f5e0*/  STS.U16 [R0+UR5+0x22400], R23 ;  /* 0x0224001700007988 */ /* 0x0005e80008000405 */
[----:B0-----:R-:W3:Y:S04]  /*5f5f0*/  LDL.LU R21, [R1+0x8] ;  /* 0x0000080001157983 */ /* 0x001ee80000300800 */
[----:B-1----:R-:W3:Y:S04]  /*5f600*/  LDL.LU R22, [R1+0x4] ;  /* 0x0000040001167983 */ /* 0x002ee80000300800 */
[----:B--2---:R-:W2:Y:S04]  /*5f610*/  LDL.LU R23, [R1] ;  /* 0x0000000001177983 */ /* 0x004ea80000300800 */
[----:B------:R-:W2:Y:S04]  /*5f620*/  LDL.LU R9, [R1+0x38c] ;  /* 0x00038c0001097983 */ /* 0x000ea80000300800 */
        /* <DEDUP_REMOVED lines=14> */
[----:B---3--:R0:W-:Y:S04]  /*5f710*/  STS.U16 [R0+UR5+0x25c80], R28 ;  /* 0x025c801c00007988 */ /* 0x0081e80008000405 */
[----:B--2---:R1:W-:Y:S04]  /*5f720*/  STL [R1+0x599c], R9 ;  /* 0x00599c0901007387 */ /* 0x0043e80000100800 */
[----:B------:R-:W2:Y:S04]  /*5f730*/  LDL.LU R10, [R1+0x388] ;  /* 0x00038800010a7983 */ /* 0x000ea80000300800 */
[----:B------:R-:W3:Y:S04]  /*5f740*/  LDL.LU R11, [R1+0x264] ;  /* 0x00026400010b7983 */ /* 0x000ee80000300800 */
[----:B------:R-:W4:Y:S04]  /*5f750*/  LDL.LU R12, [R1+0x260] ;  /* 0x00026000010c7983 */ /* 0x000f280000300800 */
[----:B0-----:R-:W2:Y:S04]  /*5f760*/  LDL.LU R28, [R1+0x22c] ;  /* 0x00022c00011c7983 */ /* 0x001ea80000300800 */
[----:B------:R-:W2:Y:S04]  /*5f770*/  LDL.LU R16, [R1+0x228] ;  /* 0x0002280001107983 */ /* 0x000ea80000300800 */
[----:B------:R-:W2:Y:S04]  /*5f780*/  LDL.LU R24, [R1+0x1f4] ;  /* 0x0001f40001187983 */ /* 0x000ea80000300800 */
[----:B------:R-:W2:Y:S04]  /*5f790*/  LDL.LU R25, [R1+0x1f0] ;  /* 0x0001f00001197983 */ /* 0x000ea80000300800 */
[----:B------:R-:W2:Y:S04]  /*5f7a0*/  LDL.LU R14, [R1+0x1bc] ;  /* 0x0001bc00010e7983 */ /* 0x000ea80000300800 */
[----:B------:R-:W2:Y:S01]  /*5f7b0*/  LDL.LU R15, [R1+0x1b8] ;  /* 0x0001b800010f7983 */ /* 0x000ea20000300800 */
[----:B-1----:R-:W-:-:S03]  /*5f7c0*/  LOP3.LUT R9, R2, 0x40, RZ, 0x3c, !PT ;  /* 0x0000004002097812 */ /* 0x002fc600078e3cff */
[----:B------:R-:W2:Y:S04]  /*5f7d0*/  LDL.LU R0, [R1+0x18c] ;  /* 0x00018c0001007983 */ /* 0x000ea80000300800 */
[----:B------:R-:W2:Y:S04]  /*5f7e0*/  LDL.LU R5, [R1+0x15c] ;  /* 0x00015c0001057983 */ /* 0x000ea80000300800 */
[----:B------:R-:W2:Y:S04]  /*5f7f0*/  LDL.LU R6, [R1+0x158] ;  /* 0x0001580001067983 */ /* 0x000ea80000300800 */
[----:B------:R-:W2:Y:S04]  /*5f800*/  LDL.LU R17, [R1+0x12c] ;  /* 0x00012c0001117983 */ /* 0x000ea80000300800 */
[----:B------:R0:W-:Y:S04]  /*5f810*/  STS.U16 [R9+UR5+0x26400], R21 ;  /* 0x0264001509007988 */ /* 0x0001e80008000405 */
[----:B------:R-:W2:Y:S04]  /*5f820*/  LDL.LU R18, [R1+0x128] ;  /* 0x0001280001127983 */ /* 0x000ea80000300800 */
[----:B------:R1:W-:Y:S04]  /*5f830*/  STS.U16 [R9+UR5+0x26480], R22 ;  /* 0x0264801609007988 */ /* 0x0003e80008000405 */
[----:B------:R-:W2:Y:S04]  /*5f840*/  LDL.LU R19, [R1+0xfc] ;  /* 0x0000fc0001137983 */ /* 0x000ea80000300800 */
[----:B------:R0:W-:Y:S04]  /*5f850*/  STS.U16 [R9+UR5+0x26c00], R23 ;  /* 0x026c001709007988 */ /* 0x0001e80008000405 */
[----:B------:R-:W2:Y:S04]  /*5f860*/  LDL.LU R20, [R1+0xf8] ;  /* 0x0000f80001147983 */ /* 0x000ea80000300800 */
[----:B------:R-:W-:Y:S04]  /*5f870*/  STS.U16 [R9+UR5+0x26c80], R29 ;  /* 0x026c801d09007988 */ /* 0x000fe80008000405 */
[----:B------:R-:W-:Y:S04]  /*5f880*/  STS.U16 [R9+UR5+0x27400], R27 ;  /* 0x0274001b09007988 */ /* 0x000fe80008000405 */
[----:B------:R-:W-:Y:S04]  /*5f890*/  STS.U16 [R9+UR5+0x27480], R26 ;  /* 0x0274801a09007988 */ /* 0x000fe80008000405 */
[----:B0-----:R-:W2:Y:S04]  /*5f8a0*/  LDL.LU R21, [R1+0xcc] ;  /* 0x0000cc0001157983 */ /* 0x001ea80000300800 */
[----:B-1----:R-:W2:Y:S04]  /*5f8b0*/  LDL.LU R22, [R1+0xc8] ;  /* 0x0000c80001167983 */ /* 0x002ea80000300800 */
[----:B------:R-:W-:Y:S04]  /*5f8c0*/  STS.U16 [R9+UR5+0x27c00], R8 ;  /* 0x027c000809007988 */ /* 0x000fe80008000405 */
[----:B------:R-:W2:Y:S04]  /*5f8d0*/  LDL.LU R23, [R1+0x9c] ;  /* 0x00009c0001177983 */ /* 0x000ea80000300800 */
[----:B------:R-:W2:Y:S04]  /*5f8e0*/  LDL.LU R4, [R1+0x98] ;  /* 0x0000980001047983 */ /* 0x000ea80000300800 */
[----:B------:R-:W2:Y:S04]  /*5f8f0*/  LDL.LU R3, [R1+0xc] ;  /* 0x00000c0001037983 */ /* 0x000ea80000300800 */
[----:B------:R0:W-:Y:S04]  /*5f900*/  STS.U16 [R9+UR5+0x27c80], R7 ;  /* 0x027c800709007988 */ /* 0x0001e80008000405 */
[----:B0-----:R-:W2:Y:S01]  /*5f910*/  LDL.LU R9, [R1+0x599c] ;  /* 0x00599c0001097983 */ /* 0x001ea20000300800 */
[----:B------:R-:W-:-:S05]  /*5f920*/  LOP3.LUT R13, R2, 0x50, RZ, 0x3c, !PT ;  /* 0x00000050020d7812 */ /* 0x000fca00078e3cff */
[----:B--2---:R0:W-:Y:S04]  /*5f930*/  STS.U16 [R13+UR5+0x20500], R9 ;  /* 0x020500090d007988 */ /* 0x0041e80008000405 */
[----:B------:R1:W-:Y:S04]  /*5f940*/  STS.U16 [R13+UR5+0x20580], R10 ;  /* 0x0205800a0d007988 */ /* 0x0003e80008000405 */
[----:B---3--:R2:W-:Y:S04]  /*5f950*/  STS.U16 [R13+UR5+0x20d00], R11 ;  /* 0x020d000b0d007988 */ /* 0x0085e80008000405 */
[----:B----4-:R3:W-:Y:S04]  /*5f960*/  STS.U16 [R13+UR5+0x20d80], R12 ;  /* 0x020d800c0d007988 */ /* 0x0107e80008000405 */
[----:B------:R4:W-:Y:S04]  /*5f970*/  STS.U16 [R13+UR5+0x21500], R28 ;  /* 0x0215001c0d007988 */ /* 0x0009e80008000405 */
[----:B0-----:R-:W4:Y:S04]  /*5f980*/  LDL.LU R9, [R1+0x5998] ;  /* 0x0059980001097983 */ /* 0x001f280000300800 */
[----:B-1----:R-:W4:Y:S04]  /*5f990*/  LDL.LU R10, [R1+0x5994] ;  /* 0x00599400010a7983 */ /* 0x002f280000300800 */
[----:B--2---:R-:W2:Y:S04]  /*5f9a0*/  LDL.LU R11, [R1+0x5990] ;  /* 0x00599000010b7983 */ /* 0x004ea80000300800 */
[----:B---3--:R-:W3:Y:S04]  /*5f9b0*/  LDL.LU R12, [R1+0x598c] ;  /* 0x00598c00010c7983 */ /* 0x008ee80000300800 */
[----:B----4-:R-:W4:Y:S04]  /*5f9c0*/  LDL.LU R28, [R1+0x5988] ;  /* 0x00598800011c7983 */ /* 0x010f280000300800 */
[----:B------:R0:W-:Y:S04]  /*5f9d0*/  STS.U16 [R13+UR5+0x21580], R16 ;  /* 0x021580100d007988 */ /* 0x0001e80008000405 */
[----:B------:R1:W-:Y:S04]  /*5f9e0*/  STS.U16 [R13+UR5+0x21d00], R24 ;  /* 0x021d00180d007988 */ /* 0x0003e80008000405 */
[----:B------:R0:W-:Y:S04]  /*5f9f0*/  STS.U16 [R13+UR5+0x21d80], R25 ;  /* 0x021d80190d007988 */ /* 0x0001e80008000405 */
[----:B------:R0:W-:Y:S04]  /*5fa00*/  STS.U16 [R13+UR5+0x22500], R14 ;  /* 0x0225000e0d007988 */ /* 0x0001e80008000405 */
[----:B------:R1:W-:Y:S04]  /*5fa10*/  STS.U16 [R13+UR5+0x22580], R15 ;  /* 0x0225800f0d007988 */ /* 0x0003e80008000405 */
[----:B------:R1:W-:Y:S04]  /*5fa20*/  STS.U16 [R13+UR5+0x22d00], R0 ;  /* 0x022d00000d007988 */ /* 0x0003e80008000405 */
[----:B0-----:R-:W2:Y:S04]  /*5fa30*/  LDL.LU R16, [R1+0x384] ;  /* 0x0003840001107983 */ /* 0x001ea80000300800 */
[----:B-1----:R-:W2:Y:S04]  /*5fa40*/  LDL.LU R24, [R1+0x380] ;  /* 0x0003800001187983 */ /* 0x002ea80000300800 */
[----:B------:R-:W2:Y:S04]  /*5fa50*/  LDL.LU R25, [R1+0x25c] ;  /* 0x00025c0001197983 */ /* 0x000ea80000300800 */
[----:B------:R-:W2:Y:S04]  /*5fa60*/  LDL.LU R14, [R1+0x258] ;  /* 0x00025800010e7983 */ /* 0x000ea80000300800 */
[----:B------:R-:W2:Y:S04]  /*5fa70*/  LDL.LU R15, [R1+0x224] ;  /* 0x00022400010f7983 */ /* 0x000ea80000300800 */
[----:B------:R-:W2:Y:S04]  /*5fa80*/  LDL.LU R0, [R1+0x220] ;  /* 0x0002200001007983 */ /* 0x000ea80000300800 */
[----:B----4-:R0:W-:Y:S04]  /*5fa90*/  STS.U16 [R13+UR5+0x22d80], R28 ;  /* 0x022d801c0d007988 */ /* 0x0101e80008000405 */
[----:B------:R1:W-:Y:S04]  /*5faa0*/  STS.U16 [R13+UR5+0x23500], R5 ;  /* 0x023500050d007988 */ /* 0x0003e80008000405 */
[----:B------:R4:W-:Y:S04]  /*5fab0*/  STS.U16 [R13+UR5+0x23580], R6 ;  /* 0x023580060d007988 */ /* 0x0009e80008000405 */
[----:B------:R0:W-:Y:S04]  /*5fac0*/  STS.U16 [R13+UR5+0x23d00], R17 ;  /* 0x023d00110d007988 */ /* 0x0001e80008000405 */
[----:B------:R1:W-:Y:S04]  /*5fad0*/  STS.U16 [R13+UR5+0x23d80], R18 ;  /* 0x023d80120d007988 */ /* 0x0003e80008000405 */
[----:B------:R3:W-:Y:S04]  /*5fae0*/  STS.U16 [R13+UR5+0x24500], R19 ;  /* 0x024500130d007988 */ /* 0x0007e80008000405 */
[----:B0-----:R-:W2:Y:S04]  /*5faf0*/  LDL.LU R28, [R1+0x1ec] ;  /* 0x0001ec00011c7983 */ /* 0x001ea80000300800 */
[----:B-1----:R-:W2:Y:S04]  /*5fb00*/  LDL.LU R5, [R1+0x5984] ;  /* 0x0059840001057983 */ /* 0x002ea80000300800 */
[----:B----4-:R-:W4:Y:S04]  /*5fb10*/  LDL.LU R6, [R1+0x5980] ;  /* 0x0059800001067983 */ /* 0x010f280000300800 */
[----:B------:R-:W2:Y:S04]  /*5fb20*/  LDL.LU R17, [R1+0x597c] ;  /* 0x00597c0001117983 */ /* 0x000ea80000300800 */
[----:B------:R-:W2:Y:S04]  /*5fb30*/  LDL.LU R18, [R1+0x5978] ;  /* 0x0059780001127983 */ /* 0x000ea80000300800 */
[----:B---3--:R-:W3:Y:S04]  /*5fb40*/  LDL.LU R19, [R1+0x5974] ;  /* 0x0059740001137983 */ /* 0x008ee80000300800 */
        /* <DEDUP_REMOVED lines=8> */
[----:B------:R0:W-:Y:S04]  /*5fbd0*/  STS.U16 [R13+UR5+0x25580], R4 ;  /* 0x025580040d007988 */ /* 0x0001e80008000405 */
[----:B------:R1:W-:Y:S04]  /*5fbe0*/  STS.U16 [R13+UR5+0x25d00], R3 ;  /* 0x025d00030d007988 */ /* 0x0003e80008000405 */
[----:B0-----:R-:W3:Y:S01]  /*5fbf0*/  LDL R4, [R1+0x3a00] ;  /* 0x003a000001047983 */ /* 0x001ee20000100800 */
[----:B-1----:R-:W-:-:S03]  /*5fc00*/  LOP3.LUT R3, R2, 0x60, RZ, 0x3c, !PT ;  /* 0x0000006002037812 */ /* 0x002fc600078e3cff */
[----:B--2---:R-:W-:Y:S04]  /*5fc10*/  STS.U16 [R13+UR5+0x25d80], R23 ;  /* 0x025d80170d007988 */ /* 0x004fe80008000405 */
[----:B------:R-:W-:Y:S04]  /*5fc20*/  STS.U16 [R13+UR5+0x26500], R22 ;  /* 0x026500160d007988 */ /* 0x000fe80008000405 */
[----:B------:R-:W-:Y:S04]  /*5fc30*/  STS.U16 [R13+UR5+0x26580], R21 ;  /* 0x026580150d007988 */ /* 0x000fe80008000405 */
[----:B------:R-:W-:Y:S04]  /*5fc40*/  STS.U16 [R13+UR5+0x26d00], R20 ;  /* 0x026d00140d007988 */ /* 0x000fe80008000405 */
[----:B---3--:R-:W-:Y:S04]  /*5fc50*/  STS.U16 [R13+UR5+0x26d80], R19 ;  /* 0x026d80130d007988 */ /* 0x008fe80008000405 */
[----:B------:R-:W-:Y:S04]  /*5fc60*/  STS.U16 [R13+UR5+0x27500], R18 ;  /* 0x027500120d007988 */ /* 0x000fe80008000405 */
[----:B------:R-:W-:Y:S04]  /*5fc70*/  STS.U16 [R13+UR5+0x27580], R17 ;  /* 0x027580110d007988 */ /* 0x000fe80008000405 */
[----:B----4-:R-:W-:Y:S04]  /*5fc80*/  STS.U16 [R13+UR5+0x27d00], R6 ;  /* 0x027d00060d007988 */ /* 0x010fe80008000405 */
[----:B------:R0:W-:Y:S04]  /*5fc90*/  STS.U16 [R13+UR5+0x27d80], R5 ;  /* 0x027d80050d007988 */ /* 0x0001e80008000405 */
[----:B------:R1:W-:Y:S04]  /*5fca0*/  STS.U16 [R3+UR5+0x20600], R16 ;  /* 0x0206001003007988 */ /* 0x0003e80008000405 */
[----:B------:R2:W-:Y:S04]  /*5fcb0*/  STS.U16 [R3+UR5+0x20680], R24 ;  /* 0x0206801803007988 */ /* 0x0005e80008000405 */
[----:B------:R3:W-:Y:S04]  /*5fcc0*/  STS.U16 [R3+UR5+0x20e00], R25 ;  /* 0x020e001903007988 */ /* 0x0007e80008000405 */
[----:B------:R4:W-:Y:S04]  /*5fcd0*/  STS.U16 [R3+UR5+0x20e80], R14 ;  /* 0x020e800e03007988 */ /* 0x0009e80008000405 */
[----:B------:R1:W-:Y:S04]  /*5fce0*/  STS.U16 [R3+UR5+0x21600], R15 ;  /* 0x0216000f03007988 */ /* 0x0003e80008000405 */
[----:B0-----:R-:W4:Y:S04]  /*5fcf0*/  LDL.LU R13, [R1+0x5960] ;  /* 0x00596000010d7983 */ /* 0x001f280000300800 */
[----:B------:R-:W4:Y:S04]  /*5fd00*/  LDL R5, [R1+0x39fc] ;  /* 0x0039fc0001057983 */ /* 0x000f280000100800 */
[----:B-1----:R-:W4:Y:S04]  /*5fd10*/  LDL.LU R16, [R1+0x595c] ;  /* 0x00595c0001107983 */ /* 0x002f280000300800 */
[----:B--2---:R-:W2:Y:S04]  /*5fd20*/  LDL.LU R24, [R1+0x5958] ;  /* 0x0059580001187983 */ /* 0x004ea80000300800 */
[----:B---3--:R-:W3:Y:S04]  /*5fd30*/  LDL.LU R25, [R1+0x5954] ;  /* 0x0059540001197983 */ /* 0x008ee80000300800 */
[----:B----4-:R-:W4:Y:S04]  /*5fd40*/  LDL.LU R14, [R1+0x5950] ;  /* 0x00595000010e7983 */ /* 0x010f280000300800 */
[----:B------:R-:W2:Y:S04]  /*5fd50*/  LDL.LU R15, [R1+0x594c] ;  /* 0x00594c00010f7983 */ /* 0x000ea80000300800 */
[----:B------:R0:W-:Y:S04]  /*5fd60*/  STS.U16 [R3+UR5+0x21680], R0 ;  /* 0x0216800003007988 */ /* 0x0001e80008000405 */
[----:B0-----:R-:W2:Y:S04]  /*5fd70*/  LDL.LU R0, [R1+0x5948] ;  /* 0x0059480001007983 */ /* 0x001ea80000300800 */
[----:B------:R0:W-:Y:S04]  /*5fd80*/  STS.U16 [R3+UR5+0x21e00], R28 ;  /* 0x021e001c03007988 */ /* 0x0001e80008000405 */
[----:B0-----:R-:W3:Y:S01]  /*5fd90*/  LDL.LU R28, [R1+0x5944] ;  /* 0x00594400011c7983 */ /* 0x001ee20000300800 */
[----:B--2---:R-:W-:-:S06]  /*5fda0*/  PRMT R0, RZ, 0x7610, R0 ;  /* 0x00007610ff007816 */ /* 0x004fcc0000000000 */
[----:B------:R-:W2:Y:S04]  /*5fdb0*/  @!P4 LDG.E.U16 R0, desc[UR76][R4.64] ;  /* 0x0000004c0400c981 */ /* 0x000ea8000c1e1500 */
[----:B---3--:R0:W-:Y:S04]  /*5fdc0*/  STS.U16 [R3+UR5+0x21e80], R28 ;  /* 0x021e801c03007988 */ /* 0x0081e80008000405 */
[----:B0-----:R-:W3:Y:S04]  /*5fdd0*/  LDL.LU R28, [R1+0x5940] ;  /* 0x00594000011c7983 */ /* 0x001ee80000300800 */
[----:B--2---:R0:W-:Y:S04]  /*5fde0*/  STL [R1+0x1e78], R0 ;  /* 0x001e780001007387 */ /* 0x0041e80000100800 */
[----:B0-----:R-:W2:Y:S04]  /*5fdf0*/  LDL.LU R0, [R1+0x593c] ;  /* 0x00593c0001007983 */ /* 0x001ea80000300800 */
[----:B------:R-:W2:Y:S04]  /*5fe00*/  LDL R4, [R1+0x39f4] ;  /* 0x0039f40001047983 */ /* 0x000ea80000100800 */
[----:B------:R-:W2:Y:S01]  /*5fe10*/  LDL R5, [R1+0x39f8] ;  /* 0x0039f80001057983 */ /* 0x000ea20000100800 */
[----:B---3--:R-:W-:-:S02]  /*5fe20*/  PRMT R28, RZ, 0x7610, R28 ;  /* 0x00007610ff1c7816 */ /* 0x008fc4000000001c */
[----:B--2---:R-:W-:-:S04]  /*5fe30*/  @!P5 LOP3.LUT R5, R5, R4, RZ, 0x3c, !PT ;  /* 0x000000040505d212 */ /* 0x004fc800078e3cff */
[----:B------:R-:W-:-:S04]  /*5fe40*/  @!P5 LOP3.LUT R4, R5, R4, RZ, 0x3c, !PT ;  /* 0x000000040504d212 */ /* 0x000fc800078e3cff */
[----:B------:R-:W-:-:S05]  /*5fe50*/  @!P5 LOP3.LUT R5, R5, R4, RZ, 0x3c, !PT ;  /* 0x000000040505d212 */ /* 0x000fca00078e3cff */
[----:B------:R-:W2:Y:S04]  /*5fe60*/  @!P5 LDG.E.U16 R28, desc[UR76][R4.64] ;  /* 0x0000004c041cd981 */ /* 0x000ea8000c1e1500 */
[----:B--2---:R0:W-:Y:S04]  /*5fe70*/  STL [R1+0x1e70], R28 ;  /* 0x001e701c01007387 */ /* 0x0041e80000100800 */
[----:B0-----:R-:W2:Y:S04]  /*5fe80*/  LDL.LU R28, [R1+0x5938] ;  /* 0x00593800011c7983 */ /* 0x001ea80000300800 */
[----:B------:R-:W3:Y:S04]  /*5fe90*/  LDL R4, [R1+0x39ec] ;  /* 0x0039ec0001047983 */ /* 0x000ee80000100800 */
[----:B------:R-:W3:Y:S01]  /*5fea0*/  LDL R5, [R1+0x39f0] ;  /* 0x0039f00001057983 */ /* 0x000ee20000100800 */
[----:B------:R-:W-:-:S02]  /*5feb0*/  PRMT R0, RZ, 0x7610, R0 ;  /* 0x00007610ff007816 */ /* 0x000fc40000000000 */
[----:B---3--:R-:W-:-:S04]  /*5fec0*/  @!P4 LOP3.LUT R5, R5, R4, RZ, 0x3c, !PT ;  /* 0x000000040505c212 */ /* 0x008fc800078e3cff */
[----:B------:R-:W-:-:S04]  /*5fed0*/  @!P4 LOP3.LUT R4, R5, R4, RZ, 0x3c, !PT ;  /* 0x000000040504c212 */ /* 0x000fc800078e3cff */
[----:B------:R-:W-:-:S05]  /*5fee0*/  @!P4 LOP3.LUT R5, R5, R4, RZ, 0x3c, !PT ;  /* 0x000000040505c212 */ /* 0x000fca00078e3cff */
[----:B------:R-:W3:Y:S04]  /*5fef0*/  @!P4 LDG.E.U16 R0, desc[UR76][R4.64] ;  /* 0x0000004c0400c981 */ /* 0x000ee8000c1e1500 */
[----:B---3--:R0:W-:Y:S04]  /*5ff00*/  STL [R1+0x1e68], R0 ;  /* 0x001e680001007387 */ /* 0x0081e80000100800 */
[----:B0-----:R-:W3:Y:S04]  /*5ff10*/  LDL.LU R0, [R1+0x5934] ;  /* 0x0059340001007983 */ /* 0x001ee80000300800 */
[----:B------:R-:W3:Y:S04]  /*5ff20*/  LDL R4, [R1+0x39e4] ;  /* 0x0039e40001047983 */ /* 0x000ee80000100800 */
[----:B------:R-:W3:Y:S01]  /*5ff30*/  LDL R5, [R1+0x39e8] ;  /* 0x0039e80001057983 */ /* 0x000ee20000100800 */
[----:B--2---:R-:W-:-:S02]  /*5ff40*/  PRMT R28, RZ, 0x7610, R28 ;  /* 0x00007610ff1c7816 */ /* 0x004fc4000000001c */
[----:B---3--:R-:W-:-:S04]  /*5ff50*/  @!P5 LOP3.LUT R5, R5, R4, RZ, 0x3c, !PT ;  /* 0x000000040505d212 */ /* 0x008fc800078e3cff */
        /* <DEDUP_REMOVED lines=866> */
[----:B------:R0:W2:Y:S04]  /*63580*/  @!P5 LDG.E.U16 R28, desc[UR76][R4.64] ;  /* 0x0000004c041cd981 */ /* 0x0000a8000c1e1500 */
[----:B------:R-:W0:Y:S04]  /*63590*/  LDL R4, [R1+0x36f4] ;  /* 0x0036f40001047983 */ /* 0x000e280000100800 */
[----:B------:R-:W0:Y:S01]  /*635a0*/  LDL R5, [R1+0x36f8] ;  /* 0x0036f80001057983 */ /* 0x000e220000100800 */
[----:B------:R-:W-:Y:S02]  /*635b0*/  PRMT R0, RZ, 0x7610, R0 ;  /* 0x00007610ff007816 */ /* 0x000fe40000000000 */
[----:B0-----:R-:W-:-:S04]  /*635c0*/  @!P4 LOP3.LUT R5, R5, R4, RZ, 0x3c, !PT ;  /* 0x000000040505c212 */ /* 0x001fc800078e3cff */
[----:B------:R-:W-:-:S04]  /*635d0*/  @!P4 LOP3.LUT R4, R5, R4, RZ, 0x3c, !PT ;  /* 0x000000040504c212 */ /* 0x000fc800078e3cff */
[----:B------:R-:W-:-:S05]  /*635e0*/  @!P4 LOP3.LUT R5, R5, R4, RZ, 0x3c, !PT ;  /* 0x000000040505c212 */ /* 0x000fca00078e3cff */
[----:B------:R-:W3:Y:S04]  /*635f0*/  @!P4 LDG.E.U16 R0, desc[UR76][R4.64] ;  /* 0x0000004c0400c981 */ /* 0x000ee8000c1e1500 */
[----:B--2---:R-:W-:Y:S04]  /*63600*/  STL [R1+0x49f4], R28 ;  /* 0x0049f41c01007387 */ /* 0x004fe80000100800 */
[----:B---3--:R0:W-:Y:S04]  /*63610*/  STL [R1+0x1dd4], R0 ;  /* 0x001dd40001007387 */ /* 0x0081e80000100800 */
        /* <DEDUP_REMOVED lines=4916> */
[----:B------:R-:W3:Y:S02]  /*76960*/  LDL R5, [R1+0x25e0] ;  /* 0x0025e00001057983 */ /* 0x000ee40000100800 */
[----:B---3--:R-:W-:-:S02]  /*76970*/  @!P5 LOP3.LUT R5, R5, R4, RZ, 0x3c, !PT ;  /* 0x000000040505d212 */ /* 0x008fc400078e3cff */
[----:B--2---:R-:W-:Y:S02]  /*76980*/  PRMT R0, RZ, 0x7610, R0 ;  /* 0x00007610ff007816 */ /* 0x004fe40000000000 */
        /* <DEDUP_REMOVED lines=1667> */
[----:B------:R0:W3:Y:S04]  /*7d1c0*/  @!P4 LDG.E.U16 R28, desc[UR76][R4.64] ;  /* 0x0000004c041cc981 */ /* 0x0000e8000c1e1500 */
[----:B------:R-:W0:Y:S04]  /*7d1d0*/  LDL R4, [R1+0x421c] ;  /* 0x00421c0001047983 */ /* 0x000e280000100800 */
[----:B------:R-:W0:Y:S01]  /*7d1e0*/  LDL R5, [R1+0x4228] ;  /* 0x0042280001057983 */ /* 0x000e220000100800 */
[----:B------:R-:W-:Y:S02]  /*7d1f0*/  PRMT R29, RZ, 0x7610, R29 ;  /* 0x00007610ff1d7816 */ /* 0x000fe4000000001d */
[----:B0-----:R-:W-:-:S04]  /*7d200*/  @!P5 LOP3.LUT R5, R5, R4, RZ, 0x3c, !PT ;  /* 0x000000040505d212 */ /* 0x001fc800078e3cff */
[----:B------:R-:W-:-:S04]  /*7d210*/  @!P5 LOP3.LUT R4, R5, R4, RZ, 0x3c, !PT ;  /* 0x000000040504d212 */ /* 0x000fc800078e3cff */
[----:B------:R-:W-:Y:S01]  /*7d220*/  @!P5 LOP3.LUT R5, R5, R4, RZ, 0x3c, !PT ;  /* 0x000000040505d212 */ /* 0x000fe200078e3cff */
[----:B---3--:R-:W-:Y:S04]  /*7d230*/  STL [R1+0x4a20], R28 ;  /* 0x004a201c01007387 */ /* 0x008fe80000100800 */
[----:B------:R0:W3:Y:S04]  /*7d240*/  @!P5 LDG.E.U16 R29, desc[UR76][R4.64] ;  /* 0x0000004c041dd981 */ /* 0x0000e8000c1e1500 */
[----:B------:R-:W0:Y:S04]  /*7d250*/  LDL R4, [R1+0x4224] ;  /* 0x0042240001047983 */ /* 0x000e280000100800 */
[----:B------:R-:W0:Y:S01]  /*7d260*/  LDL R5, [R1+0x4230] ;  /* 0x0042300001057983 */ /* 0x000e220000100800 */
[----:B--2---:R-:W-:-:S02]  /*7d270*/  PRMT R0, RZ, 0x7610, R0 ;  /* 0x00007610ff007816 */ /* 0x004fc40000000000 */
[----:B0-----:R-:W-:-:S04]  /*7d280*/  @!P4 LOP3.LUT R5, R5, R4, RZ, 0x3c, !PT ;  /* 0x000000040505c212 */ /* 0x001fc800078e3cff */
[----:B------:R-:W-:-:S04]  /*7d290*/  @!P4 LOP3.LUT R4, R5, R4, RZ, 0x3c, !PT ;  /* 0x000000040504c212 */ /* 0x000fc800078e3cff */
[----:B------:R-:W-:-:S05]  /*7d2a0*/  @!P4 LOP3.LUT R5, R5, R4, RZ, 0x3c, !PT ;  /* 0x000000040505c212 */ /* 0x000fca00078e3cff */
[----:B------:R-:W2:Y:S04]  /*7d2b0*/  @!P4 LDG.E.U16 R0, desc[UR76][R4.64] ;  /* 0x0000004c0400c981 */ /* 0x000ea8000c1e1500 */
[----:B---3--:R-:W-:Y:S04]  /*7d2c0*/  STL [R1+0x4a24], R29 ;  /* 0x004a241d01007387 */ /* 0x008fe80000100800 */
        /* <DEDUP_REMOVED lines=500> */
[----:B--2---:R-:W-:Y:S02]  /*7f210*/  PRMT R0, RZ, 0x7610, R0 ;  /* 0x00007610ff007816 */ /* 0x004fe40000000000 */
[----:B0-----:R-:W-:-:S04]  /*7f220*/  @!P5 LOP3.LUT R5, R5, R4, RZ, 0x3c, !PT ;  /* 0x000000040505d212 */ /* 0x001fc800078e3cff */
[----:B------:R-:W-:-:S04]  /*7f230*/  @!P5 LOP3.LUT R4, R5, R4, RZ, 0x3c, !PT ;  /* 0x000000040504d212 */ /* 0x000fc800078e3cff */
[----:B------:R-:W-:-:S05]  /*7f240*/  @!P5 LOP3.LUT R5, R5, R4, RZ, 0x3c, !PT ;  /* 0x000000040505d212 */ /* 0x000fca00078e3cff */
[----:B------:R-:W2:Y:S04]  /*7f250*/  @!P5 LDG.E.U16 R0, desc[UR76][R4.64] ;  /* 0x0000004c0400d981 */ /* 0x000ea8000c1e1500 */
[----:B---3--:R0:W-:Y:S04]  /*7f260*/  STL [R1+0x178], R9 ;  /* 0x0001780901007387 */ /* 0x0081e80000100800 */
[----:B0-----:R-:W3:Y:S04]  /*7f270*/  LDL R9, [R1+0x4420] ;  /* 0x0044200001097983 */ /* 0x001ee80000100800 */
[----:B--2---:R0:W-:Y:S04]  /*7f280*/  STL [R1+0x174], R0 ;  /* 0x0001740001007387 */ /* 0x0041e80000100800 */
[----:B0-----:R-:W2:Y:S04]  /*7f290*/  LDL.LU R0, [R1+0x4b78] ;  /* 0x004b780001007983 */ /* 0x001ea80000300800 */
[----:B------:R-:W2:Y:S04]  /*7f2a0*/  LDL R4, [R1+0x43f4] ;  /* 0x0043f40001047983 */ /* 0x000ea80000100800 */
[----:B------:R-:W2:Y:S02]  /*7f2b0*/  LDL R5, [R1+0x4400] ;  /* 0x0044000001057983 */ /* 0x000ea40000100800 */
[----:B--2---:R-:W-:-:S02]  /*7f2c0*/  @!P4 LOP3.LUT R5, R5, R4, RZ, 0x3c, !PT ;  /* 0x000000040505c212 */ /* 0x004fc400078e3cff */
[----:B------:R-:W-:Y:S02]  /*7f2d0*/  PRMT R0, RZ, 0x7610, R0 ;  /* 0x00007610ff007816 */ /* 0x000fe40000000000 */
[----:B------:R-:W-:-:S04]  /*7f2e0*/  @!P4 LOP3.LUT R4, R5, R4, RZ, 0x3c, !PT ;  /* 0x000000040504c212 */ /* 0x000fc800078e3cff */
[----:B------:R-:W-:-:S05]  /*7f2f0*/  @!P4 LOP3.LUT R5, R5, R4, RZ, 0x3c, !PT ;  /* 0x000000040505c212 */ /* 0x000fca00078e3cff */
[----:B------:R-:W2:Y:S04]  /*7f300*/  @!P4 LDG.E.U16 R0, desc[UR76][R4.64] ;  /* 0x0000004c0400c981 */ /* 0x000ea8000c1e1500 */
        /* <DEDUP_REMOVED lines=26> */
[----:B------:R-:W2:Y:S01]  /*7f4b0*/  @!P5 LDG.E.U16 R0, desc[UR76][R4.64] ;  /* 0x0000004c0400d981 */ /* 0x000ea2000c1e1500 */
[----:B------:R-:W-:-:S03]  /*7f4c0*/  PRMT R17, RZ, 0x7610, R17 ;  /* 0x00007610ff117816 */ /* 0x000fc60000000011 */
[----:B--2---:R0:W-:Y:S04]  /*7f4d0*/  STL [R1+0x164], R0 ;  /* 0x0001640001007387 */ /* 0x0041e80000100800 */
[----:B0-----:R-:W2:Y:S04]  /*7f4e0*/  LDL.LU R0, [R1+0x4b68] ;  /* 0x004b680001007983 */ /* 0x001ea80000300800 */
[----:B------:R-:W2:Y:S01]  /*7f4f0*/  LDL R5, [R1+0x4414] ;  /* 0x0044140001057983 */ /* 0x000ea20000100800 */
[----:B---3--:R-:W-:Y:S01]  /*7f500*/  @!P4 IMAD.MOV.U32 R4, RZ, RZ, R9 ;  /* 0x000000ffff04c224 */ /* 0x008fe200078e0009 */
[----:B------:R-:W-:-:S02]  /*7f510*/  PRMT R16, RZ, 0x7610, R16 ;  /* 0x00007610ff107816 */ /* 0x000fc40000000010 */
[----:B------:R-:W3:Y:S04]  /*7f520*/  LDL R9, [R1+0x4448] ;  /* 0x0044480001097983 */ /* 0x000ee80000100800 */
[----:B--2---:R0:W2:Y:S04]  /*7f530*/  @!P4 LDG.E.U16 R17, desc[UR76][R4.64] ;  /* 0x0000004c0411c981 */ /* 0x0040a8000c1e1500 */
[----:B------:R-:W0:Y:S04]  /*7f540*/  LDL R4, [R1+0x441c] ;  /* 0x00441c0001047983 */ /* 0x000e280000100800 */
[----:B------:R-:W0:Y:S02]  /*7f550*/  LDL R5, [R1+0x4428] ;  /* 0x0044280001057983 */ /* 0x000e240000100800 */
[----:B0-----:R-:W-:-:S04]  /*7f560*/  @!P5 LOP3.LUT R5, R5, R4, RZ, 0x3c, !PT ;  /* 0x000000040505d212 */ /* 0x001fc800078e3cff */
[----:B------:R-:W-:-:S04]  /*7f570*/  @!P5 LOP3.LUT R4, R5, R4, RZ, 0x3c, !PT ;  /* 0x000000040504d212 */ /* 0x000fc800078e3cff */
[----:B------:R-:W-:Y:S01]  /*7f580*/  @!P5 LOP3.LUT R5, R5, R4, RZ, 0x3c, !PT ;  /* 0x000000040505d212 */ /* 0x000fe200078e3cff */
[----:B--2---:R-:W-:Y:S04]  /*7f590*/  STL [R1+0x4a40], R17 ;  /* 0x004a401101007387 */ /* 0x004fe80000100800 */
[----:B------:R0:W2:Y:S04]  /*7f5a0*/  @!P5 LDG.E.U16 R16, desc[UR76][R4.64] ;  /* 0x0000004c0410d981 */ /* 0x0000a8000c1e1500 */
[----:B------:R-:W0:Y:S04]  /*7f5b0*/  LDL R4, [R1+0x4424] ;  /* 0x0044240001047983 */ /* 0x000e280000100800 */
[----:B------:R-:W0:Y:S01]  /*7f5c0*/  LDL R5, [R1+0x4430] ;  /* 0x0044300001057983 */ /* 0x000e220000100800 */
[----:B------:R-:W-:-:S02]  /*7f5d0*/  PRMT R0, RZ, 0x7610, R0 ;  /* 0x00007610ff007816 */ /* 0x000fc40000000000 */
        /* <DEDUP_REMOVED lines=22> */
[----:B------:R-:W2:Y:S01]  /*7f740*/  @!P4 LDG.E.U16 R0, desc[UR76][R4.64] ;  /* 0x0000004c0400c981 */ /* 0x000ea2000c1e1500 */
[----:B------:R-:W-:-:S03]  /*7f750*/  PRMT R7, RZ, 0x7610, R7 ;  /* 0x00007610ff077816 */ /* 0x000fc60000000007 */
[----:B--2---:R0:W-:Y:S04]  /*7f760*/  STL [R1+0x158], R0 ;  /* 0x0001580001007387 */ /* 0x0041e80000100800 */
[----:B0-----:R-:W2:Y:S04]  /*7f770*/  LDL.LU R0, [R1+0x4b5c] ;  /* 0x004b5c0001007983 */ /* 0x001ea80000300800 */
[----:B------:R-:W3:Y:S01]  /*7f780*/  LDL R5, [R1+0x443c] ;  /* 0x00443c0001057983 */ /* 0x000ee20000100800 */
[----:B------:R-:W-:-:S03]  /*7f790*/  @!P5 IMAD.MOV.U32 R4, RZ, RZ, R9 ;  /* 0x000000ffff04d224 */ /* 0x000fc600078e0009 */
[----:B------:R-:W2:Y:S04]  /*7f7a0*/  LDL R9, [R1+0x446c] ;  /* 0x00446c0001097983 */ /* 0x000ea80000100800 */
[----:B---3--:R0:W3:Y:S04]  /*7f7b0*/  @!P5 LDG.E.U16 R7, desc[UR76][R4.64] ;  /* 0x0000004c0407d981 */ /* 0x0080e8000c1e1500 */
[----:B------:R-:W0:Y:S04]  /*7f7c0*/  LDL R4, [R1+0x4444] ;  /* 0x0044440001047983 */ /* 0x000e280000100800 */
[----:B------:R-:W0:Y:S01]  /*7f7d0*/  LDL R5, [R1+0x4450] ;  /* 0x0044500001057983 */ /* 0x000e220000100800 */
[----:B--2---:R-:W-:-:S02]  /*7f7e0*/  PRMT R0, RZ, 0x7610, R0 ;  /* 0x00007610ff007816 */ /* 0x004fc40000000000 */
        /* <DEDUP_REMOVED lines=41> */
[----:B------:R3:W2:Y:S01]  /*7fa80*/  @!P4 LDG.E.U16 R0, desc[UR76][R4.64] ;  /* 0x0000004c0400c981 */ /* 0x0006a2000c1e1500 */
[----:B------:R-:W-:Y:S01]  /*7fa90*/  PRMT R6, RZ, 0x7610, R6 ;  /* 0x00007610ff067816 */ /* 0x000fe20000000006 */
[----:B---3--:R-:W-:Y:S02]  /*7faa0*/  @!P5 IMAD.MOV.U32 R4, RZ, RZ, R7 ;  /* 0x000000ffff04d224 */ /* 0x008fe400078e0007 */
[----:B------:R-:W-:-:S05]  /*7fab0*/  @!P5 IMAD.MOV.U32 R5, RZ, RZ, R9 ;  /* 0x000000ffff05d224 */ /* 0x000fca00078e0009 */
[----:B------:R0:W3:Y:S04]  /*7fac0*/  @!P5 LDG.E.U16 R6, desc[UR76][R4.64] ;  /* 0x0000004c0406d981 */ /* 0x0000e8000c1e1500 */
[----:B--2---:R1:W-:Y:S04]  /*7fad0*/  STL [R1+0x140], R0 ;  /* 0x0001400001007387 */ /* 0x0043e80000100800 */
[----:B-1----:R-:W2:Y:S04]  /*7fae0*/  LDL.LU R0, [R1+0x4b48] ;  /* 0x004b480001007983 */ /* 0x002ea80000300800 */
[----:B------:R-:W0:Y:S04]  /*7faf0*/  LDL R4, [R1+0x4474] ;  /* 0x0044740001047983 */ /* 0x000e280000100800 */
[----:B------:R-:W0:Y:S04]  /*7fb00*/  LDL R5, [R1+0x4480] ;  /* 0x0044800001057983 */ /* 0x000e280000100800 */
[----:B------:R-:W3:Y:S04]  /*7fb10*/  LDL R9, [R1+0x44a0] ;  /* 0x0044a00001097983 */ /* 0x000ee80000100800 */
[----:B------:R-:W3:Y:S01]  /*7fb20*/  LDL R7, [R1+0x449c] ;  /* 0x00449c0001077983 */ /* 0x000ee20000100800 */
[----:B0-----:R-:W-:-:S02]  /*7fb30*/  @!P4 LOP3.LUT R5, R5, R4, RZ, 0x3c, !PT ;  /* 0x000000040505c212 */ /* 0x001fc400078e3cff */
[----:B--2---:R-:W-:Y:S02]  /*7fb40*/  PRMT R0, RZ, 0x7610, R0 ;  /* 0x00007610ff007816 */ /* 0x004fe40000000000 */
        /* <DEDUP_REMOVED lines=36> */
[----:B------:R-:W-:-:S05]  /*7fd90*/  @!P4 IMAD.MOV.U32 R4, RZ, RZ, R9 ;  /* 0x000000ffff04c224 */ /* 0x000fca00078e0009 */
[----:B--2---:R0:W2:Y:S02]  /*7fda0*/  @!P4 LDG.E.U16 R13, desc[UR76][R4.64] ;  /* 0x0000004c040dc981 */ /* 0x0040a4000c1e1500 */
[----:B0-----:R-:W-:-:S06]  /*7fdb0*/  PRMT R4, RZ, 0x7610, R4 ;  /* 0x00007610ff047816 */ /* 0x001fcc0000000004 */
[----:B---3--:R0:W3:Y:S04]  /*7fdc0*/  @!P5 LDG.E.U16 R4, desc[UR76][R6.64] ;  /* 0x0000004c0604d981 */ /* 0x0080e8000c1e1500 */
[----:B--2---:R-:W-:Y:S04]  /*7fdd0*/  STL [R1+0x4a48], R13 ;  /* 0x004a480d01007387 */ /* 0x004fe80000100800 */
[----:B------:R-:W0:Y:S04]  /*7fde0*/  LDL R6, [R1+0x44a4] ;  /* 0x0044a40001067983 */ /* 0x000e280000100800 */
[----:B------:R-:W0:Y:S01]  /*7fdf0*/  LDL R7, [R1+0x44b0] ;  /* 0x0044b00001077983 */ /* 0x000e220000100800 */
[----:B------:R-:W-:-:S03]  /*7fe00*/  PRMT R0, RZ, 0x7610, R0 ;  /* 0x00007610ff007816 */ /* 0x000fc60000000000 */
[----:B------:R-:W2:Y:S01]  /*7fe10*/  LDL R9, [R1+0x44d8] ;  /* 0x0044d80001097983 */ /* 0x000ea20000100800 */
        /* <DEDUP_REMOVED lines=43> */
[----:B------:R-:W3:Y:S01]  /*800d0*/  LDL R7, [R1+0x44cc] ;  /* 0x0044cc0001077983 */ /* 0x000ee20000100800 */
[----:B------:R-:W-:-:S03]  /*800e0*/  @!P5 IMAD.MOV.U32 R6, RZ, RZ, R9 ;  /* 0x000000ffff06d224 */ /* 0x000fc600078e0009 */
[----:B------:R-:W4:Y:S01]  /*800f0*/  LDL R9, [R1+0x4500] ;  /* 0x0045000001097983 */ /* 0x000f220000100800 */
[----:B--2---:R-:W-:-:S06]  /*80100*/  PRMT R0, RZ, 0x7610, R0 ;  /* 0x00007610ff007816 */ /* 0x004fcc0000000000 */
[----:B---3--:R-:W2:Y:S04]  /*80110*/  @!P5 LDG.E.U16 R0, desc[UR76][R6.64] ;  /* 0x0000004c0600d981 */ /* 0x008ea8000c1e1500 */
        /* <DEDUP_REMOVED lines=29> */
[----:B------:R-:W3:Y:S01]  /*802f0*/  LDL R7, [R1+0x44ec] ;  /* 0x0044ec0001077983 */ /* 0x000ee20000100800 */
[----:B------:R-:W-:Y:S01]  /*80300*/  @!P5 IMAD.MOV.U32 R6, RZ, RZ, R12 ;  /* 0x000000ffff06d224 */ /* 0x000fe200078e000c */
[----:B------:R-:W-:-:S02]  /*80310*/  PRMT R8, RZ, 0x7610, R8 ;  /* 0x00007610ff087816 */ /* 0x000fc40000000008 */
[----:B------:R-:W4:Y:S01]  /*80320*/  LDL R12, [R1+0x4514] ;  /* 0x00451400010c7983 */ /* 0x000f220000100800 */
[----:B--2---:R-:W-:-:S06]  /*80330*/  PRMT R0, RZ, 0x7610, R0 ;  /* 0x00007610ff007816 */ /* 0x004fcc0000000000 */
[----:B---3--:R4:W2:Y:S04]  /*80340*/  @!P5 LDG.E.U16 R0, desc[UR76][R6.64] ;  /* 0x0000004c0600d981 */ /* 0x0088a8000c1e1500 */
[----:B------:R-:W3:Y:S01]  /*80350*/  LDL R7, [R1+0x44f4] ;  /* 0x0044f40001077983 */ /* 0x000ee20000100800 */
[----:B----4-:R-:W-:-:S03]  /*80360*/  @!P4 IMAD.MOV.U32 R6, RZ, RZ, R9 ;  /* 0x000000ffff06c224 */ /* 0x010fc600078e0009 */
[----:B--2---:R0:W-:Y:S01]  /*80370*/  STL [R1+0x104], R0 ;  /* 0x0001040001007387 */ /* 0x0041e20000100800 */
[----:B------:R-:W-:-:S03]  /*80380*/  PRMT R15, RZ, 0x7610, R15 ;  /* 0x00007610ff0f7816 */ /* 0x000fc6000000000f */
[----:B------:R-:W2:Y:S04]  /*80390*/  LDL R9, [R1+0x451c] ;  /* 0x00451c0001097983 */ /* 0x000ea80000100800 */
[----:B---3--:R1:W3:Y:S04]  /*803a0*/  @!P4 LDG.E.U16 R8, desc[UR76][R6.64] ;  /* 0x0000004c0608c981 */ /* 0x0082e8000c1e1500 */
[----:B0-----:R-:W4:Y:S04]  /*803b0*/  LDL R0, [R1+0x4520] ;  /* 0x0045200001007983 */ /* 0x001f280000100800 */
[----:B------:R-:W1:Y:S04]  /*803c0*/  LDL R6, [R1+0x44fc] ;  /* 0x0044fc0001067983 */ /* 0x000e680000100800 */
[----:B------:R-:W1:Y:S02]  /*803d0*/  LDL R7, [R1+0x4508] ;  /* 0x0045080001077983 */ /* 0x000e640000100800 */
[----:B-1----:R-:W-:-:S04]  /*803e0*/  @!P5 LOP3.LUT R7, R7, R6, RZ, 0x3c, !PT ;  /* 0x000000060707d212 */ /* 0x002fc800078e3cff */
        /* <DEDUP_REMOVED lines=8> */
[----:B------:R-:W2:Y:S01]  /*80470*/  LDL R7, [R1+0x4510] ;  /* 0x0045100001077983 */ /* 0x000ea20000100800 */
[----:B------:R-:W-:-:S02]  /*80480*/  PRMT R25, RZ, 0x7610, R25 ;  /* 0x00007610ff197816 */ /* 0x000fc40000000019 */
[----:B--2---:R-:W-:-:S04]  /*80490*/  @!P4 LOP3.LUT R7, R7, R6, RZ, 0x3c, !PT ;  /* 0x000000060707c212 */ /* 0x004fc800078e3cff */
[----:B------:R-:W-:-:S04]  /*804a0*/  @!P4 LOP3.LUT R6, R7, R6, RZ, 0x3c, !PT ;  /* 0x000000060706c212 */ /* 0x000fc800078e3cff */
[----:B------:R-:W-:-:S05]  /*804b0*/  @!P4 LOP3.LUT R7, R7, R6, RZ, 0x3c, !PT ;  /* 0x000000060707c212 */ /* 0x000fca00078e3cff */
[----:B------:R0:W2:Y:S04]  /*804c0*/  @!P4 LDG.E.U16 R25, desc[UR76][R6.64] ;  /* 0x0000004c0619c981 */ /* 0x0000a8000c1e1500 */
[----:B------:R-:W0:Y:S04]  /*804d0*/  LDL R6, [R1+0x450c] ;  /* 0x00450c0001067983 */ /* 0x000e280000100800 */
[----:B------:R-:W0:Y:S01]  /*804e0*/  LDL R7, [R1+0x4518] ;  /* 0x0045180001077983 */ /* 0x000e220000100800 */
[----:B------:R-:W-:Y:S02]  /*804f0*/  PRMT R28, RZ, 0x7610, R28 ;  /* 0x00007610ff1c7816 */ /* 0x000fe4000000001c */
[----:B------:R-:W-:-:S02]  /*80500*/  PRMT R5, RZ, 0x7610, R5 ;  /* 0x00007610ff057816 */ /* 0x000fc40000000005 */
[----:B0-----:R-:W-:-:S04]  /*80510*/  @!P5 LOP3.LUT R7, R7, R6, RZ, 0x3c, !PT ;  /* 0x000000060707d212 */ /* 0x001fc800078e3cff */
[----:B------:R-:W-:-:S04]  /*80520*/  @!P5 LOP3.LUT R6, R7, R6, RZ, 0x3c, !PT ;  /* 0x000000060706d212 */ /* 0x000fc800078e3cff */
[----:B------:R-:W-:-:S05]  /*80530*/  @!P5 LOP3.LUT R7, R7, R6, RZ, 0x3c, !PT ;  /* 0x000000060707d212 */ /* 0x000fca00078e3cff */
[----:B------:R4:W3:Y:S02]  /*80540*/  @!P5 LDG.E.U16 R28, desc[UR76][R6.64] ;  /* 0x0000004c061cd981 */ /* 0x0008e4000c1e1500 */
[----:B----4-:R-:W-:Y:S02]  /*80550*/  @!P4 IMAD.MOV.U32 R6, RZ, RZ, R0 ;  /* 0x000000ffff06c224 */ /* 0x010fe400078e0000 */
[----:B------:R-:W-:-:S05]  /*80560*/  @!P4 IMAD.MOV.U32 R7, RZ, RZ, R12 ;  /* 0x000000ffff07c224 */ /* 0x000fca00078e000c */
[----:B------:R0:W4:Y:S04]  /*80570*/  @!P4 LDG.E.U16 R5, desc[UR76][R6.64] ;  /* 0x0000004c0605c981 */ /* 0x000128000c1e1500 */
[----:B--2---:R1:W-:Y:S01]  /*80580*/  STL [R1+0xf8], R25 ;  /* 0x0000f81901007387 */ /* 0x0043e20000100800 */
[----:B0-----:R-:W-:-:S03]  /*80590*/  PRMT R6, RZ, 0x7610, R6 ;  /* 0x00007610ff067816 */ /* 0x001fc60000000006 */
[----:B-1----:R-:W2:Y:S04]  /*805a0*/  LDL.LU R25, [R1+0x1fc4] ;  /* 0x001fc40001197983 */ /* 0x002ea80000300800 */
[----:B---3--:R0:W3:Y:S04]  /*805b0*/  @!P5 LDG.E.U16 R6, desc[UR76][R8.64] ;  /* 0x0000004c0806d981 */ /* 0x0080e8000c1e1500 */
[----:B------:R1:W-:Y:S04]  /*805c0*/  STL [R1+0xf4], R28 ;  /* 0x0000f41c01007387 */ /* 0x0003e80000100800 */
[----:B-1----:R-:W2:Y:S04]  /*805d0*/  LDL R28, [R1+0x4548] ;  /* 0x00454800011c7983 */ /* 0x002ea80000100800 */
[----:B------:R-:W2:Y:S04]  /*805e0*/  LDL.LU R0, [R1+0x1fb8] ;  /* 0x001fb80001007983 */ /* 0x000ea80000300800 */
[----:B----4-:R-:W-:Y:S04]  /*805f0*/  STL [R1+0x4a50], R5 ;  /* 0x004a500501007387 */ /* 0x010fe80000100800 */
[----:B------:R-:W4:Y:S04]  /*80600*/  LDL.LU R12, [R1+0x1fbc] ;  /* 0x001fbc00010c7983 */ /* 0x000f280000300800 */
[----:B------:R-:W0:Y:S04]  /*80610*/  LDL R8, [R1+0x4524] ;  /* 0x0045240001087983 */ /* 0x000e280000100800 */
[----:B------:R-:W0:Y:S01]  /*80620*/  LDL R9, [R1+0x4530] ;  /* 0x0045300001097983 */ /* 0x000e220000100800 */
[----:B------:R-:W-:-:S02]  /*80630*/  PRMT R15, RZ, 0x7610, R15 ;  /* 0x00007610ff0f7816 */ /* 0x000fc4000000000f */
        /* <DEDUP_REMOVED lines=22> */
[----:B0-----:R-:W3:Y:S04]  /*807a0*/  LDL.LU R14, [R1+0x1fb4] ;  /* 0x001fb400010e7983 */ /* 0x001ee80000300800 */
[----:B--2---:R0:W-:Y:S04]  /*807b0*/  STL [R1+0xe8], R15 ;  /* 0x0000e80f01007387 */ /* 0x0041e80000100800 */
[----:B0-----:R-:W2:Y:S04]  /*807c0*/  LDL.LU R15, [R1+0x4b0c] ;  /* 0x004b0c00010f7983 */ /* 0x001ea80000300800 */
[----:B------:R-:W3:Y:S04]  /*807d0*/  LDL.LU R8, [R1+0x1fc0] ;  /* 0x001fc00001087983 */ /* 0x000ee80000300800 */
[----:B------:R-:W4:Y:S01]  /*807e0*/  LDL R9, [R1+0x453c] ;  /* 0x00453c0001097983 */ /* 0x000f220000100800 */
[----:B--2---:R-:W-:-:S03]  /*807f0*/  PRMT R15, RZ, 0x7610, R15 ;  /* 0x00007610ff0f7816 */ /* 0x004fc6000000000f */
[----:B---3--:R0:W-:Y:S02]  /*80800*/  STS.U16 [R3+UR5+0x22600], R8 ;  /* 0x0226000803007988 */ /* 0x0081e40008000405 */
[----:B0-----:R-:W-:-:S05]  /*80810*/  @!P5 IMAD.MOV.U32 R8, RZ, RZ, R28 ;  /* 0x000000ffff08d224 */ /* 0x001fca00078e001c */
[----:B----4-:R0:W2:Y:S04]  /*80820*/  @!P5 LDG.E.U16 R15, desc[UR76][R8.64] ;  /* 0x0000004c080fd981 */ /* 0x0100a8000c1e1500 */
[----:B------:R-:W0:Y:S04]  /*80830*/  LDL R8, [R1+0x4544] ;  /* 0x0045440001087983 */ /* 0x000e280000100800 */
[----:B------:R-:W0:Y:S01]  /*80840*/  LDL R9, [R1+0x4550] ;  /* 0x0045500001097983 */ /* 0x000e220000100800 */
[----:B------:R-:W-:Y:S02]  /*80850*/  PRMT R10, RZ, 0x7610, R10 ;  /* 0x00007610ff0a7816 */ /* 0x000fe4000000000a */
[----:B0-----:R-:W-:-:S04]  /*80860*/  @!P4 LOP3.LUT R9, R9, R8, RZ, 0x3c, !PT ;  /* 0x000000080909c212 */ /* 0x001fc800078e3cff */
[----:B------:R-:W-:-:S04]  /*80870*/  @!P4 LOP3.LUT R8, R9, R8, RZ, 0x3c, !PT ;  /* 0x000000080908c212 */ /* 0x000fc800078e3cff */
[----:B------:R-:W-:Y:S01]  /*80880*/  @!P4 LOP3.LUT R9, R9, R8, RZ, 0x3c, !PT ;  /* 0x000000080909c212 */ /* 0x000fe200078e3cff */
[----:B--2---:R0:W-:Y:S04]  /*80890*/  STL [R1+0xe4], R15 ;  /* 0x0000e40f01007387 */ /* 0x0041e80000100800 */
[----:B------:R1:W2:Y:S04]  /*808a0*/  @!P4 LDG.E.U16 R10, desc[UR76][R8.64] ;  /* 0x0000004c080ac981 */ /* 0x0002a8000c1e1500 */
[----:B0-----:R-:W3:Y:S01]  /*808b0*/  LDL.LU R15, [R1+0x1fa8] ;  /* 0x001fa800010f7983 */ /* 0x001ee20000300800 */
[----:B------:R-:W-:-:S03]  /*808c0*/  PRMT R11, RZ, 0x7610, R11 ;  /* 0x00007610ff0b7816 */ /* 0x000fc6000000000b */
[----:B------:R0:W-:Y:S04]  /*808d0*/  STS.U16 [R3+UR5+0x22680], R25 ;  /* 0x0226801903007988 */ /* 0x0001e80008000405 */
[----:B------:R-:W1:Y:S04]  /*808e0*/  LDL R8, [R1+0x454c] ;  /* 0x00454c0001087983 */ /* 0x000e680000100800 */
[----:B------:R-:W1:Y:S04]  /*808f0*/  LDL R9, [R1+0x4558] ;  /* 0x0045580001097983 */ /* 0x000e680000100800 */
[----:B------:R-:W4:Y:S04]  /*80900*/  LDL R28, [R1+0x455c] ;  /* 0x00455c00011c7983 */ /* 0x000f280000100800 */
[----:B0-----:R-:W2:Y:S01]  /*80910*/  LDL R25, [R1+0x4568] ;  /* 0x0045680001197983 */ /* 0x001ea20000100800 */
[----:B-1----:R-:W-:-:S04]  /*80920*/  @!P5 LOP3.LUT R9, R9, R8, RZ, 0x3c, !PT ;  /* 0x000000080909d212 */ /* 0x002fc800078e3cff */
[----:B------:R-:W-:-:S04]  /*80930*/  @!P5 LOP3.LUT R8, R9, R8, RZ, 0x3c, !PT ;  /* 0x000000080908d212 */ /* 0x000fc800078e3cff */
[----:B------:R-:W-:-:S05]  /*80940*/  @!P5 LOP3.LUT R9, R9, R8, RZ, 0x3c, !PT ;  /* 0x000000080909d212 */ /* 0x000fca00078e3cff */
[----:B------:R-:W3:Y:S04]  /*80950*/  @!P5 LDG.E.U16 R11, desc[UR76][R8.64] ;  /* 0x0000004c080bd981 */ /* 0x000ee8000c1e1500 */
[----:B--2---:R0:W-:Y:S04]  /*80960*/  STL [R1+0xe0], R10 ;  /* 0x0000e00a01007387 */ /* 0x0041e80000100800 */
[----:B------:R1:W-:Y:S04]  /*80970*/  STS.U16 [R3+UR5+0x22e00], R0 ;  /* 0x022e000003007988 */ /* 0x0003e80008000405 */
[----:B0-----:R-:W2:Y:S04]  /*80980*/  LDL.LU R10, [R1+0x1fac] ;  /* 0x001fac00010a7983 */ /* 0x001ea80000300800 */
[----:B-1----:R-:W2:Y:S04]  /*80990*/  LDL.LU R0, [R1+0x1fa4] ;  /* 0x001fa40001007983 */ /* 0x002ea80000300800 */
[----:B------:R-:W-:Y:S04]  /*809a0*/  STS.U16 [R3+UR5+0x22e80], R12 ;  /* 0x022e800c03007988 */ /* 0x000fe80008000405 */
[----:B---3--:R0:W-:Y:S04]  /*809b0*/  STL [R1+0xdc], R11 ;  /* 0x0000dc0b01007387 */ /* 0x0081e80000100800 */
[----:B0-----:R-:W3:Y:S04]  /*809c0*/  LDL.LU R11, [R1+0x4b08] ;  /* 0x004b0800010b7983 */ /* 0x001ee80000300800 */
[----:B------:R-:W2:Y:S04]  /*809d0*/  LDL R8, [R1+0x4554] ;  /* 0x0045540001087983 */ /* 0x000ea80000100800 */
[----:B------:R-:W2:Y:S04]  /*809e0*/  LDL R9, [R1+0x4560] ;  /* 0x0045600001097983 */ /* 0x000ea80000100800 */
[----:B------:R-:W3:Y:S01]  /*809f0*/  LDL.LU R12, [R1+0x4b04] ;  /* 0x004b0400010c7983 */ /* 0x000ee20000300800 */
[----:B--2---:R-:W-:-:S02]  /*80a00*/  @!P4 LOP3.LUT R9, R9, R8, RZ, 0x3c, !PT ;  /* 0x000000080909c212 */ /* 0x004fc400078e3cff */
[----:B---3--:R-:W-:Y:S02]  /*80a10*/  PRMT R12, RZ, 0x7610, R12 ;  /* 0x00007610ff0c7816 */ /* 0x008fe4000000000c */
[----:B------:R-:W-:-:S04]  /*80a20*/  @!P4 LOP3.LUT R8, R9, R8, RZ, 0x3c, !PT ;  /* 0x000000080908c212 */ /* 0x000fc800078e3cff */
[----:B------:R-:W-:-:S05]  /*80a30*/  @!P4 LOP3.LUT R9, R9, R8, RZ, 0x3c, !PT ;  /* 0x000000080909c212 */ /* 0x000fca00078e3cff */
[----:B------:R0:W2:Y:S04]  /*80a40*/  @!P4 LDG.E.U16 R12, desc[UR76][R8.64] ;  /* 0x0000004c080cc981 */ /* 0x0000a8000c1e1500 */
[----:B------:R-:W3:Y:S01]  /*80a50*/  LDL.LU R9, [R1+0x1fb0] ;  /* 0x001fb00001097983 */ /* 0x000ee20000300800 */
[----:B------:R-:W-:Y:S01]  /*80a60*/  PRMT R11, RZ, 0x7610, R11 ;  /* 0x00007610ff0b7816 */ /* 0x000fe2000000000b */
[----:B0-----:R-:W-:Y:S02]  /*80a70*/  @!P5 IMAD.MOV.U32 R8, RZ, RZ, R25 ;  /* 0x000000ffff08d224 */ /* 0x001fe400078e0019 */
[----:B--2---:R0:W-:Y:S04]  /*80a80*/  STL [R1+0xd8], R12 ;  /* 0x0000d80c01007387 */ /* 0x0041e80000100800 */
[----:B---3--:R4:W-:Y:S04]  /*80a90*/  STS.U16 [R3+UR5+0x23600], R9 ;  /* 0x0236000903007988 */ /* 0x0089e80008000405 */
[----:B0-----:R-:W2:Y:S04]  /*80aa0*/  LDL.LU R12, [R1+0x1f60] ;  /* 0x001f6000010c7983 */ /* 0x001ea80000300800 */
[----:B------:R-:W3:Y:S01]  /*80ab0*/  LDL.LU R25, [R1+0x1f58] ;  /* 0x001f580001197983 */ /* 0x000ee20000300800 */
[----:B----4-:R-:W-:Y:S01]  /*80ac0*/  @!P5 IMAD.MOV.U32 R9, RZ, RZ, R28 ;  /* 0x000000ffff09d224 */ /* 0x010fe200078e001c */
[----:B------:R-:W-:-:S02]  /*80ad0*/  PRMT R27, RZ, 0x7610, R27 ;  /* 0x00007610ff1b7816 */ /* 0x000fc4000000001b */
[----:B------:R-:W4:Y:S04]  /*80ae0*/  LDL R28, [R1+0x457c] ;  /* 0x00457c00011c7983 */ /* 0x000f280000100800 */
[----:B------:R0:W2:Y:S04]  /*80af0*/  @!P5 LDG.E.U16 R11, desc[UR76][R8.64] ;  /* 0x0000004c080bd981 */ /* 0x0000a8000c1e1500 */
[----:B------:R-:W0:Y:S04]  /*80b00*/  LDL R8, [R1+0x4564] ;  /* 0x0045640001087983 */ /* 0x000e280000100800 */
[----:B------:R-:W0:Y:S02]  /*80b10*/  LDL R9, [R1+0x4570] ;  /* 0x0045700001097983 */ /* 0x000e240000100800 */
[----:B0-----:R-:W-:-:S04]  /*80b20*/  @!P4 LOP3.LUT R9, R9, R8, RZ, 0x3c, !PT ;  /* 0x000000080909c212 */ /* 0x001fc800078e3cff */
[----:B------:R-:W-:-:S04]  /*80b30*/  @!P4 LOP3.LUT R8, R9, R8, RZ, 0x3c, !PT ;  /* 0x000000080908c212 */ /* 0x000fc800078e3cff */
[----:B------:R-:W-:-:S05]  /*80b40*/  @!P4 LOP3.LUT R9, R9, R8, RZ, 0x3c, !PT ;  /* 0x000000080909c212 */ /* 0x000fca00078e3cff */
[----:B------:R-:W3:Y:S04]  /*80b50*/  @!P4 LDG.E.U16 R27, desc[UR76][R8.64] ;  /* 0x0000004c081bc981 */ /* 0x000ee8000c1e1500 */
[----:B--2---:R0:W-:Y:S04]  /*80b60*/  STL [R1+0xd4], R11 ;  /* 0x0000d40b01007387 */ /* 0x0041e80000100800 */
[----:B------:R1:W-:Y:S04]  /*80b70*/  STS.U16 [R3+UR5+0x23680], R14 ;  /* 0x0236800e03007988 */ /* 0x0003e80008000405 */
[----:B------:R-:W-:Y:S04]  /*80b80*/  STS.U16 [R3+UR5+0x23e00], R15 ;  /* 0x023e000f03007988 */ /* 0x000fe80008000405 */
[----:B0-----:R-:W2:Y:S04]  /*80b90*/  LDL R11, [R1+0x4588] ;  /* 0x00458800010b7983 */ /* 0x001ea80000100800 */
[----:B-1----:R-:W2:Y:S04]  /*80ba0*/  LDL.LU R14, [R1+0x1f5c] ;  /* 0x001f5c00010e7983 */ /* 0x002ea80000300800 */
[----:B------:R-:W2:Y:S04]  /*80bb0*/  LDL R8, [R1+0x456c] ;  /* 0x00456c0001087983 */ /* 0x000ea80000100800 */
[----:B------:R-:W2:Y:S04]  /*80bc0*/  LDL R9, [R1+0x4578] ;  /* 0x0045780001097983 */ /* 0x000ea80000100800 */
[----:B---3--:R0:W-:Y:S04]  /*80bd0*/  STL [R1+0xd0], R27 ;  /* 0x0000d01b01007387 */ /* 0x0081e80000100800 */
[----:B0-----:R-:W3:Y:S04]  /*80be0*/  LDL.LU R27, [R1+0x1f50] ;  /* 0x001f5000011b7983 */ /* 0x001ee80000300800 */
[----:B------:R-:W3:Y:S01]  /*80bf0*/  LDL.LU R15, [R1+0x4b00] ;  /* 0x004b0000010f7983 */ /* 0x000ee20000300800 */
[----:B--2---:R-:W-:-:S04]  /*80c00*/  @!P5 LOP3.LUT R9, R9, R8, RZ, 0x3c, !PT ;  /* 0x000000080909d212 */ /* 0x004fc800078e3cff */
[----:B------:R-:W-:-:S04]  /*80c10*/  @!P5 LOP3.LUT R8, R9, R8, RZ, 0x3c, !PT ;  /* 0x000000080908d212 */ /* 0x000fc800078e3cff */
[----:B------:R-:W-:Y:S02]  /*80c20*/  @!P5 LOP3.LUT R9, R9, R8, RZ, 0x3c, !PT ;  /* 0x000000080909d212 */ /* 0x000fe400078e3cff */
[----:B---3--:R-:W-:-:S06]  /*80c30*/  PRMT R15, RZ, 0x7610, R15 ;  /* 0x00007610ff0f7816 */ /* 0x008fcc000000000f */
[----:B------:R-:W2:Y:S04]  /*80c40*/  @!P5 LDG.E.U16 R15, desc[UR76][R8.64] ;  /* 0x0000004c080fd981 */ /* 0x000ea8000c1e1500 */
[----:B------:R-:W-:Y:S04]  /*80c50*/  STS.U16 [R3+UR5+0x23e80], R10 ;  /* 0x023e800a03007988 */ /* 0x000fe80008000405 */
[----:B------:R-:W3:Y:S04]  /*80c60*/  LDL R8, [R1+0x4574] ;  /* 0x0045740001087983 */ /* 0x000ee80000100800 */
[----:B------:R-:W3:Y:S04]  /*80c70*/  LDL R9, [R1+0x4580] ;  /* 0x0045800001097983 */ /* 0x000ee80000100800 */
[----:B--2---:R0:W-:Y:S04]  /*80c80*/  STL [R1+0xcc], R15 ;  /* 0x0000cc0f01007387 */ /* 0x0041e80000100800 */
[----:B0-----:R-:W2:Y:S04]  /*80c90*/  LDL.LU R15, [R1+0x1f54] ;  /* 0x001f5400010f7983 */ /* 0x001ea80000300800 */
[----:B------:R-:W2:Y:S01]  /*80ca0*/  LDL.LU R10, [R1+0x4afc] ;  /* 0x004afc00010a7983 */ /* 0x000ea20000300800 */
[----:B---3--:R-:W-:-:S04]  /*80cb0*/  @!P4 LOP3.LUT R9, R9, R8, RZ, 0x3c, !PT ;  /* 0x000000080909c212 */ /* 0x008fc800078e3cff */
[----:B------:R-:W-:-:S04]  /*80cc0*/  @!P4 LOP3.LUT R8, R9, R8, RZ, 0x3c, !PT ;  /* 0x000000080908c212 */ /* 0x000fc800078e3cff */
[----:B------:R-:W-:Y:S02]  /*80cd0*/  @!P4 LOP3.LUT R9, R9, R8, RZ, 0x3c, !PT ;  /* 0x000000080909c212 */ /* 0x000fe400078e3cff */
[----:B--2---:R-:W-:-:S06]  /*80ce0*/  PRMT R10, RZ, 0x7610, R10 ;  /* 0x00007610ff0a7816 */ /* 0x004fcc000000000a */
[----:B------:R-:W2:Y:S04]  /*80cf0*/  @!P4 LDG.E.U16 R10, desc[UR76][R8.64] ;  /* 0x0000004c080ac981 */ /* 0x000ea8000c1e1500 */
[----:B--2---:R0:W-:Y:S04]  /*80d00*/  STL [R1+0xc8], R10 ;  /* 0x0000c80a01007387 */ /* 0x0041e80000100800 */
[----:B0-----:R-:W2:Y:S01]  /*80d10*/  LDL.LU R10, [R1+0x4af8] ;  /* 0x004af800010a7983 */ /* 0x001ea20000300800 */
[----:B------:R-:W-:Y:S02]  /*80d20*/  @!P5 IMAD.MOV.U32 R8, RZ, RZ, R11 ;  /* 0x000000ffff08d224 */ /* 0x000fe400078e000b */
[----:B----4-:R-:W-:Y:S01]  /*80d30*/  @!P5 IMAD.MOV.U32 R9, RZ, RZ, R28 ;  /* 0x000000ffff09d224 */ /* 0x010fe200078e001c */
[----:B--2---:R-:W-:-:S06]  /*80d40*/  PRMT R10, RZ, 0x7610, R10 ;  /* 0x00007610ff0a7816 */ /* 0x004fcc000000000a */
[----:B------:R-:W2:Y:S04]  /*80d50*/  @!P5 LDG.E.U16 R10, desc[UR76][R8.64] ;  /* 0x0000004c080ad981 */ /* 0x000ea8000c1e1500 */
[----:B------:R0:W-:Y:S04]  /*80d60*/  STS.U16 [R3+UR5+0x24600], R0 ;  /* 0x0246000003007988 */ /* 0x0001e80008000405 */
[----:B------:R-:W-:Y:S04]  /*80d70*/  STS.U16 [R3+UR5+0x24680], R12 ;  /* 0x0246800c03007988 */ /* 0x000fe80008000405 */
[----:B0-----:R-:W3:Y:S04]  /*80d80*/  LDL.LU R0, [R1+0x1f48] ;  /* 0x001f480001007983 */ /* 0x001ee80000300800 */
[----:B------:R-:W4:Y:S04]  /*80d90*/  LDL R8, [R1+0x4584] ;  /* 0x0045840001087983 */ /* 0x000f280000100800 */
[----:B------:R-:W4:Y:S04]  /*80da0*/  LDL R9, [R1+0x4590] ;  /* 0x0045900001097983 */ /* 0x000f280000100800 */
[----:B------:R-:W3:Y:S04]  /*80db0*/  LDL R11, [R1+0x459c] ;  /* 0x00459c00010b7983 */ /* 0x000ee80000100800 */
[----:B--2---:R0:W-:Y:S04]  /*80dc0*/  STL [R1+0xc4], R10 ;  /* 0x0000c40a01007387 */ /* 0x0041e80000100800 */
[----:B0-----:R-:W3:Y:S04]  /*80dd0*/  LDL R10, [R1+0x45a8] ;  /* 0x0045a800010a7983 */ /* 0x001ee80000100800 */
[----:B------:R-:W2:Y:S04]  /*80de0*/  LDL.LU R28, [R1+0x1f4c] ;  /* 0x001f4c00011c7983 */ /* 0x000ea80000300800 */
[----:B------:R-:W2:Y:S01]  /*80df0*/  LDL.LU R12, [R1+0x4af4] ;  /* 0x004af400010c7983 */ /* 0x000ea20000300800 */
[----:B----4-:R-:W-:-:S04]  /*80e00*/  @!P4 LOP3.LUT R9, R9, R8, RZ, 0x3c, !PT ;  /* 0x000000080909c212 */ /* 0x010fc800078e3cff */
[----:B------:R-:W-:-:S04]  /*80e10*/  @!P4 LOP3.LUT R8, R9, R8, RZ, 0x3c, !PT ;  /* 0x000000080908c212 */ /* 0x000fc800078e3cff */
[----:B------:R-:W-:Y:S02]  /*80e20*/  @!P4 LOP3.LUT R9, R9, R8, RZ, 0x3c, !PT ;  /* 0x000000080909c212 */ /* 0x000fe400078e3cff */
[----:B--2---:R-:W-:-:S06]  /*80e30*/  PRMT R12, RZ, 0x7610, R12 ;  /* 0x00007610ff0c7816 */ /* 0x004fcc000000000c */
[----:B------:R-:W2:Y:S04]  /*80e40*/  @!P4 LDG.E.U16 R12, desc[UR76][R8.64] ;  /* 0x0000004c080cc981 */ /* 0x000ea8000c1e1500 */
[----:B------:R-:W-:Y:S04]  /*80e50*/  STS.U16 [R3+UR5+0x24e00], R25 ;  /* 0x024e001903007988 */ /* 0x000fe80008000405 */
[----:B--2---:R0:W-:Y:S04]  /*80e60*/  STL [R1+0xc0], R12 ;  /* 0x0000c00c01007387 */ /* 0x0041e80000100800 */
[----:B0-----:R-:W2:Y:S04]  /*80e70*/  LDL.LU R12, [R1+0x4af0] ;  /* 0x004af000010c7983 */ /* 0x001ea80000300800 */
[----:B------:R-:W4:Y:S04]  /*80e80*/  LDL R8, [R1+0x458c] ;  /* 0x00458c0001087983 */ /* 0x000f280000100800 */
[----:B------:R-:W4:Y:S04]  /*80e90*/  LDL R9, [R1+0x4598] ;  /* 0x0045980001097983 */ /* 0x000f280000100800 */
[----:B------:R-:W2:Y:S01]  /*80ea0*/  LDL.LU R25, [R1+0x4aec] ;  /* 0x004aec0001197983 */ /* 0x000ea20000300800 */
[----:B----4-:R-:W-:-:S02]  /*80eb0*/  @!P5 LOP3.LUT R9, R9, R8, RZ, 0x3c, !PT ;  /* 0x000000080909d212 */ /* 0x010fc400078e3cff */
[----:B--2---:R-:W-:Y:S02]  /*80ec0*/  PRMT R25, RZ, 0x7610, R25 ;  /* 0x00007610ff197816 */ /* 0x004fe40000000019 */
[----:B------:R-:W-:-:S04]  /*80ed0*/  @!P5 LOP3.LUT R8, R9, R8, RZ, 0x3c, !PT ;  /* 0x000000080908d212 */ /* 0x000fc800078e3cff */
[----:B------:R-:W-:-:S05]  /*80ee0*/  @!P5 LOP3.LUT R9, R9, R8, RZ, 0x3c, !PT ;  /* 0x000000080909d212 */ /* 0x000fca00078e3cff */
[----:B------:R-:W2:Y:S04]  /*80ef0*/  @!P5 LDG.E.U16 R25, desc[UR76][R8.64] ;  /* 0x0000004c0819d981 */ /* 0x000ea8000c1e1500 */
[----:B--2---:R0:W-:Y:S04]  /*80f00*/  STL [R1+0xbc], R25 ;  /* 0x0000bc1901007387 */ /* 0x0041e80000100800 */
[----:B0-----:R-:W2:Y:S04]  /*80f10*/  LDL.LU R25, [R1+0x4ae8] ;  /* 0x004ae80001197983 */ /* 0x001ea80000300800 */
[----:B------:R-:W4:Y:S04]  /*80f20*/  LDL R8, [R1+0x4594] ;  /* 0x0045940001087983 */ /* 0x000f280000100800 */
[----:B------:R-:W4:Y:S01]  /*80f30*/  LDL R9, [R1+0x45a0] ;  /* 0x0045a00001097983 */ /* 0x000f220000100800 */
[----:B------:R-:W-:-:S02]  /*80f40*/  PRMT R7, RZ, 0x7610, R7 ;  /* 0x00007610ff077816 */ /* 0x000fc40000000007 */
[----:B----4-:R-:W-:-:S04]  /*80f50*/  @!P4 LOP3.LUT R9, R9, R8, RZ, 0x3c, !PT ;  /* 0x000000080909c212 */ /* 0x010fc800078e3cff */
[----:B------:R-:W-:-:S04]  /*80f60*/  @!P4 LOP3.LUT R8, R9, R8, RZ, 0x3c, !PT ;  /* 0x000000080908c212 */ /* 0x000fc800078e3cff */
[----:B------:R-:W-:-:S05]  /*80f70*/  @!P4 LOP3.LUT R9, R9, R8, RZ, 0x3c, !PT ;  /* 0x000000080909c212 */ /* 0x000fca00078e3cff */
[----:B------:R0:W4:Y:S04]  /*80f80*/  @!P4 LDG.E.U16 R7, desc[UR76][R8.64] ;  /* 0x0000004c0807c981 */ /* 0x000128000c1e1500 */
[----:B------:R1:W-:Y:S01]  /*80f90*/  STS.U16 [R3+UR5+0x24e80], R14 ;  /* 0x024e800e03007988 */ /* 0x0003e20008000405 */
[----:B0-----:R-:W-:-:S03]  /*80fa0*/  PRMT R8, RZ, 0x7610, R8 ;  /* 0x00007610ff087816 */ /* 0x001fc60000000008 */
[----:B-1----:R-:W2:Y:S04]  /*80fb0*/  LDL.LU R14, [R1+0x4ae4] ;  /* 0x004ae400010e7983 */ /* 0x002ea80000300800 */
[----:B---3--:R0:W3:Y:S04]  /*80fc0*/  @!P5 LDG.E.U16 R8, desc[UR76][R10.64] ;  /* 0x0000004c0a08d981 */ /* 0x0080e8000c1e1500 */
[----:B----4-:R-:W-:Y:S04]  /*80fd0*/  STL [R1+0x4a58], R7 ;  /* 0x004a580701007387 */ /* 0x010fe80000100800 */
[----:B------:R-:W0:Y:S04]  /*80fe0*/  LDL R10, [R1+0x45a4] ;  /* 0x0045a400010a7983 */ /* 0x000e280000100800 */
[----:B------:R-:W0:Y:S01]  /*80ff0*/  LDL R11, [R1+0x45b0] ;  /* 0x0045b000010b7983 */ /* 0x000e220000100800 */
[----:B--2---:R-:W-:-:S02]  /*81000*/  PRMT R14, RZ, 0x7610, R14 ;  /* 0x00007610ff0e7816 */ /* 0x004fc4000000000e */
[----:B0-----:R-:W-:-:S04]  /*81010*/  @!P4 LOP3.LUT R11, R11, R10, RZ, 0x3c, !PT ;  /* 0x0000000a0b0bc212 */ /* 0x001fc800078e3cff */
[----:B------:R-:W-:-:S04]  /*81020*/  @!P4 LOP3.LUT R10, R11, R10, RZ, 0x3c, !PT ;  /* 0x0000000a0b0ac212 */ /* 0x000fc800078e3cff */
[----:B------:R-:W-:-:S05]  /*81030*/  @!P4 LOP3.LUT R11, R11, R10, RZ, 0x3c, !PT ;  /* 0x0000000a0b0bc212 */ /* 0x000fca00078e3cff */
[----:B------:R-:W2:Y:S04]  /*81040*/  @!P4 LDG.E.U16 R14, desc[UR76][R10.64] ;  /* 0x0000004c0a0ec981 */ /* 0x000ea8000c1e1500 */
[----:B------:R0:W-:Y:S04]  /*81050*/  STS.U16 [R3+UR5+0x25600], R27 ;  /* 0x0256001b03007988 */ /* 0x0001e80008000405 */
[----:B---3--:R-:W-:Y:S04]  /*81060*/  STL [R1+0x4a5c], R8 ;  /* 0x004a5c0801007387 */ /* 0x008fe80000100800 */
[----:B------:R1:W-:Y:S04]  /*81070*/  STS.U16 [R3+UR5+0x25680], R15 ;  /* 0x0256800f03007988 */ /* 0x0003e80008000405 */
[----:B0-----:R-:W3:Y:S04]  /*81080*/  LDL R27, [R1+0x45c8] ;  /* 0x0045c800011b7983 */ /* 0x001ee80000100800 */
[----:B-1----:R-:W4:Y:S04]  /*81090*/  LDL.LU R15, [R1+0x1f38] ;  /* 0x001f3800010f7983 */ /* 0x002f280000300800 */
[----:B--2---:R0:W-:Y:S04]  /*810a0*/  STL [R1+0xb8], R14 ;  /* 0x0000b80e01007387 */ /* 0x0041e80000100800 */
[----:B0-----:R-:W2:Y:S04]  /*810b0*/  LDL.LU R14, [R1+0x4ae0] ;  /* 0x004ae000010e7983 */ /* 0x001ea80000300800 */
[----:B------:R-:W2:Y:S04]  /*810c0*/  LDL R10, [R1+0x45ac] ;  /* 0x0045ac00010a7983 */ /* 0x000ea80000100800 */
[----:B------:R-:W2:Y:S01]  /*810d0*/  LDL R11, [R1+0x45b8] ;  /* 0x0045b800010b7983 */ /* 0x000ea20000100800 */
[----:B------:R-:W-:-:S03]  /*810e0*/  PRMT R29, RZ, 0x7610, R29 ;  /* 0x00007610ff1d7816 */ /* 0x000fc6000000001d */
[----:B------:R0:W-:Y:S04]  /*810f0*/  STS.U16 [R3+UR5+0x25e00], R0 ;  /* 0x025e000003007988 */ /* 0x0001e80008000405 */
[----:B0-----:R-:W3:Y:S01]  /*81100*/  LDL.LU R0, [R1+0x4adc] ;  /* 0x004adc0001007983 */ /* 0x001ee20000300800 */
[----:B--2---:R-:W-:-:S04]  /*81110*/  @!P5 LOP3.LUT R11, R11, R10, RZ, 0x3c, !PT ;  /* 0x0000000a0b0bd212 */ /* 0x004fc800078e3cff */
[----:B------:R-:W-:-:S04]  /*81120*/  @!P5 LOP3.LUT R10, R11, R10, RZ, 0x3c, !PT ;  /* 0x0000000a0b0ad212 */ /* 0x000fc800078e3cff */
[----:B------:R-:W-:-:S05]  /*81130*/  @!P5 LOP3.LUT R11, R11, R10, RZ, 0x3c, !PT ;  /* 0x0000000a0b0bd212 */ /* 0x000fca00078e3cff */
[----:B------:R0:W2:Y:S04]  /*81140*/  @!P5 LDG.E.U16 R29, desc[UR76][R10.64] ;  /* 0x0000004c0a1dd981 */ /* 0x0000a8000c1e1500 */
[----:B------:R-:W0:Y:S04]  /*81150*/  LDL R10, [R1+0x45b4] ;  /* 0x0045b400010a7983 */ /* 0x000e280000100800 */
[----:B------:R-:W0:Y:S01]  /*81160*/  LDL R11, [R1+0x45c0] ;  /* 0x0045c000010b7983 */ /* 0x000e220000100800 */
[----:B---3--:R-:W-:Y:S02]  /*81170*/  PRMT R0, RZ, 0x7610, R0 ;  /* 0x00007610ff007816 */ /* 0x008fe40000000000 */
[----:B0-----:R-:W-:-:S04]  /*81180*/  @!P4 LOP3.LUT R11, R11, R10, RZ, 0x3c, !PT ;  /* 0x0000000a0b0bc212 */ /* 0x001fc800078e3cff */
[----:B------:R-:W-:-:S04]  /*81190*/  @!P4 LOP3.LUT R10, R11, R10, RZ, 0x3c, !PT ;  /* 0x0000000a0b0ac212 */ /* 0x000fc800078e3cff */
[----:B------:R-:W-:-:S05]  /*811a0*/  @!P4 LOP3.LUT R11, R11, R10, RZ, 0x3c, !PT ;  /* 0x0000000a0b0bc212 */ /* 0x000fca00078e3cff */
[----:B------:R-:W3:Y:S04]  /*811b0*/  @!P4 LDG.E.U16 R0, desc[UR76][R10.64] ;  /* 0x0000004c0a00c981 */ /* 0x000ee8000c1e1500 */
[----:B--2---:R0:W-:Y:S04]  /*811c0*/  STL [R1+0xb4], R29 ;  /* 0x0000b41d01007387 */ /* 0x0041e80000100800 */
[----:B------:R1:W-:Y:S04]  /*811d0*/  STS.U16 [R3+UR5+0x25e80], R28 ;  /* 0x025e801c03007988 */ /* 0x0003e80008000405 */
[----:B0-----:R-:W2:Y:S04]  /*811e0*/  LDL R29, [R1+0x45d8] ;  /* 0x0045d800011d7983 */ /* 0x001ea80000100800 */
[----:B-1----:R-:W2:Y:S04]  /*811f0*/  LDL.LU R28, [R1+0x1f34] ;  /* 0x001f3400011c7983 */ /* 0x002ea80000300800 */
[----:B---3--:R0:W-:Y:S04]  /*81200*/  STL [R1+0xb0], R0 ;  /* 0x0000b00001007387 */ /* 0x0081e80000100800 */
[----:B0-----:R-:W3:Y:S04]  /*81210*/  LDL.LU R0, [R1+0x4ad8] ;  /* 0x004ad80001007983 */ /* 0x001ee80000300800 */
[----:B------:R-:W2:Y:S04]  /*81220*/  LDL.LU R10, [R1+0x1f40] ;  /* 0x001f4000010a7983 */ /* 0x000ea80000300800 */
[----:B------:R-:W3:Y:S01]  /*81230*/  LDL R11, [R1+0x45bc] ;  /* 0x0045bc00010b7983 */ /* 0x000ee20000100800 */
[----:B------:R-:W-:-:S03]  /*81240*/  PRMT R5, RZ, 0x7610, R5 ;  /* 0x00007610ff057816 */ /* 0x000fc60000000005 */
[----:B--2---:R0:W-:Y:S02]  /*81250*/  STS.U16 [R3+UR5+0x26600], R10 ;  /* 0x0266000a03007988 */ /* 0x0041e40008000405 */
[----:B0-----:R-:W-:Y:S01]  /*81260*/  @!P5 IMAD.MOV.U32 R10, RZ, RZ, R27 ;  /* 0x000000ffff0ad224 */ /* 0x001fe200078e001b */
[----:B------:R-:W-:Y:S01]  /*81270*/  PRMT R14, RZ, 0x7610, R14 ;  /* 0x00007610ff0e7816 */ /* 0x000fe2000000000e */
[----:B---3--:R0:W-:Y:S04]  /*81280*/  STS.U16 [R3+UR5+0x26680], R0 ;  /* 0x0266800003007988 */ /* 0x0081e80008000405 */
[----:B------:R1:W2:Y:S04]  /*81290*/  @!P5 LDG.E.U16 R5, desc[UR76][R10.64] ;  /* 0x0000004c0a05d981 */ /* 0x0002a8000c1e1500 */
[----:B------:R-:W3:Y:S04]  /*812a0*/  LDL R27, [R1+0x45dc] ;  /* 0x0045dc00011b7983 */ /* 0x000ee80000100800 */
[----:B0-----:R-:W2:Y:S04]  /*812b0*/  LDL R0, [R1+0x45e8] ;  /* 0x0045e80001007983 */ /* 0x001ea80000100800 */
[----:B------:R-:W1:Y:S04]  /*812c0*/  LDL R10, [R1+0x45c4] ;  /* 0x0045c400010a7983 */ /* 0x000e680000100800 */
[----:B------:R-:W1:Y:S02]  /*812d0*/  LDL R11, [R1+0x45d0] ;  /* 0x0045d000010b7983 */ /* 0x000e640000100800 */
[----:B-1----:R-:W-:-:S04]  /*812e0*/  @!P4 LOP3.LUT R11, R11, R10, RZ, 0x3c, !PT ;  /* 0x0000000a0b0bc212 */ /* 0x002fc800078e3cff */
[----:B------:R-:W-:-:S04]  /*812f0*/  @!P4 LOP3.LUT R10, R11, R10, RZ, 0x3c, !PT ;  /* 0x0000000a0b0ac212 */ /* 0x000fc800078e3cff */
[----:B------:R-:W-:-:S05]  /*81300*/  @!P4 LOP3.LUT R11, R11, R10, RZ, 0x3c, !PT ;  /* 0x0000000a0b0bc212 */ /* 0x000fca00078e3cff */
[----:B------:R-:W3:Y:S04]  /*81310*/  @!P4 LDG.E.U16 R14, desc[UR76][R10.64] ;  /* 0x0000004c0a0ec981 */ /* 0x000ee8000c1e1500 */
[----:B--2---:R0:W-:Y:S04]  /*81320*/  STL [R1+0xac], R5 ;  /* 0x0000ac0501007387 */ /* 0x0041e80000100800 */
[----:B0-----:R-:W2:Y:S04]  /*81330*/  LDL.LU R5, [R1+0x1f2c] ;  /* 0x001f2c0001057983 */ /* 0x001ea80000300800 */
[----:B---3--:R0:W-:Y:S04]  /*81340*/  STL [R1+0xa8], R14 ;  /* 0x0000a80e01007387 */ /* 0x0081e80000100800 */
[----:B0-----:R-:W3:Y:S04]  /*81350*/  LDL.LU R14, [R1+0x4ad4] ;  /* 0x004ad400010e7983 */ /* 0x001ee80000300800 */
[----:B------:R-:W2:Y:S04]  /*81360*/  LDL.LU R10, [R1+0x1f3c] ;  /* 0x001f3c00010a7983 */ /* 0x000ea80000300800 */
[----:B------:R-:W3:Y:S01]  /*81370*/  LDL R11, [R1+0x45cc] ;  /* 0x0045cc00010b7983 */ /* 0x000ee20000100800 */
[----:B------:R-:W-:-:S03]  /*81380*/  PRMT R24, RZ, 0x7610, R24 ;  /* 0x00007610ff187816 */ /* 0x000fc60000000018 */
[----:B--2---:R0:W-:Y:S02]  /*81390*/  STS.U16 [R3+UR5+0x26e00], R10 ;  /* 0x026e000a03007988 */ /* 0x0041e40008000405 */
[----:B0-----:R-:W-:Y:S01]  /*813a0*/  @!P5 IMAD.MOV.U32 R10, RZ, RZ, R29 ;  /* 0x000000ffff0ad224 */ /* 0x001fe200078e001d */
[----:B---3--:R-:W-:Y:S01]  /*813b0*/  PRMT R14, RZ, 0x7610, R14 ;  /* 0x00007610ff0e7816 */ /* 0x008fe2000000000e */
[----:B------:R-:W2:Y:S04]  /*813c0*/  LDL R29, [R1+0x45f0] ;  /* 0x0045f000011d7983 */ /* 0x000ea80000100800 */
[----:B------:R0:W3:Y:S04]  /*813d0*/  @!P5 LDG.E.U16 R24, desc[UR76][R10.64] ;  /* 0x0000004c0a18d981 */ /* 0x0000e8000c1e1500 */
[----:B------:R-:W0:Y:S04]  /*813e0*/  LDL R10, [R1+0x45d4] ;  /* 0x0045d400010a7983 */ /* 0x000e280000100800 */
[----:B------:R-:W0:Y:S02]  /*813f0*/  LDL R11, [R1+0x45e0] ;  /* 0x0045e000010b7983 */ /* 0x000e240000100800 */
[----:B0-----:R-:W-:-:S04]  /*81400*/  @!P4 LOP3.LUT R11, R11, R10, RZ, 0x3c, !PT ;  /* 0x0000000a0b0bc212 */ /* 0x001fc800078e3cff */
[----:B------:R-:W-:-:S04]  /*81410*/  @!P4 LOP3.LUT R10, R11, R10, RZ, 0x3c, !PT ;  /* 0x0000000a0b0ac212 */ /* 0x000fc800078e3cff */
[----:B------:R-:W-:-:S05]  /*81420*/  @!P4 LOP3.LUT R11, R11, R10, RZ, 0x3c, !PT ;  /* 0x0000000a0b0bc212 */ /* 0x000fca00078e3cff */
[----:B------:R-:W2:Y:S04]  /*81430*/  @!P4 LDG.E.U16 R14, desc[UR76][R10.64] ;  /* 0x0000004c0a0ec981 */ /* 0x000ea8000c1e1500 */
[----:B---3--:R0:W-:Y:S04]  /*81440*/  STL [R1+0xa4], R24 ;  /* 0x0000a41801007387 */ /* 0x0081e80000100800 */
[----:B----4-:R1:W-:Y:S04]  /*81450*/  STS.U16 [R3+UR5+0x26e80], R15 ;  /* 0x026e800f03007988 */ /* 0x0103e80008000405 */
[----:B0-----:R-:W3:Y:S04]  /*81460*/  LDL R24, [R1+0x45f8] ;  /* 0x0045f80001187983 */ /* 0x001ee80000100800 */
[----:B-1----:R-:W4:Y:S04]  /*81470*/  LDL.LU R15, [R1+0x2004] ;  /* 0x00200400010f7983 */ /* 0x002f280000300800 */
[----:B--2---:R0:W-:Y:S04]  /*81480*/  STL [R1+0xa0], R14 ;  /* 0x0000a00e01007387 */ /* 0x0041e80000100800 */
[----:B0-----:R-:W2:Y:S04]  /*81490*/  LDL.LU R14, [R1+0x4ad0] ;  /* 0x004ad000010e7983 */ /* 0x001ea80000300800 */
[----:B------:R-:W3:Y:S01]  /*814a0*/  LDL.LU R11, [R1+0x1f30] ;  /* 0x001f3000010b7983 */ /* 0x000ee20000300800 */
[----:B------:R-:W-:-:S03]  /*814b0*/  @!P5 IMAD.MOV.U32 R10, RZ, RZ, R0 ;  /* 0x000000ffff0ad224 */ /* 0x000fc600078e0000 */
[----:B------:R-:W4:Y:S01]  /*814c0*/  LDL R0, [R1+0x4600] ;  /* 0x0046000001007983 */ /* 0x000f220000100800 */
[----:B--2---:R-:W-:-:S03]  /*814d0*/  PRMT R14, RZ, 0x7610, R14 ;  /* 0x00007610ff0e7816 */ /* 0x004fc6000000000e */
[----:B---3--:R0:W-:Y:S02]  /*814e0*/  STS.U16 [R3+UR5+0x27600], R11 ;  /* 0x0276000b03007988 */ /* 0x0081e40008000405 */
[----:B0-----:R-:W-:Y:S02]  /*814f0*/  @!P5 IMAD.MOV.U32 R11, RZ, RZ, R27 ;  /* 0x000000ffff0bd224 */ /* 0x001fe400078e001b */
[----:B------:R-:W2:Y:S04]  /*81500*/  LDL.LU R27, [R1+0x1ff8] ;  /* 0x001ff800011b7983 */ /* 0x000ea80000300800 */
[----:B------:R-:W3:Y:S04]  /*81510*/  @!P5 LDG.E.U16 R14, desc[UR76][R10.64] ;  /* 0x0000004c0a0ed981 */ /* 0x000ee8000c1e1500 */
[----:B---3--:R0:W-:Y:S04]  /*81520*/  STL [R1+0x9c], R14 ;  /* 0x00009c0e01007387 */ /* 0x0081e80000100800 */
[----:B0-----:R-:W3:Y:S04]  /*81530*/  LDL.LU R14, [R1+0x4acc] ;  /* 0x004acc00010e7983 */ /* 0x001ee80000300800 */
[----:B------:R-:W2:Y:S01]  /*81540*/  LDL R11, [R1+0x45e4] ;  /* 0x0045e400010b7983 */ /* 0x000ea20000100800 */
[----:B------:R-:W-:Y:S01]  /*81550*/  @!P4 IMAD.MOV.U32 R10, RZ, RZ, R29 ;  /* 0x000000ffff0ac224 */ /* 0x000fe200078e001d */
[----:B---3--:R-:W-:-:S06]  /*81560*/  PRMT R14, RZ, 0x7610, R14 ;  /* 0x00007610ff0e7816 */ /* 0x008fcc000000000e */
[----:B--2---:R-:W2:Y:S04]  /*81570*/  @!P4 LDG.E.U16 R14, desc[UR76][R10.64] ;  /* 0x0000004c0a0ec981 */ /* 0x004ea8000c1e1500 */
[----:B------:R0:W-:Y:S04]  /*81580*/  STS.U16 [R3+UR5+0x27680], R28 ;  /* 0x0276801c03007988 */ /* 0x0001e80008000405 */
[----:B0-----:R-:W3:Y:S04]  /*81590*/  LDL R28, [R1+0x4608] ;  /* 0x00460800011c7983 */ /* 0x001ee80000100800 */
[----:B------:R-:W3:Y:S04]  /*815a0*/  LDL.LU R29, [R1+0x1ffc] ;  /* 0x001ffc00011d7983 */ /* 0x000ee80000300800 */
[----:B--2---:R0:W-:Y:S04]  /*815b0*/  STL [R1+0x98], R14 ;  /* 0x0000980e01007387 */ /* 0x0041e80000100800 */
[----:B0-----:R-:W2:Y:S04]  /*815c0*/  LDL.LU R14, [R1+0x4ac8] ;  /* 0x004ac800010e7983 */ /* 0x001ea80000300800 */
[----:B------:R-:W2:Y:S04]  /*815d0*/  LDL.LU R10, [R1+0x1f28] ;  /* 0x001f2800010a7983 */ /* 0x000ea80000300800 */
[----:B------:R-:W3:Y:S04]  /*815e0*/  LDL R11, [R1+0x45ec] ;  /* 0x0045ec00010b7983 */ /* 0x000ee80000100800 */
[----:B--2---:R0:W-:Y:S04]  /*815f0*/  STS.U16 [R3+UR5+0x27e00], R10 ;  /* 0x027e000a03007988 */ /* 0x0041e80008000405 */
[----:B0-----:R-:W2:Y:S01]  /*81600*/  LDL.LU R3, [R1+0x4ac4] ;  /* 0x004ac40001037983 */ /* 0x001ea20000300800 */
[----:B------:R-:W-:-:S03]  /*81610*/  @!P5 IMAD.MOV.U32 R10, RZ, RZ, R24 ;  /* 0x000000ffff0ad224 */ /* 0x000fc600078e0018 */
[----:B------:R-:W3:Y:S01]  /*81620*/  LDL.LU R24, [R1+0x1ff0] ;  /* 0x001ff00001187983 */ /* 0x000ee20000300800 */
[----:B--2---:R-:W-:-:S06]  /*81630*/  PRMT R3, RZ, 0x7610, R3 ;  /* 0x00007610ff037816 */ /* 0x004fcc0000000003 */
[----:B---3--:R-:W2:Y:S04]  /*81640*/  @!P5 LDG.E.U16 R3, desc[UR76][R10.64] ;  /* 0x0000004c0a03d981 */ /* 0x008ea8000c1e1500 */
[----:B--2---:R0:W-:Y:S04]  /*81650*/  STL [R1+0x94], R3 ;  /* 0x0000940301007387 */ /* 0x0041e80000100800 */
[----:B0-----:R-:W2:Y:S04]  /*81660*/  LDL.LU R3, [R1+0x4ac0] ;  /* 0x004ac00001037983 */ /* 0x001ea80000300800 */
[----:B------:R-:W3:Y:S01]  /*81670*/  LDL R11, [R1+0x45f4] ;  /* 0x0045f400010b7983 */ /* 0x000ee20000100800 */
[----:B------:R-:W-:-:S05]  /*81680*/  LOP3.LUT R10, R2, 0x60, RZ, 0x3c, !PT ;  /* 0x00000060020a7812 */ /* 0x000fca00078e3cff */
[----:B------:R4:W-:Y:S02]  /*81690*/  STS.U16 [R10+UR5+0x27e80], R5 ;  /* 0x027e80050a007988 */ /* 0x0009e40008000405 */
[----:B----4-:R-:W-:Y:S02]  /*816a0*/  @!P4 IMAD.MOV.U32 R10, RZ, RZ, R0 ;  /* 0x000000ffff0ac224 */ /* 0x010fe400078e0000 */
[----:B------:R-:W4:Y:S01]  /*816b0*/  LDL.LU R0, [R1+0x1ff4] ;  /* 0x001ff40001007983 */ /* 0x000f220000300800 */
[----:B--2---:R-:W-:-:S06]  /*816c0*/  PRMT R3, RZ, 0x7610, R3 ;  /* 0x00007610ff037816 */ /* 0x004fcc0000000003 */
[----:B---3--:R-:W2:Y:S01]  /*816d0*/  @!P4 LDG.E.U16 R3, desc[UR76][R10.64] ;  /* 0x0000004c0a03c981 */ /* 0x008ea2000c1e1500 */
[----:B------:R-:W-:-:S03]  /*816e0*/  LOP3.LUT R5, R2, 0x70, RZ, 0x3c, !PT ;  /* 0x0000007002057812 */ /* 0x000fc600078e3cff */
[----:B--2---:R0:W-:Y:S04]  /*816f0*/  STL [R1+0x90], R3 ;  /* 0x0000900301007387 */ /* 0x0041e80000100800 */
[----:B0-----:R-:W2:Y:S04]  /*81700*/  LDL.LU R3, [R1+0x4abc] ;  /* 0x004abc0001037983 */ /* 0x001ea80000300800 */
[----:B------:R-:W3:Y:S04]  /*81710*/  LDL.LU R10, [R1+0x2000] ;  /* 0x00200000010a7983 */ /* 0x000ee80000300800 */
[----:B------:R-:W2:Y:S01]  /*81720*/  LDL R11, [R1+0x45fc] ;  /* 0x0045fc00010b7983 */ /* 0x000ea20000100800 */
[----:B------:R-:W-:-:S03]  /*81730*/  PRMT R14, RZ, 0x7610, R14 ;  /* 0x00007610ff0e7816 */ /* 0x000fc6000000000e */
[----:B---3--:R0:W-:Y:S02]  /*81740*/  STS.U16 [R5+UR5+0x20700], R10 ;  /* 0x0207000a05007988 */ /* 0x0081e40008000405 */
[----:B0-----:R-:W-:-:S05]  /*81750*/  @!P5 IMAD.MOV.U32 R10, RZ, RZ, R28 ;  /* 0x000000ffff0ad224 */ /* 0x001fca00078e001c */
[----:B--2---:R0:W2:Y:S04]  /*81760*/  @!P5 LDG.E.U16 R14, desc[UR76][R10.64] ;  /* 0x0000004c0a0ed981 */ /* 0x0040a8000c1e1500 */
[----:B------:R-:W0:Y:S04]  /*81770*/  LDL R10, [R1+0x4604] ;  /* 0x00460400010a7983 */ /* 0x000e280000100800 */
[----:B------:R-:W0:Y:S01]  /*81780*/  LDL R11, [R1+0x4610] ;  /* 0x00461000010b7983 */ /* 0x000e220000100800 */
[----:B------:R-:W-:Y:S02]  /*81790*/  PRMT R3, RZ, 0x7610, R3 ;  /* 0x00007610ff037816 */ /* 0x000fe40000000003 */
[----:B0-----:R-:W-:-:S04]  /*817a0*/  @!P4 LOP3.LUT R11, R11, R10, RZ, 0x3c, !PT ;  /* 0x0000000a0b0bc212 */ /* 0x001fc800078e3cff */
[----:B------:R-:W-:-:S04]  /*817b0*/  @!P4 LOP3.LUT R10, R11, R10, RZ, 0x3c, !PT ;  /* 0x0000000a0b0ac212 */ /* 0x000fc800078e3cff */
[----:B------:R-:W-:-:S05]  /*817c0*/  @!P4 LOP3.LUT R11, R11, R10, RZ, 0x3c, !PT ;  /* 0x0000000a0b0bc212 */ /* 0x000fca00078e3cff */
[----:B------:R-:W3:Y:S04]  /*817d0*/  @!P4 LDG.E.U16 R3, desc[UR76][R10.64] ;  /* 0x0000004c0a03c981 */ /* 0x000ee8000c1e1500 */
[----:B------:R0:W-:Y:S04]  /*817e0*/  STS.U16 [R5+UR5+0x20780], R15 ;  /* 0x0207800f05007988 */ /* 0x0001e80008000405 */
[----:B0-----:R-:W4:Y:S04]  /*817f0*/  LDL R15, [R1+0x461c] ;  /* 0x00461c00010f7983 */ /* 0x001f280000100800 */
[----:B--2---:R0:W-:Y:S04]  /*81800*/  STL [R1+0x8c], R14 ;  /* 0x00008c0e01007387 */ /* 0x0041e80000100800 */
[----:B0-----:R-:W4:Y:S04]  /*81810*/  LDL R14, [R1+0x4628] ;  /* 0x00462800010e7983 */ /* 0x001f280000100800 */
[----:B------:R-:W2:Y:S04]  /*81820*/  LDL.LU R28, [R1+0x1fec] ;  /* 0x001fec00011c7983 */ /* 0x000ea80000300800 */
[----:B---3--:R0:W-:Y:S04]  /*81830*/  STL [R1+0x88], R3 ;  /* 0x0000880301007387 */ /* 0x0081e80000100800 */
[----:B0-----:R-:W3:Y:S04]  /*81840*/  LDL.LU R3, [R1+0x4ab8] ;  /* 0x004ab80001037983 */ /* 0x001ee80000300800 */
        /* <DEDUP_REMOVED lines=15> */
[----:B------:R0:W3:Y:S04]  /*81940*/  @!P4 LDG.E.U16 R9, desc[UR76][R10.64] ;  /* 0x0000004c0a09c981 */ /* 0x0000e8000c1e1500 */
[----:B--2---:R1:W-:Y:S04]  /*81950*/  STL [R1+0x84], R22 ;  /* 0x0000841601007387 */ /* 0x0043e80000100800 */
[----:B------:R2:W-:Y:S01]  /*81960*/  STS.U16 [R5+UR5+0x20f80], R29 ;  /* 0x020f801d05007988 */ /* 0x0005e20008000405 */
[----:B0-----:R-:W-:-:S03]  /*81970*/  PRMT R10, RZ, 0x7610, R10 ;  /* 0x00007610ff0a7816 */ /* 0x001fc6000000000a */
[----:B-1----:R-:W3:Y:S04]  /*81980*/  LDL R22, [R1+0x4638] ;  /* 0x0046380001167983 */ /* 0x002ee80000100800 */
[----:B--2---:R-:W2:Y:S04]  /*81990*/  LDL.LU R29, [R1+0x1fe4] ;  /* 0x001fe400011d7983 */ /* 0x004ea80000300800 */
[----:B----4-:R-:W4:Y:S04]  /*819a0*/  @!P5 LDG.E.U16 R10, desc[UR76][R14.64] ;  /* 0x0000004c0e0ad981 */ /* 0x010f28000c1e1500 */
[----:B---3--:R-:W-:Y:S04]  /*819b0*/  STL [R1+0x4a60], R9 ;  /* 0x004a600901007387 */ /* 0x008fe80000100800 */
[----:B------:R-:W3:Y:S04]  /*819c0*/  LDL R14, [R1+0x4624] ;  /* 0x00462400010e7983 */ /* 0x000ee80000100800 */
[----:B------:R-:W3:Y:S01]  /*819d0*/  LDL R15, [R1+0x4630] ;  /* 0x00463000010f7983 */ /* 0x000ee20000100800 */
[----:B------:R-:W-:-:S03]  /*819e0*/  PRMT R20, RZ, 0x7610, R20 ;  /* 0x00007610ff147816 */ /* 0x000fc60000000014 */
[----:B------:R0:W-:Y:S04]  /*819f0*/  STS.U16 [R5+UR5+0x21700], R24 ;  /* 0x0217001805007988 */ /* 0x0001e80008000405 */
[----:B------:R1:W-:Y:S04]  /*81a00*/  STS.U16 [R5+UR5+0x21780], R0 ;  /* 0x0217800005007988 */ /* 0x0003e80008000405 */
[----:B0-----:R-:W2:Y:S04]  /*81a10*/  LDL R24, [R1+0x4640] ;  /* 0x0046400001187983 */ /* 0x001ea80000100800 */
[----:B----4-:R-:W-:Y:S04]  /*81a20*/  STL [R1+0x4a64], R10 ;  /* 0x004a640a01007387 */ /* 0x010fe80000100800 */
[----:B-1----:R-:W4:Y:S01]  /*81a30*/  LDL.LU R0, [R1+0x4ab4] ;  /* 0x004ab40001007983 */ /* 0x002f220000300800 */
[----:B---3--:R-:W-:-:S04]  /*81a40*/  @!P4 LOP3.LUT R15, R15, R14, RZ, 0x3c, !PT ;  /* 0x0000000e0f0fc212 */ /* 0x008fc800078e3cff */
[----:B------:R-:W-:-:S04]  /*81a50*/  @!P4 LOP3.LUT R14, R15, R14, RZ, 0x3c, !PT ;  /* 0x0000000e0f0ec212 */ /* 0x000fc800078e3cff */
[----:B------:R-:W-:-:S05]  /*81a60*/  @!P4 LOP3.LUT R15, R15, R14, RZ, 0x3c, !PT ;  /* 0x0000000e0f0fc212 */ /* 0x000fca00078e3cff */
[----:B------:R-:W3:Y:S04]  /*81a70*/  @!P4 LDG.E.U16 R20, desc[UR76][R14.64] ;  /* 0x0000004c0e14c981 */ /* 0x000ee8000c1e1500 */
[----:B------:R-:W2:Y:S04]  /*81a80*/  LDL.LU R14, [R1+0x1fe8] ;  /* 0x001fe800010e7983 */ /* 0x000ea80000300800 */
[----:B------:R-:W4:Y:S01]  /*81a90*/  LDL R15, [R1+0x462c] ;  /* 0x00462c00010f7983 */ /* 0x000f220000100800 */
[----:B------:R-:W-:-:S03]  /*81aa0*/  PRMT R18, RZ, 0x7610, R18 ;  /* 0x00007610ff127816 */ /* 0x000fc60000000012 */
[----:B---3--:R0:W-:Y:S04]  /*81ab0*/  STL [R1+0x80], R20 ;  /* 0x0000801401007387 */ /* 0x0081e80000100800 */
[----:B--2---:R1:W-:Y:S01]  /*81ac0*/  STS.U16 [R5+UR5+0x21f00], R14 ;  /* 0x021f000e05007988 */ /* 0x0043e20008000405 */
[----:B------:R-:W-:-:S03]  /*81ad0*/  PRMT R17, RZ, 0x7610, R17 ;  /* 0x00007610ff117816 */ /* 0x000fc60000000011 */
[----:B0-----:R-:W2:Y:S01]  /*81ae0*/  LDL R20, [R1+0x4648] ;  /* 0x0046480001147983 */ /* 0x001ea20000100800 */
[----:B-1----:R-:W-:-:S03]  /*81af0*/  @!P5 IMAD.MOV.U32 R14, RZ, RZ, R22 ;  /* 0x000000ffff0ed224 */ /* 0x002fc600078e0016 */
[----:B------:R-:W3:Y:S04]  /*81b00*/  LDL R22, [R1+0x4644] ;  /* 0x0046440001167983 */ /* 0x000ee80000100800 */
[----:B----4-:R0:W4:Y:S04]  /*81b10*/  @!P5 LDG.E.U16 R18, desc[UR76][R14.64] ;  /* 0x0000004c0e12d981 */ /* 0x010128000c1e1500 */
[----:B------:R-:W2:Y:S01]  /*81b20*/  LDL R15, [R1+0x4634] ;  /* 0x00463400010f7983 */ /* 0x000ea20000100800 */
[----:B0-----:R-:W-:-:S03]  /*81b30*/  @!P4 IMAD.MOV.U32 R14, RZ, RZ, R24 ;  /* 0x000000ffff0ec224 */ /* 0x001fc600078e0018 */
[----:B------:R-:W-:Y:S04]  /*81b40*/  STS.U16 [R5+UR5+0x21f80], R28 ;  /* 0x021f801c05007988 */ /* 0x000fe80008000405 */
[----:B----4-:R0:W-:Y:S04]  /*81b50*/  STL [R1+0x7c], R18 ;  /* 0x00007c1201007387 */ /* 0x0101e80000100800 */
[----:B0-----:R-:W4:Y:S04]  /*81b60*/  LDL R18, [R1+0x4650] ;  /* 0x0046500001127983 */ /* 0x001f280000100800 */
[----:B------:R-:W3:Y:S04]  /*81b70*/  LDL.LU R28, [R1+0x1fd0] ;  /* 0x001fd000011c7983 */ /* 0x000ee80000300800 */
[----:B--2---:R0:W2:Y:S04]  /*81b80*/  @!P4 LDG.E.U16 R17, desc[UR76][R14.64] ;  /* 0x0000004c0e11c981 */ /* 0x0040a8000c1e1500 */
[----:B------:R-:W2:Y:S01]  /*81b90*/  LDL R15, [R1+0x463c] ;  /* 0x00463c00010f7983 */ /* 0x000ea20000100800 */
[----:B------:R-:W-:Y:S01]  /*81ba0*/  PRMT R16, RZ, 0x7610, R16 ;  /* 0x00007610ff107816 */ /* 0x000fe20000000010 */
[----:B0-----:R-:W-:-:S02]  /*81bb0*/  @!P5 IMAD.MOV.U32 R14, RZ, RZ, R20 ;  /* 0x000000ffff0ed224 */ /* 0x001fc400078e0014 */
[----:B------:R0:W-:Y:S01]  /*81bc0*/  STS.U16 [R5+UR5+0x22700], R27 ;  /* 0x0227001b05007988 */ /* 0x0001e20008000405 */
[----:B------:R-:W-:-:S03]  /*81bd0*/  PRMT R6, RZ, 0x7610, R6 ;  /* 0x00007610ff067816 */ /* 0x000fc60000000006 */
[----:B--2---:R4:W2:Y:S04]  /*81be0*/  @!P5 LDG.E.U16 R16, desc[UR76][R14.64] ;  /* 0x0000004c0e10d981 */ /* 0x0048a8000c1e1500 */
[----:B0-----:R-:W2:Y:S04]  /*81bf0*/  LDL R27, [R1+0x464c] ;  /* 0x00464c00011b7983 */ /* 0x001ea80000100800 */
[----:B------:R0:W-:Y:S04]  /*81c00*/  STL [R1+0x78], R17 ;  /* 0x0000781101007387 */ /* 0x0001e80000100800 */
[----:B------:R1:W-:Y:S01]  /*81c10*/  STS.U16 [R5+UR5+0x22780], R29 ;  /* 0x0227801d05007988 */ /* 0x0003e20008000405 */
[----:B----4-:R-:W-:-:S02]  /*81c20*/  @!P4 IMAD.MOV.U32 R14, RZ, RZ, R18 ;  /* 0x000000ffff0ec224 */ /* 0x010fc400078e0012 */
[----:B---3--:R-:W-:Y:S01]  /*81c30*/  @!P4 IMAD.MOV.U32 R15, RZ, RZ, R22 ;  /* 0x000000ffff0fc224 */ /* 0x008fe200078e0016 */
[----:B0-----:R-:W3:Y:S04]  /*81c40*/  LDL R17, [R1+0x4658] ;  /* 0x0046580001117983 */ /* 0x001ee80000100800 */
[----:B------:R-:W4:Y:S04]  /*81c50*/  LDL.LU R24, [R1+0x1fd4] ;  /* 0x001fd40001187983 */ /* 0x000f280000300800 */
[----:B-1----:R-:W4:Y:S04]  /*81c60*/  LDL R29, [R1+0x4654] ;  /* 0x00465400011d7983 */ /* 0x002f280000100800 */
[----:B------:R3:W4:Y:S04]  /*81c70*/  @!P4 LDG.E.U16 R6, desc[UR76][R14.64] ;  /* 0x0000004c0e06c981 */ /* 0x000728000c1e1500 */
[----:B--2---:R0:W-:Y:S04]  /*81c80*/  STL [R1+0x74], R16 ;  /* 0x0000741001007387 */ /* 0x0041e80000100800 */
[----:B0-----:R-:W2:Y:S04]  /*81c90*/  LDL R16, [R1+0x4660] ;  /* 0x0046600001107983 */ /* 0x001ea80000100800 */
[----:B------:R-:W2:Y:S04]  /*81ca0*/  LDL.LU R20, [R1+0x1fc8] ;  /* 0x001fc80001147983 */ /* 0x000ea80000300800 */
[----:B------:R-:W2:Y:S01]  /*81cb0*/  LDL.LU R15, [R1+0x1fd8] ;  /* 0x001fd800010f7983 */ /* 0x000ea20000300800 */
[----:B------:R-:W-:Y:S01]  /*81cc0*/  PRMT R10, RZ, 0x7610, R10 ;  /* 0x00007610ff0a7816 */ /* 0x000fe2000000000a */
[----:B---3--:R-:W-:-:S02]  /*81cd0*/  @!P5 IMAD.MOV.U32 R14, RZ, RZ, R17 ;  /* 0x000000ffff0ed224 */ /* 0x008fc400078e0011 */
[----:B------:R-:W3:Y:S04]  /*81ce0*/  LDL R18, [R1+0x465c] ;  /* 0x00465c0001127983 */ /* 0x000ee80000100800 */
[----:B----4-:R0:W-:Y:S04]  /*81cf0*/  STL [R1+0x70], R6 ;  /* 0x0000700601007387 */ /* 0x0101e80000100800 */
[----:B0-----:R-:W4:Y:S04]  /*81d00*/  LDL R6, [R1+0x4668] ;  /* 0x0046680001067983 */ /* 0x001f280000100800 */
[----:B------:R-:W3:Y:S04]  /*81d10*/  LDL.LU R22, [R1+0x1fcc] ;  /* 0x001fcc0001167983 */ /* 0x000ee80000300800 */
[----:B--2---:R0:W-:Y:S02]  /*81d20*/  STS.U16 [R5+UR5+0x22f00], R15 ;  /* 0x022f000f05007988 */ /* 0x0041e40008000405 */
[----:B0-----:R-:W-:-:S02]  /*81d30*/  @!P5 IMAD.MOV.U32 R15, RZ, RZ, R27 ;  /* 0x000000ffff0fd224 */ /* 0x001fc400078e001b */
[----:B------:R-:W2:Y:S04]  /*81d40*/  LDL.LU R27, [R1+0x1f9c] ;  /* 0x001f9c00011b7983 */ /* 0x000ea80000300800 */
[----:B------:R0:W2:Y:S04]  /*81d50*/  @!P5 LDG.E.U16 R10, desc[UR76][R14.64] ;  /* 0x0000004c0e0ad981 */ /* 0x0000a8000c1e1500 */
[----:B------:R-:W2:Y:S01]  /*81d60*/  LDL.LU R15, [R1+0x1fdc] ;  /* 0x001fdc00010f7983 */ /* 0x000ea20000300800 */
[----:B------:R-:W-:Y:S01]  /*81d70*/  PRMT R7, RZ, 0x7610, R7 ;  /* 0x00007610ff077816 */ /* 0x000fe20000000007 */
[----:B0-----:R-:W-:Y:S01]  /*81d80*/  @!P4 IMAD.MOV.U32 R14, RZ, RZ, R16 ;  /* 0x000000ffff0ec224 */ /* 0x001fe200078e0010 */
[----:B------:R-:W-:Y:S01]  /*81d90*/  PRMT R0, RZ, 0x7610, R0 ;  /* 0x00007610ff007816 */ /* 0x000fe20000000000 */
[----:B------:R-:W3:Y:S04]  /*81da0*/  LDL R17, [R1+0x4664] ;  /* 0x0046640001117983 */ /* 0x000ee80000100800 */
[----:B--2---:R0:W-:Y:S02]  /*81db0*/  STS.U16 [R5+UR5+0x22f80], R15 ;  /* 0x022f800f05007988 */ /* 0x0041e40008000405 */
[----:B0-----:R-:W-:-:S05]  /*81dc0*/  @!P4 IMAD.MOV.U32 R15, RZ, RZ, R29 ;  /* 0x000000ffff0fc224 */ /* 0x001fca00078e001d */
[----:B------:R4:W2:Y:S02]  /*81dd0*/  @!P4 LDG.E.U16 R7, desc[UR76][R14.64] ;  /* 0x0000004c0e07c981 */ /* 0x0008a4000c1e1500 */
[----:B----4-:R-:W-:Y:S02]  /*81de0*/  @!P5 IMAD.MOV.U32 R14, RZ, RZ, R6 ;  /* 0x000000ffff0ed224 */ /* 0x010fe400078e0006 */
[----:B---3--:R-:W-:-:S05]  /*81df0*/  @!P5 IMAD.MOV.U32 R15, RZ, RZ, R18 ;  /* 0x000000ffff0fd224 */ /* 0x008fca00078e0012 */
[----:B------:R-:W3:Y:S04]  /*81e00*/  @!P5 LDG.E.U16 R0, desc[UR76][R14.64] ;  /* 0x0000004c0e00d981 */ /* 0x000ee8000c1e1500 */
[----:B------:R0:W-:Y:S04]  /*81e10*/  STL [R1+0x6c], R10 ;  /* 0x00006c0a01007387 */ /* 0x0001e80000100800 */
[----:B------:R-:W-:Y:S04]  /*81e20*/  STS.U16 [R5+UR5+0x23700], R28 ;  /* 0x0237001c05007988 */ /* 0x000fe80008000405 */
[----:B0-----:R-:W4:Y:S04]  /*81e30*/  LDL R10, [R1+0x4670] ;  /* 0x00467000010a7983 */ /* 0x001f280000100800 */
[----:B------:R-:W4:Y:S04]  /*81e40*/  LDL.LU R29, [R1+0x1fa0] ;  /* 0x001fa000011d7983 */ /* 0x000f280000300800 */
[----:B------:R-:W4:Y:S04]  /*81e50*/  LDL R16, [R1+0x466c] ;  /* 0x00466c0001107983 */ /* 0x000f280000100800 */
[----:B--2---:R0:W-:Y:S04]  /*81e60*/  STL [R1+0x68], R7 ;  /* 0x0000680701007387 */ /* 0x0041e80000100800 */
[----:B------:R-:W2:Y:S04]  /*81e70*/  LDL R18, [R1+0x4674] ;  /* 0x0046740001127983 */ /* 0x000ea80000100800 */
[----:B------:R-:W2:Y:S04]  /*81e80*/  LDL R6, [R1+0x4680] ;  /* 0x0046800001067983 */ /* 0x000ea80000100800 */
[----:B0-----:R-:W2:Y:S04]  /*81e90*/  LDL R7, [R1+0x4678] ;  /* 0x0046780001077983 */ /* 0x001ea80000100800 */
[----:B------:R-:W2:Y:S04]  /*81ea0*/  LDL.LU R28, [R1+0x1f94] ;  /* 0x001f9400011c7983 */ /* 0x000ea80000300800 */
[----:B---3--:R0:W-:Y:S04]  /*81eb0*/  STL [R1+0x64], R0 ;  /* 0x0000640001007387 */ /* 0x0081e80000100800 */
[----:B0-----:R-:W3:Y:S01]  /*81ec0*/  LDL.LU R0, [R1+0x4ab0] ;  /* 0x004ab00001007983 */ /* 0x001ee20000300800 */
[----:B----4-:R-:W-:-:S02]  /*81ed0*/  @!P4 IMAD.MOV.U32 R14, RZ, RZ, R10 ;  /* 0x000000ffff0ec224 */ /* 0x010fc400078e000a */
[----:B------:R-:W-:Y:S01]  /*81ee0*/  @!P4 IMAD.MOV.U32 R15, RZ, RZ, R17 ;  /* 0x000000ffff0fc224 */ /* 0x000fe200078e0011 */
[----:B------:R-:W4:Y:S04]  /*81ef0*/  LDL R10, [R1+0x4688] ;  /* 0x00468800010a7983 */ /* 0x000f280000100800 */
[----:B------:R-:W2:Y:S01]  /*81f00*/  LDL R17, [R1+0x467c] ;  /* 0x00467c0001117983 */ /* 0x000ea20000100800 */
[----:B---3--:R-:W-:-:S06]  /*81f10*/  PRMT R0, RZ, 0x7610, R0 ;  /* 0x00007610ff007816 */ /* 0x008fcc0000000000 */
[----:B------:R2:W3:Y:S04]  /*81f20*/  @!P4 LDG.E.U16 R0, desc[UR76][R14.64] ;  /* 0x0000004c0e00c981 */ /* 0x0004e8000c1e1500 */
[----:B------:R0:W-:Y:S04]  /*81f30*/  STS.U16 [R5+UR5+0x23780], R24 ;  /* 0x0237801805007988 */ /* 0x0001e80008000405 */
[----:B0-----:R-:W4:Y:S01]  /*81f40*/  LDL.LU R24, [R1+0x1f98] ;  /* 0x001f980001187983 */ /* 0x001f220000300800 */
[----:B--2---:R-:W-:Y:S02]  /*81f50*/  @!P5 IMAD.MOV.U32 R14, RZ, RZ, R7 ;  /* 0x000000ffff0ed224 */ /* 0x004fe400078e0007 */
[----:B------:R-:W-:Y:S01]  /*81f60*/  @!P5 IMAD.MOV.U32 R15, RZ, RZ, R16 ;  /* 0x000000ffff0fd224 */ /* 0x000fe200078e0010 */
[----:B------:R-:W-:-:S02]  /*81f70*/  PRMT R19, RZ, 0x7610, R19 ;  /* 0x00007610ff137816 */ /* 0x000fc40000000013 */
[----:B------:R-:W-:-:S04]  /*81f80*/  PRMT R4, RZ, 0x7610, R4 ;  /* 0x00007610ff047816 */ /* 0x000fc80000000004 */
[----:B------:R0:W2:Y:S04]  /*81f90*/  @!P5 LDG.E.U16 R19, desc[UR76][R14.64] ;  /* 0x0000004c0e13d981 */ /* 0x0000a8000c1e1500 */
[----:B---3--:R1:W-:Y:S04]  /*81fa0*/  STL [R1+0x60], R0 ;  /* 0x0000600001007387 */ /* 0x0083e80000100800 */
[----:B-1----:R-:W3:Y:S04]  /*81fb0*/  LDL.LU R0, [R1+0x4aac] ;  /* 0x004aac0001007983 */ /* 0x002ee80000300800 */
[----:B------:R-:W2:Y:S04]  /*81fc0*/  LDL R16, [R1+0x4684] ;  /* 0x0046840001107983 */ /* 0x000ea80000100800 */
[----:B------:R-:W3:Y:S01]  /*81fd0*/  LDL R7, [R1+0x4690] ;  /* 0x0046900001077983 */ /* 0x000ee20000100800 */
[----:B0-----:R-:W-:-:S02]  /*81fe0*/  @!P4 IMAD.MOV.U32 R14, RZ, RZ, R6 ;  /* 0x000000ffff0ec224 */ /* 0x001fc400078e0006 */
[----:B------:R-:W-:Y:S01]  /*81ff0*/  @!P4 IMAD.MOV.U32 R15, RZ, RZ, R18 ;  /* 0x000000ffff0fc224 */ /* 0x000fe200078e0012 */
[----:B------:R-:W-:Y:S02]  /*82000*/  PRMT R9, RZ, 0x7610, R9 ;  /* 0x00007610ff097816 */ /* 0x000fe40000000009 */
[----:B------:R-:W-:Y:S01]  /*82010*/  PRMT R8, RZ, 0x7610, R8 ;  /* 0x00007610ff087816 */ /* 0x000fe20000000008 */
[----:B------:R-:W3:Y:S04]  /*82020*/  LDL R6, [R1+0x468c] ;  /* 0x00468c0001067983 */ /* 0x000ee80000100800 */
[----:B------:R4:W3:Y:S02]  /*82030*/  @!P4 LDG.E.U16 R4, desc[UR76][R14.64] ;  /* 0x0000004c0e04c981 */ /* 0x0008e4000c1e1500 */
[----:B----4-:R-:W-:-:S02]  /*82040*/  @!P5 IMAD.MOV.U32 R14, RZ, RZ, R10 ;  /* 0x000000ffff0ed224 */ /* 0x010fc400078e000a */
[----:B------:R-:W-:-:S05]  /*82050*/  @!P5 IMAD.MOV.U32 R15, RZ, RZ, R17 ;  /* 0x000000ffff0fd224 */ /* 0x000fca00078e0011 */
[----:B------:R2:W4:Y:S02]  /*82060*/  @!P5 LDG.E.U16 R9, desc[UR76][R14.64] ;  /* 0x0000004c0e09d981 */ /* 0x000524000c1e1500 */
[----:B--2---:R-:W-:Y:S02]  /*82070*/  @!P4 IMAD.MOV.U32 R15, RZ, RZ, R16 ;  /* 0x000000ffff0fc224 */ /* 0x004fe400078e0010 */
[----:B---3--:R-:W-:-:S05]  /*82080*/  @!P4 IMAD.MOV.U32 R14, RZ, RZ, R7 ;  /* 0x000000ffff0ec224 */ /* 0x008fca00078e0007 */
[----:B------:R-:W2:Y:S04]  /*82090*/  @!P4 LDG.E.U16 R8, desc[UR76][R14.64] ;  /* 0x0000004c0e08c981 */ /* 0x000ea8000c1e1500 */
[----:B------:R0:W-:Y:S04]  /*820a0*/  STL [R1+0x58], R4 ;  /* 0x0000580401007387 */ /* 0x0001e80000100800 */
[----:B------:R-:W3:Y:S04]  /*820b0*/  LDL R10, [R1+0x4694] ;  /* 0x00469400010a7983 */ /* 0x000ee80000100800 */
[----:B------:R-:W-:Y:S04]  /*820c0*/  STS.U16 [R5+UR5+0x23f00], R20 ;  /* 0x023f001405007988 */ /* 0x000fe80008000405 */
[----:B------:R-:W-:Y:S04]  /*820d0*/  STS.U16 [R5+UR5+0x23f80], R22 ;  /* 0x023f801605007988 */ /* 0x000fe80008000405 */
[----:B0-----:R-:W3:Y:S04]  /*820e0*/  LDL R4, [R1+0x4698] ;  /* 0x0046980001047983 */ /* 0x001ee80000100800 */
[----:B------:R-:W-:Y:S04]  /*820f0*/  STS.U16 [R5+UR5+0x24700], R27 ;  /* 0x0247001b05007988 */ /* 0x000fe80008000405 */
[----:B------:R-:W-:Y:S04]  /*82100*/  STS.U16 [R5+UR5+0x24780], R29 ;  /* 0x0247801d05007988 */ /* 0x000fe80008000405 */
[----:B----4-:R0:W-:Y:S04]  /*82110*/  STL [R1+0x54], R9 ;  /* 0x0000540901007387 */ /* 0x0101e80000100800 */
[----:B0-----:R-:W4:Y:S04]  /*82120*/  LDL R9, [R1+0x46a0] ;  /* 0x0046a00001097983 */ /* 0x001f280000100800 */
[----:B------:R-:W4:Y:S04]  /*82130*/  LDL.LU R27, [R1+0x1f84] ;  /* 0x001f8400011b7983 */ /* 0x000f280000300800 */
[----:B------:R-:W4:Y:S04]  /*82140*/  LDL R7, [R1+0x46a8] ;  /* 0x0046a80001077983 */ /* 0x000f280000100800 */
[----:B------:R-:W4:Y:S04]  /*82150*/  LDL.LU R29, [R1+0x1f88] ;  /* 0x001f8800011d7983 */ /* 0x000f280000300800 */
[----:B--2---:R0:W-:Y:S04]  /*82160*/  STL [R1+0x50], R8 ;  /* 0x0000500801007387 */ /* 0x0041e80000100800 */
[----:B0-----:R-:W2:Y:S01]  /*82170*/  LDL R8, [R1+0x469c] ;  /* 0x00469c0001087983 */ /* 0x001ea20000100800 */
[----:B------:R-:W-:Y:S01]  /*82180*/  PRMT R13, RZ, 0x7610, R13 ;  /* 0x00007610ff0d7816 */ /* 0x000fe2000000000d */
[----:B---3--:R-:W-:-:S02]  /*82190*/  @!P5 IMAD.MOV.U32 R14, RZ, RZ, R4 ;  /* 0x000000ffff0ed224 */ /* 0x008fc400078e0004 */
[----:B------:R-:W-:Y:S01]  /*821a0*/  @!P5 IMAD.MOV.U32 R15, RZ, RZ, R6 ;  /* 0x000000ffff0fd224 */ /* 0x000fe200078e0006 */
[----:B------:R-:W-:Y:S02]  /*821b0*/  PRMT R11, RZ, 0x7610, R11 ;  /* 0x00007610ff0b7816 */ /* 0x000fe4000000000b */
[----:B------:R-:W-:Y:S01]  /*821c0*/  PRMT R12, RZ, 0x7610, R12 ;  /* 0x00007610ff0c7816 */ /* 0x000fe2000000000c */
[----:B------:R0:W-:Y:S04]  /*821d0*/  STS.U16 [R5+UR5+0x24f00], R28 ;  /* 0x024f001c05007988 */ /* 0x0001e80008000405 */
[----:B------:R4:W3:Y:S04]  /*821e0*/  @!P5 LDG.E.U16 R13, desc[UR76][R14.64] ;  /* 0x0000004c0e0dd981 */ /* 0x0008e8000c1e1500 */
[----:B------:R-:W3:Y:S04]  /*821f0*/  LDL R6, [R1+0x46a4] ;  /* 0x0046a40001067983 */ /* 0x000ee80000100800 */
[----:B------:R-:W3:Y:S04]  /*82200*/  LDL R4, [R1+0x46b0] ;  /* 0x0046b00001047983 */ /* 0x000ee80000100800 */
[----:B------:R-:W-:Y:S01]  /*82210*/  STS.U16 [R5+UR5+0x24f80], R24 ;  /* 0x024f801805007988 */ /* 0x000fe20008000405 */
[----:B----4-:R-:W-:-:S02]  /*82220*/  @!P4 IMAD.MOV.U32 R14, RZ, RZ, R9 ;  /* 0x000000ffff0ec224 */ /* 0x010fc400078e0009 */
[----:B------:R-:W-:Y:S01]  /*82230*/  @!P4 IMAD.MOV.U32 R15, RZ, RZ, R10 ;  /* 0x000000ffff0fc224 */ /* 0x000fe200078e000a */
[----:B0-----:R-:W4:Y:S04]  /*82240*/  LDL.LU R28, [R1+0x1f78] ;  /* 0x001f7800011c7983 */ /* 0x001f280000300800 */
[----:B------:R0:W3:Y:S02]  /*82250*/  @!P4 LDG.E.U16 R11, desc[UR76][R14.64] ;  /* 0x0000004c0e0bc981 */ /* 0x0000e4000c1e1500 */
[----:B0-----:R-:W-:Y:S02]  /*82260*/  @!P5 IMAD.MOV.U32 R14, RZ, RZ, R7 ;  /* 0x000000ffff0ed224 */ /* 0x001fe400078e0007 */
[----:B--2---:R-:W-:-:S05]  /*82270*/  @!P5 IMAD.MOV.U32 R15, RZ, RZ, R8 ;  /* 0x000000ffff0fd224 */ /* 0x004fca00078e0008 */
[----:B------:R-:W2:Y:S04]  /*82280*/  @!P5 LDG.E.U16 R12, desc[UR76][R14.64] ;  /* 0x0000004c0e0cd981 */ /* 0x000ea8000c1e1500 */
[----:B------:R-:W-:Y:S04]  /*82290*/  STL [R1+0x5c], R19 ;  /* 0x00005c1301007387 */ /* 0x000fe80000100800 */
[----:B------:R-:W4:Y:S04]  /*822a0*/  LDL R10, [R1+0x4804] ;  /* 0x00480400010a7983 */ /* 0x000f280000100800 */
[----:B------:R-:W4:Y:S04]  /*822b0*/  LDL R9, [R1+0x4810] ;  /* 0x0048100001097983 */ /* 0x000f280000100800 */
[----:B------:R0:W-:Y:S04]  /*822c0*/  STS.U16 [R5+UR5+0x25700], R0 ;  /* 0x0257000005007988 */ /* 0x0001e80008000405 */
[----:B------:R1:W-:Y:S04]  /*822d0*/  STS.U16 [R5+UR5+0x25780], R3 ;  /* 0x0257800305007988 */ /* 0x0003e80008000405 */
[----:B---3--:R3:W-:Y:S04]  /*822e0*/  STL [R1+0x4a68], R11 ;  /* 0x004a680b01007387 */ /* 0x0087e80000100800 */
[----:B0-----:R-:W4:Y:S04]  /*822f0*/  LDL.LU R0, [R1+0x4aa8] ;  /* 0x004aa80001007983 */ /* 0x001f280000300800 */
[----:B------:R-:W4:Y:S04]  /*82300*/  LDL R8, [R1+0x480c] ;  /* 0x00480c0001087983 */ /* 0x000f280000100800 */
[----:B------:R-:W4:Y:S04]  /*82310*/  LDL R7, [R1+0x4814] ;  /* 0x0048140001077983 */ /* 0x000f280000100800 */
[----:B--2---:R0:W-:Y:S04]  /*82320*/  STL [R1+0x4a6c], R12 ;  /* 0x004a6c0c01007387 */ /* 0x0041e80000100800 */
[----:B-1----:R-:W2:Y:S01]  /*82330*/  LDL.LU R3, [R1+0x4aa4] ;  /* 0x004aa40001037983 */ /* 0x002ea20000300800 */
[----:B---3--:R-:W-:Y:S01]  /*82340*/  PRMT R11, RZ, 0x7610, R11 ;  /* 0x00007610ff0b7816 */ /* 0x008fe2000000000b */
[----:B------:R-:W-:-:S02]  /*82350*/  @!P4 IMAD.MOV.U32 R14, RZ, RZ, R4 ;  /* 0x000000ffff0ec224 */ /* 0x000fc400078e0004 */
[----:B------:R-:W-:Y:S01]  /*82360*/  @!P4 IMAD.MOV.U32 R15, RZ, RZ, R6 ;  /* 0x000000ffff0fc224 */ /* 0x000fe200078e0006 */
[----:B------:R-:W3:Y:S04]  /*82370*/  LDL R4, [R1+0x4720] ;  /* 0x0047200001047983 */ /* 0x000ee80000100800 */
[----:B------:R-:W3:Y:S04]  /*82380*/  LDL R6, [R1+0x4714] ;  /* 0x0047140001067983 */ /* 0x000ee80000100800 */
[----:B------:R4:W3:Y:S02]  /*82390*/  @!P4 LDG.E.U16 R11, desc[UR76][R14.64] ;  /* 0x0000004c0e0bc981 */ /* 0x0008e4000c1e1500 */
[----:B----4-:R-:W-:-:S02]  /*823a0*/  @!P4 IMAD.MOV.U32 R14, RZ, RZ, R9 ;  /* 0x000000ffff0ec224 */ /* 0x010fc400078e0009 */
[----:B------:R-:W-:Y:S01]  /*823b0*/  @!P4 IMAD.MOV.U32 R15, RZ, RZ, R10 ;  /* 0x000000ffff0fc224 */ /* 0x000fe200078e000a */
[----:B------:R-:W-:-:S06]  /*823c0*/  PRMT R0, RZ, 0x7610, R0 ;  /* 0x00007610ff007816 */ /* 0x000fcc0000000000 */
[----:B------:R1:W4:Y:S02]  /*823d0*/  @!P4 LDG.E.U16 R0, desc[UR76][R14.64] ;  /* 0x0000004c0e00c981 */ /* 0x000324000c1e1500 */
[----:B-1----:R-:W-:Y:S02]  /*823e0*/  @!P5 IMAD.MOV.U32 R14, RZ, RZ, R7 ;  /* 0x000000ffff0ed224 */ /* 0x002fe400078e0007 */
[----:B------:R-:W-:Y:S01]  /*823f0*/  @!P5 IMAD.MOV.U32 R15, RZ, RZ, R8 ;  /* 0x000000ffff0fd224 */ /* 0x000fe200078e0008 */
[----:B--2---:R-:W-:-:S06]  /*82400*/  PRMT R3, RZ, 0x7610, R3 ;  /* 0x00007610ff037816 */ /* 0x004fcc0000000003 */
[----:B------:R3:W2:Y:S01]  /*82410*/  @!P5 LDG.E.U16 R3, desc[UR76][R14.64] ;  /* 0x0000004c0e03d981 */ /* 0x0006a2000c1e1500 */
[----:B------:R-:W-:-:S03]  /*82420*/  PRMT R21, RZ, 0x7610, R21 ;  /* 0x00007610ff157816 */ /* 0x000fc60000000015 */
[----:B----4-:R-:W-:Y:S04]  /*82430*/  STL [R1+0x4830], R0 ;  /* 0x0048300001007387 */ /* 0x010fe80000100800 */
[----:B------:R1:W-:Y:S04]  /*82440*/  STL [R1+0x49f8], R0 ;  /* 0x0049f80001007387 */ /* 0x0003e80000100800 */
[----:B------:R-:W-:Y:S04]  /*82450*/  STL [R1+0x4c], R13 ;  /* 0x00004c0d01007387 */ /* 0x000fe80000100800 */
[----:B0-----:R-:W4:Y:S01]  /*82460*/  LDL.LU R12, [R1+0x1f74] ;  /* 0x001f7400010c7983 */ /* 0x001f220000300800 */
[----:B---3--:R-:W-:-:S02]  /*82470*/  @!P4 IMAD.MOV.U32 R15, RZ, RZ, R6 ;  /* 0x000000ffff0fc224 */ /* 0x008fc400078e0006 */
[----:B------:R-:W-:Y:S01]  /*82480*/  @!P4 IMAD.MOV.U32 R14, RZ, RZ, R4 ;  /* 0x000000ffff0ec224 */ /* 0x000fe200078e0004 */
[----:B------:R-:W-:Y:S04]  /*82490*/  STS.U16 [R5+UR5+0x25f00], R27 ;  /* 0x025f001b05007988 */ /* 0x000fe80008000405 */
[----:B------:R-:W-:Y:S04]  /*824a0*/  STS.U16 [R5+UR5+0x25f80], R29 ;  /* 0x025f801d05007988 */ /* 0x000fe80008000405 */
[----:B------:R-:W-:Y:S04]  /*824b0*/  STS.U16 [R5+UR5+0x26700], R28 ;  /* 0x0267001c05007988 */ /* 0x000fe80008000405 */
[----:B------:R0:W3:Y:S04]  /*824c0*/  @!P4 LDG.E.U16 R21, desc[UR76][R14.64] ;  /* 0x0000004c0e15c981 */ /* 0x0000e8000c1e1500 */
[----:B--2---:R-:W-:Y:S04]  /*824d0*/  STL [R1+0x4834], R3 ;  /* 0x0048340301007387 */ /* 0x004fe80000100800 */
[----:B------:R2:W-:Y:S04]  /*824e0*/  STL [R1+0x49fc], R3 ;  /* 0x0049fc0301007387 */ /* 0x0005e80000100800 */
[----:B------:R-:W3:Y:S04]  /*824f0*/  LDL.LU R9, [R1+0x1f7c] ;  /* 0x001f7c0001097983 */ /* 0x000ee80000300800 */
[----:B------:R0:W-:Y:S04]  /*82500*/  STL [R1+0x48], R11 ;  /* 0x0000480b01007387 */ /* 0x0001e80000100800 */
[----:B------:R-:W3:Y:S04]  /*82510*/  LDL R10, [R1+0x47a0] ;  /* 0x0047a000010a7983 */ /* 0x000ee80000100800 */
[----:B-1----:R-:W3:Y:S04]  /*82520*/  LDL R0, [R1+0x47a8] ;  /* 0x0047a80001007983 */ /* 0x002ee80000100800 */
[----:B--2---:R-:W2:Y:S04]  /*82530*/  LDL R3, [R1+0x479c] ;  /* 0x00479c0001037983 */ /* 0x004ea80000100800 */
[----:B0-----:R-:W2:Y:S04]  /*82540*/  LDL R11, [R1+0x4794] ;  /* 0x00479400010b7983 */ /* 0x001ea80000100800 */
        /* <DEDUP_REMOVED lines=15> */
[----:B------:R-:W2:Y:S04]  /*82640*/  LDL R14, [R1+0x471c] ;  /* 0x00471c00010e7983 */ /* 0x000ea80000100800 */
[----:B------:R-:W2:Y:S01]  /*82650*/  LDL R15, [R1+0x4728] ;  /* 0x00472800010f7983 */ /* 0x000ea20000100800 */
[----:B------:R-:W-:-:S02]  /*82660*/  PRMT R23, RZ, 0x7610, R23 ;  /* 0x00007610ff177816 */ /* 0x000fc40000000017 */
[----:B------:R-:W-:Y:S02]  /*82670*/  PRMT R25, RZ, 0x7610, R25 ;  /* 0x00007610ff197816 */ /* 0x000fe40000000019 */
[----:B------:R-:W-:Y:S02]  /*82680*/  PRMT R26, RZ, 0x7610, R26 ;  /* 0x00007610ff1a7816 */ /* 0x000fe4000000001a */
[----:B--2---:R-:W-:-:S04]  /*82690*/  @!P5 LOP3.LUT R15, R15, R14, RZ, 0x3c, !PT ;  /* 0x0000000e0f0fd212 */ /* 0x004fc800078e3cff */
[----:B------:R-:W-:-:S04]  /*826a0*/  @!P5 LOP3.LUT R14, R15, R14, RZ, 0x3c, !PT ;  /* 0x0000000e0f0ed212 */ /* 0x000fc800078e3cff */
[----:B------:R-:W-:-:S05]  /*826b0*/  @!P5 LOP3.LUT R15, R15, R14, RZ, 0x3c, !PT ;  /* 0x0000000e0f0fd212 */ /* 0x000fca00078e3cff */
[----:B------:R3:W2:Y:S02]  /*826c0*/  @!P5 LDG.E.U16 R23, desc[UR76][R14.64] ;  /* 0x0000004c0e17d981 */ /* 0x0006a4000c1e1500 */
[----:B---3--:R-:W-:Y:S02]  /*826d0*/  @!P4 IMAD.MOV.U32 R14, RZ, RZ, R10 ;  /* 0x000000ffff0ec224 */ /* 0x008fe400078e000a */
[----:B------:R-:W-:-:S05]  /*826e0*/  @!P4 IMAD.MOV.U32 R15, RZ, RZ, R11 ;  /* 0x000000ffff0fc224 */ /* 0x000fca00078e000b */
[----:B------:R0:W3:Y:S02]  /*826f0*/  @!P4 LDG.E.U16 R25, desc[UR76][R14.64] ;  /* 0x0000004c0e19c981 */ /* 0x0000e4000c1e1500 */
[----:B0-----:R-:W-:Y:S02]  /*82700*/  @!P5 IMAD.MOV.U32 R14, RZ, RZ, R0 ;  /* 0x000000ffff0ed224 */ /* 0x001fe400078e0000 */
[----:B------:R-:W-:-:S05]  /*82710*/  @!P5 IMAD.MOV.U32 R15, RZ, RZ, R3 ;  /* 0x000000ffff0fd224 */ /* 0x000fca00078e0003 */
[----:B------:R-:W4:Y:S04]  /*82720*/  @!P5 LDG.E.U16 R26, desc[UR76][R14.64] ;  /* 0x0000004c0e1ad981 */ /* 0x000f28000c1e1500 */
[----:B------:R0:W-:Y:S04]  /*82730*/  STL [R1+0x4a70], R21 ;  /* 0x004a701501007387 */ /* 0x0001e80000100800 */
[----:B0-----:R-:W4:Y:S04]  /*82740*/  LDL.LU R21, [R1+0x1f80] ;  /* 0x001f800001157983 */ /* 0x001f280000300800 */
[----:B--2---:R-:W-:Y:S04]  /*82750*/  STL [R1+0x4a74], R23 ;  /* 0x004a741701007387 */ /* 0x004fe80000100800 */
[----:B---3--:R-:W-:Y:S04]  /*82760*/  STL [R1+0x4a78], R25 ;  /* 0x004a781901007387 */ /* 0x008fe80000100800 */
[----:B----4-:R-:W-:Y:S04]  /*82770*/  STL [R1+0x4a7c], R26 ;  /* 0x004a7c1a01007387 */ /* 0x010fe80000100800 */
[----:B------:R0:W-:Y:S04]  /*82780*/  STL [R1+0x4a00], R15 ;  /* 0x004a000f01007387 */ /* 0x0001e80000100800 */
[----:B0-----:R-:W2:Y:S04]  /*82790*/  LDL.LU R15, [R1+0x1ca4] ;  /* 0x001ca400010f7983 */ /* 0x001ea80000300800 */
        /* <DEDUP_REMOVED lines=11> */
[----:B------:R-:W-:Y:S04]  /*82850*/  STS.U16 [R2+UR5], R13 ;  /* 0x0000000d02007988 */ /* 0x000fe80008000405 */
        /* <DEDUP_REMOVED lines=36> */
[----:B0-----:R-:W3:Y:S04]  /*82aa0*/  LDL.LU R27, [R1+0x1990] ;  /* 0x00199000011b7983 */ /* 0x001ee80000300800 */
[----:B-1----:R-:W3:Y:S04]  /*82ab0*/  LDL.LU R29, [R1+0x1958] ;  /* 0x00195800011d7983 */ /* 0x002ee80000300800 */
[----:B------:R-:W3:Y:S04]  /*82ac0*/  LDL.LU R28, [R1+0x1950] ;  /* 0x00195000011c7983 */ /* 0x000ee80000300800 */
[----:B--2---:R0:W-:Y:S04]  /*82ad0*/  STS.U16 [R2+UR5+0x2880], R15 ;  /* 0x0028800f02007988 */ /* 0x0041e80008000405 */
[----:B0-----:R-:W2:Y:S04]  /*82ae0*/  LDL.LU R15, [R1+0x4aa0] ;  /* 0x004aa000010f7983 */ /* 0x001ea80000300800 */
[----:B--2---:R0:W-:Y:S04]  /*82af0*/  STS.U16 [R2+UR5+0x3000], R15 ;  /* 0x0030000f02007988 */ /* 0x0041e80008000405 */
[----:B0-----:R-:W2:Y:S04]  /*82b00*/  LDL.LU R15, [R1+0x4a9c] ;  /* 0x004a9c00010f7983 */ /* 0x001ea80000300800 */
[----:B--2---:R0:W-:Y:S04]  /*82b10*/  STS.U16 [R2+UR5+0x3080], R15 ;  /* 0x0030800f02007988 */ /* 0x0041e80008000405 */
[----:B0-----:R-:W2:Y:S04]  /*82b20*/  LDL.LU R15, [R1+0x4a98] ;  /* 0x004a9800010f7983 */ /* 0x001ea80000300800 */
[----:B--2---:R0:W-:Y:S04]  /*82b30*/  STS.U16 [R2+UR5+0x3800], R15 ;  /* 0x0038000f02007988 */ /* 0x0041e80008000405 */
[----:B0-----:R-:W2:Y:S04]  /*82b40*/  LDL.LU R15, [R1+0x18d0] ;  /* 0x0018d000010f7983 */ /* 0x001ea80000300800 */
[----:B--2---:R0:W-:Y:S04]  /*82b50*/  STL [R1+0x4a8c], R15 ;  /* 0x004a8c0f01007387 */ /* 0x0041e80000100800 */
[----:B0-----:R-:W2:Y:S04]  /*82b60*/  LDL.LU R15, [R1+0x18d8] ;  /* 0x0018d800010f7983 */ /* 0x001ea80000300800 */
[----:B--2---:R0:W-:Y:S04]  /*82b70*/  STL [R1+0x4a90], R15 ;  /* 0x004a900f01007387 */ /* 0x0041e80000100800 */
[----:B0-----:R-:W2:Y:S04]  /*82b80*/  LDL.LU R15, [R1+0x1910] ;  /* 0x00191000010f7983 */ /* 0x001ea80000300800 */
[----:B---3--:R-:W-:Y:S04]  /*82b90*/  STS.U16 [R2+UR5+0x3880], R26 ;  /* 0x0038801a02007988 */ /* 0x008fe80008000405 */
[----:B----4-:R-:W-:Y:S04]  /*82ba0*/  STS.U16 [R2+UR5+0x4000], R14 ;  /* 0x0040000e02007988 */ /* 0x010fe80008000405 */
        /* <DEDUP_REMOVED lines=52> */
[----:B0-----:R-:W3:Y:S04]  /*82ef0*/  LDL.LU R29, [R1+0x1590] ;  /* 0x00159000011d7983 */ /* 0x001ee80000300800 */
[----:B-1----:R-:W3:Y:S04]  /*82f00*/  LDL.LU R28, [R1+0x1558] ;  /* 0x00155800011c7983 */ /* 0x002ee80000300800 */
[----:B--2---:R0:W-:Y:S04]  /*82f10*/  STS.U16 [R2+UR5+0xa800], R15 ;  /* 0x00a8000f02007988 */ /* 0x0041e80008000405 */
[----:B0-----:R-:W2:Y:S04]  /*82f20*/  LDL.LU R15, [R1+0x4a94] ;  /* 0x004a9400010f7983 */ /* 0x001ea80000300800 */
[----:B--2---:R0:W-:Y:S04]  /*82f30*/  STS.U16 [R2+UR5+0xa880], R15 ;  /* 0x00a8800f02007988 */ /* 0x0041e80008000405 */
[----:B0-----:R-:W2:Y:S04]  /*82f40*/  LDL.LU R15, [R1+0x4a90] ;  /* 0x004a9000010f7983 */ /* 0x001ea80000300800 */
[----:B---3--:R-:W-:Y:S04]  /*82f50*/  STS.U16 [R2+UR5+0xb800], R26 ;  /* 0x00b8001a02007988 */ /* 0x008fe80008000405 */
[----:B--2---:R0:W-:Y:S04]  /*82f60*/  STS.U16 [R2+UR5+0xb000], R15 ;  /* 0x00b0000f02007988 */ /* 0x0041e80008000405 */
[----:B0-----:R-:W2:Y:S04]  /*82f70*/  LDL.LU R15, [R1+0x4a8c] ;  /* 0x004a8c00010f7983 */ /* 0x001ea80000300800 */
[----:B------:R-:W3:Y:S04]  /*82f80*/  LDL.LU R26, [R1+0x14dc] ;  /* 0x0014dc00011a7983 */ /* 0x000ee80000300800 */
[----:B---3--:R0:W-:Y:S04]  /*82f90*/  STL [R1+0x4a80], R26 ;  /* 0x004a801a01007387 */ /* 0x0081e80000100800 */
[----:B0-----:R-:W3:Y:S04]  /*82fa0*/  LDL.LU R26, [R1+0x1514] ;  /* 0x00151400011a7983 */ /* 0x001ee80000300800 */
        /* <DEDUP_REMOVED lines=42> */
[----:B--2---:R-:W2:Y:S04]  /*83250*/  LDL.LU R22, [R1+0x24] ;  /* 0x0000240001167983 */ /* 0x004ea80000300800 */
[----:B------:R1:W-:Y:S04]  /*83260*/  STS.U16 [R2+UR5+0x11800], R27 ;  /* 0x0118001b02007988 */ /* 0x0003e80008000405 */
[----:B------:R0:W-:Y:S04]  /*83270*/  STS.U16 [R2+UR5+0x11880], R29 ;  /* 0x0118801d02007988 */ /* 0x0001e80008000405 */
[----:B------:R0:W-:Y:S04]  /*83280*/  STS.U16 [R2+UR5+0x12000], R28 ;  /* 0x0120001c02007988 */ /* 0x0001e80008000405 */
[----:B------:R1:W-:Y:S04]  /*83290*/  STS.U16 [R2+UR5+0xb080], R15 ;  /* 0x00b0800f02007988 */ /* 0x0003e80008000405 */
[----:B----4-:R4:W-:Y:S04]  /*832a0*/  STS.U16 [R2+UR5+0xb880], R14 ;  /* 0x00b8800e02007988 */ /* 0x0109e80008000405 */
[----:B0-----:R-:W2:Y:S04]  /*832b0*/  LDL.LU R24, [R1+0x20] ;  /* 0x0000200001187983 */ /* 0x001ea80000300800 */
[----:B-1----:R-:W2:Y:S04]  /*832c0*/  LDL.LU R27, [R1+0x1c] ;  /* 0x00001c00011b7983 */ /* 0x002ea80000300800 */
[----:B------:R-:W2:Y:S04]  /*832d0*/  LDL.LU R29, [R1+0x18] ;  /* 0x00001800011d7983 */ /* 0x000ea80000300800 */
[----:B------:R-:W2:Y:S04]  /*832e0*/  LDL.LU R28, [R1+0x14] ;  /* 0x00001400011c7983 */ /* 0x000ea80000300800 */
[----:B------:R-:W2:Y:S04]  /*832f0*/  LDL.LU R15, [R1+0x10] ;  /* 0x00001000010f7983 */ /* 0x000ea80000300800 */
[----:B------:R0:W-:Y:S04]  /*83300*/  STS.U16 [R2+UR5+0xc880], R3 ;  /* 0x00c8800302007988 */ /* 0x0001e80008000405 */
[----:B----4-:R-:W4:Y:S04]  /*83310*/  LDL.LU R14, [R1+0xc] ;  /* 0x00000c00010e7983 */ /* 0x010f280000300800 */
[----:B------:R1:W-:Y:S04]  /*83320*/  STS.U16 [R2+UR5+0xd000], R0 ;  /* 0x00d0000002007988 */ /* 0x0003e80008000405 */
[----:B0-----:R-:W2:Y:S04]  /*83330*/  LDL.LU R3, [R1+0x8] ;  /* 0x0000080001037983 */ /* 0x001ea80000300800 */
[----:B-1----:R-:W2:Y:S04]  /*83340*/  LDL.LU R0, [R1+0x4] ;  /* 0x0000040001007983 */ /* 0x002ea80000300800 */
[----:B---3--:R0:W-:Y:S04]  /*83350*/  STS.U16 [R2+UR5+0x12080], R26 ;  /* 0x0120801a02007988 */ /* 0x0081e80008000405 */
[----:B0-----:R-:W3:Y:S04]  /*83360*/  LDL.LU R26, [R1+0x4a88] ;  /* 0x004a8800011a7983 */ /* 0x001ee80000300800 */
[----:B---3--:R0:W-:Y:S04]  /*83370*/  STS.U16 [R2+UR5+0x12800], R26 ;  /* 0x0128001a02007988 */ /* 0x0081e80008000405 */
[----:B0-----:R-:W3:Y:S04]  /*83380*/  LDL.LU R26, [R1+0x4a84] ;  /* 0x004a8400011a7983 */ /* 0x001ee80000300800 */
[----:B---3--:R0:W-:Y:S04]  /*83390*/  STS.U16 [R2+UR5+0x12880], R26 ;  /* 0x0128801a02007988 */ /* 0x0081e80008000405 */
        /* <DEDUP_REMOVED lines=19> */
[----:B--2---:R-:W-:Y:S04]  /*834d0*/  STS.U16 [R2+UR5+0x17880], R22 ;  /* 0x0178801602007988 */ /* 0x004fe80008000405 */
[----:B------:R-:W-:Y:S04]  /*834e0*/  STS.U16 [R2+UR5+0x18000], R24 ;  /* 0x0180001802007988 */ /* 0x000fe80008000405 */
[----:B------:R-:W-:Y:S04]  /*834f0*/  STS.U16 [R2+UR5+0x18080], R27 ;  /* 0x0180801b02007988 */ /* 0x000fe80008000405 */
[----:B------:R-:W-:Y:S04]  /*83500*/  STS.U16 [R2+UR5+0x18800], R29 ;  /* 0x0188001d02007988 */ /* 0x000fe80008000405 */
[----:B------:R-:W-:Y:S04]  /*83510*/  STS.U16 [R2+UR5+0x18880], R28 ;  /* 0x0188801c02007988 */ /* 0x000fe80008000405 */
[----:B------:R-:W-:Y:S04]  /*83520*/  STS.U16 [R2+UR5+0x19000], R15 ;  /* 0x0190000f02007988 */ /* 0x000fe80008000405 */
[----:B---3--:R0:W-:Y:S04]  /*83530*/  STS.U16 [R2+UR5+0x13000], R26 ;  /* 0x0130001a02007988 */ /* 0x0081e80008000405 */
[----:B0-----:R-:W2:Y:S04]  /*83540*/  LDL.LU R26, [R1+0x4a7c] ;  /* 0x004a7c00011a7983 */ /* 0x001ea80000300800 */
        /* <DEDUP_REMOVED lines=24> */
[----:B--2---:R0:W-:Y:S04]  /*836d0*/  STL [R1+0x4a04], R15 ;  /* 0x004a040f01007387 */ /* 0x0041e80000100800 */
[----:B0-----:R-:W2:Y:S04]  /*836e0*/  LDL.LU R15, [R1+0x1d68] ;  /* 0x001d6800010f7983 */ /* 0x001ea80000300800 */
        /* <DEDUP_REMOVED lines=13> */
[----:B----4-:R-:W-:Y:S04]  /*837c0*/  STS.U16 [R2+UR5+0x19080], R14 ;  /* 0x0190800e02007988 */ /* 0x010fe80008000405 */
[----:B------:R-:W-:Y:S04]  /*837d0*/  STS.U16 [R2+UR5+0x1d880], R8 ;  /* 0x01d8800802007988 */ /* 0x000fe80008000405 */
[----:B--2---:R0:W-:Y:S04]  /*837e0*/  STL [R1+0x4a1c], R15 ;  /* 0x004a1c0f01007387 */ /* 0x0041e80000100800 */
[----:B0-----:R-:W2:Y:S04]  /*837f0*/  LDL.LU R15, [R1+0x1e68] ;  /* 0x001e6800010f7983 */ /* 0x001ea80000300800 */
[----:B------:R-:W4:Y:S04]  /*83800*/  LDL.LU R3, [R1+0x1d24] ;  /* 0x001d240001037983 */ /* 0x000f280000300800 */
[----:B------:R-:W4:Y:S04]  /*83810*/  LDL.LU R0, [R1+0x1d1c] ;  /* 0x001d1c0001007983 */ /* 0x000f280000300800 */
[----:B------:R-:W4:Y:S04]  /*83820*/  LDL.LU R28, [R1+0x1cdc] ;  /* 0x001cdc00011c7983 */ /* 0x000f280000300800 */
[----:B------:R-:W4:Y:S04]  /*83830*/  LDL.LU R14, [R1+0x1c4c] ;  /* 0x001c4c00010e7983 */ /* 0x000f280000300800 */
[----:B------:R0:W-:Y:S01]  /*83840*/  STS.U16 [R2+UR5+0x1c880], R4 ;  /* 0x01c8800402007988 */ /* 0x0001e20008000405 */
[----:B------:R-:W-:-:S03]  /*83850*/  LOP3.LUT R8, R2, 0x10, RZ, 0x3c, !PT ;  /* 0x0000001002087812 */ /* 0x000fc600078e3cff */
[----:B------:R1:W-:Y:S04]  /*83860*/  STS.U16 [R2+UR5+0x1d000], R5 ;  /* 0x01d0000502007988 */ /* 0x0003e80008000405 */
[----:B------:R0:W-:Y:S04]  /*83870*/  STS.U16 [R2+UR5+0x1d080], R6 ;  /* 0x01d0800602007988 */ /* 0x0001e80008000405 */
[----:B------:R0:W-:Y:S04]  /*83880*/  STS.U16 [R2+UR5+0x1d800], R7 ;  /* 0x01d8000702007988 */ /* 0x0001e80008000405 */
[----:B------:R-:W-:Y:S04]  /*83890*/  STS.U16 [R2+UR5+0x1a080], R29 ;  /* 0x01a0801d02007988 */ /* 0x000fe80008000405 */
[----:B------:R-:W-:Y:S04]  /*838a0*/  STS.U16 [R2+UR5+0x1a800], R27 ;  /* 0x01a8001b02007988 */ /* 0x000fe80008000405 */
[----:B------:R-:W-:Y:S04]  /*838b0*/  STS.U16 [R2+UR5+0x1a880], R24 ;  /* 0x01a8801802007988 */ /* 0x000fe80008000405 */
[----:B0-----:R-:W4:Y:S04]  /*838c0*/  LDL.LU R4, [R1+0x1de0] ;  /* 0x001de00001047983 */ /* 0x001f280000300800 */
[----:B------:R-:W-:Y:S04]  /*838d0*/  STS.U16 [R2+UR5+0x1b000], R22 ;  /* 0x01b0001602007988 */ /* 0x000fe80008000405 */
[----:B-1----:R-:W4:Y:S04]  /*838e0*/  LDL.LU R5, [R1+0x1de8] ;  /* 0x001de80001057983 */ /* 0x002f280000300800 */
[----:B------:R-:W4:Y:S04]  /*838f0*/  LDL.LU R6, [R1+0x1c8c] ;  /* 0x001c8c0001067983 */ /* 0x000f280000300800 */
[----:B------:R-:W-:Y:S04]  /*83900*/  STS.U16 [R2+UR5+0x1b080], R20 ;  /* 0x01b0801402007988 */ /* 0x000fe80008000405 */
[----:B------:R-:W-:Y:S04]  /*83910*/  STS.U16 [R2+UR5+0x1b800], R19 ;  /* 0x01b8001302007988 */ /* 0x000fe80008000405 */
[----:B------:R-:W-:Y:S04]  /*83920*/  STS.U16 [R2+UR5+0x1b880], R18 ;  /* 0x01b8801202007988 */ /* 0x000fe80008000405 */
[----:B------:R-:W-:Y:S04]  /*83930*/  STS.U16 [R2+UR5+0x1c000], R17 ;  /* 0x01c0001102007988 */ /* 0x000fe80008000405 */
[----:B------:R-:W-:Y:S04]  /*83940*/  STS.U16 [R2+UR5+0x1c080], R16 ;  /* 0x01c0801002007988 */ /* 0x000fe80008000405 */
[----:B------:R-:W-:Y:S04]  /*83950*/  STS.U16 [R2+UR5+0x1c800], R13 ;  /* 0x01c8000d02007988 */ /* 0x000fe80008000405 */
[----:B------:R-:W4:Y:S04]  /*83960*/  LDL.LU R7, [R1+0x1c94] ;  /* 0x001c940001077983 */ /* 0x000f280000300800 */
[----:B------:R-:W-:Y:S04]  /*83970*/  STS.U16 [R2+UR5+0x1e000], R9 ;  /* 0x01e0000902007988 */ /* 0x000fe80008000405 */
[----:B------:R-:W-:Y:S04]  /*83980*/  STS.U16 [R2+UR5+0x1e080], R10 ;  /* 0x01e0800a02007988 */ /* 0x000fe80008000405 */
[----:B------:R-:W-:Y:S04]  /*83990*/  STS.U16 [R2+UR5+0x1e800], R11 ;  /* 0x01e8000b02007988 */ /* 0x000fe80008000405 */
[----:B------:R-:W-:Y:S04]  /*839a0*/  STS.U16 [R2+UR5+0x1e880], R12 ;  /* 0x01e8800c02007988 */ /* 0x000fe80008000405 */
[----:B------:R-:W-:Y:S04]  /*839b0*/  STS.U16 [R2+UR5+0x1f000], R21 ;  /* 0x01f0001502007988 */ /* 0x000fe80008000405 */
[----:B------:R-:W-:Y:S04]  /*839c0*/  STS.U16 [R2+UR5+0x1f080], R23 ;  /* 0x01f0801702007988 */ /* 0x000fe80008000405 */
[----:B---3--:R-:W-:Y:S04]  /*839d0*/  STS.U16 [R2+UR5+0x1f800], R25 ;  /* 0x01f8001902007988 */ /* 0x008fe80008000405 */
[----:B------:R-:W-:Y:S04]  /*839e0*/  STS.U16 [R2+UR5+0x1f880], R26 ;  /* 0x01f8801a02007988 */ /* 0x000fe80008000405 */
[----:B------:R-:W-:Y:S04]  /*839f0*/  STL [R1+0x4908], R2 ;  /* 0x0049080201007387 */ /* 0x000fe80000100800 */
        /* <DEDUP_REMOVED lines=8> */
[----:B----4-:R0:W-:Y:S04]  /*83a80*/  STS.U16 [R8+UR5+0x1100], R5 ;  /* 0x0011000508007988 */ /* 0x0101e80008000405 */
[----:B------:R1:W-:Y:S04]  /*83a90*/  STS.U16 [R8+UR5+0x1180], R4 ;  /* 0x0011800408007988 */ /* 0x0003e80008000405 */
[----:B0-----:R-:W3:Y:S04]  /*83aa0*/  LDL R5, [R1+0x46b4] ;  /* 0x0046b40001057983 */ /* 0x001ee80000100800 */
[----:B-1----:R-:W3:Y:S04]  /*83ab0*/  LDL R4, [R1+0x46c0] ;  /* 0x0046c00001047983 */ /* 0x002ee80000100800 */
[----:B--2---:R0:W-:Y:S04]  /*83ac0*/  STS.U16 [R8+UR5+0x1900], R15 ;  /* 0x0019000f08007988 */ /* 0x0041e80008000405 */
[----:B0-----:R-:W2:Y:S04]  /*83ad0*/  LDL.LU R15, [R1+0x4a0c] ;  /* 0x004a0c00010f7983 */ /* 0x001ea80000300800 */
[----:B--2---:R0:W-:Y:S04]  /*83ae0*/  STS.U16 [R8+UR5+0x1980], R15 ;  /* 0x0019800f08007988 */ /* 0x0041e80008000405 */
[----:B0-----:R-:W2:Y:S04]  /*83af0*/  LDL.LU R15, [R1+0x4a08] ;  /* 0x004a0800010f7983 */ /* 0x001ea80000300800 */
[----:B--2---:R0:W-:Y:S04]  /*83b00*/  STS.U16 [R8+UR5+0x2100], R15 ;  /* 0x0021000f08007988 */ /* 0x0041e80008000405 */
[----:B0-----:R-:W2:Y:S04]  /*83b10*/  LDL.LU R15, [R1+0x4a04] ;  /* 0x004a0400010f7983 */ /* 0x001ea80000300800 */
[----:B--2---:R0:W-:Y:S04]  /*83b20*/  STS.U16 [R8+UR5+0x2180], R15 ;  /* 0x0021800f08007988 */ /* 0x0041e80008000405 */
[----:B------:R1:W-:Y:S04]  /*83b30*/  STS.U16 [R8+UR5+0x2900], R3 ;  /* 0x0029000308007988 */ /* 0x0003e80008000405 */
[----:B------:R2:W-:Y:S04]  /*83b40*/  STS.U16 [R8+UR5+0x2980], R0 ;  /* 0x0029800008007988 */ /* 0x0005e80008000405 */
[----:B------:R4:W-:Y:S04]  /*83b50*/  STS.U16 [R8+UR5+0x3100], R28 ;  /* 0x0031001c08007988 */ /* 0x0009e80008000405 */
[----:B0-----:R-:W3:Y:S04]  /*83b60*/  LDL.LU R15, [R1+0x4a00] ;  /* 0x004a0000010f7983 */ /* 0x001ee80000300800 */
[----:B-1----:R-:W3:Y:S04]  /*83b70*/  LDL.LU R3, [R1+0x49fc] ;  /* 0x0049fc0001037983 */ /* 0x002ee80000300800 */
[----:B--2---:R-:W2:Y:S04]  /*83b80*/  LDL.LU R0, [R1+0x49f8] ;  /* 0x0049f80001007983 */ /* 0x004ea80000300800 */
[----:B----4-:R-:W4:Y:S04]  /*83b90*/  LDL.LU R28, [R1+0x49f4] ;  /* 0x0049f400011c7983 */ /* 0x010f280000300800 */
[----:B----4-:R0:W-:Y:S04]  /*83ba0*/  STS.U16 [R8+UR5+0x3180], R28 ;  /* 0x0031801c08007988 */ /* 0x0101e80008000405 */
[----:B0-----:R-:W4:Y:S02]  /*83bb0*/  LDL.LU R28, [R1+0x49f0] ;  /* 0x0049f000011c7983 */ /* 0x001f240000300800 */
[----:B----4-:R-:W-:-:S06]  /*83bc0*/  PRMT R28, RZ, 0x7610, R28 ;  /* 0x00007610ff1c7816 */ /* 0x010fcc000000001c */
[----:B---3--:R-:W3:Y:S04]  /*83bd0*/  @!P4 LDG.E.U16 R28, desc[UR76][R4.64] ;  /* 0x0000004c041cc981 */ /* 0x008ee8000c1e1500 */
[----:B------:R0:W-:Y:S04]  /*83be0*/  STS.U16 [R8+UR5+0x3900], R7 ;  /* 0x0039000708007988 */ /* 0x0001e80008000405 */
[----:B------:R1:W-:Y:S04]  /*83bf0*/  STS.U16 [R8+UR5+0x3980], R6 ;  /* 0x0039800608007988 */ /* 0x0003e80008000405 */
[----:B------:R4:W-:Y:S04]  /*83c00*/  STS.U16 [R8+UR5+0x4100], R14 ;  /* 0x0041000e08007988 */ /* 0x0009e80008000405 */
[----:B0-----:R-:W2:Y:S04]  /*83c10*/  LDL R7, [R1+0x47a4] ;  /* 0x0047a40001077983 */ /* 0x001ea80000100800 */
[----:B-1----:R-:W2:Y:S04]  /*83c20*/  LDL R6, [R1+0x47b0] ;  /* 0x0047b00001067983 */ /* 0x002ea80000100800 */
[----:B----4-:R-:W4:Y:S04]  /*83c30*/  LDL R14, [R1+0x47ac] ;  /* 0x0047ac00010e7983 */ /* 0x010f280000100800 */
[----:B------:R-:W2:Y:S04]  /*83c40*/  LDL R8, [R1+0x47b8] ;  /* 0x0047b80001087983 */ /* 0x000ea80000100800 */
[----:B---3--:R0:W-:Y:S04]  /*83c50*/  STL [R1+0x38], R28 ;  /* 0x0000381c01007387 */ /* 0x0081e80000100800 */
[----:B0-----:R-:W3:Y:S04]  /*83c60*/  LDL.LU R28, [R1+0x49ec] ;  /* 0x0049ec00011c7983 */ /* 0x001ee80000300800 */
[----:B------:R-:W2:Y:S04]  /*83c70*/  LDL R4, [R1+0x46bc] ;  /* 0x0046bc0001047983 */ /* 0x000ea80000100800 */
[----:B------:R-:W2:Y:S02]  /*83c80*/  LDL R5, [R1+0x46c8] ;  /* 0x0046c80001057983 */ /* 0x000ea40000100800 */
[----:B--2---:R-:W-:-:S02]  /*83c90*/  @!P5 LOP3.LUT R5, R5, R4, RZ, 0x3c, !PT ;  /* 0x000000040505d212 */ /* 0x004fc400078e3cff */
[----:B---3--:R-:W-:Y:S02]  /*83ca0*/  PRMT R28, RZ, 0x7610, R28 ;  /* 0x00007610ff1c7816 */ /* 0x008fe4000000001c */
        /* <DEDUP_REMOVED lines=20> */
[----:B------:R0:W2:Y:S02]  /*83df0*/  @!P5 LDG.E.U16 R28, desc[UR76][R4.64] ;  /* 0x0000004c041cd981 */ /* 0x0000a4000c1e1500 */
[----:B0-----:R-:W-:-:S06]  /*83e00*/  PRMT R5, RZ, 0x7610, R5 ;  /* 0x00007610ff057816 */ /* 0x001fcc0000000005 */
[----:B------:R0:W3:Y:S01]  /*83e10*/  @!P4 LDG.E.U16 R5, desc[UR76][R6.64] ;  /* 0x0000004c0605c981 */ /* 0x0000e2000c1e1500 */
[----:B------:R-:W-:Y:S01]  /*83e20*/  PRMT R4, RZ, 0x7610, R4 ;  /* 0x00007610ff047816 */ /* 0x000fe20000000004 */
[----:B0-----:R-:W-:Y:S02]  /*83e30*/  @!P5 IMAD.MOV.U32 R6, RZ, RZ, R8 ;  /* 0x000000ffff06d224 */ /* 0x001fe400078e0008 */
[----:B----4-:R-:W-:-:S05]  /*83e40*/  @!P5 IMAD.MOV.U32 R7, RZ, RZ, R14 ;  /* 0x000000ffff07d224 */ /* 0x010fca00078e000e */
[----:B------:R0:W4:Y:S04]  /*83e50*/  @!P5 LDG.E.U16 R4, desc[UR76][R6.64] ;  /* 0x0000004c0604d981 */ /* 0x000128000c1e1500 */
[----:B--2---:R1:W-:Y:S04]  /*83e60*/  STL [R1+0x4], R28 ;  /* 0x0000041c01007387 */ /* 0x0043e80000100800 */
[----:B-1----:R-:W2:Y:S04]  /*83e70*/  LDL.LU R28, [R1+0x49e0] ;  /* 0x0049e000011c7983 */ /* 0x002ea80000300800 */
[----:B---3--:R-:W-:Y:S04]  /*83e80*/  STL [R1+0x49c8], R5 ;  /* 0x0049c80501007387 */ /* 0x008fe80000100800 */
[----:B------:R-:W0:Y:S04]  /*83e90*/  LDL R6, [R1+0x46ac] ;  /* 0x0046ac0001067983 */ /* 0x000e280000100800 */
[----:B------:R-:W0:Y:S04]  /*83ea0*/  LDL R7, [R1+0x46b8] ;  /* 0x0046b80001077983 */ /* 0x000e280000100800 */
[----:B------:R-:W3:Y:S04]  /*83eb0*/  LDL R14, [R1+0x46dc] ;  /* 0x0046dc00010e7983 */ /* 0x000ee80000100800 */
[----:B------:R-:W3:Y:S01]  /*83ec0*/  LDL R8, [R1+0x46e8] ;  /* 0x0046e80001087983 */ /* 0x000ee20000100800 */
[----:B--2---:R-:W-:-:S02]  /*83ed0*/  PRMT R28, RZ, 0x7610, R28 ;  /* 0x00007610ff1c7816 */ /* 0x004fc4000000001c */
[----:B0-----:R-:W-:-:S04]  /*83ee0*/  @!P5 LOP3.LUT R7, R7, R6, RZ, 0x3c, !PT ;  /* 0x000000060707d212 */ /* 0x001fc800078e3cff */
[----:B------:R-:W-:-:S04]  /*83ef0*/  @!P5 LOP3.LUT R6, R7, R6, RZ, 0x3c, !PT ;  /* 0x000000060706d212 */ /* 0x000fc800078e3cff */
[----:B------:R-:W-:-:S05]  /*83f00*/  @!P5 LOP3.LUT R7, R7, R6, RZ, 0x3c, !PT ;  /* 0x000000060707d212 */ /* 0x000fca00078e3cff */
[----:B------:R-:W2:Y:S04]  /*83f10*/  @!P5 LDG.E.U16 R28, desc[UR76][R6.64] ;  /* 0x0000004c061cd981 */ /* 0x000ea8000c1e1500 */
[----:B----4-:R-:W-:Y:S04]  /*83f20*/  STL [R1+0x49cc], R4 ;  /* 0x0049cc0401007387 */ /* 0x010fe80000100800 */
        /* <DEDUP_REMOVED lines=9> */
[----:B------:R-:W0:Y:S04]  /*83fc0*/  LDL R6, [R1+0x46cc] ;  /* 0x0046cc0001067983 */ /* 0x000e280000100800 */
[----:B------:R-:W0:Y:S01]  /*83fd0*/  LDL R7, [R1+0x46d8] ;  /* 0x0046d80001077983 */ /* 0x000e220000100800 */
[----:B------:R-:W-:Y:S02]  /*83fe0*/  PRMT R9, RZ, 0x7610, R9 ;  /* 0x00007610ff097816 */ /* 0x000fe40000000009 */
[----:B0-----:R-:W-:-:S04]  /*83ff0*/  @!P5 LOP3.LUT R7, R7, R6, RZ, 0x3c, !PT ;  /* 0x000000060707d212 */ /* 0x001fc800078e3cff */
[----:B------:R-:W-:-:S04]  /*84000*/  @!P5 LOP3.LUT R6, R7, R6, RZ, 0x3c, !PT ;  /* 0x000000060706d212 */ /* 0x000fc800078e3cff */
[----:B------:R-:W-:Y:S01]  /*84010*/  @!P5 LOP3.LUT R7, R7, R6, RZ, 0x3c, !PT ;  /* 0x000000060707d212 */ /* 0x000fe200078e3cff */
[----:B----4-:R0:W-:Y:S04]  /*84020*/  STL [R1+0x30], R11 ;  /* 0x0000300b01007387 */ /* 0x0101e80000100800 */
[----:B------:R1:W4:Y:S01]  /*84030*/  @!P5 LDG.E.U16 R9, desc[UR76][R6.64] ;  /* 0x0000004c0609d981 */ /* 0x000322000c1e1500 */
[----:B------:R-:W-:Y:S02]  /*84040*/  PRMT R15, RZ, 0x7610, R15 ;  /* 0x00007610ff0f7816 */ /* 0x000fe4000000000f */
[----:B------:R-:W-:Y:S01]  /*84050*/  PRMT R2, RZ, 0x7610, R2 ;  /* 0x00007610ff027816 */ /* 0x000fe20000000002 */
[----:B0-----:R-:W2:Y:S04]  /*84060*/  LDL R11, [R1+0x46f0] ;  /* 0x0046f000010b7983 */ /* 0x001ea80000100800 */
[----:B------:R-:W1:Y:S04]  /*84070*/  LDL R6, [R1+0x46d4] ;  /* 0x0046d40001067983 */ /* 0x000e680000100800 */
[----:B------:R-:W1:Y:S02]  /*84080*/  LDL R7, [R1+0x46e0] ;  /* 0x0046e00001077983 */ /* 0x000e640000100800 */
[----:B-1----:R-:W-:-:S04]  /*84090*/  @!P4 LOP3.LUT R7, R7, R6, RZ, 0x3c, !PT ;  /* 0x000000060707c212 */ /* 0x002fc800078e3cff */
[----:B------:R-:W-:-:S04]  /*840a0*/  @!P4 LOP3.LUT R6, R7, R6, RZ, 0x3c, !PT ;  /* 0x000000060706c212 */ /* 0x000fc800078e3cff */
[----:B------:R-:W-:-:S05]  /*840b0*/  @!P4 LOP3.LUT R7, R7, R6, RZ, 0x3c, !PT ;  /* 0x000000060707c212 */ /* 0x000fca00078e3cff */
[----:B------:R3:W2:Y:S04]  /*840c0*/  @!P4 LDG.E.U16 R15, desc[UR76][R6.64] ;  /* 0x0000004c060fc981 */ /* 0x0006a8000c1e1500 */
[----:B----4-:R0:W-:Y:S01]  /*840d0*/  STL [R1+0x2c], R9 ;  /* 0x00002c0901007387 */ /* 0x0101e20000100800 */
[----:B---3--:R-:W-:Y:S02]  /*840e0*/  @!P5 IMAD.MOV.U32 R6, RZ, RZ, R8 ;  /* 0x000000ffff06d224 */ /* 0x008fe400078e0008 */
[----:B------:R-:W-:Y:S01]  /*840f0*/  @!P5 IMAD.MOV.U32 R7, RZ, RZ, R14 ;  /* 0x000000ffff07d224 */ /* 0x000fe200078e000e */
[----:B0-----:R-:W3:Y:S04]  /*84100*/  LDL R9, [R1+0x46f8] ;  /* 0x0046f80001097983 */ /* 0x001ee80000100800 */
[----:B------:R-:W4:Y:S04]  /*84110*/  LDL R8, [R1+0x4700] ;  /* 0x0047000001087983 */ /* 0x000f280000100800 */
[----:B------:R0:W3:Y:S04]  /*84120*/  @!P5 LDG.E.U16 R2, desc[UR76][R6.64] ;  /* 0x0000004c0602d981 */ /* 0x0000e8000c1e1500 */
[----:B--2---:R1:W-:Y:S04]  /*84130*/  STL [R1+0x28], R15 ;  /* 0x0000280f01007387 */ /* 0x0043e80000100800 */
[----:B------:R-:W2:Y:S04]  /*84140*/  LDL R7, [R1+0x46e4] ;  /* 0x0046e40001077983 */ /* 0x000ea80000100800 */
[----:B------:R-:W4:Y:S01]  /*84150*/  LDL R14, [R1+0x4708] ;  /* 0x00470800010e7983 */ /* 0x000f220000100800 */
[----:B------:R-:W-:Y:S01]  /*84160*/  PRMT R4, RZ, 0x7610, R4 ;  /* 0x00007610ff047816 */ /* 0x000fe20000000004 */
[----:B0-----:R-:W-:-:S02]  /*84170*/  @!P4 IMAD.MOV.U32 R6, RZ, RZ, R11 ;  /* 0x000000ffff06c224 */ /* 0x001fc400078e000b */
[----:B-1----:R-:W4:Y:S04]  /*84180*/  LDL R15, [R1+0x46fc] ;  /* 0x0046fc00010f7983 */ /* 0x002f280000100800 */
[----:B---3--:R0:W-:Y:S01]  /*84190*/  STL [R1+0x490c], R2 ;  /* 0x00490c0201007387 */ /* 0x0081e20000100800 */
[----:B------:R-:W-:-:S03]  /*841a0*/  PRMT R3, RZ, 0x7610, R3 ;  /* 0x00007610ff037816 */ /* 0x000fc60000000003 */
[----:B------:R-:W3:Y:S04]  /*841b0*/  LDL R11, [R1+0x4704] ;  /* 0x00470400010b7983 */ /* 0x000ee80000100800 */
[----:B0-----:R-:W3:Y:S04]  /*841c0*/  LDL R2, [R1+0x46ec] ;  /* 0x0046ec0001027983 */ /* 0x001ee80000100800 */
[----:B--2---:R0:W2:Y:S02]  /*841d0*/  @!P4 LDG.E.U16 R4, desc[UR76][R6.64] ;  /* 0x0000004c0604c981 */ /* 0x0040a4000c1e1500 */
[----:B0-----:R-:W-:-:S02]  /*841e0*/  @!P5 IMAD.MOV.U32 R6, RZ, RZ, R9 ;  /* 0x000000ffff06d224 */ /* 0x001fc400078e0009 */
[----:B---3--:R-:W-:-:S05]  /*841f0*/  @!P5 IMAD.MOV.U32 R7, RZ, RZ, R2 ;  /* 0x000000ffff07d224 */ /* 0x008fca00078e0002 */
[----:B------:R4:W3:Y:S04]  /*84200*/  @!P5 LDG.E.U16 R3, desc[UR76][R6.64] ;  /* 0x0000004c0603d981 */ /* 0x0008e8000c1e1500 */
[----:B--2---:R0:W-:Y:S04]  /*84210*/  STL [R1+0x20], R4 ;  /* 0x0000200401007387 */ /* 0x0041e80000100800 */
[----:B------:R-:W2:Y:S04]  /*84220*/  LDL R7, [R1+0x46f4] ;  /* 0x0046f40001077983 */ /* 0x000ea80000100800 */
[----:B------:R-:W3:Y:S04]  /*84230*/  LDL R9, [R1+0x470c] ;  /* 0x00470c0001097983 */ /* 0x000ee80000100800 */
[----:B------:R-:W3:Y:S04]  /*84240*/  LDL R2, [R1+0x4718] ;  /* 0x0047180001027983 */ /* 0x000ee80000100800 */
[----:B0-----:R-:W3:Y:S01]  /*84250*/  LDL R4, [R1+0x4710] ;  /* 0x0047100001047983 */ /* 0x001ee20000100800 */
[----:B------:R-:W-:Y:S01]  /*84260*/  PRMT R5, RZ, 0x7610, R5 ;  /* 0x00007610ff057816 */ /* 0x000fe20000000005 */
[----:B----4-:R-:W-:Y:S01]  /*84270*/  @!P4 IMAD.MOV.U32 R6, RZ, RZ, R8 ;  /* 0x000000ffff06c224 */ /* 0x010fe200078e0008 */
[----:B------:R-:W-:-:S02]  /*84280*/  PRMT R0, RZ, 0x7610, R0 ;  /* 0x00007610ff007816 */ /* 0x000fc40000000000 */
[----:B------:R-:W-:Y:S02]  /*84290*/  PRMT R10, RZ, 0x7610, R10 ;  /* 0x00007610ff0a7816 */ /* 0x000fe4000000000a */
[----:B------:R-:W-:Y:S01]  /*842a0*/  PRMT R28, RZ, 0x7610, R28 ;  /* 0x00007610ff1c7816 */ /* 0x000fe2000000001c */
[----:B--2---:R0:W2:Y:S02]  /*842b0*/  @!P4 LDG.E.U16 R5, desc[UR76][R6.64] ;  /* 0x0000004c0605c981 */ /* 0x0040a4000c1e1500 */
[----:B0-----:R-:W-:Y:S02]  /*842c0*/  @!P5 IMAD.MOV.U32 R6, RZ, RZ, R14 ;  /* 0x000000ffff06d224 */ /* 0x001fe400078e000e */
[----:B------:R-:W-:-:S05]  /*842d0*/  @!P5 IMAD.MOV.U32 R7, RZ, RZ, R15 ;  /* 0x000000ffff07d224 */ /* 0x000fca00078e000f */
[----:B------:R3:W4:Y:S02]  /*842e0*/  @!P5 LDG.E.U16 R0, desc[UR76][R6.64] ;  /* 0x0000004c0600d981 */ /* 0x000724000c1e1500 */
[----:B---3--:R-:W-:Y:S02]  /*842f0*/  @!P4 IMAD.MOV.U32 R6, RZ, RZ, R4 ;  /* 0x000000ffff06c224 */ /* 0x008fe400078e0004 */
[----:B------:R-:W-:-:S05]  /*84300*/  @!P4 IMAD.MOV.U32 R7, RZ, RZ, R11 ;  /* 0x000000ffff07c224 */ /* 0x000fca00078e000b */
[----:B------:R0:W3:Y:S02]  /*84310*/  @!P4 LDG.E.U16 R10, desc[UR76][R6.64] ;  /* 0x0000004c060ac981 */ /* 0x0000e4000c1e1500 */
[----:B0-----:R-:W-:Y:S02]  /*84320*/  @!P5 IMAD.MOV.U32 R6, RZ, RZ, R2 ;  /* 0x000000ffff06d224 */ /* 0x001fe400078e0002 */
[----:B------:R-:W-:-:S05]  /*84330*/  @!P5 IMAD.MOV.U32 R7, RZ, RZ, R9 ;  /* 0x000000ffff07d224 */ /* 0x000fca00078e0009 */
[----:B------:R-:W3:Y:S04]  /*84340*/  @!P5 LDG.E.U16 R28, desc[UR76][R6.64] ;  /* 0x0000004c061cd981 */ /* 0x000ee8000c1e1500 */
[----:B------:R-:W-:Y:S04]  /*84350*/  STL [R1+0x48c0], R3 ;  /* 0x0048c00301007387 */ /* 0x000fe80000100800 */
[----:B------:R-:W3:Y:S04]  /*84360*/  LDL R8, [R1+0x4734] ;  /* 0x0047340001087983 */ /* 0x000ee80000100800 */
[----:B--2---:R0:W-:Y:S04]  /*84370*/  STL [R1+0x18], R5 ;  /* 0x0000180501007387 */ /* 0x0041e80000100800 */
[----:B0-----:R-:W2:Y:S04]  /*84380*/  LDL R5, [R1+0x4740] ;  /* 0x0047400001057983 */ /* 0x001ea80000100800 */
[----:B----4-:R-:W-:Y:S04]  /*84390*/  STL [R1+0x4878], R0 ;  /* 0x0048780001007387 */ /* 0x010fe80000100800 */
[----:B------:R-:W4:Y:S04]  /*843a0*/  LDL R4, [R1+0x473c] ;  /* 0x00473c0001047983 */ /* 0x000f280000100800 */
[----:B------:R-:W4:Y:S04]  /*843b0*/  LDL R3, [R1+0x4748] ;  /* 0x0047480001037983 */ /* 0x000f280000100800 */
[----:B------:R-:W4:Y:S04]  /*843c0*/  LDL R11, [R1+0x4744] ;  /* 0x00474400010b7983 */ /* 0x000f280000100800 */
[----:B------:R-:W4:Y:S04]  /*843d0*/  LDL R2, [R1+0x4750] ;  /* 0x0047500001027983 */ /* 0x000f280000100800 */
[----:B---3--:R-:W-:Y:S04]  /*843e0*/  STL [R1+0x4838], R28 ;  /* 0x0048381c01007387 */ /* 0x008fe80000100800 */
[----:B------:R0:W-:Y:S04]  /*843f0*/  STL [R1+0x10], R10 ;  /* 0x0000100a01007387 */ /* 0x0001e80000100800 */
[----:B------:R-:W3:Y:S04]  /*84400*/  LDL R9, [R1+0x4758] ;  /* 0x0047580001097983 */ /* 0x000ee80000100800 */
[----:B0-----:R-:W3:Y:S01]  /*84410*/  LDL R10, [R1+0x474c] ;  /* 0x00474c00010a7983 */ /* 0x001ee20000100800 */
[----:B------:R-:W-:Y:S01]  /*84420*/  PRMT R0, RZ, 0x7610, R0 ;  /* 0x00007610ff007816 */ /* 0x000fe20000000000 */
[----:B------:R-:W-:Y:S01]  /*84430*/  @!P4 IMAD.MOV.U32 R7, RZ, RZ, R8 ;  /* 0x000000ffff07c224 */ /* 0x000fe200078e0008 */
[----:B------:R-:W-:-:S02]  /*84440*/  PRMT R27, RZ, 0x7610, R27 ;  /* 0x00007610ff1b7816 */ /* 0x000fc4000000001b */
[----:B------:R-:W-:Y:S02]  /*84450*/  PRMT R25, RZ, 0x7610, R25 ;  /* 0x00007610ff197816 */ /* 0x000fe40000000019 */
[----:B------:R-:W-:Y:S01]  /*84460*/  PRMT R23, RZ, 0x7610, R23 ;  /* 0x00007610ff177816 */ /* 0x000fe20000000017 */
[----:B------:R-:W3:Y:S01]  /*84470*/  LDL R8, [R1+0x4754] ;  /* 0x0047540001087983 */ /* 0x000ee20000100800 */
[----:B--2---:R-:W-:-:S03]  /*84480*/  @!P4 IMAD.MOV.U32 R6, RZ, RZ, R5 ;  /* 0x000000ffff06c224 */ /* 0x004fc600078e0005 */
[----:B------:R-:W2:Y:S04]  /*84490*/  LDL R5, [R1+0x4760] ;  /* 0x0047600001057983 */ /* 0x000ea80000100800 */
[----:B------:R4:W2:Y:S02]  /*844a0*/  @!P4 LDG.E.U16 R0, desc[UR76][R6.64] ;  /* 0x0000004c0600c981 */ /* 0x0008a4000c1e1500 */
[----:B----4-:R-:W-:Y:S02]  /*844b0*/  @!P5 IMAD.MOV.U32 R6, RZ, RZ, R3 ;  /* 0x000000ffff06d224 */ /* 0x010fe400078e0003 */
[----:B------:R-:W-:-:S05]  /*844c0*/  @!P5 IMAD.MOV.U32 R7, RZ, RZ, R4 ;  /* 0x000000ffff07d224 */ /* 0x000fca00078e0004 */
[----:B------:R0:W4:Y:S02]  /*844d0*/  @!P5 LDG.E.U16 R27, desc[UR76][R6.64] ;  /* 0x0000004c061bd981 */ /* 0x000124000c1e1500 */
[----:B0-----:R-:W-:Y:S02]  /*844e0*/  @!P4 IMAD.MOV.U32 R6, RZ, RZ, R2 ;  /* 0x000000ffff06c224 */ /* 0x001fe400078e0002 */
[----:B------:R-:W-:-:S05]  /*844f0*/  @!P4 IMAD.MOV.U32 R7, RZ, RZ, R11 ;  /* 0x000000ffff07c224 */ /* 0x000fca00078e000b */
[----:B------:R3:W4:Y:S02]  /*84500*/  @!P4 LDG.E.U16 R25, desc[UR76][R6.64] ;  /* 0x0000004c0619c981 */ /* 0x000724000c1e1500 */
[----:B---3--:R-:W-:Y:S02]  /*84510*/  @!P5 IMAD.MOV.U32 R6, RZ, RZ, R9 ;  /* 0x000000ffff06d224 */ /* 0x008fe400078e0009 */
[----:B------:R-:W-:-:S05]  /*84520*/  @!P5 IMAD.MOV.U32 R7, RZ, RZ, R10 ;  /* 0x000000ffff07d224 */ /* 0x000fca00078e000a */
[----:B------:R0:W3:Y:S01]  /*84530*/  @!P5 LDG.E.U16 R23, desc[UR76][R6.64] ;  /* 0x0000004c0617d981 */ /* 0x0000e2000c1e1500 */
[----:B------:R-:W-:Y:S01]  /*84540*/  PRMT R21, RZ, 0x7610, R21 ;  /* 0x00007610ff157816 */ /* 0x000fe20000000015 */
[----:B0-----:R-:W-:Y:S02]  /*84550*/  @!P4 IMAD.MOV.U32 R7, RZ, RZ, R8 ;  /* 0x000000ffff07c224 */ /* 0x001fe400078e0008 */
[----:B--2---:R0:W-:Y:S04]  /*84560*/  STL [R1+0x4984], R0 ;  /* 0x0049840001007387 */ /* 0x0041e80000100800 */
[----:B------:R-:W2:Y:S04]  /*84570*/  LDL R4, [R1+0x475c] ;  /* 0x00475c0001047983 */ /* 0x000ea80000100800 */
[----:B------:R-:W2:Y:S01]  /*84580*/  LDL R3, [R1+0x4768] ;  /* 0x0047680001037983 */ /* 0x000ea20000100800 */
[----:B------:R-:W-:-:S05]  /*84590*/  @!P4 IMAD.MOV.U32 R6, RZ, RZ, R5 ;  /* 0x000000ffff06c224 */ /* 0x000fca00078e0005 */
[----:B------:R2:W2:Y:S04]  /*845a0*/  @!P4 LDG.E.U16 R21, desc[UR76][R6.64] ;  /* 0x0000004c0615c981 */ /* 0x0004a8000c1e1500 */
[----:B----4-:R-:W-:Y:S04]  /*845b0*/  STL [R1+0x4988], R27 ;  /* 0x0049881b01007387 */ /* 0x010fe80000100800 */
[----:B------:R-:W4:Y:S04]  /*845c0*/  LDL R2, [R1+0x4764] ;  /* 0x0047640001027983 */ /* 0x000f280000100800 */
[----:B0-----:R-:W4:Y:S04]  /*845d0*/  LDL R0, [R1+0x4770] ;  /* 0x0047700001007983 */ /* 0x001f280000100800 */
[----:B------:R-:W-:Y:S04]  /*845e0*/  STL [R1+0x4950], R25 ;  /* 0x0049501901007387 */ /* 0x000fe80000100800 */
[----:B---3--:R-:W-:Y:S04]  /*845f0*/  STL [R1+0x4954], R23 ;  /* 0x0049541701007387 */ /* 0x008fe80000100800 */
[----:B------:R-:W3:Y:S04]  /*84600*/  LDL R8, [R1+0x476c] ;  /* 0x00476c0001087983 */ /* 0x000ee80000100800 */
[----:B------:R-:W3:Y:S01]  /*84610*/  LDL R5, [R1+0x4778] ;  /* 0x0047780001057983 */ /* 0x000ee20000100800 */
[----:B------:R-:W-:-:S02]  /*84620*/  PRMT R19, RZ, 0x7610, R19 ;  /* 0x00007610ff137816 */ /* 0x000fc40000000013 */
[----:B------:R-:W-:Y:S02]  /*84630*/  PRMT R17, RZ, 0x7610, R17 ;  /* 0x00007610ff117816 */ /* 0x000fe40000000011 */
[----:B------:R-:W-:Y:S01]  /*84640*/  PRMT R13, RZ, 0x7610, R13 ;  /* 0x00007610ff0d7816 */ /* 0x000fe2000000000d */
[----:B--2---:R-:W-:Y:S02]  /*84650*/  @!P5 IMAD.MOV.U32 R7, RZ, RZ, R4 ;  /* 0x000000ffff07d224 */ /* 0x004fe400078e0004 */
[----:B------:R-:W-:-:S05]  /*84660*/  @!P5 IMAD.MOV.U32 R6, RZ, RZ, R3 ;  /* 0x000000ffff06d224 */ /* 0x000fca00078e0003 */
[----:B------:R4:W2:Y:S02]  /*84670*/  @!P5 LDG.E.U16 R19, desc[UR76][R6.64] ;  /* 0x0000004c0613d981 */ /* 0x0008a4000c1e1500 */
[----:B----4-:R-:W-:Y:S02]  /*84680*/  @!P4 IMAD.MOV.U32 R7, RZ, RZ, R2 ;  /* 0x000000ffff07c224 */ /* 0x010fe400078e0002 */
[----:B------:R-:W-:-:S05]  /*84690*/  @!P4 IMAD.MOV.U32 R6, RZ, RZ, R0 ;  /* 0x000000ffff06c224 */ /* 0x000fca00078e0000 */
[----:B------:R3:W4:Y:S04]  /*846a0*/  @!P4 LDG.E.U16 R17, desc[UR76][R6.64] ;  /* 0x0000004c0611c981 */ /* 0x000728000c1e1500 */
[----:B------:R-:W-:Y:S04]  /*846b0*/  STL [R1+0x4910], R21 ;  /* 0x0049101501007387 */ /* 0x000fe80000100800 */
[----:B------:R-:W4:Y:S04]  /*846c0*/  LDL R4, [R1+0x4774] ;  /* 0x0047740001047983 */ /* 0x000f280000100800 */
[----:B------:R-:W4:Y:S01]  /*846d0*/  LDL R3, [R1+0x4780] ;  /* 0x0047800001037983 */ /* 0x000f220000100800 */
[----:B---3--:R-:W-:-:S02]  /*846e0*/  @!P5 IMAD.MOV.U32 R7, RZ, RZ, R8 ;  /* 0x000000ffff07d224 */ /* 0x008fc400078e0008 */
[----:B------:R-:W-:-:S05]  /*846f0*/  @!P5 IMAD.MOV.U32 R6, RZ, RZ, R5 ;  /* 0x000000ffff06d224 */ /* 0x000fca00078e0005 */
[----:B------:R-:W3:Y:S04]  /*84700*/  @!P5 LDG.E.U16 R13, desc[UR76][R6.64] ;  /* 0x0000004c060dd981 */ /* 0x000ee8000c1e1500 */
[----:B--2---:R-:W-:Y:S04]  /*84710*/  STL [R1+0x4914], R19 ;  /* 0x0049141301007387 */ /* 0x004fe80000100800 */
[----:B------:R-:W2:Y:S04]  /*84720*/  LDL R11, [R1+0x47b4] ;  /* 0x0047b400010b7983 */ /* 0x000ea80000100800 */
[----:B------:R-:W2:Y:S04]  /*84730*/  LDL R10, [R1+0x47c0] ;  /* 0x0047c000010a7983 */ /* 0x000ea80000100800 */
[----:B------:R-:W2:Y:S04]  /*84740*/  LDL R2, [R1+0x47bc] ;  /* 0x0047bc0001027983 */ /* 0x000ea80000100800 */
[----:B------:R-:W2:Y:S04]  /*84750*/  LDL R0, [R1+0x47c8] ;  /* 0x0047c80001007983 */ /* 0x000ea80000100800 */
[----:B----4-:R0:W-:Y:S04]  /*84760*/  STL [R1+0x48c4], R17 ;  /* 0x0048c41101007387 */ /* 0x0101e80000100800 */
[----:B------:R-:W4:Y:S04]  /*84770*/  LDL R14, [R1+0x477c] ;  /* 0x00477c00010e7983 */ /* 0x000f280000100800 */
[----:B------:R-:W4:Y:S01]  /*84780*/  LDL R5, [R1+0x4788] ;  /* 0x0047880001057983 */ /* 0x000f220000100800 */
[----:B------:R-:W-:-:S02]  /*84790*/  @!P4 IMAD.MOV.U32 R8, RZ, RZ, R3 ;  /* 0x000000ffff08c224 */ /* 0x000fc400078e0003 */
[----:B------:R-:W-:Y:S01]  /*847a0*/  @!P4 IMAD.MOV.U32 R9, RZ, RZ, R4 ;  /* 0x000000ffff09c224 */ /* 0x000fe200078e0004 */
[----:B---3--:R1:W-:Y:S04]  /*847b0*/  STL [R1+0x48c8], R13 ;  /* 0x0048c80d01007387 */ /* 0x0083e80000100800 */
[----:B------:R-:W3:Y:S04]  /*847c0*/  LDL R4, [R1+0x4784] ;  /* 0x0047840001047983 */ /* 0x000ee80000100800 */
[----:B------:R-:W3:Y:S01]  /*847d0*/  LDL R3, [R1+0x4790] ;  /* 0x0047900001037983 */ /* 0x000ee20000100800 */
[----:B------:R-:W-:-:S02]  /*847e0*/  PRMT R6, RZ, 0x7610, R6 ;  /* 0x00007610ff067816 */ /* 0x000fc40000000006 */
[----:B------:R-:W-:-:S04]  /*847f0*/  PRMT R7, RZ, 0x7610, R7 ;  /* 0x00007610ff077816 */ /* 0x000fc80000000007 */
[----:B------:R2:W3:Y:S02]  /*84800*/  @!P4 LDG.E.U16 R6, desc[UR76][R8.64] ;  /* 0x0000004c0806c981 */ /* 0x0004e4000c1e1500 */
[----:B--2---:R-:W-:Y:S02]  /*84810*/  @!P4 IMAD.MOV.U32 R9, RZ, RZ, R11 ;  /* 0x000000ffff09c224 */ /* 0x004fe400078e000b */
[----:B------:R-:W-:Y:S02]  /*84820*/  @!P4 IMAD.MOV.U32 R8, RZ, RZ, R10 ;  /* 0x000000ffff08c224 */ /* 0x000fe400078e000a */
[----:B------:R-:W-:Y:S02]  /*84830*/  @!P5 IMAD.MOV.U32 R11, RZ, RZ, R2 ;  /* 0x000000ffff0bd224 */ /* 0x000fe400078e0002 */
[----:B------:R-:W-:Y:S01]  /*84840*/  @!P5 IMAD.MOV.U32 R10, RZ, RZ, R0 ;  /* 0x000000ffff0ad224 */ /* 0x000fe200078e0000 */
[----:B------:R2:W3:Y:S02]  /*84850*/  @!P4 LDG.E.U16 R7, desc[UR76][R8.64] ;  /* 0x0000004c0807c981 */ /* 0x0004e4000c1e1500 */
[----:B--2---:R-:W-:-:S02]  /*84860*/  PRMT R8, RZ, 0x7610, R8 ;  /* 0x00007610ff087816 */ /* 0x004fc40000000008 */
[----:B------:R-:W-:-:S04]  /*84870*/  PRMT R9, RZ, 0x7610, R9 ;  /* 0x00007610ff097816 */ /* 0x000fc80000000009 */
[----:B------:R4:W2:Y:S02]  /*84880*/  @!P5 LDG.E.U16 R8, desc[UR76][R10.64] ;  /* 0x0000004c0a08d981 */ /* 0x0008a4000c1e1500 */
[----:B----4-:R-:W-:Y:S02]  /*84890*/  @!P5 IMAD.MOV.U32 R10, RZ, RZ, R5 ;  /* 0x000000ffff0ad224 */ /* 0x010fe400078e0005 */
[----:B------:R-:W-:-:S05]  /*848a0*/  @!P5 IMAD.MOV.U32 R11, RZ, RZ, R14 ;  /* 0x000000ffff0bd224 */ /* 0x000fca00078e000e */
[----:B------:R4:W2:Y:S02]  /*848b0*/  @!P5 LDG.E.U16 R9, desc[UR76][R10.64] ;  /* 0x0000004c0a09d981 */ /* 0x0008a4000c1e1500 */
[----:B----4-:R-:W-:Y:S01]  /*848c0*/  PRMT R10, RZ, 0x7610, R10 ;  /* 0x00007610ff0a7816 */ /* 0x010fe2000000000a */
[----:B---3--:R-:W-:Y:S02]  /*848d0*/  @!P4 IMAD.MOV.U32 R15, RZ, RZ, R4 ;  /* 0x000000ffff0fc224 */ /* 0x008fe400078e0004 */
[----:B------:R-:W-:-:S05]  /*848e0*/  @!P4 IMAD.MOV.U32 R14, RZ, RZ, R3 ;  /* 0x000000ffff0ec224 */ /* 0x000fca00078e0003 */
[----:B------:R-:W3:Y:S04]  /*848f0*/  @!P4 LDG.E.U16 R10, desc[UR76][R14.64] ;  /* 0x0000004c0e0ac981 */ /* 0x000ee8000c1e1500 */
[----:B------:R-:W-:Y:S04]  /*84900*/  STL [R1+0x487c], R6 ;  /* 0x00487c0601007387 */ /* 0x000fe80000100800 */
[----:B------:R-:W-:Y:S04]  /*84910*/  STL [R1+0x498c], R7 ;  /* 0x00498c0701007387 */ /* 0x000fe80000100800 */
[----:B------:R-:W4:Y:S04]  /*84920*/  LDL R2, [R1+0x478c] ;  /* 0x00478c0001027983 */ /* 0x000f280000100800 */
[----:B------:R-:W4:Y:S04]  /*84930*/  LDL R0, [R1+0x4798] ;  /* 0x0047980001007983 */ /* 0x000f280000100800 */
[----:B--2---:R2:W-:Y:S04]  /*84940*/  STL [R1+0x4990], R8 ;  /* 0x0049900801007387 */ /* 0x0045e80000100800 */
[----:B0-----:R-:W4:Y:S04]  /*84950*/  LDL R17, [R1+0x47c4] ;  /* 0x0047c40001117983 */ /* 0x001f280000100800 */
[----:B-1----:R-:W4:Y:S04]  /*84960*/  LDL R13, [R1+0x47d0] ;  /* 0x0047d000010d7983 */ /* 0x002f280000100800 */
[----:B------:R-:W-:Y:S04]  /*84970*/  STL [R1+0x4880], R9 ;  /* 0x0048800901007387 */ /* 0x000fe80000100800 */
[----:B--2---:R-:W2:Y:S04]  /*84980*/  LDL R8, [R1+0x47cc] ;  /* 0x0047cc0001087983 */ /* 0x004ea80000100800 */
[----:B------:R-:W2:Y:S04]  /*84990*/  LDL R7, [R1+0x47d8] ;  /* 0x0047d80001077983 */ /* 0x000ea80000100800 */
[----:B------:R-:W2:Y:S04]  /*849a0*/  LDL R6, [R1+0x47d4] ;  /* 0x0047d40001067983 */ /* 0x000ea80000100800 */
[----:B------:R-:W2:Y:S04]  /*849b0*/  LDL R5, [R1+0x47e0] ;  /* 0x0047e00001057983 */ /* 0x000ea80000100800 */
[----:B---3--:R-:W-:Y:S04]  /*849c0*/  STL [R1+0x483c], R10 ;  /* 0x00483c0a01007387 */ /* 0x008fe80000100800 */
[----:B------:R-:W3:Y:S04]  /*849d0*/  LDL R4, [R1+0x47dc] ;  /* 0x0047dc0001047983 */ /* 0x000ee80000100800 */
[----:B------:R-:W3:Y:S01]  /*849e0*/  LDL R3, [R1+0x47e8] ;  /* 0x0047e80001037983 */ /* 0x000ee20000100800 */
[----:B------:R-:W-:-:S02]  /*849f0*/  PRMT R11, RZ, 0x7610, R11 ;  /* 0x00007610ff0b7816 */ /* 0x000fc4000000000b */
[----:B------:R-:W-:Y:S02]  /*84a00*/  PRMT R12, RZ, 0x7610, R12 ;  /* 0x00007610ff0c7816 */ /* 0x000fe4000000000c */
[----:B------:R-:W-:Y:S02]  /*84a10*/  PRMT R16, RZ, 0x7610, R16 ;  /* 0x00007610ff107816 */ /* 0x000fe40000000010 */
[----:B------:R-:W-:Y:S02]  /*84a20*/  PRMT R18, RZ, 0x7610, R18 ;  /* 0x00007610ff127816 */ /* 0x000fe40000000012 */
[----:B------:R-:W-:Y:S01]  /*84a30*/  PRMT R20, RZ, 0x7610, R20 ;  /* 0x00007610ff147816 */ /* 0x000fe20000000014 */
[----:B----4-:R-:W-:Y:S02]  /*84a40*/  @!P5 IMAD.MOV.U32 R15, RZ, RZ, R2 ;  /* 0x000000ffff0fd224 */ /* 0x010fe400078e0002 */
[----:B------:R-:W-:Y:S01]  /*84a50*/  @!P5 IMAD.MOV.U32 R14, RZ, RZ, R0 ;  /* 0x000000ffff0ed224 */ /* 0x000fe200078e0000 */
[----:B------:R-:W4:Y:S04]  /*84a60*/  LDL R2, [R1+0x47e4] ;  /* 0x0047e40001027983 */ /* 0x000f280000100800 */
[----:B------:R-:W4:Y:S04]  /*84a70*/  LDL R0, [R1+0x47f0] ;  /* 0x0047f00001007983 */ /* 0x000f280000100800 */
[----:B------:R0:W4:Y:S02]  /*84a80*/  @!P5 LDG.E.U16 R11, desc[UR76][R14.64] ;  /* 0x0000004c0e0bd981 */ /* 0x000124000c1e1500 */
[----:B0-----:R-:W-:-:S02]  /*84a90*/  @!P4 IMAD.MOV.U32 R15, RZ, RZ, R17 ;  /* 0x000000ffff0fc224 */ /* 0x001fc400078e0011 */
[----:B------:R-:W-:-:S05]  /*84aa0*/  @!P4 IMAD.MOV.U32 R14, RZ, RZ, R13 ;  /* 0x000000ffff0ec224 */ /* 0x000fca00078e000d */
[----:B------:R2:W4:Y:S02]  /*84ab0*/  @!P4 LDG.E.U16 R12, desc[UR76][R14.64] ;  /* 0x0000004c0e0cc981 */ /* 0x000524000c1e1500 */
[----:B--2---:R-:W-:Y:S02]  /*84ac0*/  @!P5 IMAD.MOV.U32 R15, RZ, RZ, R8 ;  /* 0x000000ffff0fd224 */ /* 0x004fe400078e0008 */
[----:B------:R-:W-:-:S05]  /*84ad0*/  @!P5 IMAD.MOV.U32 R14, RZ, RZ, R7 ;  /* 0x000000ffff0ed224 */ /* 0x000fca00078e0007 */
[----:B------:R0:W2:Y:S02]  /*84ae0*/  @!P5 LDG.E.U16 R16, desc[UR76][R14.64] ;  /* 0x0000004c0e10d981 */ /* 0x0000a4000c1e1500 */
[----:B0-----:R-:W-:Y:S02]  /*84af0*/  @!P4 IMAD.MOV.U32 R14, RZ, RZ, R5 ;  /* 0x000000ffff0ec224 */ /* 0x001fe400078e0005 */
[----:B------:R-:W-:-:S05]  /*84b00*/  @!P4 IMAD.MOV.U32 R15, RZ, RZ, R6 ;  /* 0x000000ffff0fc224 */ /* 0x000fca00078e0006 */
[----:B------:R3:W2:Y:S02]  /*84b10*/  @!P4 LDG.E.U16 R18, desc[UR76][R14.64] ;  /* 0x0000004c0e12c981 */ /* 0x0006a4000c1e1500 */
[----:B---3--:R-:W-:Y:S02]  /*84b20*/  @!P5 IMAD.MOV.U32 R14, RZ, RZ, R3 ;  /* 0x000000ffff0ed224 */ /* 0x008fe400078e0003 */
[----:B------:R-:W-:-:S05]  /*84b30*/  @!P5 IMAD.MOV.U32 R15, RZ, RZ, R4 ;  /* 0x000000ffff0fd224 */ /* 0x000fca00078e0004 */
[----:B------:R0:W3:Y:S04]  /*84b40*/  @!P5 LDG.E.U16 R20, desc[UR76][R14.64] ;  /* 0x0000004c0e14d981 */ /* 0x0000e8000c1e1500 */
[----:B----4-:R-:W-:Y:S01]  /*84b50*/  STL [R1+0x4840], R11 ;  /* 0x0048400b01007387 */ /* 0x010fe20000100800 */
[----:B0-----:R-:W-:-:S03]  /*84b60*/  @!P4 IMAD.MOV.U32 R14, RZ, RZ, R0 ;  /* 0x000000ffff0ec224 */ /* 0x001fc600078e0000 */
[----:B------:R-:W-:Y:S04]  /*84b70*/  STL [R1+0x4958], R12 ;  /* 0x0049580c01007387 */ /* 0x000fe80000100800 */
[----:B--2---:R0:W-:Y:S04]  /*84b80*/  STL [R1+0x495c], R16 ;  /* 0x00495c1001007387 */ /* 0x0041e80000100800 */
[----:B------:R-:W-:Y:S04]  /*84b90*/  STL [R1+0x4918], R18 ;  /* 0x0049181201007387 */ /* 0x000fe80000100800 */
[----:B---3--:R-:W-:Y:S04]  /*84ba0*/  STL [R1+0x491c], R20 ;  /* 0x00491c1401007387 */ /* 0x008fe80000100800 */
[----:B0-----:R-:W2:Y:S04]  /*84bb0*/  LDL R16, [R1+0x47ec] ;  /* 0x0047ec0001107983 */ /* 0x001ea80000100800 */
[----:B------:R-:W3:Y:S04]  /*84bc0*/  LDL R0, [R1+0x47f8] ;  /* 0x0047f80001007983 */ /* 0x000ee80000100800 */
[----:B------:R-:W4:Y:S04]  /*84bd0*/  LDL R12, [R1+0x47f4] ;  /* 0x0047f400010c7983 */ /* 0x000f280000100800 */
[----:B------:R-:W4:Y:S04]  /*84be0*/  LDL R5, [R1+0x4800] ;  /* 0x0048000001057983 */ /* 0x000f280000100800 */
[----:B------:R-:W4:Y:S04]  /*84bf0*/  LDL R11, [R1+0x47fc] ;  /* 0x0047fc00010b7983 */ /* 0x000f280000100800 */
[----:B------:R-:W4:Y:S01]  /*84c00*/  LDL R10, [R1+0x4808] ;  /* 0x00480800010a7983 */ /* 0x000f220000100800 */
[----:B------:R-:W-:Y:S01]  /*84c10*/  PRMT R22, RZ, 0x7610, R22 ;  /* 0x00007610ff167816 */ /* 0x000fe20000000016 */
[----:B------:R-:W-:Y:S01]  /*84c20*/  @!P4 IMAD.MOV.U32 R15, RZ, RZ, R2 ;  /* 0x000000ffff0fc224 */ /* 0x000fe200078e0002 */
[----:B------:R-:W-:-:S02]  /*84c30*/  PRMT R24, RZ, 0x7610, R24 ;  /* 0x00007610ff187816 */ /* 0x000fc40000000018 */
[----:B------:R-:W-:Y:S01]  /*84c40*/  PRMT R26, RZ, 0x7610, R26 ;  /* 0x00007610ff1a7816 */ /* 0x000fe2000000001a */
[----:B------:R-:W4:Y:S04]  /*84c50*/  LDL.LU R9, [R1+0x1d54] ;  /* 0x001d540001097983 */ /* 0x000f280000300800 */
[----:B------:R2:W4:Y:S04]  /*84c60*/  @!P4 LDG.E.U16 R22, desc[UR76][R14.64] ;  /* 0x0000004c0e16c981 */ /* 0x000528000c1e1500 */
[----:B------:R-:W4:Y:S04]  /*84c70*/  LDL.LU R8, [R1+0x1d10] ;  /* 0x001d100001087983 */ /* 0x000f280000300800 */
[----:B------:R-:W4:Y:S04]  /*84c80*/  LDL.LU R7, [R1+0x1d0c] ;  /* 0x001d0c0001077983 */ /* 0x000f280000300800 */
[----:B------:R-:W4:Y:S04]  /*84c90*/  LDL.LU R6, [R1+0x1cc8] ;  /* 0x001cc80001067983 */ /* 0x000f280000300800 */
[----:B------:R-:W4:Y:S04]  /*84ca0*/  LDL.LU R13, [R1+0x1cc4] ;  /* 0x001cc400010d7983 */ /* 0x000f280000300800 */
[----:B------:R-:W4:Y:S01]  /*84cb0*/  LDL.LU R17, [R1+0x1c80] ;  /* 0x001c800001117983 */ /* 0x000f220000300800 */
[----:B------:R-:W-:-:S03]  /*84cc0*/  PRMT R29, RZ, 0x7610, R29 ;  /* 0x00007610ff1d7816 */ /* 0x000fc6000000001d */
[----:B------:R-:W4:Y:S04]  /*84cd0*/  LDL.LU R19, [R1+0x1c7c] ;  /* 0x001c7c0001137983 */ /* 0x000f280000300800 */
[----:B------:R-:W4:Y:S04]  /*84ce0*/  LDL.LU R21, [R1+0x1c3c] ;  /* 0x001c3c0001157983 */ /* 0x000f280000300800 */
[----:B------:R-:W4:Y:S04]  /*84cf0*/  LDL.LU R23, [R1+0x1c38] ;  /* 0x001c380001177983 */ /* 0x000f280000300800 */
[----:B------:R-:W4:Y:S04]  /*84d00*/  LDL.LU R25, [R1+0x1bfc] ;  /* 0x001bfc0001197983 */ /* 0x000f280000300800 */
[----:B------:R-:W4:Y:S04]  /*84d10*/  LDL.LU R27, [R1+0x1bf8] ;  /* 0x001bf800011b7983 */ /* 0x000f280000300800 */
[----:B------:R-:W4:Y:S04]  /*84d20*/  LDL.LU R2, [R1+0x1bbc] ;  /* 0x001bbc0001027983 */ /* 0x000f280000300800 */
[----:B------:R-:W4:Y:S04]  /*84d30*/  LDL.LU R28, [R1+0x1bb8] ;  /* 0x001bb800011c7983 */ /* 0x000f280000300800 */
[----:B------:R-:W4:Y:S04]  /*84d40*/  LDL.LU R3, [R1+0x1b7c] ;  /* 0x001b7c0001037983 */ /* 0x000f280000300800 */
[----:B------:R-:W4:Y:S01]  /*84d50*/  LDL.LU R4, [R1+0x1b78] ;  /* 0x001b780001047983 */ /* 0x000f220000300800 */
[----:B--2---:R-:W-:-:S02]  /*84d60*/  @!P5 IMAD.MOV.U32 R15, RZ, RZ, R16 ;  /* 0x000000ffff0fd224 */ /* 0x004fc400078e0010 */
[----:B---3--:R-:W-:-:S05]  /*84d70*/  @!P5 IMAD.MOV.U32 R14, RZ, RZ, R0 ;  /* 0x000000ffff0ed224 */ /* 0x008fca00078e0000 */
[----:B------:R4:W2:Y:S02]  /*84d80*/  @!P5 LDG.E.U16 R24, desc[UR76][R14.64] ;  /* 0x0000004c0e18d981 */ /* 0x0008a4000c1e1500 */
[----:B----4-:R-:W-:Y:S02]  /*84d90*/  @!P4 IMAD.MOV.U32 R14, RZ, RZ, R5 ;  /* 0x000000ffff0ec224 */ /* 0x010fe400078e0005 */
[----:B------:R-:W-:-:S05]  /*84da0*/  @!P4 IMAD.MOV.U32 R15, RZ, RZ, R12 ;  /* 0x000000ffff0fc224 */ /* 0x000fca00078e000c */
[----:B------:R0:W3:Y:S02]  /*84db0*/  @!P4 LDG.E.U16 R26, desc[UR76][R14.64] ;  /* 0x0000004c0e1ac981 */ /* 0x0000e4000c1e1500 */
[----:B0-----:R-:W-:Y:S02]  /*84dc0*/  @!P5 IMAD.MOV.U32 R14, RZ, RZ, R10 ;  /* 0x000000ffff0ed224 */ /* 0x001fe400078e000a */
[----:B------:R-:W-:-:S05]  /*84dd0*/  @!P5 IMAD.MOV.U32 R15, RZ, RZ, R11 ;  /* 0x000000ffff0fd224 */ /* 0x000fca00078e000b */
[----:B------:R-:W4:Y:S01]  /*84de0*/  @!P5 LDG.E.U16 R29, desc[UR76][R14.64] ;  /* 0x0000004c0e1dd981 */ /* 0x000f22000c1e1500 */
[----:B------:R-:W0:Y:S03]  /*84df0*/  S2R R0, SR_TID.X ;  /* 0x0000000000007919 */ /* 0x000e260000002100 */
[----:B------:R-:W-:Y:S01]  /*84e00*/  STL [R1+0x48cc], R22 ;  /* 0x0048cc1601007387 */ /* 0x000fe20000100800 */
[----:B0-----:R-:W-:-:S05]  /*84e10*/  LOP3.LUT R0, R0, 0x3f, RZ, 0xc0, !PT ;  /* 0x0000003f00007812 */ /* 0x001fca00078ec0ff */
[----:B------:R-:W-:-:S05]  /*84e20*/  IMAD.SHL.U32 R0, R0, 0x2, RZ ;  /* 0x0000000200007824 */ /* 0x000fca00078e00ff */
[----:B------:R-:W-:-:S05]  /*84e30*/  LOP3.LUT R0, R0, 0x10, RZ, 0x3c, !PT ;  /* 0x0000001000007812 */ /* 0x000fca00078e3cff */
        /* <DEDUP_REMOVED lines=12> */
[----:B--2---:R-:W-:Y:S04]  /*84f00*/  STL [R1+0x48d0], R24 ;  /* 0x0048d01801007387 */ /* 0x004fe80000100800 */
[----:B------:R-:W2:Y:S04]  /*84f10*/  LDL.LU R5, [R1+0x1b3c] ;  /* 0x001b3c0001057983 */ /* 0x000ea80000300800 */
[----:B---3--:R-:W-:Y:S04]  /*84f20*/  STL [R1+0x4884], R26 ;  /* 0x0048841a01007387 */ /* 0x008fe80000100800 */
[----:B----4-:R1:W-:Y:S04]  /*84f30*/  STL [R1+0x4888], R29 ;  /* 0x0048881d01007387 */ /* 0x0103e80000100800 */
[----:B0-----:R-:W3:Y:S04]  /*84f40*/  LDL.LU R2, [R1+0x1b38] ;  /* 0x001b380001027983 */ /* 0x001ee80000300800 */
[----:B-1----:R-:W4:Y:S04]  /*84f50*/  LDL.LU R29, [R1+0x1af8] ;  /* 0x001af800011d7983 */ /* 0x002f280000300800 */
[----:B------:R-:W-:Y:S04]  /*84f60*/  STS.U16 [R0+UR5+0x7180], R28 ;  /* 0x0071801c00007988 */ /* 0x000fe80008000405 */
[----:B------:R-:W-:Y:S04]  /*84f70*/  STS.U16 [R0+UR5+0x7900], R3 ;  /* 0x0079000300007988 */ /* 0x000fe80008000405 */
[----:B------:R-:W-:Y:S04]  /*84f80*/  STS.U16 [R0+UR5+0x7980], R4 ;  /* 0x0079800400007988 */ /* 0x000fe80008000405 */
[----:B----4-:R0:W-:Y:S04]  /*84f90*/  STL [R1+0x49d8], R29 ;  /* 0x0049d81d01007387 */ /* 0x0101e80000100800 */
[----:B0-----:R-:W4:Y:S04]  /*84fa0*/  LDL.LU R29, [R1+0x1afc] ;  /* 0x001afc00011d7983 */ /* 0x001f280000300800 */
        /* <DEDUP_REMOVED lines=23> */
[----:B---3--:R1:W-:Y:S04]  /*85120*/  STS.U16 [R0+UR5+0x8180], R2 ;  /* 0x0081800200007988 */ /* 0x0083e80008000405 */
[----:B0-----:R-:W3:Y:S04]  /*85130*/  LDL.LU R5, [R1+0x17fc] ;  /* 0x0017fc0001057983 */ /* 0x001ee80000300800 */
[----:B------:R-:W2:Y:S04]  /*85140*/  LDL.LU R27, [R1+0x17f8] ;  /* 0x0017f800011b7983 */ /* 0x000ea80000300800 */
[----:B------:R-:W2:Y:S04]  /*85150*/  LDL.LU R28, [R1+0x17bc] ;  /* 0x0017bc00011c7983 */ /* 0x000ea80000300800 */
[----:B------:R-:W2:Y:S04]  /*85160*/  LDL.LU R3, [R1+0x17b8] ;  /* 0x0017b80001037983 */ /* 0x000ea80000300800 */
[----:B-1----:R-:W2:Y:S04]  /*85170*/  LDL.LU R2, [R1+0x177c] ;  /* 0x00177c0001027983 */ /* 0x002ea80000300800 */
[----:B----4-:R0:W-:Y:S04]  /*85180*/  STS.U16 [R0+UR5+0x8900], R29 ;  /* 0x0089001d00007988 */ /* 0x0101e80008000405 */
[----:B0-----:R-:W4:Y:S04]  /*85190*/  LDL.LU R29, [R1+0x49d8] ;  /* 0x0049d800011d7983 */ /* 0x001f280000300800 */
[----:B----4-:R-:W-:Y:S04]  /*851a0*/  STS.U16 [R0+UR5+0x8980], R29 ;  /* 0x0089801d00007988 */ /* 0x010fe80008000405 */
[----:B------:R-:W-:Y:S04]  /*851b0*/  STS.U16 [R0+UR5+0x9100], R14 ;  /* 0x0091000e00007988 */ /* 0x000fe80008000405 */
[----:B------:R-:W-:Y:S04]  /*851c0*/  STS.U16 [R0+UR5+0x9180], R15 ;  /* 0x0091800f00007988 */ /* 0x000fe80008000405 */
[----:B------:R-:W-:Y:S04]  /*851d0*/  STS.U16 [R0+UR5+0x9900], R26 ;  /* 0x0099001a00007988 */ /* 0x000fe80008000405 */
[----:B------:R-:W-:Y:S04]  /*851e0*/  STS.U16 [R0+UR5+0x9980], R24 ;  /* 0x0099801800007988 */ /* 0x000fe80008000405 */
[----:B------:R0:W-:Y:S04]  /*851f0*/  STS.U16 [R0+UR5+0xa100], R4 ;  /* 0x00a1000400007988 */ /* 0x0001e80008000405 */
        /* <DEDUP_REMOVED lines=17> */
[----:B0-----:R-:W2:Y:S04]  /*85310*/  LDL.LU R4, [R1+0x1778] ;  /* 0x0017780001047983 */ /* 0x001ea80000300800 */
[----:B---3--:R0:W-:Y:S04]  /*85320*/  STS.U16 [R0+UR5+0xe900], R5 ;  /* 0x00e9000500007988 */ /* 0x0081e80008000405 */
[----:B0-----:R-:W3:Y:S04]  /*85330*/  LDL.LU R5, [R1+0x173c] ;  /* 0x00173c0001057983 */ /* 0x001ee80000300800 */
[----:B------:R-:W4:Y:S04]  /*85340*/  LDL.LU R29, [R1+0x16fc] ;  /* 0x0016fc00011d7983 */ /* 0x000f280000300800 */
[----:B------:R-:W-:Y:S04]  /*85350*/  STS.U16 [R0+UR5+0xe980], R27 ;  /* 0x00e9801b00007988 */ /* 0x000fe80008000405 */
        /* <DEDUP_REMOVED lines=33> */
[----:B-1----:R-:W2:Y:S04]  /*85570*/  LDL.LU R5, [R1+0x13b8] ;  /* 0x0013b80001057983 */ /* 0x002ea80000300800 */
[----:B----4-:R0:W-:Y:S04]  /*85580*/  STS.U16 [R0+UR5+0x10180], R29 ;  /* 0x0101801d00007988 */ /* 0x0101e80008000405 */
[----:B0-----:R-:W4:Y:S04]  /*85590*/  LDL.LU R29, [R1+0x49d4] ;  /* 0x0049d400011d7983 */ /* 0x001f280000300800 */
[----:B----4-:R-:W-:Y:S04]  /*855a0*/  STS.U16 [R0+UR5+0x10900], R29 ;  /* 0x0109001d00007988 */ /* 0x010fe80008000405 */
        /* <DEDUP_REMOVED lines=22> */
[----:B------:R-:W-:Y:S04]  /*85710*/  STS.U16 [R0+UR5+0x16180], R25 ;  /* 0x0161801900007988 */ /* 0x000fe80008000405 */
[----:B------:R-:W-:Y:S04]  /*85720*/  STS.U16 [R0+UR5+0x16900], R27 ;  /* 0x0169001b00007988 */ /* 0x000fe80008000405 */
[----:B0-----:R-:W4:Y:S04]  /*85730*/  LDL.LU R3, [R1+0x137c] ;  /* 0x00137c0001037983 */ /* 0x001f280000300800 */
[----:B--2---:R-:W-:Y:S04]  /*85740*/  STS.U16 [R0+UR5+0x16980], R28 ;  /* 0x0169801c00007988 */ /* 0x004fe80008000405 */
[----:B---3--:R0:W-:Y:S04]  /*85750*/  STS.U16 [R0+UR5+0x17100], R4 ;  /* 0x0171000400007988 */ /* 0x0081e80008000405 */
[----:B-1----:R-:W2:Y:S04]  /*85760*/  LDL.LU R2, [R1+0x1378] ;  /* 0x0013780001027983 */ /* 0x002ea80000300800 */
[----:B0-----:R-:W3:Y:S04]  /*85770*/  LDL.LU R4, [R1+0x133c] ;  /* 0x00133c0001047983 */ /* 0x001ee80000300800 */
        /* <DEDUP_REMOVED lines=23> */
[----:B------:R-:W4:Y:S04]  /*858f0*/  LDL.LU R17, [R1+0xec] ;  /* 0x0000ec0001117983 */ /* 0x000f280000300800 */
[----:B--2---:R1:W-:Y:S04]  /*85900*/  STS.U16 [R0+UR5+0x17980], R2 ;  /* 0x0179800200007988 */ /* 0x0043e80008000405 */
[----:B0-----:R-:W2:Y:S04]  /*85910*/  LDL.LU R3, [R1+0xb8] ;  /* 0x0000b80001037983 */ /* 0x001ea80000300800 */
[----:B------:R-:W2:Y:S04]  /*85920*/  LDL.LU R19, [R1+0xb4] ;  /* 0x0000b40001137983 */ /* 0x000ea80000300800 */
[----:B------:R-:W2:Y:S04]  /*85930*/  LDL.LU R21, [R1+0x80] ;  /* 0x0000800001157983 */ /* 0x000ea80000300800 */
[----:B------:R-:W2:Y:S04]  /*85940*/  LDL.LU R23, [R1+0x7c] ;  /* 0x00007c0001177983 */ /* 0x000ea80000300800 */
[----:B------:R-:W2:Y:S04]  /*85950*/  LDL.LU R25, [R1+0x48] ;  /* 0x0000480001197983 */ /* 0x000ea80000300800 */
[----:B------:R-:W2:Y:S04]  /*85960*/  LDL.LU R27, [R1+0x8] ;  /* 0x00000800011b7983 */ /* 0x000ea80000300800 */
[----:B-1----:R-:W2:Y:S04]  /*85970*/  LDL.LU R2, [R1+0x4] ;  /* 0x0000040001027983 */ /* 0x002ea80000300800 */
[----:B---3--:R0:W-:Y:S04]  /*85980*/  STS.U16 [R0+UR5+0x18100], R4 ;  /* 0x0181000400007988 */ /* 0x0081e80008000405 */
[----:B0-----:R-:W3:Y:S04]  /*85990*/  LDL.LU R4, [R1+0x49d0] ;  /* 0x0049d00001047983 */ /* 0x001ee80000300800 */
[----:B---3--:R0:W-:Y:S04]  /*859a0*/  STS.U16 [R0+UR5+0x18180], R4 ;  /* 0x0181800400007988 */ /* 0x0081e80008000405 */
[----:B------:R1:W-:Y:S04]  /*859b0*/  STS.U16 [R0+UR5+0x18900], R5 ;  /* 0x0189000500007988 */ /* 0x0003e80008000405 */
[----:B0-----:R-:W3:Y:S04]  /*859c0*/  LDL.LU R4, [R1+0x49cc] ;  /* 0x0049cc0001047983 */ /* 0x001ee80000300800 */
[----:B-1----:R-:W3:Y:S04]  /*859d0*/  LDL.LU R5, [R1+0x49c8] ;  /* 0x0049c80001057983 */ /* 0x002ee80000300800 */
        /* <DEDUP_REMOVED lines=19> */
[----:B--2---:R1:W-:Y:S04]  /*85b10*/  STS.U16 [R0+UR5+0x1d900], R3 ;  /* 0x01d9000300007988 */ /* 0x0043e80008000405 */
[----:B0-----:R-:W2:Y:S01]  /*85b20*/  LDL.LU R28, [R1+0x3c] ;  /* 0x00003c00011c7983 */ /* 0x001ea20000300800 */
[----:B-1----:R-:W0:Y:S03]  /*85b30*/  S2R R3, SR_TID.X ;  /* 0x0000000000037919 */ /* 0x002e260000002100 */
[----:B------:R-:W-:Y:S04]  /*85b40*/  STS.U16 [R0+UR5+0x1d980], R19 ;  /* 0x01d9801300007988 */ /* 0x000fe80008000405 */
[----:B------:R-:W-:Y:S04]  /*85b50*/  STS.U16 [R0+UR5+0x1e100], R21 ;  /* 0x01e1001500007988 */ /* 0x000fe80008000405 */
[----:B------:R-:W-:Y:S04]  /*85b60*/  STS.U16 [R0+UR5+0x1e180], R23 ;  /* 0x01e1801700007988 */ /* 0x000fe80008000405 */
[----:B------:R-:W-:Y:S04]  /*85b70*/  STS.U16 [R0+UR5+0x1e900], R25 ;  /* 0x01e9001900007988 */ /* 0x000fe80008000405 */
[----:B------:R-:W-:Y:S04]  /*85b80*/  STS.U16 [R0+UR5+0x1f100], R27 ;  /* 0x01f1001b00007988 */ /* 0x000fe80008000405 */
[----:B------:R-:W-:Y:S01]  /*85b90*/  STS.U16 [R0+UR5+0x1f180], R2 ;  /* 0x01f1800200007988 */ /* 0x000fe20008000405 */
[----:B0-----:R-:W-:-:S05]  /*85ba0*/  LOP3.LUT R3, R3, 0x3f, RZ, 0xc0, !PT ;  /* 0x0000003f03037812 */ /* 0x001fca00078ec0ff */
[----:B------:R-:W-:Y:S04]  /*85bb0*/  STL [R1+0x4994], R3 ;  /* 0x0049940301007387 */ /* 0x000fe80000100800 */
[----:B---3--:R-:W-:Y:S04]  /*85bc0*/  STS.U16 [R0+UR5+0x1f900], R5 ;  /* 0x01f9000500007988 */ /* 0x008fe80008000405 */
[----:B------:R0:W-:Y:S04]  /*85bd0*/  STS.U16 [R0+UR5+0x1f980], R4 ;  /* 0x01f9800400007988 */ /* 0x0001e80008000405 */
[----:B0-----:R-:W3:Y:S04]  /*85be0*/  LDL.LU R4, [R1+0x1ef0] ;  /* 0x001ef00001047983 */ /* 0x001ee80000300800 */
[----:B---3--:R0:W-:Y:S04]  /*85bf0*/  STL [R1+0x49bc], R4 ;  /* 0x0049bc0401007387 */ /* 0x0081e80000100800 */
[----:B0-----:R-:W3:Y:S04]  /*85c00*/  LDL.LU R4, [R1+0x1ef4] ;  /* 0x001ef40001047983 */ /* 0x001ee80000300800 */
[----:B---3--:R0:W-:Y:S04]  /*85c10*/  STL [R1+0x49c0], R4 ;  /* 0x0049c00401007387 */ /* 0x0081e80000100800 */
[----:B0-----:R-:W3:Y:S01]  /*85c20*/  LDL.LU R4, [R1+0x1f20] ;  /* 0x001f200001047983 */ /* 0x001ee20000300800 */
[----:B------:R-:W-:-:S03]  /*85c30*/  IMAD.SHL.U32 R2, R3, 0x2, RZ ;  /* 0x0000000203027824 */ /* 0x000fc600078e00ff */
        /* <DEDUP_REMOVED lines=23> */
[----:B------:R-:W-:-:S03]  /*85db0*/  LOP3.LUT R2, R2, 0x20, RZ, 0x3c, !PT ;  /* 0x0000002002027812 */ /* 0x000fc600078e3cff */
[----:B------:R-:W4:Y:S04]  /*85dc0*/  LDL.LU R21, [R1+0x1c30] ;  /* 0x001c300001157983 */ /* 0x000f280000300800 */
[----:B------:R-:W4:Y:S04]  /*85dd0*/  LDL.LU R23, [R1+0x1bf4] ;  /* 0x001bf40001177983 */ /* 0x000f280000300800 */
[----:B------:R-:W4:Y:S04]  /*85de0*/  LDL.LU R25, [R1+0x1bf0] ;  /* 0x001bf00001197983 */ /* 0x000f280000300800 */
[----:B--2---:R0:W-:Y:S04]  /*85df0*/  STS.U16 [R0+UR5+0x1e980], R28 ;  /* 0x01e9801c00007988 */ /* 0x0041e80008000405 */
[----:B------:R-:W2:Y:S04]  /*85e00*/  LDL.LU R27, [R1+0x1bb4] ;  /* 0x001bb400011b7983 */ /* 0x000ea80000300800 */
[----:B0-----:R-:W2:Y:S04]  /*85e10*/  LDL.LU R0, [R1+0x1bb0] ;  /* 0x001bb00001007983 */ /* 0x001ea80000300800 */
[----:B------:R-:W2:Y:S04]  /*85e20*/  LDL.LU R28, [R1+0x1b74] ;  /* 0x001b7400011c7983 */ /* 0x000ea80000300800 */
[----:B---3--:R0:W-:Y:S04]  /*85e30*/  STS.U16 [R2+UR5+0x200], R4 ;  /* 0x0002000402007988 */ /* 0x0081e80008000405 */
[----:B0-----:R-:W3:Y:S04]  /*85e40*/  LDL.LU R4, [R1+0x49c4] ;  /* 0x0049c40001047983 */ /* 0x001ee80000300800 */
[----:B---3--:R0:W-:Y:S04]  /*85e50*/  STS.U16 [R2+UR5+0x280], R4 ;  /* 0x0002800402007988 */ /* 0x0081e80008000405 */
[----:B0-----:R-:W3:Y:S04]  /*85e60*/  LDL.LU R4, [R1+0x49c0] ;  /* 0x0049c00001047983 */ /* 0x001ee80000300800 */
[----:B---3--:R0:W-:Y:S04]  /*85e70*/  STS.U16 [R2+UR5+0xa00], R4 ;  /* 0x000a000402007988 */ /* 0x0081e80008000405 */
[----:B0-----:R-:W3:Y:S04]  /*85e80*/  LDL.LU R4, [R1+0x49bc] ;  /* 0x0049bc0001047983 */ /* 0x001ee80000300800 */
[----:B---3--:R0:W-:Y:S04]  /*85e90*/  STS.U16 [R2+UR5+0xa80], R4 ;  /* 0x000a800402007988 */ /* 0x0081e80008000405 */
[----:B0-----:R-:W3:Y:S04]  /*85ea0*/  LDL.LU R4, [R1+0x1af4] ;  /* 0x001af40001047983 */ /* 0x001ee80000300800 */
[----:B---3--:R0:W-:Y:S04]  /*85eb0*/  STL [R1+0x49b0], R4 ;  /* 0x0049b00401007387 */ /* 0x0081e80000100800 */
[----:B0-----:R-:W3:Y:S04]  /*85ec0*/  LDL.LU R4, [R1+0x1b30] ;  /* 0x001b300001047983 */ /* 0x001ee80000300800 */
[----:B---3--:R0:W-:Y:S04]  /*85ed0*/  STL [R1+0x49b4], R4 ;  /* 0x0049b40401007387 */ /* 0x0081e80000100800 */
[----:B0-----:R-:W3:Y:S04]  /*85ee0*/  LDL.LU R4, [R1+0x1b34] ;  /* 0x001b340001047983 */ /* 0x001ee80000300800 */
        /* <DEDUP_REMOVED lines=27> */
[----:B------:R0:W-:Y:S04]  /*860a0*/  STS.U16 [R2+UR5+0x4280], R10 ;  /* 0x0042800a02007988 */ /* 0x0001e80008000405 */
[----:B------:R-:W4:Y:S04]  /*860b0*/  LDL.LU R11, [R1+0x1970] ;  /* 0x00197000010b7983 */ /* 0x000f280000300800 */
[----:B------:R1:W-:Y:S04]  /*860c0*/  STS.U16 [R2+UR5+0x4a00], R9 ;  /* 0x004a000902007988 */ /* 0x0003e80008000405 */
[----:B------:R0:W-:Y:S04]  /*860d0*/  STS.U16 [R2+UR5+0x4a80], R8 ;  /* 0x004a800802007988 */ /* 0x0001e80008000405 */
[----:B------:R0:W-:Y:S04]  /*860e0*/  STS.U16 [R2+UR5+0x5200], R7 ;  /* 0x0052000702007988 */ /* 0x0001e80008000405 */
[----:B------:R1:W-:Y:S04]  /*860f0*/  STS.U16 [R2+UR5+0x5280], R6 ;  /* 0x0052800602007988 */ /* 0x0003e80008000405 */
[----:B------:R2:W-:Y:S04]  /*86100*/  STS.U16 [R2+UR5+0x5a00], R13 ;  /* 0x005a000d02007988 */ /* 0x0005e80008000405 */
[----:B0-----:R-:W4:Y:S04]  /*86110*/  LDL.LU R10, [R1+0x1934] ;  /* 0x00193400010a7983 */ /* 0x001f280000300800 */
[----:B-1----:R-:W4:Y:S04]  /*86120*/  LDL.LU R9, [R1+0x1930] ;  /* 0x0019300001097983 */ /* 0x002f280000300800 */
[----:B------:R-:W4:Y:S04]  /*86130*/  LDL.LU R8, [R1+0x18f4] ;  /* 0x0018f40001087983 */ /* 0x000f280000300800 */
[----:B------:R-:W4:Y:S04]  /*86140*/  LDL.LU R7, [R1+0x18f0] ;  /* 0x0018f00001077983 */ /* 0x000f280000300800 */
[----:B------:R-:W4:Y:S04]  /*86150*/  LDL.LU R6, [R1+0x18b4] ;  /* 0x0018b40001067983 */ /* 0x000f280000300800 */
[----:B------:R0:W-:Y:S04]  /*86160*/  STS.U16 [R2+UR5+0x5a80], R17 ;  /* 0x005a801102007988 */ /* 0x0001e80008000405 */
[----:B--2---:R-:W2:Y:S04]  /*86170*/  LDL.LU R13, [R1+0x18b0] ;  /* 0x0018b000010d7983 */ /* 0x004ea80000300800 */
        /* <DEDUP_REMOVED lines=10> */
[----:B------:R0:W-:Y:S04]  /*86220*/  STS.U16 [R2+UR5+0x7280], R0 ;  /* 0x0072800002007988 */ /* 0x0001e80008000405 */
[----:B------:R-:W2:Y:S04]  /*86230*/  LDL.LU R27, [R1+0x17f0] ;  /* 0x0017f000011b7983 */ /* 0x000ea80000300800 */
        /* <DEDUP_REMOVED lines=48> */
[----:B--2---:R2:W-:Y:S04]  /*86540*/  STS.U16 [R2+UR5+0xd280], R13 ;  /* 0x00d2800d02007988 */ /* 0x0045e80008000405 */
        /* <DEDUP_REMOVED lines=28> */
[----:B---3--:R-:W-:Y:S04]  /*86710*/  STS.U16 [R2+UR5+0x10280], R4 ;  /* 0x0102800402007988 */ /* 0x008fe80008000405 */
[----:B----4-:R-:W-:Y:S04]  /*86720*/  STS.U16 [R2+UR5+0x10a00], R5 ;  /* 0x010a000502007988 */ /* 0x010fe80008000405 */
[----:B------:R0:W-:Y:S04]  /*86730*/  STS.U16 [R2+UR5+0x10a80], R3 ;  /* 0x010a800302007988 */ /* 0x0001e80008000405 */
[----:B0-----:R-:W3:Y:S04]  /*86740*/  LDL.LU R3, [R1+0x1338] ;  /* 0x0013380001037983 */ /* 0x001ee80000300800 */
        /* <DEDUP_REMOVED lines=26> */
[----:B------:R-:W-:Y:S04]  /*868f0*/  STS.U16 [R2+UR5+0x16a00], R27 ;  /* 0x016a001b02007988 */ /* 0x000fe80008000405 */
[----:B---3--:R0:W-:Y:S04]  /*86900*/  STL [R1+0x49a0], R3 ;  /* 0x0049a00301007387 */ /* 0x0081e80000100800 */
[----:B0-----:R-:W2:Y:S04]  /*86910*/  LDL.LU R3, [R1+0x13b0] ;  /* 0x0013b00001037983 */ /* 0x001ea80000300800 */
[----:B------:R-:W3:Y:S04]  /*86920*/  LDL.LU R8, [R1+0x1334] ;  /* 0x0013340001087983 */ /* 0x000ee80000300800 */
[----:B------:R-:W4:Y:S04]  /*86930*/  LDL.LU R7, [R1+0x420] ;  /* 0x0004200001077983 */ /* 0x000f280000300800 */
[----:B------:R0:W-:Y:S04]  /*86940*/  STS.U16 [R2+UR5+0x16a80], R0 ;  /* 0x016a800002007988 */ /* 0x0001e80008000405 */
        /* <DEDUP_REMOVED lines=34> */
[----:B----4-:R2:W-:Y:S04]  /*86b70*/  STS.U16 [R2+UR5+0x18a00], R7 ;  /* 0x018a000702007988 */ /* 0x0105e80008000405 */
[----:B------:R3:W-:Y:S04]  /*86b80*/  STS.U16 [R2+UR5+0x18a80], R27 ;  /* 0x018a801b02007988 */ /* 0x0007e80008000405 */
[----:B------:R4:W-:Y:S04]  /*86b90*/  STS.U16 [R2+UR5+0x19200], R0 ;  /* 0x0192000002007988 */ /* 0x0009e80008000405 */
[----:B0-----:R-:W4:Y:S04]  /*86ba0*/  LDL.LU R3, [R1+0x4994] ;  /* 0x0049940001037983 */ /* 0x001f280000300800 */
[----:B-1----:R-:W4:Y:S04]  /*86bb0*/  LDL.LU R8, [R1+0x4990] ;  /* 0x0049900001087983 */ /* 0x002f280000300800 */
[----:B--2---:R-:W2:Y:S04]  /*86bc0*/  LDL.LU R7, [R1+0x498c] ;  /* 0x00498c0001077983 */ /* 0x004ea80000300800 */
[----:B---3--:R-:W3:Y:S04]  /*86bd0*/  LDL.LU R27, [R1+0x4988] ;  /* 0x00498800011b7983 */ /* 0x008ee80000300800 */
[----:B----4-:R-:W4:Y:S04]  /*86be0*/  LDL.LU R0, [R1+0x4984] ;  /* 0x0049840001007983 */ /* 0x010f280000300800 */
        /* <DEDUP_REMOVED lines=24> */
[----:B---3--:R-:W-:Y:S04]  /*86d70*/  STS.U16 [R2+UR5+0x1f280], R27 ;  /* 0x01f2801b02007988 */ /* 0x008fe80008000405 */
[----:B--2---:R-:W-:Y:S04]  /*86d80*/  STS.U16 [R2+UR5+0x1fa00], R7 ;  /* 0x01fa000702007988 */ /* 0x004fe80008000405 */
[----:B------:R0:W-:Y:S04]  /*86d90*/  STS.U16 [R2+UR5+0x1fa80], R8 ;  /* 0x01fa800802007988 */ /* 0x0001e80008000405 */
[----:B0-----:R-:W2:Y:S04]  /*86da0*/  LDL.LU R8, [R1+0x1ee8] ;  /* 0x001ee80001087983 */ /* 0x001ea80000300800 */
[----:B--2---:R0:W-:Y:S04]  /*86db0*/  STL [R1+0x4978], R8 ;  /* 0x0049780801007387 */ /* 0x0041e80000100800 */
[----:B0-----:R-:W2:Y:S04]  /*86dc0*/  LDL.LU R8, [R1+0x1eec] ;  /* 0x001eec0001087983 */ /* 0x001ea80000300800 */
[----:B--2---:R0:W-:Y:S04]  /*86dd0*/  STL [R1+0x497c], R8 ;  /* 0x00497c0801007387 */ /* 0x0041e80000100800 */
[----:B0-----:R-:W2:Y:S01]  /*86de0*/  LDL.LU R8, [R1+0x1f18] ;  /* 0x001f180001087983 */ /* 0x001ea20000300800 */
[----:B------:R-:W-:-:S03]  /*86df0*/  IMAD.SHL.U32 R3, R3, 0x2, RZ ;  /* 0x0000000203037824 */ /* 0x000fc600078e00ff */
        /* <DEDUP_REMOVED lines=23> */
[----:B------:R-:W-:-:S03]  /*86f70*/  LOP3.LUT R3, R3, 0x30, RZ, 0x3c, !PT ;  /* 0x0000003003037812 */ /* 0x000fc600078e3cff */
[----:B------:R-:W3:Y:S04]  /*86f80*/  LDL.LU R21, [R1+0x1c28] ;  /* 0x001c280001157983 */ /* 0x000ee80000300800 */
[----:B------:R-:W3:Y:S04]  /*86f90*/  LDL.LU R23, [R1+0x1bec] ;  /* 0x001bec0001177983 */ /* 0x000ee80000300800 */
[----:B------:R-:W3:Y:S04]  /*86fa0*/  LDL.LU R25, [R1+0x1be8] ;  /* 0x001be80001197983 */ /* 0x000ee80000300800 */
[----:B------:R-:W3:Y:S04]  /*86fb0*/  LDL.LU R28, [R1+0x1bac] ;  /* 0x001bac00011c7983 */ /* 0x000ee80000300800 */
[----:B------:R-:W3:Y:S04]  /*86fc0*/  LDL.LU R0, [R1+0x1ba8] ;  /* 0x001ba80001007983 */ /* 0x000ee80000300800 */
[----:B------:R-:W3:Y:S04]  /*86fd0*/  LDL.LU R2, [R1+0x1b6c] ;  /* 0x001b6c0001027983 */ /* 0x000ee80000300800 */
[----:B--2---:R0:W-:Y:S04]  /*86fe0*/  STS.U16 [R3+UR5+0x300], R8 ;  /* 0x0003000803007988 */ /* 0x0041e80008000405 */
[----:B0-----:R-:W2:Y:S04]  /*86ff0*/  LDL.LU R8, [R1+0x4980] ;  /* 0x0049800001087983 */ /* 0x001ea80000300800 */
[----:B--2---:R0:W-:Y:S04]  /*87000*/  STS.U16 [R3+UR5+0x380], R8 ;  /* 0x0003800803007988 */ /* 0x0041e80008000405 */
[----:B0-----:R-:W2:Y:S04]  /*87010*/  LDL.LU R8, [R1+0x497c] ;  /* 0x00497c0001087983 */ /* 0x001ea80000300800 */
[----:B--2---:R0:W-:Y:S04]  /*87020*/  STS.U16 [R3+UR5+0xb00], R8 ;  /* 0x000b000803007988 */ /* 0x0041e80008000405 */
[----:B0-----:R-:W2:Y:S04]  /*87030*/  LDL.LU R8, [R1+0x4978] ;  /* 0x0049780001087983 */ /* 0x001ea80000300800 */
[----:B--2---:R-:W-:Y:S04]  /*87040*/  STS.U16 [R3+UR5+0xb80], R8 ;  /* 0x000b800803007988 */ /* 0x004fe80008000405 */
        /* <DEDUP_REMOVED lines=26> */
[----:B0-----:R-:W2:Y:S04]  /*871f0*/  LDL.LU R0, [R1+0x1b68] ;  /* 0x001b680001007983 */ /* 0x001ea80000300800 */
[----:B------:R-:W3:Y:S04]  /*87200*/  LDL.LU R8, [R1+0x1aec] ;  /* 0x001aec0001087983 */ /* 0x000ee80000300800 */
[----:B---3--:R0:W-:Y:S04]  /*87210*/  STL [R1+0x4970], R8 ;  /* 0x0049700801007387 */ /* 0x0081e80000100800 */
[----:B0-----:R-:W3:Y:S04]  /*87220*/  LDL.LU R8, [R1+0x1b28] ;  /* 0x001b280001087983 */ /* 0x001ee80000300800 */
        /* <DEDUP_REMOVED lines=30> */
[----:B0-----:R-:W2:Y:S04]  /*87410*/  LDL.LU R0, [R1+0x17a8] ;  /* 0x0017a80001007983 */ /* 0x001ea80000300800 */
[----:B---3--:R0:W-:Y:S04]  /*87420*/  STS.U16 [R3+UR5+0x8300], R8 ;  /* 0x0083000803007988 */ /* 0x0081e80008000405 */
[----:B0-----:R-:W3:Y:S04]  /*87430*/  LDL.LU R8, [R1+0x4974] ;  /* 0x0049740001087983 */ /* 0x001ee80000300800 */
[----:B---3--:R0:W-:Y:S04]  /*87440*/  STS.U16 [R3+UR5+0x8380], R8 ;  /* 0x0083800803007988 */ /* 0x0081e80008000405 */
[----:B0-----:R-:W3:Y:S04]  /*87450*/  LDL.LU R8, [R1+0x4970] ;  /* 0x0049700001087983 */ /* 0x001ee80000300800 */
        /* <DEDUP_REMOVED lines=27> */
[----:B0-----:R-:W3:Y:S04]  /*87610*/  LDL.LU R2, [R1+0x176c] ;  /* 0x00176c0001027983 */ /* 0x001ee80000300800 */
[----:B------:R-:W4:Y:S04]  /*87620*/  LDL.LU R8, [R1+0x1728] ;  /* 0x0017280001087983 */ /* 0x000f280000300800 */
[----:B----4-:R0:W-:Y:S04]  /*87630*/  STL [R1+0x4968], R8 ;  /* 0x0049680801007387 */ /* 0x0101e80000100800 */
[----:B0-----:R-:W4:Y:S04]  /*87640*/  LDL.LU R8, [R1+0x172c] ;  /* 0x00172c0001087983 */ /* 0x001f280000300800 */
[----:B--2---:R-:W-:Y:S04]  /*87650*/  STS.U16 [R3+UR5+0xf380], R0 ;  /* 0x00f3800003007988 */ /* 0x004fe80008000405 */
[----:B----4-:R0:W-:Y:S04]  /*87660*/  STL [R1+0x496c], R8 ;  /* 0x00496c0801007387 */ /* 0x0101e80000100800 */
[----:B0-----:R-:W2:Y:S04]  /*87670*/  LDL.LU R8, [R1+0x1768] ;  /* 0x0017680001087983 */ /* 0x001ea80000300800 */
        /* <DEDUP_REMOVED lines=25> */
[----:B---3--:R0:W-:Y:S04]  /*87810*/  STS.U16 [R3+UR5+0xfb00], R2 ;  /* 0x00fb000203007988 */ /* 0x0081e80008000405 */
[----:B------:R-:W3:Y:S04]  /*87820*/  LDL.LU R28, [R1+0x13e8] ;  /* 0x0013e800011c7983 */ /* 0x000ee80000300800 */
[----:B0-----:R-:W3:Y:S04]  /*87830*/  LDL.LU R2, [R1+0x13ac] ;  /* 0x0013ac0001027983 */ /* 0x001ee80000300800 */
[----:B--2---:R0:W-:Y:S04]  /*87840*/  STS.U16 [R3+UR5+0xfb80], R8 ;  /* 0x00fb800803007988 */ /* 0x0041e80008000405 */
[----:B0-----:R-:W2:Y:S04]  /*87850*/  LDL.LU R8, [R1+0x496c] ;  /* 0x00496c0001087983 */ /* 0x001ea80000300800 */
[----:B--2---:R0:W-:Y:S04]  /*87860*/  STS.U16 [R3+UR5+0x10300], R8 ;  /* 0x0103000803007988 */ /* 0x0041e80008000405 */
[----:B0-----:R-:W2:Y:S04]  /*87870*/  LDL.LU R8, [R1+0x4968] ;  /* 0x0049680001087983 */ /* 0x001ea80000300800 */
[----:B--2---:R-:W-:Y:S04]  /*87880*/  STS.U16 [R3+UR5+0x10380], R8 ;  /* 0x0103800803007988 */ /* 0x004fe80008000405 */
        /* <DEDUP_REMOVED lines=25> */
[----:B------:R-:W4:Y:S04]  /*87a20*/  LDL.LU R16, [R1+0x1330] ;  /* 0x0013300001107983 */ /* 0x000f280000300800 */
[----:B----4-:R0:W-:Y:S04]  /*87a30*/  STL [R1+0x4960], R16 ;  /* 0x0049601001007387 */ /* 0x0101e80000100800 */
[----:B0-----:R-:W4:Y:S04]  /*87a40*/  LDL.LU R16, [R1+0x1368] ;  /* 0x0013680001107983 */ /* 0x001f280000300800 */
[----:B------:R-:W-:Y:S04]  /*87a50*/  STS.U16 [R3+UR5+0x16b00], R25 ;  /* 0x016b001903007988 */ /* 0x000fe80008000405 */
[----:B---3--:R-:W-:Y:S04]  /*87a60*/  STS.U16 [R3+UR5+0x16b80], R28 ;  /* 0x016b801c03007988 */ /* 0x008fe80008000405 */
[----:B------:R-:W-:Y:S04]  /*87a70*/  STS.U16 [R3+UR5+0x17300], R2 ;  /* 0x0173000203007988 */ /* 0x000fe80008000405 */
[----:B----4-:R0:W-:Y:S04]  /*87a80*/  STL [R1+0x4964], R16 ;  /* 0x0049641001007387 */ /* 0x0101e80000100800 */
        /* <DEDUP_REMOVED lines=36> */
[----:B------:R4:W-:Y:S04]  /*87cd0*/  STS.U16 [R3+UR5+0x18b80], R25 ;  /* 0x018b801903007988 */ /* 0x0009e80008000405 */
[----:B0-----:R-:W2:Y:S04]  /*87ce0*/  LDL.LU R16, [R1+0x495c] ;  /* 0x00495c0001107983 */ /* 0x001ea80000300800 */
[----:B-1----:R-:W2:Y:S04]  /*87cf0*/  LDL.LU R12, [R1+0x4958] ;  /* 0x00495800010c7983 */ /* 0x002ea80000300800 */
        /* <DEDUP_REMOVED lines=26> */
[----:B----4-:R0:W-:Y:S04]  /*87ea0*/  STS.U16 [R3+UR5+0x1f300], R25 ;  /* 0x01f3001903007988 */ /* 0x0101e80008000405 */
[----:B0-----:R-:W2:Y:S04]  /*87eb0*/  LDL.LU R25, [R1+0x1eb0] ;  /* 0x001eb00001197983 */ /* 0x001ea80000300800 */
[----:B--2---:R0:W-:Y:S04]  /*87ec0*/  STL [R1+0x4944], R25 ;  /* 0x0049441901007387 */ /* 0x0041e80000100800 */
[----:B0-----:R-:W2:Y:S01]  /*87ed0*/  LDL.LU R25, [R1+0x1f10] ;  /* 0x001f100001197983 */ /* 0x001ea20000300800 */
[----:B------:R-:W0:Y:S03]  /*87ee0*/  S2R R2, SR_TID.X ;  /* 0x0000000000027919 */ /* 0x000e260000002100 */
[----:B--2---:R1:W-:Y:S04]  /*87ef0*/  STL [R1+0x4948], R25 ;  /* 0x0049481901007387 */ /* 0x0043e80000100800 */
[----:B-1----:R-:W2:Y:S01]  /*87f00*/  LDL.LU R25, [R1+0x1f14] ;  /* 0x001f140001197983 */ /* 0x002ea20000300800 */
[----:B0-----:R-:W-:-:S05]  /*87f10*/  LOP3.LUT R2, R2, 0x3f, RZ, 0xc0, !PT ;  /* 0x0000003f02027812 */ /* 0x001fca00078ec0ff */
[C---:B------:R-:W-:Y:S01]  /*87f20*/  IMAD.SHL.U32 R3, R2.reuse, 0x2, RZ ;  /* 0x0000000202037824 */ /* 0x040fe200078e00ff */
[----:B--2---:R0:W-:Y:S04]  /*87f30*/  STL [R1+0x494c], R25 ;  /* 0x00494c1901007387 */ /* 0x0041e80000100800 */
[----:B------:R-:W2:Y:S04]  /*87f40*/  LDL.LU R8, [R1+0x1e84] ;  /* 0x001e840001087983 */ /* 0x000ea80000300800 */
[----:B------:R-:W4:Y:S04]  /*87f50*/  LDL.LU R7, [R1+0x1e80] ;  /* 0x001e800001077983 */ /* 0x000f280000300800 */
        /* <DEDUP_REMOVED lines=12> */
[----:B0-----:R-:W-:-:S03]  /*88020*/  IMAD.SHL.U32 R25, R2, 0x2, RZ ;  /* 0x0000000202197824 */ /* 0x001fc600078e00ff */
[----:B------:R-:W2:Y:S04]  /*88030*/  LDL.LU R10, [R1+0x1cb0] ;  /* 0x001cb000010a7983 */ /* 0x000ea80000300800 */
[----:B------:R-:W2:Y:S04]  /*88040*/  LDL.LU R9, [R1+0x1cac] ;  /* 0x001cac0001097983 */ /* 0x000ea80000300800 */
[----:B------:R-:W2:Y:S04]  /*88050*/  LDL.LU R6, [R1+0x1c68] ;  /* 0x001c680001067983 */ /* 0x000ea80000300800 */
[----:B------:R-:W2:Y:S04]  /*88060*/  LDL.LU R13, [R1+0x1c64] ;  /* 0x001c6400010d7983 */ /* 0x000ea80000300800 */
[----:B------:R-:W2:Y:S01]  /*88070*/  LDL.LU R17, [R1+0x1c24] ;  /* 0x001c240001117983 */ /* 0x000ea20000300800 */
[----:B------:R-:W-:-:S03]  /*88080*/  LOP3.LUT R25, R25, 0x30, RZ, 0x3c, !PT ;  /* 0x0000003019197812 */ /* 0x000fc600078e3cff */
[----:B------:R-:W2:Y:S04]  /*88090*/  LDL.LU R19, [R1+0x1c20] ;  /* 0x001c200001137983 */ /* 0x000ea80000300800 */
[----:B------:R-:W2:Y:S04]  /*880a0*/  LDL.LU R21, [R1+0x1be4] ;  /* 0x001be40001157983 */ /* 0x000ea80000300800 */
[----:B------:R-:W2:Y:S04]  /*880b0*/  LDL.LU R28, [R1+0x1be0] ;  /* 0x001be000011c7983 */ /* 0x000ea80000300800 */
[----:B------:R-:W2:Y:S04]  /*880c0*/  LDL.LU R0, [R1+0x1ba4] ;  /* 0x001ba40001007983 */ /* 0x000ea80000300800 */
[----:B------:R-:W2:Y:S04]  /*880d0*/  LDL.LU R2, [R1+0x1ba0] ;  /* 0x001ba00001027983 */ /* 0x000ea80000300800 */
[----:B---3--:R0:W-:Y:S04]  /*880e0*/  STS.U16 [R25+UR5+0x1f380], R23 ;  /* 0x01f3801719007988 */ /* 0x0081e80008000405 */
[----:B------:R1:W-:Y:S04]  /*880f0*/  STS.U16 [R25+UR5+0x1fb00], R12 ;  /* 0x01fb000c19007988 */ /* 0x0003e80008000405 */
[----:B------:R3:W-:Y:S04]  /*88100*/  STS.U16 [R25+UR5+0x1fb80], R16 ;  /* 0x01fb801019007988 */ /* 0x0007e80008000405 */
[----:B0-----:R-:W2:Y:S04]  /*88110*/  LDL.LU R23, [R1+0x1eb4] ;  /* 0x001eb40001177983 */ /* 0x001ea80000300800 */
[----:B-1----:R-:W2:Y:S04]  /*88120*/  LDL.LU R12, [R1+0x1ee0] ;  /* 0x001ee000010c7983 */ /* 0x002ea80000300800 */
[----:B---3--:R-:W3:Y:S01]  /*88130*/  LDL.LU R25, [R1+0x494c] ;  /* 0x00494c0001197983 */ /* 0x008ee20000300800 */
[----:B------:R-:W-:-:S03]  /*88140*/  LOP3.LUT R3, R3, 0x40, RZ, 0x3c, !PT ;  /* 0x0000004003037812 */ /* 0x000fc600078e3cff */
[----:B------:R-:W2:Y:S04]  /*88150*/  LDL.LU R16, [R1+0x1ee4] ;  /* 0x001ee40001107983 */ /* 0x000ea80000300800 */
[----:B---3--:R0:W-:Y:S04]  /*88160*/  STS.U16 [R3+UR5+0x400], R25 ;  /* 0x0004001903007988 */ /* 0x0081e80008000405 */
[----:B0-----:R-:W3:Y:S04]  /*88170*/  LDL.LU R25, [R1+0x4948] ;  /* 0x0049480001197983 */ /* 0x001ee80000300800 */
[----:B---3--:R0:W-:Y:S04]  /*88180*/  STS.U16 [R3+UR5+0x480], R25 ;  /* 0x0004801903007988 */ /* 0x0081e80008000405 */
[----:B--2---:R1:W-:Y:S04]  /*88190*/  STS.U16 [R3+UR5+0xc00], R16 ;  /* 0x000c001003007988 */ /* 0x0043e80008000405 */
[----:B0-----:R-:W2:Y:S04]  /*881a0*/  LDL.LU R25, [R1+0x4944] ;  /* 0x0049440001197983 */ /* 0x001ea80000300800 */
[----:B-1----:R-:W3:Y:S04]  /*881b0*/  LDL.LU R16, [R1+0x1b20] ;  /* 0x001b200001107983 */ /* 0x002ee80000300800 */
[----:B---3--:R0:W-:Y:S04]  /*881c0*/  STL [R1+0x4938], R16 ;  /* 0x0049381001007387 */ /* 0x0081e80000100800 */
[----:B0-----:R-:W3:Y:S04]  /*881d0*/  LDL.LU R16, [R1+0x1b24] ;  /* 0x001b240001107983 */ /* 0x001ee80000300800 */
[----:B---3--:R0:W-:Y:S04]  /*881e0*/  STL [R1+0x493c], R16 ;  /* 0x00493c1001007387 */ /* 0x0081e80000100800 */
[----:B0-----:R-:W3:Y:S04]  /*881f0*/  LDL.LU R16, [R1+0x1b60] ;  /* 0x001b600001107983 */ /* 0x001ee80000300800 */
[----:B------:R-:W-:Y:S04]  /*88200*/  STS.U16 [R3+UR5+0xc80], R12 ;  /* 0x000c800c03007988 */ /* 0x000fe80008000405 */
[----:B------:R-:W-:Y:S04]  /*88210*/  STS.U16 [R3+UR5+0x1400], R23 ;  /* 0x0014001703007988 */ /* 0x000fe80008000405 */
[----:B--2---:R-:W-:Y:S04]  /*88220*/  STS.U16 [R3+UR5+0x1480], R25 ;  /* 0x0014801903007988 */ /* 0x004fe80008000405 */
[----:B------:R-:W-:Y:S04]  /*88230*/  STS.U16 [R3+UR5+0x1c00], R8 ;  /* 0x001c000803007988 */ /* 0x000fe80008000405 */
        /* <DEDUP_REMOVED lines=227> */
[----:B----4-:R0:W-:Y:S04]  /*89070*/  STS.U16 [R3+UR5+0x1ec80], R2 ;  /* 0x01ec800203007988 */ /* 0x0101e80008000405 */
[----:B0-----:R-:W4:Y:S04]  /*89080*/  LDL.LU R2, [R1+0x4908] ;  /* 0x0049080001027983 */ /* 0x001f280000300800 */
[----:B------:R-:W2:Y:S04]  /*89090*/  LDL.LU R16, [R1+0x1e74] ;  /* 0x001e740001107983 */ /* 0x000ea80000300800 */
[----:B--2---:R0:W-:Y:S04]  /*890a0*/  STL [R1+0x48fc], R16 ;  /* 0x0048fc1001007387 */ /* 0x0041e80000100800 */
[----:B0-----:R-:W2:Y:S04]  /*890b0*/  LDL.LU R16, [R1+0x1f08] ;  /* 0x001f080001107983 */ /* 0x001ea80000300800 */
[----:B--2---:R0:W-:Y:S04]  /*890c0*/  STL [R1+0x4900], R16 ;  /* 0x0049001001007387 */ /* 0x0041e80000100800 */
[----:B0-----:R-:W2:Y:S01]  /*890d0*/  LDL.LU R16, [R1+0x1f0c] ;  /* 0x001f0c0001107983 */ /* 0x001ea20000300800 */
[----:B----4-:R-:W-:-:S03]  /*890e0*/  LOP3.LUT R0, R2, 0x50, RZ, 0x3c, !PT ;  /* 0x0000005002007812 */ /* 0x010fc600078e3cff */
        /* <DEDUP_REMOVED lines=18> */
[----:B0-----:R-:W-:-:S03]  /*89210*/  LOP3.LUT R16, R2, 0x40, RZ, 0x3c, !PT ;  /* 0x0000004002107812 */ /* 0x001fc600078e3cff */
[----:B------:R-:W2:Y:S04]  /*89220*/  LDL.LU R6, [R1+0x1c14] ;  /* 0x001c140001067983 */ /* 0x000ea80000300800 */
[----:B------:R-:W2:Y:S04]  /*89230*/  LDL.LU R13, [R1+0x1bdc] ;  /* 0x001bdc00010d7983 */ /* 0x000ea80000300800 */
[----:B------:R-:W2:Y:S04]  /*89240*/  LDL.LU R17, [R1+0x1bd4] ;  /* 0x001bd40001117983 */ /* 0x000ea80000300800 */
[----:B------:R-:W2:Y:S04]  /*89250*/  LDL.LU R28, [R1+0x1b9c] ;  /* 0x001b9c00011c7983 */ /* 0x000ea80000300800 */
[----:B------:R-:W2:Y:S04]  /*89260*/  LDL.LU R3, [R1+0x1b94] ;  /* 0x001b940001037983 */ /* 0x000ea80000300800 */
[----:B---3--:R0:W-:Y:S04]  /*89270*/  STS.U16 [R16+UR5+0x1f400], R21 ;  /* 0x01f4001510007988 */ /* 0x0081e80008000405 */
[----:B------:R-:W-:Y:S04]  /*89280*/  STS.U16 [R16+UR5+0x1f480], R19 ;  /* 0x01f4801310007988 */ /* 0x000fe80008000405 */
[----:B------:R-:W-:Y:S04]  /*89290*/  STS.U16 [R16+UR5+0x1fc00], R18 ;  /* 0x01fc001210007988 */ /* 0x000fe80008000405 */
[----:B------:R-:W-:Y:S04]  /*892a0*/  STS.U16 [R16+UR5+0x1fc80], R20 ;  /* 0x01fc801410007988 */ /* 0x000fe80008000405 */
[----:B0-----:R-:W3:Y:S04]  /*892b0*/  LDL.LU R21, [R1+0x1e7c] ;  /* 0x001e7c0001157983 */ /* 0x001ee80000300800 */
[----:B------:R0:W-:Y:S04]  /*892c0*/  STL [R1+0x48d4], R2 ;  /* 0x0048d40201007387 */ /* 0x0001e80000100800 */
[----:B0-----:R-:W2:Y:S04]  /*892d0*/  LDL.LU R2, [R1+0x1ea8] ;  /* 0x001ea80001027983 */ /* 0x001ea80000300800 */
[----:B------:R-:W2:Y:S04]  /*892e0*/  LDL.LU R19, [R1+0x1eac] ;  /* 0x001eac0001137983 */ /* 0x000ea80000300800 */
[----:B------:R-:W2:Y:S04]  /*892f0*/  LDL.LU R18, [R1+0x1ed8] ;  /* 0x001ed80001127983 */ /* 0x000ea80000300800 */
[----:B------:R-:W2:Y:S04]  /*89300*/  LDL.LU R16, [R1+0x4904] ;  /* 0x0049040001107983 */ /* 0x000ea80000300800 */
[----:B------:R-:W3:Y:S04]  /*89310*/  LDL.LU R20, [R1+0x1edc] ;  /* 0x001edc0001147983 */ /* 0x000ee80000300800 */
[----:B--2---:R0:W-:Y:S04]  /*89320*/  STS.U16 [R0+UR5+0x500], R16 ;  /* 0x0005001000007988 */ /* 0x0041e80008000405 */
[----:B0-----:R-:W2:Y:S04]  /*89330*/  LDL.LU R16, [R1+0x4900] ;  /* 0x0049000001107983 */ /* 0x001ea80000300800 */
[----:B--2---:R0:W-:Y:S04]  /*89340*/  STS.U16 [R0+UR5+0x580], R16 ;  /* 0x0005801000007988 */ /* 0x0041e80008000405 */
[----:B---3--:R1:W-:Y:S04]  /*89350*/  STS.U16 [R0+UR5+0xd00], R20 ;  /* 0x000d001400007988 */ /* 0x0083e80008000405 */
        /* <DEDUP_REMOVED lines=243> */
[----:B------:R0:W-:Y:S02]  /*8a290*/  STS.U16 [R0+UR5+0x1ed80], R3 ;  /* 0x01ed800300007988 */ /* 0x0001e40008000405 */
[----:B0-----:R-:W-:-:S02]  /*8a2a0*/  LOP3.LUT R3, R2, 0x60, RZ, 0x3c, !PT ;  /* 0x0000006002037812 */ /* 0x001fc400078e3cff */
[----:B--2---:R0:W-:Y:S04]  /*8a2b0*/  STL [R1+0x48bc], R20 ;  /* 0x0048bc1401007387 */ /* 0x0041e80000100800 */
        /* <DEDUP_REMOVED lines=23> */
[----:B----4-:R0:W-:Y:S04]  /*8a430*/  STS.U16 [R20+UR5+0x1f500], R17 ;  /* 0x01f5001114007988 */ /* 0x0101e80008000405 */
[----:B---3--:R-:W-:Y:S04]  /*8a440*/  STS.U16 [R20+UR5+0x1f580], R13 ;  /* 0x01f5800d14007988 */ /* 0x008fe80008000405 */
[----:B------:R-:W-:Y:S04]  /*8a450*/  STS.U16 [R20+UR5+0x1fd00], R22 ;  /* 0x01fd001614007988 */ /* 0x000fe80008000405 */
[----:B------:R-:W-:Y:S04]  /*8a460*/  STS.U16 [R20+UR5+0x1fd80], R24 ;  /* 0x01fd801814007988 */ /* 0x000fe80008000405 */
[----:B0-----:R-:W3:Y:S04]  /*8a470*/  LDL.LU R17, [R1+0x1e6c] ;  /* 0x001e6c0001117983 */ /* 0x001ee80000300800 */
[----:B------:R0:W-:Y:S04]  /*8a480*/  STL [R1+0x488c], R2 ;  /* 0x00488c0201007387 */ /* 0x0001e80000100800 */
[----:B0-----:R-:W4:Y:S04]  /*8a490*/  LDL.LU R2, [R1+0x1ea0] ;  /* 0x001ea00001027983 */ /* 0x001f280000300800 */
        /* <DEDUP_REMOVED lines=16> */
[----:B----4-:R-:W-:Y:S04]  /*8a5a0*/  STS.U16 [R3+UR5+0x1680], R2 ;  /* 0x0016800203007988 */ /* 0x010fe80008000405 */
        /* <DEDUP_REMOVED lines=234> */
[----:B------:R-:W-:Y:S01]  /*8b450*/  STS.U16 [R3+UR5+0x1ee80], R0 ;  /* 0x01ee800003007988 */ /* 0x000fe20008000405 */
[----:B0-----:R-:W-:-:S03]  /*8b460*/  LOP3.LUT R15, R2, 0x70, RZ, 0x3c, !PT ;  /* 0x00000070020f7812 */ /* 0x001fc600078e3cff */
        /* <DEDUP_REMOVED lines=254> */
[----:B------:R-:W4:Y:S04]  /*8c450*/  LDL.LU R0, [R1+0x4830] ;  /* 0x0048300001007983 */ /* 0x000f280000300800 */
        /* <DEDUP_REMOVED lines=22> */
[----:B---3--:R0:W-:Y:S04]  /*8c5c0*/  STS.U16 [R15+UR5+0x1ef80], R28 ;  /* 0x01ef801c0f007988 */ /* 0x0081e80008000405 */
[----:B--2---:R-:W-:Y:S04]  /*8c5d0*/  STS.U16 [R15+UR5+0x1f700], R10 ;  /* 0x01f7000a0f007988 */ /* 0x004fe80008000405 */
[----:B------:R-:W-:Y:S04]  /*8c5e0*/  STS.U16 [R15+UR5+0x1f780], R11 ;  /* 0x01f7800b0f007988 */ /* 0x000fe80008000405 */
[----:B----4-:R1:W-:Y:S04]  /*8c5f0*/  STS.U16 [R15+UR5+0x1ff00], R0 ;  /* 0x01ff00000f007988 */ /* 0x0103e80008000405 */
[----:B0-----:R-:W2:Y:S04]  /*8c600*/  LDL.LU R28, [R1+0x482c] ;  /* 0x00482c00011c7983 */ /* 0x001ea80000300800 */
[----:B-1----:R-:W3:Y:S04]  /*8c610*/  LDL.LU R0, [R1+0x4828] ;  /* 0x0048280001007983 */ /* 0x002ee80000300800 */
[----:B------:R0:W-:Y:S02]  /*8c620*/  STS.U16 [R15+UR5+0x1ff80], R3 ;  /* 0x01ff80030f007988 */ /* 0x0001e40008000405 */
[----:B0-----:R-:W0:Y:S02]  /*8c630*/  LDC R3, c[0x0][0x3ac] ;  /* 0x0000eb00ff037b82 */ /* 0x001e240000000800 */
[----:B0-----:R-:W-:-:S04]  /*8c640*/  IMAD.SHL.U32 R3, R3, 0x80, RZ ;  /* 0x0000008003037824 */ /* 0x001fc800078e00ff */
[----:B------:R-:W-:Y:S02]  /*8c650*/  IMAD.SHL.U32 R3, R3, 0x2, RZ ;  /* 0x0000000203037824 */ /* 0x000fe400078e00ff */
[----:B------:R-:W-:Y:S06]  /*8c660*/  BAR.SYNC.DEFER_BLOCKING 0x0 ;  /* 0x0000000000007b1d */ /* 0x000fec0000010000 */
[----:B------:R-:W0:Y:S01]  /*8c670*/  S2R R15, SR_TID.X ;  /* 0x00000000000f7919 */ /* 0x000e220000002100 */
[----:B---3--:R-:W-:Y:S04]  /*8c680*/  STL [R1+0x48d0], R0 ;  /* 0x0048d00001007387 */ /* 0x008fe80000100800 */
[----:B------:R-:W-:Y:S04]  /*8c690*/  STL [R1+0x4828], R2 ;  /* 0x0048280201007387 */ /* 0x000fe80000100800 */
[----:B--2---:R-:W1:Y:S04]  /*8c6a0*/  LDSM.16.M88.4 R8, [R28+UR5] ;  /* 0x000000051c08783b */ /* 0x004e680008000200 */
[----:B------:R-:W-:Y:S01]  /*8c6b0*/  LDSM.16.M88.4 R24, [R28+UR5+0x2000] ;  /* 0x002000051c18783b */ /* 0x000fe20008000200 */
[C---:B0-----:R-:W-:Y:S01]  /*8c6c0*/  LOP3.LUT R14, R15.reuse, 0x7, RZ, 0xc0, !PT ;  /* 0x000000070f0e7812 */ /* 0x041fe200078ec0ff */
[----:B------:R-:W-:-:S02]  /*8c6d0*/  IMAD.SHL.U32 R5, R15, 0x2, RZ ;  /* 0x000000020f057824 */ /* 0x000fc400078e00ff */
[----:B------:R-:W-:Y:S02]  /*8c6e0*/  IMAD.SHL.U32 R15, R15, 0x80, RZ ;  /* 0x000000800f0f7824 */ /* 0x000fe400078e00ff */
[----:B------:R-:W-:-:S05]  /*8c6f0*/  IMAD R14, R14, 0x110, RZ ;  /* 0x000001100e0e7824 */ /* 0x000fca00078e02ff */
[----:B------:R-:W-:-:S04]  /*8c700*/  LOP3.LUT R20, R14, 0x10, R5, 0x78, !PT ;  /* 0x000000100e147812 */ /* 0x000fc800078e7805 */
[----:B------:R-:W-:Y:S02]  /*8c710*/  LOP3.LUT R20, R20, 0x800, R15, 0xf8, !PT ;  /* 0x0000080014147812 */ /* 0x000fe400078ef80f */
[----:B------:R-:W-:Y:S04]  /*8c720*/  LDSM.16.M88.4 R12, [R28+UR5+0x3000] ;  /* 0x003000051c0c783b */ /* 0x000fe80008000200 */
[----:B------:R-:W-:Y:S04]  /*8c730*/  LDSM.16.MT88.4 R16, [R20+UR5+0x20000] ;  /* 0x020000051410783b */ /* 0x000fe80008004200 */
[----:B-1----:R-:W-:Y:S01]  /*8c740*/  STL.64 [R1+0x1b0], R8 ;  /* 0x0001b00801007387 */ /* 0x002fe20000100a00 */
[----:B------:R-:W-:-:S02]  /*8c750*/  IMAD.MOV.U32 R6, RZ, RZ, R8 ;  /* 0x000000ffff067224 */ /* 0x000fc400078e0008 */
[----:B------:R-:W-:Y:S01]  /*8c760*/  IMAD.MOV.U32 R5, RZ, RZ, R9 ;  /* 0x000000ffff057224 */ /* 0x000fe200078e0009 */
[----:B------:R-:W-:Y:S04]  /*8c770*/  STL.64 [R1+0x1b8], R10 ;  /* 0x0001b80a01007387 */ /* 0x000fe80000100a00 */
[----:B------:R-:W0:Y:S04]  /*8c780*/  LDSM.16.M88.4 R8, [R28+UR5+0x1000] ;  /* 0x001000051c08783b */ /* 0x000e280008000200 */
[----:B------:R-:W-:Y:S04]  /*8c790*/  LDSM.16.MT88.4 R20, [R20+UR5+0x20080] ;  /* 0x020080051414783b */ /* 0x000fe80008004200 */
[----:B0-----:R-:W-:Y:S01]  /*8c7a0*/  STL.64 [R1+0x1a0], R8 ;  /* 0x0001a00801007387 */ /* 0x001fe20000100a00 */
[----:B------:R-:W-:-:S02]  /*8c7b0*/  IMAD.MOV.U32 R4, RZ, RZ, R8 ;  /* 0x000000ffff047224 */ /* 0x000fc400078e0008 */
[----:B------:R-:W-:Y:S01]  /*8c7c0*/  IMAD.MOV.U32 R3, RZ, RZ, R9 ;  /* 0x000000ffff037224 */ /* 0x000fe200078e0009 */
[----:B------:R-:W-:Y:S04]  /*8c7d0*/  STL.64 [R1+0x1a8], R10 ;  /* 0x0001a80a01007387 */ /* 0x000fe80000100a00 */
[----:B------:R-:W0:Y:S04]  /*8c7e0*/  LDSM.16.M88.4 R8, [R28+UR5+0x4000] ;  /* 0x004000051c08783b */ /* 0x000e280008000200 */
[----:B------:R-:W-:Y:S04]  /*8c7f0*/  STL.64 [R1+0x190], R24 ;  /* 0x0001901801007387 */ /* 0x000fe80000100a00 */
[----:B------:R-:W-:Y:S04]  /*8c800*/  STL.64 [R1+0x198], R26 ;  /* 0x0001981a01007387 */ /* 0x000fe80000100a00 */
[----:B------:R-:W-:Y:S04]  /*8c810*/  STL.64 [R1+0x180], R12 ;  /* 0x0001800c01007387 */ /* 0x000fe80000100a00 */
[----:B------:R-:W-:Y:S04]  /*8c820*/  STL.64 [R1+0x188], R14 ;  /* 0x0001880e01007387 */ /* 0x000fe80000100a00 */
[----:B------:R-:W1:Y:S04]  /*8c830*/  LDSM.16.M88.4 R24, [R28+UR5+0x5000] ;  /* 0x005000051c18783b */ /* 0x000e680008000200 */
[----:B------:R-:W-:Y:S04]  /*8c840*/  LDSM.16.M88.4 R12, [R28+UR5+0x6000] ;  /* 0x006000051c0c783b */ /* 0x000fe80008000200 */
[----:B0-----:R-:W-:Y:S04]  /*8c850*/  STL.64 [R1+0x170], R8 ;  /* 0x0001700801007387 */ /* 0x001fe80000100a00 */
[----:B------:R-:W-:Y:S04]  /*8c860*/  STL.64 [R1+0x178], R10 ;  /* 0x0001780a01007387 */ /* 0x000fe80000100a00 */
[----:B------:R-:W0:Y:S04]  /*8c870*/  LDSM.16.M88.4 R8, [R28+UR5+0x7000] ;  /* 0x007000051c08783b */ /* 0x000e280008000200 */
[----:B-1----:R-:W-:Y:S04]  /*8c880*/  STL.64 [R1+0x160], R24 ;  /* 0x0001601801007387 */ /* 0x002fe80000100a00 */
[----:B------:R-:W-:Y:S04]  /*8c890*/  STL.64 [R1+0x168], R26 ;  /* 0x0001681a01007387 */ /* 0x000fe80000100a00 */
[----:B------:R-:W-:Y:S04]  /*8c8a0*/  LDSM.16.M88.4 R24, [R28+UR5+0x13000] ;  /* 0x013000051c18783b */ /* 0x000fe80008000200 */
[----:B0-----:R-:W-:Y:S01]  /*8c8b0*/  STL.64 [R1+0x140], R8 ;  /* 0x0001400801007387 */ /* 0x001fe20000100a00 */
[----:B------:R-:W-:-:S03]  /*8c8c0*/  IMAD.MOV.U32 R29, RZ, RZ, R9 ;  /* 0x000000ffff1d7224 */ /* 0x000fc600078e0009 */
[----:B------:R-:W-:Y:S04]  /*8c8d0*/  STL.64 [R1+0x150], R12 ;  /* 0x0001500c01007387 */ /* 0x000fe80000100a00 */
[----:B------:R-:W-:Y:S04]  /*8c8e0*/  STL.64 [R1+0x158], R14 ;  /* 0x0001580e01007387 */ /* 0x000fe80000100a00 */
[----:B------:R-:W-:Y:S04]  /*8c8f0*/  STL.64 [R1+0x148], R10 ;  /* 0x0001480a01007387 */ /* 0x000fe80000100a00 */
[----:B------:R-:W0:Y:S04]  /*8c900*/  LDSM.16.M88.4 R8, [R28+UR5+0x8000] ;  /* 0x008000051c08783b */ /* 0x000e280008000200 */
[----:B------:R-:W-:Y:S04]  /*8c910*/  STL [R1+0xe9b0], R29 ;  /* 0x00e9b01d01007387 */ /* 0x000fe80000100800 */
[----:B------:R-:W1:Y:S04]  /*8c920*/  LDSM.16.M88.4 R12, [R28+UR5+0x9000] ;  /* 0x009000051c0c783b */ /* 0x000e680008000200 */
[----:B0-----:R-:W-:Y:S01]  /*8c930*/  STL.64 [R1+0x130], R8 ;  /* 0x0001300801007387 */ /* 0x001fe20000100a00 */
[----:B------:R-:W-:-:S02]  /*8c940*/  IMAD.MOV.U32 R2, RZ, RZ, R8 ;  /* 0x000000ffff027224 */ /* 0x000fc400078e0008 */
[----:B------:R-:W-:Y:S01]  /*8c950*/  IMAD.MOV.U32 R0, RZ, RZ, R9 ;  /* 0x000000ffff007224 */ /* 0x000fe200078e0009 */
[----:B------:R-:W-:Y:S04]  /*8c960*/  STL.64 [R1+0x138], R10 ;  /* 0x0001380a01007387 */ /* 0x000fe80000100a00 */
[----:B------:R-:W0:Y:S04]  /*8c970*/  LDSM.16.M88.4 R8, [R28+UR5+0xa000] ;  /* 0x00a000051c08783b */ /* 0x000e280008000200 */
[----:B------:R-:W-:Y:S04]  /*8c980*/  STL [R1+0xe9b8], R0 ;  /* 0x00e9b80001007387 */ /* 0x000fe80000100800 */
[----:B------:R2:W-:Y:S04]  /*8c990*/  STL [R1+0xe9b4], R2 ;  /* 0x00e9b40201007387 */ /* 0x0005e80000100800 */
[----:B-1----:R-:W-:Y:S04]  /*8c9a0*/  STL.64 [R1+0x120], R12 ;  /* 0x0001200c01007387 */ /* 0x002fe80000100a00 */
[----:B------:R-:W-:Y:S04]  /*8c9b0*/  STL.64 [R1+0x128], R14 ;  /* 0x0001280e01007387 */ /* 0x000fe80000100a00 */
[----:B------:R-:W-:Y:S04]  /*8c9c0*/  LDSM.16.M88.4 R12, [R28+UR5+0x14000] ;  /* 0x014000051c0c783b */ /* 0x000fe80008000200 */
[----:B0-----:R-:W-:Y:S01]  /*8c9d0*/  STL.64 [R1+0x110], R8 ;  /* 0x0001100801007387 */ /* 0x001fe20000100a00 */
[----:B--2---:R-:W-:-:S02]  /*8c9e0*/  IMAD.MOV.U32 R2, RZ, RZ, R8 ;  /* 0x000000ffff027224 */ /* 0x004fc400078e0008 */
[----:B------:R-:W-:Y:S01]  /*8c9f0*/  IMAD.MOV.U32 R29, RZ, RZ, R9 ;  /* 0x000000ffff1d7224 */ /* 0x000fe200078e0009 */
[----:B------:R-:W-:Y:S04]  /*8ca00*/  STL.64 [R1+0x118], R10 ;  /* 0x0001180a01007387 */ /* 0x000fe80000100a00 */
[----:B------:R-:W0:Y:S04]  /*8ca10*/  LDSM.16.M88.4 R8, [R28+UR5+0xb000] ;  /* 0x00b000051c08783b */ /* 0x000e280008000200 */
[----:B------:R-:W-:Y:S04]  /*8ca20*/  STL [R1+0xe9c0], R29 ;  /* 0x00e9c01d01007387 */ /* 0x000fe80000100800 */
[----:B------:R-:W-:Y:S04]  /*8ca30*/  STL [R1+0xe9bc], R2 ;  /* 0x00e9bc0201007387 */ /* 0x000fe80000100800 */
[----:B0-----:R-:W-:Y:S01]  /*8ca40*/  STL.64 [R1+0x100], R8 ;  /* 0x0001000801007387 */ /* 0x001fe20000100a00 */
[----:B------:R-:W-:-:S03]  /*8ca50*/  IMAD.MOV.U32 R0, RZ, RZ, R9 ;  /* 0x000000ffff007224 */ /* 0x000fc600078e0009 */
[----:B------:R-:W-:Y:S04]  /*8ca60*/  STL.64 [R1+0x108], R10 ;  /* 0x0001080a01007387 */ /* 0x000fe80000100a00 */
[----:B------:R-:W0:Y:S04]  /*8ca70*/  LDSM.16.M88.4 R8, [R28+UR5+0xc000] ;  /* 0x00c000051c08783b */ /* 0x000e280008000200 */
[----:B------:R-:W-:Y:S04]  /*8ca80*/  STL [R1+0xe9c8], R0 ;  /* 0x00e9c80001007387 */ /* 0x000fe80000100800 */
[----:B0-----:R-:W-:Y:S01]  /*8ca90*/  STL.64 [R1+0xf0], R8 ;  /* 0x0000f00801007387 */ /* 0x001fe20000100a00 */
[----:B------:R-:W-:-:S02]  /*8caa0*/  IMAD.MOV.U32 R29, RZ, RZ, R8 ;  /* 0x000000ffff1d7224 */ /* 0x000fc400078e0008 */
        /* <DEDUP_REMOVED lines=27> */
[----:B0-----:R-:W-:Y:S01]  /*8cc60*/  STL.64 [R1+0xa0], R8 ;  /* 0x0000a00801007387 */ /* 0x001fe20000100a00 */
[----:B------:R-:W-:-:S03]  /*8cc70*/  IMAD.MOV.U32 R0, RZ, RZ, R9 ;  /* 0x000000ffff007224 */ /* 0x000fc600078e0009 */
[----:B------:R-:W-:Y:S04]  /*8cc80*/  STL.64 [R1+0xa8], R10 ;  /* 0x0000a80a01007387 */ /* 0x000fe80000100a00 */
[----:B------:R-:W0:Y:S04]  /*8cc90*/  LDSM.16.M88.4 R8, [R28+UR5+0x12000] ;  /* 0x012000051c08783b */ /* 0x000e280008000200 */
[----:B0-----:R-:W-:Y:S04]  /*8cca0*/  STL.64 [R1+0x90], R8 ;  /* 0x0000900801007387 */ /* 0x001fe80000100a00 */
[----:B------:R-:W-:Y:S04]  /*8ccb0*/  STL.64 [R1+0x98], R10 ;  /* 0x0000980a01007387 */ /* 0x000fe80000100a00 */
[----:B------:R-:W0:Y:S04]  /*8ccc0*/  LDSM.16.M88.4 R8, [R28+UR5+0x15000] ;  /* 0x015000051c08783b */ /* 0x000e280008000200 */
[----:B------:R-:W-:Y:S04]  /*8ccd0*/  STL.64 [R1+0x80], R24 ;  /* 0x0000801801007387 */ /* 0x000fe80000100a00 */
[----:B------:R-:W-:Y:S04]  /*8cce0*/  STL.64 [R1+0x88], R26 ;  /* 0x0000881a01007387 */ /* 0x000fe80000100a00 */
[----:B------:R-:W1:Y:S04]  /*8ccf0*/  LDSM.16.M88.4 R24, [R28+UR5+0x16000] ;  /* 0x016000051c18783b */ /* 0x000e680008000200 */
[----:B------:R-:W-:Y:S04]  /*8cd00*/  STL.64 [R1+0x70], R12 ;  /* 0x0000700c01007387 */ /* 0x000fe80000100a00 */
[----:B------:R-:W-:Y:S04]  /*8cd10*/  STL.64 [R1+0x78], R14 ;  /* 0x0000780e01007387 */ /* 0x000fe80000100a00 */
[----:B------:R-:W2:Y:S04]  /*8cd20*/  LDSM.16.M88.4 R12, [R28+UR5+0x17000] ;  /* 0x017000051c0c783b */ /* 0x000ea80008000200 */
[----:B0-----:R-:W-:Y:S04]  /*8cd30*/  STL.64 [R1+0x60], R8 ;  /* 0x0000600801007387 */ /* 0x001fe80000100a00 */
[----:B------:R-:W-:Y:S04]  /*8cd40*/  STL.64 [R1+0x68], R10 ;  /* 0x0000680a01007387 */ /* 0x000fe80000100a00 */
[----:B------:R-:W0:Y:S04]  /*8cd50*/  LDSM.16.M88.4 R8, [R28+UR5+0x18000] ;  /* 0x018000051c08783b */ /* 0x000e280008000200 */
[----:B-1----:R-:W-:Y:S04]  /*8cd60*/  STL.64 [R1+0x50], R24 ;  /* 0x0000501801007387 */ /* 0x002fe80000100a00 */
[----:B------:R-:W-:Y:S04]  /*8cd70*/  STL.64 [R1+0x58], R26 ;  /* 0x0000581a01007387 */ /* 0x000fe80000100a00 */
[----:B------:R-:W1:Y:S04]  /*8cd80*/  LDSM.16.M88.4 R24, [R28+UR5+0x19000] ;  /* 0x019000051c18783b */ /* 0x000e680008000200 */
[----:B--2---:R-:W-:Y:S04]  /*8cd90*/  STL.64 [R1+0x40], R12 ;  /* 0x0000400c01007387 */ /* 0x004fe80000100a00 */
[----:B------:R-:W-:Y:S04]  /*8cda0*/  STL.64 [R1+0x48], R14 ;  /* 0x0000480e01007387 */ /* 0x000fe80000100a00 */
[----:B------:R-:W2:Y:S04]  /*8cdb0*/  LDSM.16.M88.4 R12, [R28+UR5+0x1a000] ;  /* 0x01a000051c0c783b */ /* 0x000ea80008000200 */
[----:B0-----:R-:W-:Y:S04]  /*8cdc0*/  STL.64 [R1+0x30], R8 ;  /* 0x0000300801007387 */ /* 0x001fe80000100a00 */
[----:B------:R-:W-:Y:S04]  /*8cdd0*/  STL.64 [R1+0x38], R10 ;  /* 0x0000380a01007387 */ /* 0x000fe80000100a00 */
[----:B------:R-:W-:Y:S04]  /*8cde0*/  LDSM.16.M88.4 R8, [R28+UR5+0x1b000] ;  /* 0x01b000051c08783b */ /* 0x000fe80008000200 */
[----:B-1----:R-:W-:Y:S04]  /*8cdf0*/  STL.64 [R1+0x20], R24 ;  /* 0x0000201801007387 */ /* 0x002fe80000100a00 */
[----:B------:R-:W-:Y:S04]  /*8ce00*/  STL.64 [R1+0x28], R26 ;  /* 0x0000281a01007387 */ /* 0x000fe80000100a00 */
[----:B------:R-:W0:Y:S04]  /*8ce10*/  LDSM.16.M88.4 R24, [R28+UR5+0x1c000] ;  /* 0x01c000051c18783b */ /* 0x000e280008000200 */
[----:B--2---:R-:W-:Y:S04]  /*8ce20*/  STL.64 [R1+0x10], R12 ;  /* 0x0000100c01007387 */ /* 0x004fe80000100a00 */
[----:B------:R-:W-:Y:S04]  /*8ce30*/  STL.64 [R1+0x18], R14 ;  /* 0x0000180e01007387 */ /* 0x000fe80000100a00 */
[----:B------:R-:W1:Y:S04]  /*8ce40*/  LDSM.16.M88.4 R12, [R28+UR5+0x1d000] ;  /* 0x01d000051c0c783b */ /* 0x000e680008000200 */
[----:B0-----:R-:W-:Y:S04]  /*8ce50*/  STL [R1+0xd9a8], R26 ;  /* 0x00d9a81a01007387 */ /* 0x001fe80000100800 */
[----:B------:R-:W-:Y:S04]  /*8ce60*/  STL.64 [R1], R8 ;  /* 0x0000000801007387 */ /* 0x000fe80000100a00 */
[----:B------:R-:W-:Y:S04]  /*8ce70*/  STL.64 [R1+0x8], R10 ;  /* 0x0000080a01007387 */ /* 0x000fe80000100a00 */
[----:B------:R-:W0:Y:S04]  /*8ce80*/  LDSM.16.M88.4 R8, [R28+UR5+0x1e000] ;  /* 0x01e000051c08783b */ /* 0x000e280008000200 */
[----:B------:R-:W-:Y:S04]  /*8ce90*/  STL [R1+0xd9a4], R27 ;  /* 0x00d9a41b01007387 */ /* 0x000fe80000100800 */
[----:B------:R2:W-:Y:S04]  /*8cea0*/  STL.64 [R1+0xea00], R24 ;  /* 0x00ea001801007387 */ /* 0x0005e80000100a00 */
[----:B-1----:R-:W-:Y:S04]  /*8ceb0*/  STL [R1+0xd98c], R14 ;  /* 0x00d98c0e01007387 */ /* 0x002fe80000100800 */
[----:B------:R-:W-:Y:S04]  /*8cec0*/  STL [R1+0xd988], R15 ;  /* 0x00d9880f01007387 */ /* 0x000fe80000100800 */
[----:B------:R-:W-:Y:S01]  /*8ced0*/  STL.64 [R1+0xe9e8], R12 ;  /* 0x00e9e80c01007387 */ /* 0x000fe20000100a00 */
[----:B--2---:R-:W-:-:S02]  /*8cee0*/  IMAD.MOV.U32 R24, RZ, RZ, R6 ;  /* 0x000000ffff187224 */ /* 0x004fc400078e0006 */
[----:B------:R-:W-:Y:S01]  /*8cef0*/  IMAD.MOV.U32 R25, RZ, RZ, R5 ;  /* 0x000000ffff197224 */ /* 0x000fe200078e0005 */
[----:B0-----:R0:W-:Y:S04]  /*8cf00*/  STL [R1+0xe824], R8 ;  /* 0x00e8240801007387 */ /* 0x0011e80000100800 */
[----:B------:R1:W-:Y:S04]  /*8cf10*/  STL [R1+0xe820], R9 ;  /* 0x00e8200901007387 */ /* 0x0003e80000100800 */
[----:B------:R-:W-:Y:S01]  /*8cf20*/  STL [R1+0xd9ac], R10 ;  /* 0x00d9ac0a01007387 */ /* 0x000fe20000100800 */
[----:B0-----:R-:W-:-:S03]  /*8cf30*/  IMAD.MOV.U32 R8, RZ, RZ, R4 ;  /* 0x000000ffff087224 */ /* 0x001fc600078e0004 */
[----:B------:R-:W0:Y:S01]  /*8cf40*/  LDSM.16.M88.4 R4, [R28+UR5+0x1f000] ;  /* 0x01f000051c04783b */ /* 0x000e220008000200 */
[----:B-1----:R-:W-:-:S03]  /*8cf50*/  IMAD.MOV.U32 R9, RZ, RZ, R3 ;  /* 0x000000ffff097224 */ /* 0x002fc600078e0003 */
[----:B------:R-:W-:Y:S04]  /*8cf60*/  STL [R1+0xd9a0], R11 ;  /* 0x00d9a00b01007387 */ /* 0x000fe80000100800 */
[----:B------:R1:W-:Y:S04]  /*8cf70*/  STL.64 [R1+0xea08], R8 ;  /* 0x00ea080801007387 */ /* 0x0003e80000100a00 */
[----:B-1----:R-:W2:Y:S04]  /*8cf80*/  LDL.LU.64 R8, [R1+0x11b0] ;  /* 0x0011b00001087983 */ /* 0x002ea80000300a00 */
[----:B------:R-:W2:Y:S04]  /*8cf90*/  LDL.LU.64 R10, [R1+0x11b8] ;  /* 0x0011b800010a7983 */ /* 0x000ea80000300a00 */
[----:B0-----:R-:W-:Y:S04]  /*8cfa0*/  STL [R1+0xe828], R5 ;  /* 0x00e8280501007387 */ /* 0x001fe80000100800 */
[----:B------:R-:W-:Y:S04]  /*8cfb0*/  STL [R1+0xd74c], R6 ;  /* 0x00d74c0601007387 */ /* 0x000fe80000100800 */
[----:B------:R-:W-:Y:S04]  /*8cfc0*/  STL [R1+0xd748], R7 ;  /* 0x00d7480701007387 */ /* 0x000fe80000100800 */
[----:B------:R-:W-:Y:S04]  /*8cfd0*/  STL [R1+0xe9c4], R4 ;  /* 0x00e9c40401007387 */ /* 0x000fe80000100800 */
[----:B------:R-:W-:Y:S04]  /*8cfe0*/  STL [R1+0x9dc8], R28 ;  /* 0x009dc81c01007387 */ /* 0x000fe80000100800 */
[----:B------:R-:W3:Y:S04]  /*8cff0*/  LDL.LU.64 R12, [R1+0x1190] ;  /* 0x00119000010c7983 */ /* 0x000ee80000300a00 */
[----:B------:R-:W4:Y:S01]  /*8d000*/  LDL.LU.64 R14, [R1+0x1198] ;  /* 0x00119800010e7983 */ /* 0x000f220000300a00 */
[C---:B--2---:R-:W-:Y:S03]  /*8d010*/  HMMA.16816.F32.BF16 R24, R16.reuse, R24, R8 ;  /* 0x000000181018723c */ /* 0x044fe60000041808 */
[----:B----4-:R-:W-:Y:S04]  /*8d020*/  STL.64 [R1+0xe9f8], R14 ;  /* 0x00e9f80e01007387 */ /* 0x010fe80000100a00 */
[----:B---3--:R0:W-:Y:S04]  /*8d030*/  STL.64 [R1+0xe9f0], R12 ;  /* 0x00e9f00c01007387 */ /* 0x0081e80000100a00 */
[----:B0-----:R-:W2:Y:S04]  /*8d040*/  LDL.LU.64 R12, [R1+0x11a0] ;  /* 0x0011a000010c7983 */ /* 0x001ea80000300a00 */
[----:B------:R-:W2:Y:S04]  /*8d050*/  LDL.LU.64 R14, [R1+0x11a8] ;  /* 0x0011a800010e7983 */ /* 0x000ea80000300a00 */
[----:B------:R-:W3:Y:S04]  /*8d060*/  LDL.LU.64 R4, [R1+0x1180] ;  /* 0x0011800001047983 */ /* 0x000ee80000300a00 */
[----:B------:R-:W3:Y:S04]  /*8d070*/  LDL.LU.64 R6, [R1+0x1188] ;  /* 0x0011880001067983 */ /* 0x000ee80000300a00 */
[----:B------:R-:W-:Y:S04]  /*8d080*/  STL [R1+0xe808], R21 ;  /* 0x00e8081501007387 */ /* 0x000fe80000100800 */
[----:B------:R-:W-:Y:S04]  /*8d090*/  STL [R1+0xe804], R22 ;  /* 0x00e8041601007387 */ /* 0x000fe80000100800 */
[----:B------:R-:W-:Y:S04]  /*8d0a0*/  STL [R1+0xe800], R23 ;  /* 0x00e8001701007387 */ /* 0x000fe80000100800 */
[----:B------:R-:W2:Y:S04]  /*8d0b0*/  LDL.LU.64 R8, [R1+0xea08] ;  /* 0x00ea080001087983 */ /* 0x000ea80000300a00 */
[----:B------:R0:W-:Y:S04]  /*8d0c0*/  STL.64 [R1+0x11b0], R24 ;  /* 0x0011b01801007387 */ /* 0x0001e80000100a00 */
[----:B------:R1:W-:Y:S04]  /*8d0d0*/  STL.64 [R1+0x11b8], R26 ;  /* 0x0011b81a01007387 */ /* 0x0003e80000100a00 */
[----:B0-----:R-:W4:Y:S01]  /*8d0e0*/  LDL.LU.64 R24, [R1+0xea00] ;  /* 0x00ea000001187983 */ /* 0x001f220000300a00 */
[----:B--2---:R-:W-:-:S15]  /*8d0f0*/  HMMA.16816.F32.BF16 R12, R16, R8, R12 ;  /* 0x00000008100c723c */ /* 0x004fde000004180c */
[----:B------:R-:W-:-:S04]  /*8d100*/  NOP ;  /* 0x0000000000007918 */ /* 0x000fc80000000000 */
[----:B-1----:R-:W-:Y:S02]  /*8d110*/  IMAD.MOV.U32 R26, RZ, RZ, R13 ;  /* 0x000000ffff1a7224 */ /* 0x002fe400078e000d */
[----:B------:R-:W-:Y:S02]  /*8d120*/  IMAD.MOV.U32 R27, RZ, RZ, R14 ;  /* 0x000000ffff1b7224 */ /* 0x000fe400078e000e */
[----:B------:R-:W-:Y:S02]  /*8d130*/  IMAD.MOV.U32 R11, RZ, RZ, R15 ;  /* 0x000000ffff0b7224 */ /* 0x000fe400078e000f */
[----:B------:R-:W-:Y:S01]  /*8d140*/  IMAD.MOV.U32 R10, RZ, RZ, R12 ;  /* 0x000000ffff0a7224 */ /* 0x000fe200078e000c */
[----:B------:R-:W2:Y:S04]  /*8d150*/  LDL.LU.64 R14, [R1+0xe9f8] ;  /* 0x00e9f800010e7983 */ /* 0x000ea80000300a00 */
[----:B------:R-:W2:Y:S04]  /*8d160*/  LDL.LU.64 R12, [R1+0xe9f0] ;  /* 0x00e9f000010c7983 */ /* 0x000ea80000300a00 */
[----:B------:R-:W-:Y:S04]  /*8d170*/  STL.64 [R1+0xe848], R26 ;  /* 0x00e8481a01007387 */ /* 0x000fe80000100a00 */
[----:B----4-:R0:W-:Y:S04]  /*8d180*/  STL.64 [R1+0xe840], R24 ;  /* 0x00e8401801007387 */ /* 0x0101e80000100a00 */
[----:B0-----:R-:W3:Y:S04]  /*8d190*/  LDL.64 R24, [R1+0x180] ;  /* 0x0001800001187983 */ /* 0x001ee80000100a00 */
[----:B------:R-:W-:Y:S04]  /*8d1a0*/  STL [R1+0xdc34], R11 ;  /* 0x00dc340b01007387 */ /* 0x000fe80000100800 */
[----:B------:R-:W-:Y:S04]  /*8d1b0*/  STL [R1+0xdc30], R10 ;  /* 0x00dc300a01007387 */ /* 0x000fe80000100800 */
[----:B------:R-:W2:Y:S01]  /*8d1c0*/  LDL.64 R8, [R1+0x190] ;  /* 0x0001900001087983 */ /* 0x000ea20000100a00 */
[C---:B---3--:R-:W-:Y:S08]  /*8d1d0*/  HMMA.16816.F32.BF16 R4, R16.reuse, R24, R4 ;  /* 0x000000181004723c */ /* 0x048ff00000041804 */
[----:B--2---:R-:W-:Y:S01]  /*8d1e0*/  HMMA.16816.F32.BF16 R12, R16, R8, R12 ;  /* 0x00000008100c723c */ /* 0x004fe2000004180c */
[----:B------:R-:W-:-:S02]  /*8d1f0*/  IMAD.MOV.U32 R23, RZ, RZ, R8 ;  /* 0x000000ffff177224 */ /* 0x000fc400078e0008 */
[----:B------:R-:W-:Y:S02]  /*8d200*/  IMAD.MOV.U32 R3, RZ, RZ, R9 ;  /* 0x000000ffff037224 */ /* 0x000fe400078e0009 */
[----:B------:R-:W-:Y:S02]  /*8d210*/  IMAD.MOV.U32 R21, RZ, RZ, R24 ;  /* 0x000000ffff157224 */ /* 0x000fe400078e0018 */
[----:B------:R-:W-:-:S12]  /*8d220*/  IMAD.MOV.U32 R22, RZ, RZ, R25 ;  /* 0x000000ffff167224 */ /* 0x000fd800078e0019 */
[----:B------:R0:W-:Y:S04]  /*8d230*/  STL.64 [R1+0x1190], R12 ;  /* 0x0011900c01007387 */ /* 0x0001e80000100a00 */
[----:B------:R1:W-:Y:S04]  /*8d240*/  STL.64 [R1+0x1198], R14 ;  /* 0x0011980e01007387 */ /* 0x0003e80000100a00 */
[----:B0-----:R-:W2:Y:S04]  /*8d250*/  LDL.LU.64 R12, [R1+0xe9e8] ;  /* 0x00e9e800010c7983 */ /* 0x001ea80000300a00 */
[----:B------:R-:W-:Y:S01]  /*8d260*/  STL.64 [R1+0x1188], R6 ;  /* 0x0011880601007387 */ /* 0x000fe20000100a00 */
[----:B-1----:R-:W-:-:S02]  /*8d270*/  IMAD.MOV.U32 R14, RZ, RZ, R4 ;  /* 0x000000ffff0e7224 */ /* 0x002fc400078e0004 */
[----:B------:R-:W-:Y:S01]  /*8d280*/  IMAD.MOV.U32 R15, RZ, RZ, R5 ;  /* 0x000000ffff0f7224 */ /* 0x000fe200078e0005 */
[----:B------:R-:W3:Y:S04]  /*8d290*/  LDL.LU.64 R8, [R1+0x1170] ;  /* 0x0011700001087983 */ /* 0x000ee80000300a00 */
[----:B------:R-:W3:Y:S04]  /*8d2a0*/  LDL.LU.64 R10, [R1+0x1178] ;  /* 0x00117800010a7983 */ /* 0x000ee80000300a00 */
[----:B------:R-:W4:Y:S04]  /*8d2b0*/  LDL.64 R24, [R1+0x70] ;  /* 0x0000700001187983 */ /* 0x000f280000100a00 */
[----:B----4-:R0:W-:Y:S04]  /*8d2c0*/  STL.64 [R1+0xe8a8], R24 ;  /* 0x00e8a81801007387 */ /* 0x0101e80000100a00 */
[----:B0-----:R-:W4:Y:S04]  /*8d2d0*/  LDL.64 R24, [R1+0x90] ;  /* 0x0000900001187983 */ /* 0x001f280000100a00 */
[----:B----4-:R0:W-:Y:S04]  /*8d2e0*/  STL.64 [R1+0xe8b8], R24 ;  /* 0x00e8b81801007387 */ /* 0x0101e80000100a00 */
[----:B0-----:R-:W4:Y:S01]  /*8d2f0*/  LDL R24, [R1+0xa0] ;  /* 0x0000a00001187983 */ /* 0x001f220000100800 */
[----:B------:R-:W-:-:S03]  /*8d300*/  IMAD.MOV.U32 R25, RZ, RZ, R0 ;  /* 0x000000ffff197224 */ /* 0x000fc600078e0000 */
[----:B------:R-:W2:Y:S04]  /*8d310*/  LDL.LU R0, [R1+0xe9e0] ;  /* 0x00e9e00001007983 */ /* 0x000ea80000300800 */
[----:B----4-:R0:W-:Y:S04]  /*8d320*/  STL.64 [R1+0xe8d0], R24 ;  /* 0x00e8d01801007387 */ /* 0x0101e80000100a00 */
[----:B------:R-:W-:Y:S04]  /*8d330*/  STL.64 [R1+0xe818], R22 ;  /* 0x00e8181601007387 */ /* 0x000fe80000100a00 */
[----:B------:R1:W-:Y:S01]  /*8d340*/  STL.64 [R1+0xe810], R20 ;  /* 0x00e8101401007387 */ /* 0x0003e20000100a00 */
[----:B0-----:R-:W-:-:S02]  /*8d350*/  IMAD.MOV.U32 R24, RZ, RZ, R29 ;  /* 0x000000ffff187224 */ /* 0x001fc400078e001d */
[----:B------:R-:W-:Y:S01]  /*8d360*/  IMAD.MOV.U32 R25, RZ, RZ, R2 ;  /* 0x000000ffff197224 */ /* 0x000fe200078e0002 */
[----:B-1----:R-:W4:Y:S04]  /*8d370*/  LDL R20, [R1+0x80] ;  /* 0x0000800001147983 */ /* 0x002f280000100800 */
[----:B------:R-:W4:Y:S04]  /*8d380*/  LDL R21, [R1+0x84] ;  /* 0x0000840001157983 */ /* 0x000f280000100800 */
[----:B------:R-:W3:Y:S04]  /*8d390*/  LDL.LU R29, [R1+0xe9dc] ;  /* 0x00e9dc00011d7983 */ /* 0x000ee80000300800 */
[----:B------:R-:W3:Y:S04]  /*8d3a0*/  LDL.LU R2, [R1+0xe9d8] ;  /* 0x00e9d80001027983 */ /* 0x000ee80000300800 */
[----:B------:R0:W-:Y:S04]  /*8d3b0*/  STL.64 [R1+0xe8e0], R24 ;  /* 0x00e8e01801007387 */ /* 0x0001e80000100a00 */
[----:B0-----:R-:W3:Y:S01]  /*8d3c0*/  LDL R24, [R1+0xc0] ;  /* 0x0000c00001187983 */ /* 0x001ee20000100800 */
[----:B--2---:R-:W-:-:S03]  /*8d3d0*/  IMAD.MOV.U32 R25, RZ, RZ, R0 ;  /* 0x000000ffff197224 */ /* 0x004fc600078e0000 */
[----:B------:R-:W2:Y:S04]  /*8d3e0*/  LDL.LU R0, [R1+0xe9d4] ;  /* 0x00e9d40001007983 */ /* 0x000ea80000300800 */
[----:B------:R-:W2:Y:S04]  /*8d3f0*/  LDL.LU.64 R4, [R1+0x1160] ;  /* 0x0011600001047983 */ /* 0x000ea80000300a00 */
[----:B------:R-:W2:Y:S04]  /*8d400*/  LDL.LU.64 R6, [R1+0x1168] ;  /* 0x0011680001067983 */ /* 0x000ea80000300a00 */
[----:B---3--:R0:W-:Y:S04]  /*8d410*/  STL.64 [R1+0xe8f8], R24 ;  /* 0x00e8f81801007387 */ /* 0x0081e80000100a00 */
[----:B0-----:R-:W3:Y:S04]  /*8d420*/  LDL.64 R24, [R1+0x170] ;  /* 0x0001700001187983 */ /* 0x001ee80000100a00 */
[----:B----4-:R0:W-:Y:S04]  /*8d430*/  STL.64 [R1+0xe8b0], R20 ;  /* 0x00e8b01401007387 */ /* 0x0101e80000100a00 */
[----:B0-----:R-:W4:Y:S04]  /*8d440*/  LDL.64 R20, [R1+0x150] ;  /* 0x0001500001147983 */ /* 0x001f280000100a00 */
[----:B------:R-:W-:Y:S04]  /*8d450*/  STL [R1+0xdda0], R15 ;  /* 0x00dda00f01007387 */ /* 0x000fe80000100800 */
[----:B------:R0:W-:Y:S01]  /*8d460*/  STL [R1+0xdc54], R14 ;  /* 0x00dc540e01007387 */ /* 0x0001e20000100800 */
[----:B---3--:R-:W-:Y:S01]  /*8d470*/  HMMA.16816.F32.BF16 R8, R16, R24, R8 ;  /* 0x000000181008723c */ /* 0x008fe20000041808 */
[----:B0-----:R-:W-:-:S02]  /*8d480*/  IMAD.MOV.U32 R14, RZ, RZ, R25 ;  /* 0x000000ffff0e7224 */ /* 0x001fc400078e0019 */
[----:B------:R-:W-:-:S15]  /*8d490*/  IMAD.MOV.U32 R25, RZ, RZ, R29 ;  /* 0x000000ffff197224 */ /* 0x000fde00078e001d */
[----:B------:R-:W-:Y:S01]  /*8d4a0*/  NOP ;  /* 0x0000000000007918 */ /* 0x000fe20000000000 */
[----:B------:R0:W-:Y:S04]  /*8d4b0*/  STL.64 [R1+0x1170], R8 ;  /* 0x0011700801007387 */ /* 0x0001e80000100a00 */
[----:B------:R-:W-:Y:S01]  /*8d4c0*/  STL.64 [R1+0x1178], R10 ;  /* 0x0011780a01007387 */ /* 0x000fe20000100a00 */
[----:B0-----:R-:W-:Y:S02]  /*8d4d0*/  IMAD.MOV.U32 R9, RZ, RZ, R24 ;  /* 0x000000ffff097224 */ /* 0x001fe400078e0018 */
[----:B------:R-:W-:Y:S02]  /*8d4e0*/  IMAD.MOV.U32 R24, RZ, RZ, R2 ;  /* 0x000000ffff187224 */ /* 0x000fe400078e0002 */
[----:B------:R-:W3:Y:S04]  /*8d4f0*/  LDL.LU R2, [R1+0xe9d0] ;  /* 0x00e9d00001027983 */ /* 0x000ee80000300800 */
[----:B------:R-:W3:Y:S04]  /*8d500*/  LDL.LU R29, [R1+0xe9cc] ;  /* 0x00e9cc00011d7983 */ /* 0x000ee80000300800 */
[----:B------:R0:W-:Y:S04]  /*8d510*/  STL.64 [R1+0xe910], R24 ;  /* 0x00e9101801007387 */ /* 0x0001e80000100a00 */
[----:B0-----:R-:W3:Y:S01]  /*8d520*/  LDL R24, [R1+0xe0] ;  /* 0x0000e00001187983 */ /* 0x001ee20000100800 */
[----:B--2---:R-:W-:-:S03]  /*8d530*/  IMAD.MOV.U32 R25, RZ, RZ, R0 ;  /* 0x000000ffff197224 */ /* 0x004fc600078e0000 */
[----:B------:R-:W2:Y:S04]  /*8d540*/  LDL.LU R0, [R1+0xe9c8] ;  /* 0x00e9c80001007983 */ /* 0x000ea80000300800 */
[----:B---3--:R0:W-:Y:S04]  /*8d550*/  STL.64 [R1+0xe928], R24 ;  /* 0x00e9281801007387 */ /* 0x0081e80000100a00 */
[----:B0-----:R-:W3:Y:S04]  /*8d560*/  LDL.64 R24, [R1+0x160] ;  /* 0x0001600001187983 */ /* 0x001ee80000100a00 */
[----:B------:R-:W-:Y:S04]  /*8d570*/  STL [R1+0xe8c8], R14 ;  /* 0x00e8c80e01007387 */ /* 0x000fe80000100800 */
[----:B------:R0:W-:Y:S04]  /*8d580*/  STL.64 [R1+0xe8c0], R12 ;  /* 0x00e8c00c01007387 */ /* 0x0001e80000100a00 */
[----:B0-----:R-:W4:Y:S04]  /*8d590*/  LDL.LU.64 R12, [R1+0x1150] ;  /* 0x00115000010c7983 */ /* 0x001f280000300a00 */
[----:B------:R-:W4:Y:S01]  /*8d5a0*/  LDL.LU.64 R14, [R1+0x1158] ;  /* 0x00115800010e7983 */ /* 0x000f220000300a00 */
[----:B---3--:R-:W-:-:S15]  /*8d5b0*/  HMMA.16816.F32.BF16 R4, R16, R24, R4 ;  /* 0x000000181004723c */ /* 0x008fde0000041804 */
[----:B------:R-:W-:-:S04]  /*8d5c0*/  NOP ;  /* 0x0000000000007918 */ /* 0x000fc80000000000 */
[----:B------:R0:W-:Y:S04]  /*8d5d0*/  STL.64 [R1+0x1160], R4 ;  /* 0x0011600401007387 */ /* 0x0001e80000100a00 */
[----:B------:R1:W-:Y:S01]  /*8d5e0*/  STL.64 [R1+0x1168], R6 ;  /* 0x0011680601007387 */ /* 0x0003e20000100a00 */
[----:B----4-:R-:W-:Y:S03]  /*8d5f0*/  HMMA.16816.F32.BF16 R12, R16, R20, R12 ;  /* 0x00000014100c723c */ /* 0x010fe6000004180c */
[----:B0-----:R-:W3:Y:S01]  /*8d600*/  LDL.LU R4, [R1+0xe9c4] ;  /* 0x00e9c40001047983 */ /* 0x001ee20000300800 */
[----:B-1----:R-:W-:Y:S02]  /*8d610*/  IMAD.MOV.U32 R7, RZ, RZ, R24 ;  /* 0x000000ffff077224 */ /* 0x002fe400078e0018 */
[----:B------:R-:W-:-:S02]  /*8d620*/  IMAD.MOV.U32 R6, RZ, RZ, R25 ;  /* 0x000000ffff067224 */ /* 0x000fc400078e0019 */
[----:B------:R-:W-:Y:S02]  /*8d630*/  IMAD.MOV.U32 R24, RZ, RZ, R29 ;  /* 0x000000ffff187224 */ /* 0x000fe400078e001d */
[----:B------:R-:W-:Y:S01]  /*8d640*/  IMAD.MOV.U32 R25, RZ, RZ, R2 ;  /* 0x000000ffff197224 */ /* 0x000fe200078e0002 */
[----:B------:R-:W4:Y:S04]  /*8d650*/  LDL.LU R29, [R1+0xe9c0] ;  /* 0x00e9c000011d7983 */ /* 0x000f280000300800 */
[----:B------:R-:W3:Y:S01]  /*8d660*/  LDL.LU R2, [R1+0xe9bc] ;  /* 0x00e9bc0001027983 */ /* 0x000ee20000300800 */
[----:B------:R-:W-:Y:S02]  /*8d670*/  IMAD.MOV.U32 R8, RZ, RZ, R21 ;  /* 0x000000ffff087224 */ /* 0x000fe400078e0015 */
[----:B------:R-:W-:Y:S01]  /*8d680*/  IMAD.MOV.U32 R5, RZ, RZ, R20 ;  /* 0x000000ffff057224 */ /* 0x000fe200078e0014 */
[----:B------:R0:W-:Y:S04]  /*8d690*/  STL.64 [R1+0xe940], R24 ;  /* 0x00e9401801007387 */ /* 0x0001e80000100a00 */
[----:B------:R-:W-:Y:S04]  /*8d6a0*/  STL.64 [R1+0x1150], R12 ;  /* 0x0011500c01007387 */ /* 0x000fe80000100a00 */
[----:B------:R-:W-:Y:S04]  /*8d6b0*/  STL.64 [R1+0x1158], R14 ;  /* 0x0011580e01007387 */ /* 0x000fe80000100a00 */
[----:B0-----:R-:W3:Y:S01]  /*8d6c0*/  LDL R24, [R1+0x100] ;  /* 0x0001000001187983 */ /* 0x001ee20000100800 */
[----:B--2---:R-:W-:-:S03]  /*8d6d0*/  IMAD.MOV.U32 R25, RZ, RZ, R0 ;  /* 0x000000ffff197224 */ /* 0x004fc600078e0000 */
[----:B------:R-:W2:Y:S04]  /*8d6e0*/  LDL.LU R0, [R1+0xe9b8] ;  /* 0x00e9b80001007983 */ /* 0x000ea80000300800 */
[----:B---3--:R0:W-:Y:S02]  /*8d6f0*/  STL.64 [R1+0xe958], R24 ;  /* 0x00e9581801007387 */ /* 0x0081e40000100a00 */
[----:B0-----:R-:W-:Y:S02]  /*8d700*/  IMAD.MOV.U32 R24, RZ, RZ, R2 ;  /* 0x000000ffff187224 */ /* 0x001fe400078e0002 */
[----:B----4-:R-:W-:Y:S01]  /*8d710*/  IMAD.MOV.U32 R25, RZ, RZ, R29 ;  /* 0x000000ffff197224 */ /* 0x010fe200078e001d */
[----:B------:R-:W3:Y:S04]  /*8d720*/  LDL.LU R2, [R1+0xe9b4] ;  /* 0x00e9b40001027983 */ /* 0x000ee80000300800 */
[----:B------:R-:W4:Y:S04]  /*8d730*/  LDL.LU R29, [R1+0xe9b0] ;  /* 0x00e9b000011d7983 */ /* 0x000f280000300800 */
[----:B------:R0:W-:Y:S04]  /*8d740*/  STL.64 [R1+0xe970], R24 ;  /* 0x00e9701801007387 */ /* 0x0001e80000100a00 */
[----:B0-----:R-:W2:Y:S04]  /*8d750*/  LDL R24, [R1+0x120] ;  /* 0x0001200001187983 */ /* 0x001ea80000100800 */
[----:B------:R-:W2:Y:S04]  /*8d760*/  LDL R25, [R1+0x124] ;  /* 0x0001240001197983 */ /* 0x000ea80000100800 */
[----:B--2---:R0:W-:Y:S04]  /*8d770*/  STL.64 [R1+0xe988], R24 ;  /* 0x00e9881801007387 */ /* 0x0041e80000100a00 */
[----:B0-----:R-:W2:Y:S04]  /*8d780*/  LDL.LU.64 R24, [R1+0x1130] ;  /* 0x0011300001187983 */ /* 0x001ea80000300a00 */
[----:B------:R-:W2:Y:S04]  /*8d790*/  LDL.LU.64 R26, [R1+0x1138] ;  /* 0x00113800011a7983 */ /* 0x000ea80000300a00 */
[----:B--2---:R-:W-:Y:S04]  /*8d7a0*/  STL.64 [R1+0xe998], R26 ;  /* 0x00e9981a01007387 */ /* 0x004fe80000100a00 */
[----:B------:R0:W-:Y:S04]  /*8d7b0*/  STL.64 [R1+0xe990], R24 ;  /* 0x00e9901801007387 */ /* 0x0001e80000100a00 */
[----:B0-----:R-:W2:Y:S01]  /*8d7c0*/  LDL R24, [R1+0x140] ;  /* 0x0001400001187983 */ /* 0x001ea20000100800 */
[----:B----4-:R-:W-:-:S03]  /*8d7d0*/  IMAD.MOV.U32 R25, RZ, RZ, R29 ;  /* 0x000000ffff197224 */ /* 0x010fc600078e001d */
[----:B------:R0:W-:Y:S04]  /*8d7e0*/  STL.64 [R1+0xe8d8], R8 ;  /* 0x00e8d80801007387 */ /* 0x0001e80000100a00 */
[----:B0-----:R-:W4:Y:S04]  /*8d7f0*/  LDL.LU.64 R8, [R1+0x10b0] ;  /* 0x0010b00001087983 */ /* 0x001f280000300a00 */
[----:B------:R-:W2:Y:S04]  /*8d800*/  LDL.LU.64 R10, [R1+0x10b8] ;  /* 0x0010b800010a7983 */ /* 0x000ea80000300a00 */
[----:B--2---:R-:W-:Y:S04]  /*8d810*/  STL.64 [R1+0xe8f0], R10 ;  /* 0x00e8f00a01007387 */ /* 0x004fe80000100a00 */
[----:B----4-:R0:W-:Y:S04]  /*8d820*/  STL.64 [R1+0xe8e8], R8 ;  /* 0x00e8e80801007387 */ /* 0x0101e80000100a00 */
[----:B0-----:R-:W2:Y:S04]  /*8d830*/  LDL.LU.64 R8, [R1+0x10c0] ;  /* 0x0010c00001087983 */ /* 0x001ea80000300a00 */
[----:B------:R-:W4:Y:S04]  /*8d840*/  LDL.LU.64 R10, [R1+0x10c8] ;  /* 0x0010c800010a7983 */ /* 0x000f280000300a00 */
[----:B----4-:R-:W-:Y:S04]  /*8d850*/  STL.64 [R1+0xe908], R10 ;  /* 0x00e9080a01007387 */ /* 0x010fe80000100a00 */
[----:B--2---:R0:W-:Y:S04]  /*8d860*/  STL.64 [R1+0xe900], R8 ;  /* 0x00e9000801007387 */ /* 0x0041e80000100a00 */
        /* <DEDUP_REMOVED lines=25> */
[----:B------:R-:W2:Y:S04]  /*8da00*/  LDL.LU.64 R10, [R1+0x1148] ;  /* 0x00114800010a7983 */ /* 0x000ea80000300a00 */
[----:B------:R-:W4:Y:S04]  /*8da10*/  LDL.LU.64 R12, [R1+0x10a0] ;  /* 0x0010a000010c7983 */ /* 0x000f280000300a00 */
[----:B------:R-:W4:Y:S04]  /*8da20*/  LDL.LU.64 R14, [R1+0x10a8] ;  /* 0x0010a800010e7983 */ /* 0x000f280000300a00 */
[----:B------:R-:W4:Y:S04]  /*8da30*/  LDL.LU.64 R20, [R1+0x1090] ;  /* 0x0010900001147983 */ /* 0x000f280000300a00 */
[----:B------:R-:W4:Y:S04]  /*8da40*/  LDL.LU.64 R22, [R1+0x1098] ;  /* 0x0010980001167983 */ /* 0x000f280000300a00 */
[----:B------:R-:W-:Y:S04]  /*8da50*/  STL.64 [R1+0xe838], R6 ;  /* 0x00e8380601007387 */ /* 0x000fe80000100a00 */
[----:B------:R3:W-:Y:S02]  /*8da60*/  STL.64 [R1+0xe830], R4 ;  /* 0x00e8300401007387 */ /* 0x0007e40000100a00 */
[----:B---3--:R-:W-:-:S02]  /*8da70*/  IMAD.MOV.U32 R4, RZ, RZ, R2 ;  /* 0x000000ffff047224 */ /* 0x008fc400078e0002 */
[----:B------:R-:W-:Y:S01]  /*8da80*/  IMAD.MOV.U32 R5, RZ, RZ, R0 ;  /* 0x000000ffff057224 */ /* 0x000fe200078e0000 */
[----:B--2---:R-:W-:Y:S01]  /*8da90*/  HMMA.16816.F32.BF16 R24, R16, R24, R8 ;  /* 0x000000181018723c */ /* 0x004fe20000041808 */
[----:B------:R-:W2:Y:S04]  /*8daa0*/  LDL.LU.64 R10, [R1+0xe9a8] ;  /* 0x00e9a800010a7983 */ /* 0x000ea80000300a00 */
[----:B------:R-:W2:-:S14]  /*8dab0*/  LDL.LU.64 R8, [R1+0xe9a0] ;  /* 0x00e9a00001087983 */ /* 0x000e9c0000300a00 */
[----:B------:R-:W-:Y:S04]  /*8dac0*/  STL.64 [R1+0x1140], R24 ;  /* 0x0011401801007387 */ /* 0x000fe80000100a00 */
[----:B------:R0:W-:Y:S04]  /*8dad0*/  STL.64 [R1+0x1148], R26 ;  /* 0x0011481a01007387 */ /* 0x0001e80000100a00 */
[----:B0-----:R-:W3:Y:S04]  /*8dae0*/  LDL.LU.64 R26, [R1+0xe998] ;  /* 0x00e99800011a7983 */ /* 0x001ee80000300a00 */
[----:B------:R-:W3:Y:S02]  /*8daf0*/  LDL.LU.64 R24, [R1+0xe990] ;  /* 0x00e9900001187983 */ /* 0x000ee40000300a00 */
[----:B---3--:R-:W-:Y:S02]  /*8db00*/  HMMA.16816.F32.BF16 R4, R16, R4, R24 ;  /* 0x000000041004723c */ /* 0x008fe40000041818 */
[----:B------:R-:W2:-:S15]  /*8db10*/  LDL.LU.64 R24, [R1+0xe988] ;  /* 0x00e9880001187983 */ /* 0x000e9e0000300a00 */
[----:B------:R-:W-:Y:S02]  /*8db20*/  NOP ;  /* 0x0000000000007918 */ /* 0x000fe40000000000 */
[----:B------:R0:W-:Y:S04]  /*8db30*/  STL.64 [R1+0x1130], R4 ;  /* 0x0011300401007387 */ /* 0x0001e80000100a00 */
[----:B------:R1:W-:Y:S04]  /*8db40*/  STL.64 [R1+0x1138], R6 ;  /* 0x0011380601007387 */ /* 0x0003e80000100a00 */
[----:B0-----:R-:W3:Y:S04]  /*8db50*/  LDL.LU.64 R4, [R1+0x1070] ;  /* 0x0010700001047983 */ /* 0x001ee80000300a00 */
[----:B-1----:R-:W3:Y:S01]  /*8db60*/  LDL.LU.64 R6, [R1+0x1078] ;  /* 0x0010780001067983 */ /* 0x002ee20000300a00 */
[----:B--2---:R-:W-:Y:S03]  /*8db70*/  HMMA.16816.F32.BF16 R24, R16, R24, R8 ;  /* 0x000000181018723c */ /* 0x004fe60000041808 */
[----:B------:R-:W2:Y:S04]  /*8db80*/  LDL.LU.64 R10, [R1+0xe980] ;  /* 0x00e98000010a7983 */ /* 0x000ea80000300a00 */
[----:B------:R-:W2:-:S12]  /*8db90*/  LDL.LU.64 R8, [R1+0xe978] ;  /* 0x00e9780001087983 */ /* 0x000e980000300a00 */
[----:B------:R0:W-:Y:S04]  /*8dba0*/  STL.64 [R1+0x1120], R24 ;  /* 0x0011201801007387 */ /* 0x0001e80000100a00 */
[----:B------:R2:W-:Y:S04]  /*8dbb0*/  STL.64 [R1+0x1128], R26 ;  /* 0x0011281a01007387 */ /* 0x0005e80000100a00 */
[----:B0-----:R-:W2:Y:S02]  /*8dbc0*/  LDL.LU.64 R24, [R1+0xe970] ;  /* 0x00e9700001187983 */ /* 0x001ea40000300a00 */
[----:B--2---:R-:W-:Y:S02]  /*8dbd0*/  HMMA.16816.F32.BF16 R24, R16, R24, R8 ;  /* 0x000000181018723c */ /* 0x004fe40000041808 */
[----:B------:R-:W2:Y:S04]  /*8dbe0*/  LDL.LU.64 R10, [R1+0xe968] ;  /* 0x00e96800010a7983 */ /* 0x000ea80000300a00 */
[----:B------:R-:W2:-:S13]  /*8dbf0*/  LDL.LU.64 R8, [R1+0xe960] ;  /* 0x00e9600001087983 */ /* 0x000e9a0000300a00 */
        /* <DEDUP_REMOVED lines=34> */
[----:B------:R-:W2:-:S15]  /*8de20*/  LDL.LU.64 R8, [R1+0xe8d8] ;  /* 0x00e8d80001087983 */ /* 0x000e9e0000300a00 */
[----:B------:R-:W-:Y:S02]  /*8de30*/  NOP ;  /* 0x0000000000007918 */ /* 0x000fe40000000000 */
[----:B------:R0:W-:Y:S04]  /*8de40*/  STL.64 [R1+0x10b0], R24 ;  /* 0x0010b01801007387 */ /* 0x0001e80000100a00 */
[----:B------:R4:W-:Y:S04]  /*8de50*/  STL.64 [R1+0x10b8], R26 ;  /* 0x0010b81a01007387 */ /* 0x0009e80000100a00 */
[----:B0-----:R-:W4:Y:S02]  /*8de60*/  LDL.LU.64 R24, [R1+0xe8d0] ;  /* 0x00e8d00001187983 */ /* 0x001f240000300a00 */
[----:B----4-:R-:W-:Y:S02]  /*8de70*/  HMMA.16816.F32.BF16 R24, R16, R24, R12 ;  /* 0x000000181018723c */ /* 0x010fe4000004180c */
[----:B------:R-:W4:Y:S04]  /*8de80*/  LDL.LU R14, [R1+0xe8c8] ;  /* 0x00e8c800010e7983 */ /* 0x000f280000300800 */
[----:B------:R-:W2:-:S13]  /*8de90*/  LDL.LU.64 R12, [R1+0xe8c0] ;  /* 0x00e8c000010c7983 */ /* 0x000e9a0000300a00 */
[----:B------:R0:W-:Y:S04]  /*8dea0*/  STL.64 [R1+0x10a0], R24 ;  /* 0x0010a01801007387 */ /* 0x0001e80000100a00 */
[----:B------:R-:W-:Y:S04]  /*8deb0*/  STL.64 [R1+0x10a8], R26 ;  /* 0x0010a81a01007387 */ /* 0x000fe80000100a00 */
[----:B0-----:R-:W2:Y:S02]  /*8dec0*/  LDL.LU.64 R24, [R1+0xe8b8] ;  /* 0x00e8b80001187983 */ /* 0x001ea40000300a00 */
[----:B--2---:R-:W-:Y:S01]  /*8ded0*/  HMMA.16816.F32.BF16 R20, R16, R24, R20 ;  /* 0x000000181014723c */ /* 0x004fe20000041814 */
[----:B------:R-:W-:-:S02]  /*8dee0*/  IMAD.MOV.U32 R10, RZ, RZ, R25 ;  /* 0x000000ffff0a7224 */ /* 0x000fc400078e0019 */
[----:B------:R-:W-:-:S15]  /*8def0*/  IMAD.MOV.U32 R11, RZ, RZ, R24 ;  /* 0x000000ffff0b7224 */ /* 0x000fde00078e0018 */
[----:B------:R-:W-:Y:S01]  /*8df00*/  NOP ;  /* 0x0000000000007918 */ /* 0x000fe20000000000 */
[----:B------:R0:W-:Y:S04]  /*8df10*/  STL.64 [R1+0x1090], R20 ;  /* 0x0010901401007387 */ /* 0x0001e80000100a00 */
[----:B------:R-:W-:Y:S04]  /*8df20*/  STL.64 [R1+0x1098], R22 ;  /* 0x0010981601007387 */ /* 0x000fe80000100a00 */
[----:B0-----:R-:W2:Y:S04]  /*8df30*/  LDL.LU.64 R20, [R1+0xe8b0] ;  /* 0x00e8b00001147983 */ /* 0x001ea80000300a00 */
[----:B------:R-:W3:Y:S04]  /*8df40*/  LDL.LU.64 R24, [R1+0xe8a8] ;  /* 0x00e8a80001187983 */ /* 0x000ee80000300a00 */
[----:B------:R-:W-:Y:S04]  /*8df50*/  STL [R1+0xe6f4], R10 ;  /* 0x00e6f40a01007387 */ /* 0x000fe80000100800 */
[----:B------:R-:W-:Y:S04]  /*8df60*/  STL [R1+0xe6f0], R11 ;  /* 0x00e6f00b01007387 */ /* 0x000fe80000100800 */
[----:B------:R0:W-:Y:S04]  /*8df70*/  STL.64 [R1+0xe890], R8 ;  /* 0x00e8900801007387 */ /* 0x0001e80000100a00 */
[----:B0-----:R-:W2:Y:S04]  /*8df80*/  LDL.LU.64 R8, [R1+0x1080] ;  /* 0x0010800001087983 */ /* 0x001ea80000300a00 */
[----:B------:R-:W2:Y:S01]  /*8df90*/  LDL.LU.64 R10, [R1+0x1088] ;  /* 0x00108800010a7983 */ /* 0x000ea20000300a00 */
[----:B---3--:R-:W-:Y:S01]  /*8dfa0*/  HMMA.16816.F32.BF16 R4, R16, R24, R4 ;  /* 0x000000181004723c */ /* 0x008fe20000041804 */
[----:B------:R-:W-:-:S02]  /*8dfb0*/  IMAD.MOV.U32 R28, RZ, RZ, R24 ;  /* 0x000000ffff1c7224 */ /* 0x000fc400078e0018 */
[----:B------:R-:W-:-:S05]  /*8dfc0*/  IMAD.MOV.U32 R15, RZ, RZ, R25 ;  /* 0x000000ffff0f7224 */ /* 0x000fca00078e0019 */
[----:B--2---:R-:W-:-:S15]  /*8dfd0*/  HMMA.16816.F32.BF16 R8, R16, R20, R8 ;  /* 0x000000141008723c */ /* 0x004fde0000041808 */
[----:B------:R-:W-:-:S04]  /*8dfe0*/  NOP ;  /* 0x0000000000007918 */ /* 0x000fc80000000000 */
[----:B------:R0:W-:Y:S04]  /*8dff0*/  STL.64 [R1+0x1080], R8 ;  /* 0x0010800801007387 */ /* 0x0001e80000100a00 */
[----:B------:R1:W-:Y:S04]  /*8e000*/  STL.64 [R1+0x1088], R10 ;  /* 0x0010880a01007387 */ /* 0x0003e80000100a00 */
[----:B------:R-:W-:Y:S04]  /*8e010*/  STL.64 [R1+0x1070], R4 ;  /* 0x0010700401007387 */ /* 0x000fe80000100a00 */
[----:B------:R-:W-:Y:S04]  /*8e020*/  STL.64 [R1+0x1078], R6 ;  /* 0x0010780601007387 */ /* 0x000fe80000100a00 */
[----:B0-----:R-:W2:Y:S04]  /*8e030*/  LDL.LU.64 R8, [R1+0x1050] ;  /* 0x0010500001087983 */ /* 0x001ea80000300a00 */
[----:B-1----:R-:W3:Y:S04]  /*8e040*/  LDL.LU.64 R10, [R1+0x1058] ;  /* 0x00105800010a7983 */ /* 0x002ee80000300a00 */
[----:B---3--:R-:W-:Y:S04]  /*8e050*/  STL.64 [R1+0xe8a0], R10 ;  /* 0x00e8a00a01007387 */ /* 0x008fe80000100a00 */
[----:B--2---:R0:W-:Y:S04]  /*8e060*/  STL.64 [R1+0xe898], R8 ;  /* 0x00e8980801007387 */ /* 0x0041e80000100a00 */
[----:B0-----:R-:W2:Y:S04]  /*8e070*/  LDL.LU.64 R8, [R1+0x1060] ;  /* 0x0010600001087983 */ /* 0x001ea80000300a00 */
[----:B------:R-:W2:Y:S04]  /*8e080*/  LDL.LU.64 R10, [R1+0x1068] ;  /* 0x00106800010a7983 */ /* 0x000ea80000300a00 */
[----:B------:R-:W3:Y:S04]  /*8e090*/  LDL.64 R4, [R1+0x30] ;  /* 0x0000300001047983 */ /* 0x000ee80000100a00 */
[----:B---3--:R0:W-:Y:S04]  /*8e0a0*/  STL.64 [R1+0xe888], R4 ;  /* 0x00e8880401007387 */ /* 0x0081e80000100a00 */
[----:B------:R-:W3:Y:S04]  /*8e0b0*/  LDL.64 R20, [R1+0x10] ;  /* 0x0000100001147983 */ /* 0x000ee80000100a00 */
[----:B0-----:R-:W2:Y:S04]  /*8e0c0*/  LDL.64 R4, [R1+0x50] ;  /* 0x0000500001047983 */ /* 0x001ea80000100a00 */
[----:B---3--:R0:W-:Y:S04]  /*8e0d0*/  STL.64 [R1+0xe868], R20 ;  /* 0x00e8681401007387 */ /* 0x0081e80000100a00 */
[----:B0-----:R-:W3:Y:S04]  /*8e0e0*/  LDL.64 R20, [R1+0x20] ;  /* 0x0000200001147983 */ /* 0x001ee80000100a00 */
[----:B---3--:R0:W-:Y:S04]  /*8e0f0*/  STL.64 [R1+0xe880], R20 ;  /* 0x00e8801401007387 */ /* 0x0081e80000100a00 */
[----:B------:R-:W3:Y:S04]  /*8e100*/  LDL.64 R24, [R1] ;  /* 0x0000000001187983 */ /* 0x000ee80000100a00 */
[----:B0-----:R-:W2:Y:S02]  /*8e110*/  LDL.64 R20, [R1+0x60] ;  /* 0x0000600001147983 */ /* 0x001ea40000100a00 */
[----:B--2---:R-:W-:Y:S02]  /*8e120*/  HMMA.16816.F32.BF16 R8, R16, R20, R8 ;  /* 0x000000141008723c */ /* 0x004fe40000041808 */
[----:B---3--:R0:W-:Y:S04]  /*8e130*/  STL.64 [R1+0xe860], R24 ;  /* 0x00e8601801007387 */ /* 0x0081e80000100a00 */
[----:B0-----:R-:W2:Y:S04]  /*8e140*/  LDL.64 R24, [R1+0x40] ;  /* 0x0000400001187983 */ /* 0x001ea80000100a00 */
[----:B------:R-:W-:Y:S04]  /*8e150*/  STL [R1+0xe778], R15 ;  /* 0x00e7780f01007387 */ /* 0x000fe80000100800 */
[----:B----4-:R-:W-:Y:S04]  /*8e160*/  STL [R1+0xe878], R14 ;  /* 0x00e8780e01007387 */ /* 0x010fe80000100800 */
[----:B------:R0:W-:Y:S04]  /*8e170*/  STL.64 [R1+0xe870], R12 ;  /* 0x00e8700c01007387 */ /* 0x0001e80000100a00 */
[----:B0-----:R-:W2:Y:S04]  /*8e180*/  LDL.LU.64 R12, [R1+0x1040] ;  /* 0x00104000010c7983 */ /* 0x001ea80000300a00 */
[----:B------:R-:W2:Y:S04]  /*8e190*/  LDL.LU.64 R14, [R1+0x1048] ;  /* 0x00104800010e7983 */ /* 0x000ea80000300a00 */
[----:B------:R-:W-:Y:S04]  /*8e1a0*/  STL [R1+0xe6f8], R28 ;  /* 0x00e6f81c01007387 */ /* 0x000fe80000100800 */
[----:B------:R-:W-:Y:S04]  /*8e1b0*/  STL.64 [R1+0x1060], R8 ;  /* 0x0010600801007387 */ /* 0x000fe80000100a00 */
[----:B------:R0:W-:Y:S04]  /*8e1c0*/  STL.64 [R1+0x1068], R10 ;  /* 0x0010680a01007387 */ /* 0x0001e80000100a00 */
[----:B0-----:R-:W3:Y:S04]  /*8e1d0*/  LDL.LU.64 R10, [R1+0xe8a0] ;  /* 0x00e8a000010a7983 */ /* 0x001ee80000300a00 */
[----:B------:R-:W3:Y:S01]  /*8e1e0*/  LDL.LU.64 R8, [R1+0xe898] ;  /* 0x00e8980001087983 */ /* 0x000ee20000300a00 */
[----:B------:R-:W-:-:S02]  /*8e1f0*/  IMAD.MOV.U32 R0, RZ, RZ, R21 ;  /* 0x000000ffff007224 */ /* 0x000fc400078e0015 */
[----:B------:R-:W-:Y:S02]  /*8e200*/  IMAD.MOV.U32 R2, RZ, RZ, R20 ;  /* 0x000000ffff027224 */ /* 0x000fe400078e0014 */
[----:B------:R-:W4:Y:S04]  /*8e210*/  LDL.LU.64 R20, [R1+0x1030] ;  /* 0x0010300001147983 */ /* 0x000f280000300a00 */
[----:B------:R-:W4:Y:S04]  /*8e220*/  LDL.LU.64 R22, [R1+0x1038] ;  /* 0x0010380001167983 */ /* 0x000f280000300a00 */
[----:B------:R-:W-:Y:S01]  /*8e230*/  STL [R1+0xe734], R0 ;  /* 0x00e7340001007387 */ /* 0x000fe20000100800 */
[----:B------:R-:W-:-:S03]  /*8e240*/  IMAD.MOV.U32 R29, RZ, RZ, R5 ;  /* 0x000000ffff1d7224 */ /* 0x000fc600078e0005 */
[----:B------:R-:W-:Y:S01]  /*8e250*/  STL [R1+0xe730], R2 ;  /* 0x00e7300201007387 */ /* 0x000fe20000100800 */
[----:B---3--:R-:W-:-:S15]  /*8e260*/  HMMA.16816.F32.BF16 R8, R16, R4, R8 ;  /* 0x000000041008723c */ /* 0x008fde0000041808 */
[----:B------:R-:W-:-:S04]  /*8e270*/  NOP ;  /* 0x0000000000007918 */ /* 0x000fc80000000000 */
[----:B------:R0:W-:Y:S04]  /*8e280*/  STL.64 [R1+0x1050], R8 ;  /* 0x0010500801007387 */ /* 0x0001e80000100a00 */
[----:B------:R1:W-:Y:S04]  /*8e290*/  STL.64 [R1+0x1058], R10 ;  /* 0x0010580a01007387 */ /* 0x0003e80000100a00 */
[----:B0-----:R-:W3:Y:S01]  /*8e2a0*/  LDL.LU.64 R8, [R1+0xe890] ;  /* 0x00e8900001087983 */ /* 0x001ee20000300a00 */
[----:B-1----:R-:W-:-:S03]  /*8e2b0*/  IMAD.MOV.U32 R11, RZ, RZ, R4 ;  /* 0x000000ffff0b7224 */ /* 0x002fc600078e0004 */
[----:B------:R-:W4:Y:S01]  /*8e2c0*/  LDL.LU.64 R4, [R1+0xe888] ;  /* 0x00e8880001047983 */ /* 0x000f220000300a00 */
[----:B--2---:R-:W-:Y:S01]  /*8e2d0*/  HMMA.16816.F32.BF16 R12, R16, R24, R12 ;  /* 0x00000018100c723c */ /* 0x004fe2000004180c */
[----:B------:R-:W-:Y:S02]  /*8e2e0*/  IMAD.MOV.U32 R10, RZ, RZ, R25 ;  /* 0x000000ffff0a7224 */ /* 0x000fe400078e0019 */
[----:B------:R-:W-:Y:S01]  /*8e2f0*/  STL [R1+0xe768], R29 ;  /* 0x00e7681d01007387 */ /* 0x000fe20000100800 */
[----:B------:R-:W-:-:S15]  /*8e300*/  IMAD.MOV.U32 R28, RZ, RZ, R24 ;  /* 0x000000ffff1c7224 */ /* 0x000fde00078e0018 */
[----:B------:R0:W-:Y:S04]  /*8e310*/  STL.64 [R1+0x1040], R12 ;  /* 0x0010400c01007387 */ /* 0x0001e80000100a00 */
[----:B------:R1:W-:Y:S04]  /*8e320*/  STL.64 [R1+0x1048], R14 ;  /* 0x0010480e01007387 */ /* 0x0003e80000100a00 */
[----:B0-----:R-:W2:Y:S04]  /*8e330*/  LDL.LU.64 R12, [R1+0x1020] ;  /* 0x00102000010c7983 */ /* 0x001ea80000300a00 */
[----:B-1----:R-:W2:Y:S04]  /*8e340*/  LDL.LU.64 R14, [R1+0x1028] ;  /* 0x00102800010e7983 */ /* 0x002ea80000300a00 */
[----:B------:R-:W2:Y:S04]  /*8e350*/  LDL.LU.64 R24, [R1+0x1010] ;  /* 0x0010100001187983 */ /* 0x000ea80000300a00 */
[----:B------:R-:W2:Y:S04]  /*8e360*/  LDL.LU.64 R26, [R1+0x1018] ;  /* 0x00101800011a7983 */ /* 0x000ea80000300a00 */
[----:B------:R-:W-:Y:S01]  /*8e370*/  STL.64 [R1+0xe858], R10 ;  /* 0x00e8580a01007387 */ /* 0x000fe20000100a00 */
[----:B----4-:R-:W-:Y:S03]  /*8e380*/  HMMA.16816.F32.BF16 R20, R16, R4, R20 ;  /* 0x000000041014723c */ /* 0x010fe60000041814 */
[----:B---3--:R0:W-:Y:S04]  /*8e390*/  STL.64 [R1+0xe850], R8 ;  /* 0x00e8500801007387 */ /* 0x0081e80000100a00 */
[----:B0-----:R-:W3:Y:S04]  /*8e3a0*/  LDL.LU.64 R8, [R1+0x1000] ;  /* 0x0010000001087983 */ /* 0x001ee80000300a00 */
[----:B------:R-:W3:Y:S04]  /*8e3b0*/  LDL.LU.64 R10, [R1+0x1008] ;  /* 0x00100800010a7983 */ /* 0x000ee80000300a00 */
[----:B------:R-:W-:Y:S04]  /*8e3c0*/  STL [R1+0xe76c], R28 ;  /* 0x00e76c1c01007387 */ /* 0x000fe80000100800 */
[----:B------:R0:W-:Y:S04]  /*8e3d0*/  STL.64 [R1+0x1030], R20 ;  /* 0x0010301401007387 */ /* 0x0001e80000100a00 */
[----:B------:R-:W-:Y:S04]  /*8e3e0*/  STL.64 [R1+0x1038], R22 ;  /* 0x0010381601007387 */ /* 0x000fe80000100a00 */
[----:B0-----:R-:W2:Y:S01]  /*8e3f0*/  LDL.LU.64 R20, [R1+0xe880] ;  /* 0x00e8800001147983 */ /* 0x001ea20000300a00 */
[----:B------:R-:W-:-:S02]  /*8e400*/  IMAD.MOV.U32 R2, RZ, RZ, R5 ;  /* 0x000000ffff027224 */ /* 0x000fc400078e0005 */
[----:B------:R-:W-:Y:S02]  /*8e410*/  IMAD.MOV.U32 R0, RZ, RZ, R4 ;  /* 0x000000ffff007224 */ /* 0x000fe400078e0004 */
[----:B------:R-:W4:Y:S04]  /*8e420*/  LDL.LU.64 R4, [R1+0xff0] ;  /* 0x000ff00001047983 */ /* 0x000f280000300a00 */
[----:B------:R-:W4:Y:S04]  /*8e430*/  LDL.LU.64 R6, [R1+0xff8] ;  /* 0x000ff80001067983 */ /* 0x000f280000300a00 */
[----:B------:R-:W-:Y:S04]  /*8e440*/  STL [R1+0xe780], R2 ;  /* 0x00e7800201007387 */ /* 0x000fe80000100800 */
[----:B------:R-:W-:Y:S01]  /*8e450*/  STL [R1+0xe77c], R0 ;  /* 0x00e77c0001007387 */ /* 0x000fe20000100800 */
[----:B--2---:R-:W-:Y:S01]  /*8e460*/  HMMA.16816.F32.BF16 R12, R16, R20, R12 ;  /* 0x00000014100c723c */ /* 0x004fe2000004180c */
[----:B------:R-:W-:-:S02]  /*8e470*/  IMAD.MOV.U32 R28, RZ, RZ, R20 ;  /* 0x000000ffff1c7224 */ /* 0x000fc400078e0014 */
[----:B------:R-:W-:-:S15]  /*8e480*/  IMAD.MOV.U32 R29, RZ, RZ, R21 ;  /* 0x000000ffff1d7224 */ /* 0x000fde00078e0015 */
[----:B------:R-:W-:Y:S01]  /*8e490*/  NOP ;  /* 0x0000000000007918 */ /* 0x000fe20000000000 */
[----:B------:R-:W-:Y:S04]  /*8e4a0*/  STL.64 [R1+0x1020], R12 ;  /* 0x0010200c01007387 */ /* 0x000fe80000100a00 */
[----:B------:R0:W-:Y:S04]  /*8e4b0*/  STL.64 [R1+0x1028], R14 ;  /* 0x0010280e01007387 */ /* 0x0001e80000100a00 */
[----:B0-----:R-:W2:Y:S04]  /*8e4c0*/  LDL.LU R14, [R1+0xe878] ;  /* 0x00e87800010e7983 */ /* 0x001ea80000300800 */
[----:B------:R-:W2:Y:S04]  /*8e4d0*/  LDL.LU.64 R12, [R1+0xe870] ;  /* 0x00e87000010c7983 */ /* 0x000ea80000300a00 */
[----:B------:R-:W2:Y:S04]  /*8e4e0*/  LDL.LU.64 R20, [R1+0xe868] ;  /* 0x00e8680001147983 */ /* 0x000ea80000300a00 */
[----:B------:R-:W-:Y:S01]  /*8e4f0*/  STL [R1+0xe784], R28 ;  /* 0x00e7841c01007387 */ /* 0x000fe20000100800 */
[----:B--2---:R-:W-:-:S15]  /*8e500*/  HMMA.16816.F32.BF16 R24, R16, R20, R24 ;  /* 0x000000141018723c */ /* 0x004fde0000041818 */
[----:B------:R-:W-:-:S04]  /*8e510*/  NOP ;  /* 0x0000000000007918 */ /* 0x000fc80000000000 */
[----:B------:R0:W-:Y:S04]  /*8e520*/  STL.64 [R1+0x1010], R24 ;  /* 0x0010101801007387 */ /* 0x0001e80000100a00 */
[----:B------:R-:W-:Y:S04]  /*8e530*/  STL.64 [R1+0x1018], R26 ;  /* 0x0010181a01007387 */ /* 0x000fe80000100a00 */
[----:B0-----:R-:W3:Y:S01]  /*8e540*/  LDL.LU.64 R24, [R1+0xe860] ;  /* 0x00e8600001187983 */ /* 0x001ee20000300a00 */
[----:B------:R-:W-:Y:S02]  /*8e550*/  IMAD.MOV.U32 R0, RZ, RZ, R20 ;  /* 0x000000ffff007224 */ /* 0x000fe400078e0014 */
[----:B------:R-:W-:-:S02]  /*8e560*/  IMAD.MOV.U32 R15, RZ, RZ, R21 ;  /* 0x000000ffff0f7224 */ /* 0x000fc400078e0015 */
[----:B------:R-:W2:Y:S04]  /*8e570*/  LDL.LU.64 R20, [R1+0xfe0] ;  /* 0x000fe00001147983 */ /* 0x000ea80000300a00 */
[----:B------:R-:W2:Y:S01]  /*8e580*/  LDL.LU.64 R22, [R1+0xfe8] ;  /* 0x000fe80001167983 */ /* 0x000ea20000300a00 */
[----:B---3--:R-:W-:Y:S01]  /*8e590*/  HMMA.16816.F32.BF16 R8, R16, R24, R8 ;  /* 0x000000181008723c */ /* 0x008fe20000041808 */
[----:B------:R-:W-:Y:S02]  /*8e5a0*/  IMAD.MOV.U32 R28, RZ, RZ, R24 ;  /* 0x000000ffff1c7224 */ /* 0x000fe400078e0018 */
[----:B------:R-:W-:-:S15]  /*8e5b0*/  IMAD.MOV.U32 R2, RZ, RZ, R25 ;  /* 0x000000ffff027224 */ /* 0x000fde00078e0019 */
[----:B------:R-:W-:Y:S01]  /*8e5c0*/  NOP ;  /* 0x0000000000007918 */ /* 0x000fe20000000000 */
[----:B------:R-:W-:Y:S04]  /*8e5d0*/  STL.64 [R1+0x1000], R8 ;  /* 0x0010000801007387 */ /* 0x000fe80000100a00 */
[----:B------:R0:W-:Y:S04]  /*8e5e0*/  STL.64 [R1+0x1008], R10 ;  /* 0x0010080a01007387 */ /* 0x0001e80000100a00 */
[----:B0-----:R-:W3:Y:S04]  /*8e5f0*/  LDL.LU.64 R10, [R1+0xe858] ;  /* 0x00e85800010a7983 */ /* 0x001ee80000300a00 */
[----:B------:R-:W2:Y:S04]  /*8e600*/  LDL.LU.64 R8, [R1+0xe850] ;  /* 0x00e8500001087983 */ /* 0x000ea80000300a00 */
[----:B------:R-:W2:Y:S04]  /*8e610*/  LDL.LU.64 R26, [R1+0xe848] ;  /* 0x00e84800011a7983 */ /* 0x000ea80000300a00 */
[----:B------:R-:W4:Y:S02]  /*8e620*/  LDL.LU.64 R24, [R1+0xe840] ;  /* 0x00e8400001187983 */ /* 0x000f240000300a00 */
[----:B----4-:R-:W-:-:S15]  /*8e630*/  HMMA.16816.F32.BF16 R4, R16, R24, R4 ;  /* 0x000000181004723c */ /* 0x010fde0000041804 */
[----:B------:R-:W-:-:S04]  /*8e640*/  NOP ;  /* 0x0000000000007918 */ /* 0x000fc80000000000 */
[----:B------:R-:W-:Y:S04]  /*8e650*/  STL.64 [R1+0xff0], R4 ;  /* 0x000ff00401007387 */ /* 0x000fe80000100a00 */
[----:B------:R0:W-:Y:S04]  /*8e660*/  STL.64 [R1+0xff8], R6 ;  /* 0x000ff80601007387 */ /* 0x0001e80000100a00 */
[----:B0-----:R-:W4:Y:S04]  /*8e670*/  LDL.LU.64 R6, [R1+0xe838] ;  /* 0x00e8380001067983 */ /* 0x001f280000300a00 */
[----:B------:R-:W3:Y:S04]  /*8e680*/  LDL.LU.64 R4, [R1+0xe830] ;  /* 0x00e8300001047983 */ /* 0x000ee80000300a00 */
[----:B--2---:R-:W-:Y:S04]  /*8e690*/  STL.64 [R1+0xe5f8], R26 ;  /* 0x00e5f81a01007387 */ /* 0x004fe80000100a00 */
[----:B------:R0:W-:Y:S02]  /*8e6a0*/  STL.64 [R1+0xe5f0], R24 ;  /* 0x00e5f01801007387 */ /* 0x0001e40000100a00 */
[----:B0-----:R-:W-:-:S02]  /*8e6b0*/  IMAD.MOV.U32 R25, RZ, RZ, R8 ;  /* 0x000000ffff197224 */ /* 0x001fc400078e0008 */
[----:B---3--:R-:W-:Y:S02]  /*8e6c0*/  IMAD.MOV.U32 R24, RZ, RZ, R5 ;  /* 0x000000ffff187224 */ /* 0x008fe400078e0005 */
[----:B------:R-:W2:Y:S04]  /*8e6d0*/  LDL.LU R5, [R1+0xe828] ;  /* 0x00e8280001057983 */ /* 0x000ea80000300800 */
[----:B------:R-:W3:Y:S04]  /*8e6e0*/  LDL.LU R8, [R1+0xe824] ;  /* 0x00e8240001087983 */ /* 0x000ee80000300800 */
[----:B------:R0:W-:Y:S02]  /*8e6f0*/  STL.64 [R1+0xe788], R24 ;  /* 0x00e7881801007387 */ /* 0x0001e40000100a00 */
[----:B0-----:R-:W-:-:S02]  /*8e700*/  IMAD.MOV.U32 R24, RZ, RZ, R9 ;  /* 0x000000ffff187224 */ /* 0x001fc400078e0009 */
[----:B------:R-:W-:Y:S01]  /*8e710*/  IMAD.MOV.U32 R25, RZ, RZ, R14 ;  /* 0x000000ffff197224 */ /* 0x000fe200078e000e */
[----:B------:R-:W3:Y:S04]  /*8e720*/  LDL.LU R9, [R1+0xe820] ;  /* 0x00e8200001097983 */ /* 0x000ee80000300800 */
[----:B------:R0:W-:Y:S04]  /*8e730*/  STL.64 [R1+0xe7d0], R24 ;  /* 0x00e7d01801007387 */ /* 0x0001e80000100a00 */
[----:B0-----:R-:W3:Y:S04]  /*8e740*/  LDL.LU.64 R24, [R1+0xfd0] ;  /* 0x000fd00001187983 */ /* 0x001ee80000300a00 */
[----:B------:R-:W3:Y:S01]  /*8e750*/  LDL.LU.64 R26, [R1+0xfd8] ;  /* 0x000fd800011a7983 */ /* 0x000ee20000300a00 */
[----:B------:R-:W-:-:S15]  /*8e760*/  HMMA.16816.F32.BF16 R20, R16, R12, R20 ;  /* 0x0000000c1014723c */ /* 0x000fde0000041814 */
[----:B------:R-:W-:-:S04]  /*8e770*/  NOP ;  /* 0x0000000000007918 */ /* 0x000fc80000000000 */
[----:B------:R-:W-:Y:S04]  /*8e780*/  STL.64 [R1+0xfe0], R20 ;  /* 0x000fe01401007387 */ /* 0x000fe80000100a00 */
[----:B------:R0:W-:Y:S04]  /*8e790*/  STL.64 [R1+0xfe8], R22 ;  /* 0x000fe81601007387 */ /* 0x0001e80000100a00 */
[----:B0-----:R-:W2:Y:S04]  /*8e7a0*/  LDL.LU.64 R22, [R1+0xe818] ;  /* 0x00e8180001167983 */ /* 0x001ea80000300a00 */
[----:B------:R-:W2:Y:S04]  /*8e7b0*/  LDL.LU.64 R20, [R1+0xe810] ;  /* 0x00e8100001147983 */ /* 0x000ea80000300a00 */
[----:B------:R-:W-:Y:S04]  /*8e7c0*/  STL [R1+0xe7e0], R15 ;  /* 0x00e7e00f01007387 */ /* 0x000fe80000100800 */
[----:B------:R0:W-:Y:S04]  /*8e7d0*/  STL.64 [R1+0xe7d8], R12 ;  /* 0x00e7d80c01007387 */ /* 0x0001e80000100a00 */
[----:B0-----:R-:W2:Y:S04]  /*8e7e0*/  LDL.LU.64 R12, [R1+0x570] ;  /* 0x00057000010c7983 */ /* 0x001ea80000300a00 */
[----:B------:R-:W2:Y:S01]  /*8e7f0*/  LDL.LU.64 R14, [R1+0x578] ;  /* 0x00057800010e7983 */ /* 0x000ea20000300a00 */
[----:B---3--:R-:W-:-:S15]  /*8e800*/  HMMA.16816.F32.BF16 R24, R16, R8, R24 ;  /* 0x000000081018723c */ /* 0x008fde0000041818 */
[----:B------:R-:W-:-:S04]  /*8e810*/  NOP ;  /* 0x0000000000007918 */ /* 0x000fc80000000000 */
[----:B------:R0:W-:Y:S04]  /*8e820*/  STL.64 [R1+0xfd0], R24 ;  /* 0x000fd01801007387 */ /* 0x0001e80000100a00 */
[----:B------:R-:W-:Y:S04]  /*8e830*/  STL.64 [R1+0xfd8], R26 ;  /* 0x000fd81a01007387 */ /* 0x000fe80000100a00 */
[----:B0-----:R-:W3:Y:S01]  /*8e840*/  LDL.64 R24, [R1+0x1a0] ;  /* 0x0001a00001187983 */ /* 0x001ee20000100a00 */
[----:B--2---:R-:W-:Y:S03]  /*8e850*/  HMMA.16816.F32.BF16 R12, R16, R4, R12 ;  /* 0x00000004100c723c */ /* 0x004fe6000004180c */
[----:B---3--:R0:W-:Y:S04]  /*8e860*/  STL.64 [R1+0xe7e8], R24 ;  /* 0x00e7e81801007387 */ /* 0x0081e80000100a00 */
[----:B0-----:R-:W2:Y:S04]  /*8e870*/  LDL R24, [R1+0x1b0] ;  /* 0x0001b00001187983 */ /* 0x001ea80000100800 */
[----:B------:R-:W2:Y:S04]  /*8e880*/  LDL R25, [R1+0x1b4] ;  /* 0x0001b40001197983 */ /* 0x000ea80000100800 */
[----:B------:R4:W-:Y:S04]  /*8e890*/  STL.64 [R1+0xe5e8], R8 ;  /* 0x00e5e80801007387 */ /* 0x0009e80000100a00 */
[----:B------:R-:W-:Y:S01]  /*8e8a0*/  STL.64 [R1+0xe700], R10 ;  /* 0x00e7000a01007387 */ /* 0x000fe20000100a00 */
[----:B----4-:R-:W-:-:S02]  /*8e8b0*/  IMAD.MOV.U32 R8, RZ, RZ, R7 ;  /* 0x000000ffff087224 */ /* 0x010fc400078e0007 */
[----:B------:R-:W-:-:S05]  /*8e8c0*/  IMAD.MOV.U32 R9, RZ, RZ, R6 ;  /* 0x000000ffff097224 */ /* 0x000fca00078e0006 */
[----:B------:R0:W-:Y:S04]  /*8e8d0*/  STL.64 [R1+0xe790], R8 ;  /* 0x00e7900801007387 */ /* 0x0001e80000100a00 */
[----:B------:R-:W-:Y:S04]  /*8e8e0*/  STL.64 [R1+0x578], R14 ;  /* 0x0005780e01007387 */ /* 0x000fe80000100a00 */
[----:B0-----:R-:W3:Y:S04]  /*8e8f0*/  LDL.LU.64 R8, [R1+0x4f0] ;  /* 0x0004f00001087983 */ /* 0x001ee80000300a00 */
[----:B------:R-:W4:Y:S01]  /*8e900*/  LDL.LU.64 R10, [R1+0x4f8] ;  /* 0x0004f800010a7983 */ /* 0x000f220000300a00 */
[----:B------:R-:W-:-:S02]  /*8e910*/  IMAD.MOV.U32 R6, RZ, RZ, R12 ;  /* 0x000000ffff067224 */ /* 0x000fc400078e000c */
[----:B------:R-:W-:Y:S01]  /*8e920*/  IMAD.MOV.U32 R7, RZ, RZ, R13 ;  /* 0x000000ffff077224 */ /* 0x000fe200078e000d */
[----:B----4-:R-:W-:Y:S04]  /*8e930*/  STL.64 [R1+0xe7a0], R10 ;  /* 0x00e7a00a01007387 */ /* 0x010fe80000100a00 */
[----:B---3--:R0:W-:Y:S02]  /*8e940*/  STL.64 [R1+0xe798], R8 ;  /* 0x00e7980801007387 */ /* 0x0081e40000100a00 */
[----:B0-----:R-:W-:Y:S02]  /*8e950*/  IMAD.MOV.U32 R8, RZ, RZ, R21 ;  /* 0x000000ffff087224 */ /* 0x001fe400078e0015 */
[----:B------:R-:W2:Y:S01]  /*8e960*/  LDL.LU R21, [R1+0xe808] ;  /* 0x00e8080001157983 */ /* 0x000ea20000300800 */
[----:B------:R-:W-:-:S03]  /*8e970*/  IMAD.MOV.U32 R9, RZ, RZ, R22 ;  /* 0x000000ffff097224 */ /* 0x000fc600078e0016 */
[----:B------:R-:W2:Y:S04]  /*8e980*/  LDL.LU R22, [R1+0xe804] ;  /* 0x00e8040001167983 */ /* 0x000ea80000300800 */
[----:B------:R-:W3:Y:S04]  /*8e990*/  LDL.LU.64 R12, [R1+0x520] ;  /* 0x00052000010c7983 */ /* 0x000ee80000300a00 */
[----:B------:R-:W4:Y:S04]  /*8e9a0*/  LDL.LU.64 R14, [R1+0x528] ;  /* 0x00052800010e7983 */ /* 0x000f280000300a00 */
[----:B----4-:R-:W-:Y:S04]  /*8e9b0*/  STL.64 [R1+0xe7f8], R14 ;  /* 0x00e7f80e01007387 */ /* 0x010fe80000100a00 */
[----:B---3--:R0:W-:Y:S04]  /*8e9c0*/  STL.64 [R1+0xe7f0], R12 ;  /* 0x00e7f00c01007387 */ /* 0x0081e80000100a00 */
[----:B0-----:R-:W2:Y:S04]  /*8e9d0*/  LDL.LU.64 R12, [R1+0x530] ;  /* 0x00053000010c7983 */ /* 0x001ea80000300a00 */
[----:B------:R-:W2:Y:S04]  /*8e9e0*/  LDL.LU.64 R14, [R1+0x538] ;  /* 0x00053800010e7983 */ /* 0x000ea80000300a00 */
[----:B------:R0:W-:Y:S02]  /*8e9f0*/  STL.64 [R1+0xe7b8], R8 ;  /* 0x00e7b80801007387 */ /* 0x0001e40000100a00 */
[----:B0-----:R-:W-:-:S02]  /*8ea00*/  IMAD.MOV.U32 R8, RZ, RZ, R23 ;  /* 0x000000ffff087224 */ /* 0x001fc400078e0017 */
[----:B------:R-:W2:Y:S04]  /*8ea10*/  LDL.LU R23, [R1+0xe800] ;  /* 0x00e8000001177983 */ /* 0x000ea80000300800 */
[----:B------:R-:W3:Y:S04]  /*8ea20*/  LDL.LU.64 R16, [R1+0x4d0] ;  /* 0x0004d00001107983 */ /* 0x000ee80000300a00 */
[----:B------:R-:W4:Y:S04]  /*8ea30*/  LDL.LU.64 R18, [R1+0x4d8] ;  /* 0x0004d80001127983 */ /* 0x000f280000300a00 */
[----:B----4-:R-:W-:Y:S04]  /*8ea40*/  STL.64 [R1+0xe7b0], R18 ;  /* 0x00e7b01201007387 */ /* 0x010fe80000100a00 */
[----:B---3--:R0:W-:Y:S04]  /*8ea50*/  STL.64 [R1+0xe7a8], R16 ;  /* 0x00e7a81001007387 */ /* 0x0081e80000100a00 */
[----:B0-----:R-:W3:Y:S04]  /*8ea60*/  LDL.LU.64 R16, [R1+0x500] ;  /* 0x0005000001107983 */ /* 0x001ee80000300a00 */
[----:B------:R-:W4:Y:S01]  /*8ea70*/  LDL.LU.64 R18, [R1+0x508] ;  /* 0x0005080001127983 */ /* 0x000f220000300a00 */
[----:B--2---:R-:W-:Y:S03]  /*8ea80*/  HMMA.16816.F32.BF16 R24, R20, R24, R12 ;  /* 0x000000181418723c */ /* 0x004fe6000004180c */
[----:B----4-:R-:W-:Y:S04]  /*8ea90*/  STL.64 [R1+0xe7c8], R18 ;  /* 0x00e7c81201007387 */ /* 0x010fe80000100a00 */
[----:B---3--:R0:W-:Y:S04]  /*8eaa0*/  STL.64 [R1+0xe7c0], R16 ;  /* 0x00e7c01001007387 */ /* 0x0081e80000100a00 */
[----:B0-----:R-:W2:Y:S04]  /*8eab0*/  LDL.LU.64 R16, [R1+0x510] ;  /* 0x0005100001107983 */ /* 0x001ea80000300a00 */
[----:B------:R-:W2:Y:S04]  /*8eac0*/  LDL.LU.64 R18, [R1+0x518] ;  /* 0x0005180001127983 */ /* 0x000ea80000300a00 */
[----:B------:R-:W-:Y:S04]  /*8ead0*/  STL [R1+0xdc24], R7 ;  /* 0x00dc240701007387 */ /* 0x000fe80000100800 */
[----:B------:R-:W-:Y:S04]  /*8eae0*/  STL [R1+0xdc20], R6 ;  /* 0x00dc200601007387 */ /* 0x000fe80000100800 */
[----:B------:R-:W3:Y:S04]  /*8eaf0*/  LDL.LU.64 R14, [R1+0xe7f8] ;  /* 0x00e7f800010e7983 */ /* 0x000ee80000300a00 */
[----:B------:R-:W3:Y:S04]  /*8eb00*/  LDL.LU.64 R12, [R1+0xe7f0] ;  /* 0x00e7f000010c7983 */ /* 0x000ee80000300a00 */
[----:B------:R0:W-:Y:S04]  /*8eb10*/  STL.64 [R1+0x530], R24 ;  /* 0x0005301801007387 */ /* 0x0001e80000100a00 */
[----:B------:R-:W-:Y:S04]  /*8eb20*/  STL.64 [R1+0x538], R26 ;  /* 0x0005381a01007387 */ /* 0x000fe80000100a00 */
[----:B0-----:R-:W3:Y:S01]  /*8eb30*/  LDL.LU.64 R24, [R1+0xe7e8] ;  /* 0x00e7e80001187983 */ /* 0x001ee20000300a00 */
[----:B------:R-:W-:-:S07]  /*8eb40*/  IMAD.MOV.U32 R9, RZ, RZ, R3 ;  /* 0x000000ffff097224 */ /* 0x000fce00078e0003 */
[C---:B--2---:R-:W-:Y:S08]  /*8eb50*/  HMMA.16816.F32.BF16 R8, R20.reuse, R8, R16 ;  /* 0x000000081408723c */ /* 0x044ff00000041810 */
[----:B---3--:R-:W-:Y:S01]  /*8eb60*/  HMMA.16816.F32.BF16 R12, R20, R24, R12 ;  /* 0x00000018140c723c */ /* 0x008fe2000004180c */
[----:B------:R-:W-:Y:S02]  /*8eb70*/  IMAD.MOV.U32 R6, RZ, RZ, R24 ;  /* 0x000000ffff067224 */ /* 0x000fe400078e0018 */
[----:B------:R-:W-:-:S15]  /*8eb80*/  IMAD.MOV.U32 R3, RZ, RZ, R25 ;  /* 0x000000ffff037224 */ /* 0x000fde00078e0019 */
[----:B------:R-:W-:Y:S01]  /*8eb90*/  NOP ;  /* 0x0000000000007918 */ /* 0x000fe20000000000 */
[----:B------:R-:W-:Y:S04]  /*8eba0*/  STL.64 [R1+0x520], R12 ;  /* 0x0005200c01007387 */ /* 0x000fe80000100a00 */
[----:B------:R0:W-:Y:S04]  /*8ebb0*/  STL.64 [R1+0x528], R14 ;  /* 0x0005280e01007387 */ /* 0x0001e80000100a00 */
[----:B0-----:R-:W2:Y:S04]  /*8ebc0*/  LDL.LU R15, [R1+0xe7e0] ;  /* 0x00e7e000010f7983 */ /* 0x001ea80000300800 */
[----:B------:R-:W3:Y:S04]  /*8ebd0*/  LDL.LU.64 R12, [R1+0xe7d8] ;  /* 0x00e7d800010c7983 */ /* 0x000ee80000300a00 */
[----:B------:R-:W4:Y:S04]  /*8ebe0*/  LDL.LU.64 R24, [R1+0xe7d0] ;  /* 0x00e7d00001187983 */ /* 0x000f280000300a00 */
[----:B------:R-:W-:Y:S04]  /*8ebf0*/  STL [R1+0xe608], R6 ;  /* 0x00e6080601007387 */ /* 0x000fe80000100800 */
[----:B------:R0:W-:Y:S04]  /*8ec00*/  STL.64 [R1+0xe600], R4 ;  /* 0x00e6000401007387 */ /* 0x0001e80000100a00 */
[----:B0-----:R-:W2:Y:S04]  /*8ec10*/  LDL.LU.64 R4, [R1+0x4e0] ;  /* 0x0004e00001047983 */ /* 0x001ea80000300a00 */
[----:B------:R-:W2:Y:S04]  /*8ec20*/  LDL.LU.64 R6, [R1+0x4e8] ;  /* 0x0004e80001067983 */ /* 0x000ea80000300a00 */
[----:B------:R-:W2:Y:S04]  /*8ec30*/  LDL.LU.64 R18, [R1+0xe7c8] ;  /* 0x00e7c80001127983 */ /* 0x000ea80000300a00 */
[----:B------:R-:W2:Y:S04]  /*8ec40*/  LDL.LU.64 R16, [R1+0xe7c0] ;  /* 0x00e7c00001107983 */ /* 0x000ea80000300a00 */
[----:B------:R0:W-:Y:S04]  /*8ec50*/  STL.64 [R1+0x510], R8 ;  /* 0x0005100801007387 */ /* 0x0001e80000100a00 */
[----:B------:R2:W-:Y:S04]  /*8ec60*/  STL.64 [R1+0x518], R10 ;  /* 0x0005180a01007387 */ /* 0x0005e80000100a00 */
[----:B0-----:R-:W2:Y:S01]  /*8ec70*/  LDL.LU.64 R8, [R1+0xe7b8] ;  /* 0x00e7b80001087983 */ /* 0x001ea20000300a00 */
[----:B------:R-:W0:Y:S01]  /*8ec80*/  S2R R27, SR_TID.X ;  /* 0x00000000001b7919 */ /* 0x000e220000002100 */
[----:B--2---:R-:W-:Y:S02]  /*8ec90*/  HMMA.16816.F32.BF16 R8, R20, R8, R16 ;  /* 0x000000081408723c */ /* 0x004fe40000041810 */
[----:B------:R-:W2:Y:S04]  /*8eca0*/  LDL.LU.64 R18, [R1+0xe7b0] ;  /* 0x00e7b00001127983 */ /* 0x000ea80000300a00 */
[----:B------:R-:W2:-:S13]  /*8ecb0*/  LDL.LU.64 R16, [R1+0xe7a8] ;  /* 0x00e7a80001107983 */ /* 0x000e9a0000300a00 */
[----:B------:R-:W-:Y:S04]  /*8ecc0*/  STL.64 [R1+0x500], R8 ;  /* 0x0005000801007387 */ /* 0x000fe80000100a00 */
[----:B------:R1:W-:Y:S04]  /*8ecd0*/  STL.64 [R1+0x508], R10 ;  /* 0x0005080a01007387 */ /* 0x0003e80000100a00 */
[----:B-1----:R-:W4:Y:S04]  /*8ece0*/  LDL.LU.64 R10, [R1+0xe7a0] ;  /* 0x00e7a000010a7983 */ /* 0x002f280000300a00 */
[----:B------:R-:W4:Y:S01]  /*8ecf0*/  LDL.LU.64 R8, [R1+0xe798] ;  /* 0x00e7980001087983 */ /* 0x000f220000300a00 */
[C---:B0-----:R-:W-:Y:S01]  /*8ed00*/  LOP3.LUT R14, R27.reuse, 0x7, RZ, 0xc0, !PT ;  /* 0x000000071b0e7812 */ /* 0x041fe200078ec0ff */
[----:B------:R-:W-:-:S04]  /*8ed10*/  IMAD.SHL.U32 R26, R27, 0x2, RZ ;  /* 0x000000021b1a7824 */ /* 0x000fc800078e00ff */
[----:B------:R-:W-:Y:S02]  /*8ed20*/  IMAD R14, R14, 0x110, RZ ;  /* 0x000001100e0e7824 */ /* 0x000fe400078e02ff */
[----:B------:R-:W-:-:S03]  /*8ed30*/  IMAD.SHL.U32 R27, R27, 0x80, RZ ;  /* 0x000000801b1b7824 */ /* 0x000fc600078e00ff */
[----:B------:R-:W-:-:S04]  /*8ed40*/  LOP3.LUT R14, R14, 0x10, R26, 0x78, !PT ;  /* 0x000000100e0e7812 */ /* 0x000fc800078e781a */
[----:B------:R-:W-:Y:S02]  /*8ed50*/  LOP3.LUT R14, R14, 0x800, R27, 0xf8, !PT ;  /* 0x000008000e0e7812 */ /* 0x000fe400078ef81b */
[----:B----4-:R-:W-:Y:S01]  /*8ed60*/  HMMA.16816.F32.BF16 R24, R20, R24, R8 ;  /* 0x000000181418723c */ /* 0x010fe20000041808 */
[----:B------:R-:W4:-:S15]  /*8ed70*/  LDL.LU.64 R8, [R1+0xe790] ;  /* 0x00e7900001087983 */ /* 0x000f1e0000300a00 */
[----:B------:R-:W-:-:S03]  /*8ed80*/  NOP ;  /* 0x0000000000007918 */ /* 0x000fc60000000000 */
[----:B------:R0:W-:Y:S04]  /*8ed90*/  STL.64 [R1+0x4f0], R24 ;  /* 0x0004f01801007387 */ /* 0x0001e80000100a00 */
[----:B------:R-:W-:Y:S04]  /*8eda0*/  STL.64 [R1+0x4f8], R26 ;  /* 0x0004f81a01007387 */ /* 0x000fe80000100a00 */
[----:B0-----:R-:W2:Y:S01]  /*8edb0*/  LDL.LU.64 R24, [R1+0xe788] ;  /* 0x00e7880001187983 */ /* 0x001ea20000300a00 */
[----:B----4-:R-:W-:Y:S03]  /*8edc0*/  HMMA.16816.F32.BF16 R4, R20, R8, R4 ;  /* 0x000000081404723c */ /* 0x010fe60000041804 */
[----:B------:R-:W4:-:S15]  /*8edd0*/  LDL R8, [R1+0x130] ;  /* 0x0001300001087983 */ /* 0x000f1e0000100800 */
[----:B------:R-:W-:Y:S01]  /*8ede0*/  NOP ;  /* 0x0000000000007918 */ /* 0x000fe20000000000 */
[----:B------:R-:W-:Y:S04]  /*8edf0*/  STL.64 [R1+0x4e0], R4 ;  /* 0x0004e00401007387 */ /* 0x000fe80000100a00 */
[----:B------:R2:W-:Y:S04]  /*8ee00*/  STL.64 [R1+0x4e8], R6 ;  /* 0x0004e80601007387 */ /* 0x0005e80000100a00 */
[----:B------:R-:W4:Y:S01]  /*8ee10*/  LDL R9, [R1+0x134] ;  /* 0x0001340001097983 */ /* 0x000f220000100800 */
[----:B--2---:R-:W-:Y:S01]  /*8ee20*/  HMMA.16816.F32.BF16 R4, R20, R24, R16 ;  /* 0x000000181404723c */ /* 0x004fe20000041810 */
[----:B------:R-:W-:-:S02]  /*8ee30*/  IMAD.MOV.U32 R24, RZ, RZ, R28 ;  /* 0x000000ffff187224 */ /* 0x000fc400078e001c */
[----:B------:R-:W-:Y:S01]  /*8ee40*/  IMAD.MOV.U32 R25, RZ, RZ, R2 ;  /* 0x000000ffff197224 */ /* 0x000fe200078e0002 */
[----:B------:R-:W2:-:S15]  /*8ee50*/  LDL.LU R28, [R1+0xe784] ;  /* 0x00e78400011c7983 */ /* 0x000e9e0000300800 */
[----:B------:R-:W-:Y:S04]  /*8ee60*/  STL.64 [R1+0x4d0], R4 ;  /* 0x0004d00401007387 */ /* 0x000fe80000100a00 */
[----:B------:R-:W-:Y:S04]  /*8ee70*/  STL.64 [R1+0x4d8], R6 ;  /* 0x0004d80601007387 */ /* 0x000fe80000100a00 */
[----:B------:R-:W2:Y:S04]  /*8ee80*/  LDL.LU R2, [R1+0xe780] ;  /* 0x00e7800001027983 */ /* 0x000ea80000300800 */
[----:B------:R0:W-:Y:S02]  /*8ee90*/  STL.64 [R1+0xe610], R24 ;  /* 0x00e6101801007387 */ /* 0x0001e40000100a00 */
[----:B0-----:R-:W-:-:S02]  /*8eea0*/  IMAD.MOV.U32 R24, RZ, RZ, R0 ;  /* 0x000000ffff187224 */ /* 0x001fc400078e0000 */
[----:B------:R-:W2:Y:S01]  /*8eeb0*/  LDL.LU R0, [R1+0xe77c] ;  /* 0x00e77c0001007983 */ /* 0x000ea20000300800 */
[----:B------:R-:W-:-:S03]  /*8eec0*/  IMAD.MOV.U32 R25, RZ, RZ, R15 ;  /* 0x000000ffff197224 */ /* 0x000fc600078e000f */
[----:B------:R-:W2:Y:S04]  /*8eed0*/  LDL.LU R15, [R1+0xe778] ;  /* 0x00e77800010f7983 */ /* 0x000ea80000300800 */
[----:B------:R-:W2:Y:S04]  /*8eee0*/  LDL.64 R4, [R1+0xb0] ;  /* 0x0000b00001047983 */ /* 0x000ea80000100a00 */
[----:B--2---:R0:W-:Y:S04]  /*8eef0*/  STL.64 [R1+0xe708], R4 ;  /* 0x00e7080401007387 */ /* 0x0041e80000100a00 */
[----:B0-----:R-:W2:Y:S04]  /*8ef00*/  LDL R4, [R1+0xd0] ;  /* 0x0000d00001047983 */ /* 0x001ea80000100800 */
[----:B------:R-:W2:Y:S01]  /*8ef10*/  LDL R5, [R1+0xd4] ;  /* 0x0000d40001057983 */ /* 0x000ea20000100800 */
[----:B------:R-:W-:-:S05]  /*8ef20*/  LOP3.LUT R14, R14, 0x20, RZ, 0x3c, !PT ;  /* 0x000000200e0e7812 */ /* 0x000fca00078e3cff */
[----:B------:R-:W0:Y:S04]  /*8ef30*/  LDSM.16.MT88.4 R16, [R14+UR5+0x20000] ;  /* 0x020000050e10783b */ /* 0x000e280008004200 */
[----:B--2---:R1:W-:Y:S04]  /*8ef40*/  STL.64 [R1+0xe718], R4 ;  /* 0x00e7180401007387 */ /* 0x0043e80000100a00 */
[----:B-1----:R-:W2:Y:S04]  /*8ef50*/  LDL R4, [R1+0xe0] ;  /* 0x0000e00001047983 */ /* 0x002ea80000100800 */
[----:B------:R-:W2:Y:S04]  /*8ef60*/  LDL R5, [R1+0xe4] ;  /* 0x0000e40001057983 */ /* 0x000ea80000100800 */
[----:B--2---:R1:W-:Y:S04]  /*8ef70*/  STL.64 [R1+0xe738], R4 ;  /* 0x00e7380401007387 */ /* 0x0043e80000100a00 */
[----:B-1----:R-:W4:Y:S04]  /*8ef80*/  LDL.LU.64 R4, [R1+0x9e0] ;  /* 0x0009e00001047983 */ /* 0x002f280000300a00 */
[----:B------:R-:W4:Y:S04]  /*8ef90*/  LDL.LU.64 R6, [R1+0x9e8] ;  /* 0x0009e80001067983 */ /* 0x000f280000300a00 */
[----:B------:R1:W-:Y:S04]  /*8efa0*/  STL.64 [R1+0xe628], R24 ;  /* 0x00e6281801007387 */ /* 0x0003e80000100a00 */
[----:B-1----:R-:W2:Y:S04]  /*8efb0*/  LDL R24, [R1+0x120] ;  /* 0x0001200001187983 */ /* 0x002ea80000100800 */
[----:B------:R-:W2:Y:S04]  /*8efc0*/  LDL R25, [R1+0x124] ;  /* 0x0001240001197983 */ /* 0x000ea80000100800 */
[----:B------:R-:W-:Y:S04]  /*8efd0*/  STL [R1+0xe6e0], R14 ;  /* 0x00e6e00e01007387 */ /* 0x000fe80000100800 */
[----:B---3--:R1:W-:Y:S04]  /*8efe0*/  STL.64 [R1+0xe6d8], R12 ;  /* 0x00e6d80c01007387 */ /* 0x0083e80000100a00 */
[----:B------:R-:W-:Y:S04]  /*8eff0*/  STL [R1+0xe710], R15 ;  /* 0x00e7100f01007387 */ /* 0x000fe80000100800 */
[----:B-1----:R-:W3:Y:S04]  /*8f000*/  LDL R12, [R1+0x140] ;  /* 0x00014000010c7983 */ /* 0x002ee80000100800 */
[----:B------:R-:W3:Y:S04]  /*8f010*/  LDL R13, [R1+0x144] ;  /* 0x00014400010d7983 */ /* 0x000ee80000100800 */
[----:B0-----:R-:W-:Y:S04]  /*8f020*/  STL.64 [R1+0xe5e0], R18 ;  /* 0x00e5e01201007387 */ /* 0x001fe80000100a00 */
[----:B------:R0:W-:Y:S04]  /*8f030*/  STL.64 [R1+0xe5d8], R16 ;  /* 0x00e5d81001007387 */ /* 0x0001e80000100a00 */
[----:B0-----:R-:W2:Y:S04]  /*8f040*/  LDL R16, [R1+0x100] ;  /* 0x0001000001107983 */ /* 0x001ea80000100800 */
[----:B------:R-:W2:Y:S04]  /*8f050*/  LDL R17, [R1+0x104] ;  /* 0x0001040001117983 */ /* 0x000ea80000100800 */
[----:B--2---:R0:W-:Y:S04]  /*8f060*/  STL.64 [R1+0xe750], R16 ;  /* 0x00e7501001007387 */ /* 0x0041e80000100a00 */
[----:B0-----:R-:W2:Y:S04]  /*8f070*/  LDL R16, [R1+0x110] ;  /* 0x0001100001107983 */ /* 0x001ea80000100800 */
[----:B------:R-:W2:Y:S04]  /*8f080*/  LDL R17, [R1+0x114] ;  /* 0x0001140001117983 */ /* 0x000ea80000100800 */
[----:B--2---:R0:W-:Y:S04]  /*8f090*/  STL.64 [R1+0xe770], R16 ;  /* 0x00e7701001007387 */ /* 0x0041e80000100a00 */
[----:B0-----:R-:W3:Y:S04]  /*8f0a0*/  LDL.LU.64 R16, [R1+0x9f0] ;  /* 0x0009f00001107983 */ /* 0x001ee80000300a00 */
[----:B------:R-:W3:Y:S01]  /*8f0b0*/  LDL.LU.64 R18, [R1+0x9f8] ;  /* 0x0009f80001127983 */ /* 0x000ee20000300a00 */
[C---:B----4-:R-:W-:Y:S08]  /*8f0c0*/  HMMA.16816.F32.BF16 R4, R20.reuse, R8, R4 ;  /* 0x000000081404723c */ /* 0x050ff00000041804 */
[----:B---3--:R-:W-:Y:S01]  /*8f0d0*/  HMMA.16816.F32.BF16 R12, R20, R12, R16 ;  /* 0x0000000c140c723c */ /* 0x008fe20000041810 */
[----:B------:R-:W2:-:S15]  /*8f0e0*/  LDL.LU.64 R16, [R1+0x9d0] ;  /* 0x0009d00001107983 */ /* 0x000e9e0000300a00 */
[----:B------:R-:W-:-:S03]  /*8f0f0*/  NOP ;  /* 0x0000000000007918 */ /* 0x000fc60000000000 */
[----:B------:R-:W-:Y:S04]  /*8f100*/  STL.64 [R1+0x9f0], R12 ;  /* 0x0009f00c01007387 */ /* 0x000fe80000100a00 */
[----:B------:R-:W-:Y:S04]  /*8f110*/  STL.64 [R1+0x9f8], R14 ;  /* 0x0009f80e01007387 */ /* 0x000fe80000100a00 */
[----:B------:R-:W2:Y:S04]  /*8f120*/  LDL.LU.64 R18, [R1+0x9d8] ;  /* 0x0009d80001127983 */ /* 0x000ea80000300a00 */
[----:B------:R0:W-:Y:S04]  /*8f130*/  STL.64 [R1+0x9e0], R4 ;  /* 0x0009e00401007387 */ /* 0x0001e80000100a00 */
[----:B------:R1:W-:Y:S04]  /*8f140*/  STL.64 [R1+0x9e8], R6 ;  /* 0x0009e80601007387 */ /* 0x0003e80000100a00 */
[----:B0-----:R-:W3:Y:S04]  /*8f150*/  LDL.LU.64 R4, [R1+0x9a0] ;  /* 0x0009a00001047983 */ /* 0x001ee80000300a00 */
[----:B-1----:R-:W4:Y:S04]  /*8f160*/  LDL.LU.64 R6, [R1+0x9a8] ;  /* 0x0009a80001067983 */ /* 0x002f280000300a00 */
[----:B----4-:R-:W-:Y:S04]  /*8f170*/  STL.64 [R1+0xe748], R6 ;  /* 0x00e7480601007387 */ /* 0x010fe80000100a00 */
[----:B---3--:R0:W-:Y:S04]  /*8f180*/  STL.64 [R1+0xe740], R4 ;  /* 0x00e7400401007387 */ /* 0x0081e80000100a00 */
[----:B0-----:R-:W3:Y:S04]  /*8f190*/  LDL.LU.64 R4, [R1+0x9b0] ;  /* 0x0009b00001047983 */ /* 0x001ee80000300a00 */
[----:B------:R-:W4:Y:S04]  /*8f1a0*/  LDL.LU.64 R6, [R1+0x9b8] ;  /* 0x0009b80001067983 */ /* 0x000f280000300a00 */
[----:B----4-:R-:W-:Y:S04]  /*8f1b0*/  STL.64 [R1+0xe760], R6 ;  /* 0x00e7600601007387 */ /* 0x010fe80000100a00 */
[----:B---3--:R0:W-:Y:S04]  /*8f1c0*/  STL.64 [R1+0xe758], R4 ;  /* 0x00e7580401007387 */ /* 0x0081e80000100a00 */
[----:B0-----:R-:W3:Y:S04]  /*8f1d0*/  LDL.LU.64 R4, [R1+0x9c0] ;  /* 0x0009c00001047983 */ /* 0x001ee80000300a00 */
[----:B------:R-:W3:Y:S04]  /*8f1e0*/  LDL.LU.64 R6, [R1+0x9c8] ;  /* 0x0009c80001067983 */ /* 0x000ee80000300a00 */
[----:B------:R-:W4:Y:S04]  /*8f1f0*/  LDL.LU.64 R12, [R1+0x980] ;  /* 0x00098000010c7983 */ /* 0x000f280000300a00 */
[----:B------:R-:W3:Y:S01]  /*8f200*/  LDL.LU.64 R14, [R1+0x988] ;  /* 0x00098800010e7983 */ /* 0x000ee20000300a00 */
[----:B--2---:R-:W-:Y:S03]  /*8f210*/  HMMA.16816.F32.BF16 R24, R20, R24, R16 ;  /* 0x000000181418723c */ /* 0x004fe60000041810 */
[----:B---3--:R-:W-:Y:S04]  /*8f220*/  STL.64 [R1+0xe728], R14 ;  /* 0x00e7280e01007387 */ /* 0x008fe80000100a00 */
[----:B----4-:R0:W-:Y:S04]  /*8f230*/  STL.64 [R1+0xe720], R12 ;  /* 0x00e7200c01007387 */ /* 0x0101e80000100a00 */
[----:B0-----:R-:W2:Y:S04]  /*8f240*/  LDL.LU.64 R12, [R1+0x990] ;  /* 0x00099000010c7983 */ /* 0x001ea80000300a00 */
[----:B------:R-:W2:Y:S04]  /*8f250*/  LDL.LU.64 R14, [R1+0x998] ;  /* 0x00099800010e7983 */ /* 0x000ea80000300a00 */
[----:B------:R-:W3:Y:S04]  /*8f260*/  LDL.LU.64 R8, [R1+0x970] ;  /* 0x0009700001087983 */ /* 0x000ee80000300a00 */
[----:B------:R-:W3:Y:S04]  /*8f270*/  LDL.LU.64 R10, [R1+0x978] ;  /* 0x00097800010a7983 */ /* 0x000ee80000300a00 */
[----:B------:R-:W4:Y:S04]  /*8f280*/  LDL.LU.64 R16, [R1+0xe770] ;  /* 0x00e7700001107983 */ /* 0x000f280000300a00 */
[----:B------:R0:W-:Y:S04]  /*8f290*/  STL.64 [R1+0x9d0], R24 ;  /* 0x0009d01801007387 */ /* 0x0001e80000100a00 */
[----:B------:R-:W-:Y:S01]  /*8f2a0*/  STL.64 [R1+0x9d8], R26 ;  /* 0x0009d81a01007387 */ /* 0x000fe20000100a00 */
[----:B0-----:R-:W-:-:S02]  /*8f2b0*/  IMAD.MOV.U32 R24, RZ, RZ, R28 ;  /* 0x000000ffff187224 */ /* 0x001fc400078e001c */
[----:B------:R-:W-:Y:S01]  /*8f2c0*/  IMAD.MOV.U32 R25, RZ, RZ, R29 ;  /* 0x000000ffff197224 */ /* 0x000fe200078e001d */
[----:B------:R-:W2:Y:S04]  /*8f2d0*/  LDL.LU R28, [R1+0xe76c] ;  /* 0x00e76c00011c7983 */ /* 0x000ea80000300800 */
[----:B------:R-:W2:Y:S04]  /*8f2e0*/  LDL.LU R29, [R1+0xe768] ;  /* 0x00e76800011d7983 */ /* 0x000ea80000300800 */
[----:B------:R0:W-:Y:S04]  /*8f2f0*/  STL.64 [R1+0xe640], R24 ;  /* 0x00e6401801007387 */ /* 0x0001e80000100a00 */
[----:B0-----:R-:W2:Y:S04]  /*8f300*/  LDL R24, [R1+0xf0] ;  /* 0x0000f00001187983 */ /* 0x001ea80000100800 */
[----:B------:R-:W2:Y:S01]  /*8f310*/  LDL R25, [R1+0xf4] ;  /* 0x0000f40001197983 */ /* 0x000ea20000100800 */
[----:B----4-:R-:W-:Y:S03]  /*8f320*/  HMMA.16816.F32.BF16 R16, R20, R16, R4 ;  /* 0x000000101410723c */ /* 0x010fe60000041804 */
[----:B------:R-:W4:Y:S04]  /*8f330*/  LDL.LU.64 R6, [R1+0xe760] ;  /* 0x00e7600001067983 */ /* 0x000f280000300a00 */
[----:B------:R-:W4:-:S12]  /*8f340*/  LDL.LU.64 R4, [R1+0xe758] ;  /* 0x00e7580001047983 */ /* 0x000f180000300a00 */
[----:B------:R0:W-:Y:S04]  /*8f350*/  STL.64 [R1+0x9c0], R16 ;  /* 0x0009c01001007387 */ /* 0x0001e80000100a00 */
[----:B------:R4:W-:Y:S04]  /*8f360*/  STL.64 [R1+0x9c8], R18 ;  /* 0x0009c81201007387 */ /* 0x0009e80000100a00 */
[----:B0-----:R-:W4:Y:S02]  /*8f370*/  LDL.LU.64 R16, [R1+0xe750] ;  /* 0x00e7500001107983 */ /* 0x001f240000300a00 */
[----:B----4-:R-:W-:Y:S02]  /*8f380*/  HMMA.16816.F32.BF16 R16, R20, R16, R4 ;  /* 0x000000101410723c */ /* 0x010fe40000041804 */
[----:B------:R-:W2:Y:S04]  /*8f390*/  LDL.LU.64 R6, [R1+0xe748] ;  /* 0x00e7480001067983 */ /* 0x000ea80000300a00 */
[----:B------:R-:W2:-:S13]  /*8f3a0*/  LDL.LU.64 R4, [R1+0xe740] ;  /* 0x00e7400001047983 */ /* 0x000e9a0000300a00 */
[----:B------:R0:W-:Y:S04]  /*8f3b0*/  STL.64 [R1+0x9b0], R16 ;  /* 0x0009b01001007387 */ /* 0x0001e80000100a00 */
[----:B------:R1:W-:Y:S04]  /*8f3c0*/  STL.64 [R1+0x9b8], R18 ;  /* 0x0009b81201007387 */ /* 0x0003e80000100a00 */
[----:B0-----:R-:W4:Y:S04]  /*8f3d0*/  LDL.LU.64 R16, [R1+0x960] ;  /* 0x0009600001107983 */ /* 0x001f280000300a00 */
[----:B-1----:R-:W4:Y:S01]  /*8f3e0*/  LDL.LU.64 R18, [R1+0x968] ;  /* 0x0009680001127983 */ /* 0x002f220000300a00 */
[----:B--2---:R-:W-:Y:S03]  /*8f3f0*/  HMMA.16816.F32.BF16 R24, R20, R24, R4 ;  /* 0x000000181418723c */ /* 0x004fe60000041804 */
[----:B------:R-:W2:-:S15]  /*8f400*/  LDL.LU.64 R4, [R1+0xe738] ;  /* 0x00e7380001047983 */ /* 0x000e9e0000300a00 */
[----:B------:R-:W-:Y:S01]  /*8f410*/  NOP ;  /* 0x0000000000007918 */ /* 0x000fe20000000000 */
[----:B------:R0:W-:Y:S04]  /*8f420*/  STL.64 [R1+0x9a0], R24 ;  /* 0x0009a01801007387 */ /* 0x0001e80000100a00 */
[----:B------:R-:W-:Y:S01]  /*8f430*/  STL.64 [R1+0x9a8], R26 ;  /* 0x0009a81a01007387 */ /* 0x000fe20000100a00 */
[----:B0-----:R-:W-:Y:S02]  /*8f440*/  IMAD.MOV.U32 R24, RZ, RZ, R0 ;  /* 0x000000ffff187224 */ /* 0x001fe400078e0000 */
[----:B------:R-:W-:Y:S01]  /*8f450*/  IMAD.MOV.U32 R25, RZ, RZ, R2 ;  /* 0x000000ffff197224 */ /* 0x000fe200078e0002 */
[----:B------:R-:W3:Y:S04]  /*8f460*/  LDL.LU R0, [R1+0xe734] ;  /* 0x00e7340001007983 */ /* 0x000ee80000300800 */
[----:B------:R-:W3:Y:S04]  /*8f470*/  LDL.LU R2, [R1+0xe730] ;  /* 0x00e7300001027983 */ /* 0x000ee80000300800 */
[----:B------:R0:W-:Y:S04]  /*8f480*/  STL.64 [R1+0xe658], R24 ;  /* 0x00e6581801007387 */ /* 0x0001e80000100a00 */
[----:B0-----:R-:W3:Y:S04]  /*8f490*/  LDL R24, [R1+0xc0] ;  /* 0x0000c00001187983 */ /* 0x001ee80000100800 */
[----:B------:R-:W3:Y:S01]  /*8f4a0*/  LDL R25, [R1+0xc4] ;  /* 0x0000c40001197983 */ /* 0x000ee20000100800 */
[----:B--2---:R-:W-:Y:S03]  /*8f4b0*/  HMMA.16816.F32.BF16 R4, R20, R4, R12 ;  /* 0x000000041404723c */ /* 0x004fe6000004180c */
[----:B------:R-:W2:Y:S04]  /*8f4c0*/  LDL.LU.64 R14, [R1+0xe728] ;  /* 0x00e72800010e7983 */ /* 0x000ea80000300a00 */
[----:B------:R-:W2:-:S12]  /*8f4d0*/  LDL.LU.64 R12, [R1+0xe720] ;  /* 0x00e72000010c7983 */ /* 0x000e980000300a00 */
[----:B------:R0:W-:Y:S04]  /*8f4e0*/  STL.64 [R1+0x990], R4 ;  /* 0x0009900401007387 */ /* 0x0001e80000100a00 */
[----:B------:R2:W-:Y:S04]  /*8f4f0*/  STL.64 [R1+0x998], R6 ;  /* 0x0009980601007387 */ /* 0x0005e80000100a00 */
[----:B0-----:R-:W2:Y:S01]  /*8f500*/  LDL.LU.64 R4, [R1+0xe718] ;  /* 0x00e7180001047983 */ /* 0x001ea20000300a00 */
[C---:B---3--:R-:W-:Y:S08]  /*8f510*/  HMMA.16816.F32.BF16 R24, R20.reuse, R24, R8 ;  /* 0x000000181418723c */ /* 0x048ff00000041808 */
[----:B--2---:R-:W-:Y:S01]  /*8f520*/  HMMA.16816.F32.BF16 R4, R20, R4, R12 ;  /* 0x000000041404723c */ /* 0x004fe2000004180c */
[----:B------:R-:W2:-:S15]  /*8f530*/  LDL.LU R15, [R1+0xe710] ;  /* 0x00e71000010f7983 */ /* 0x000e9e0000300800 */
[----:B------:R-:W-:-:S03]  /*8f540*/  NOP ;  /* 0x0000000000007918 */ /* 0x000fc60000000000 */
[----:B------:R0:W-:Y:S04]  /*8f550*/  STL.64 [R1+0x980], R4 ;  /* 0x0009800401007387 */ /* 0x0001e80000100a00 */
[----:B------:R-:W-:Y:S04]  /*8f560*/  STL.64 [R1+0x988], R6 ;  /* 0x0009880601007387 */ /* 0x000fe80000100a00 */
[----:B0-----:R-:W4:Y:S04]  /*8f570*/  LDL.LU.64 R4, [R1+0xe708] ;  /* 0x00e7080001047983 */ /* 0x001f280000300a00 */
[----:B------:R-:W3:Y:S04]  /*8f580*/  LDL.LU.64 R10, [R1+0xe700] ;  /* 0x00e70000010a7983 */ /* 0x000ee80000300a00 */
[----:B------:R0:W-:Y:S04]  /*8f590*/  STL.64 [R1+0x970], R24 ;  /* 0x0009701801007387 */ /* 0x0001e80000100a00 */
[----:B------:R-:W-:Y:S01]  /*8f5a0*/  STL.64 [R1+0x978], R26 ;  /* 0x0009781a01007387 */ /* 0x000fe20000100a00 */
[----:B0-----:R-:W-:-:S03]  /*8f5b0*/  IMAD.MOV.U32 R24, RZ, RZ, R28 ;  /* 0x000000ffff187224 */ /* 0x001fc600078e001c */
[----:B------:R-:W2:Y:S01]  /*8f5c0*/  LDL.LU R28, [R1+0xe6f8] ;  /* 0x00e6f800011c7983 */ /* 0x000ea20000300800 */
[----:B------:R-:W-:Y:S01]  /*8f5d0*/  IMAD.MOV.U32 R9, RZ, RZ, R29 ;  /* 0x000000ffff097224 */ /* 0x000fe200078e001d */
[----:B----4-:R-:W-:Y:S01]  /*8f5e0*/  HMMA.16816.F32.BF16 R16, R20, R4, R16 ;  /* 0x000000041410723c */ /* 0x010fe20000041810 */
[----:B---3--:R-:W-:Y:S02]  /*8f5f0*/  IMAD.MOV.U32 R25, RZ, RZ, R10 ;  /* 0x000000ffff197224 */ /* 0x008fe400078e000a */
[----:B------:R-:W-:Y:S01]  /*8f600*/  IMAD.MOV.U32 R8, RZ, RZ, R11 ;  /* 0x000000ffff087224 */ /* 0x000fe200078e000b */
[----:B------:R-:W3:Y:S04]  /*8f610*/  LDL.LU R10, [R1+0xe6f4] ;  /* 0x00e6f400010a7983 */ /* 0x000ee80000300800 */
[----:B------:R-:W-:Y:S04]  /*8f620*/  STL.64 [R1+0xe670], R24 ;  /* 0x00e6701801007387 */ /* 0x000fe80000100a00 */
[----:B------:R-:W4:Y:S04]  /*8f630*/  LDL.LU R11, [R1+0xe6f0] ;  /* 0x00e6f000010b7983 */ /* 0x000f280000300800 */
[----:B------:R0:W-:Y:S02]  /*8f640*/  STL.64 [R1+0xe678], R8 ;  /* 0x00e6780801007387 */ /* 0x0001e40000100a00 */
[----:B0-----:R-:W-:-:S02]  /*8f650*/  IMAD.MOV.U32 R8, RZ, RZ, R2 ;  /* 0x000000ffff087224 */ /* 0x001fc400078e0002 */
[----:B------:R-:W-:-:S05]  /*8f660*/  IMAD.MOV.U32 R9, RZ, RZ, R0 ;  /* 0x000000ffff097224 */ /* 0x000fca00078e0000 */
[----:B------:R2:W-:Y:S04]  /*8f670*/  STL.64 [R1+0xe690], R8 ;  /* 0x00e6900801007387 */ /* 0x0005e80000100a00 */
[----:B------:R-:W-:Y:S04]  /*8f680*/  STL.64 [R1+0x960], R16 ;  /* 0x0009601001007387 */ /* 0x000fe80000100a00 */
[----:B------:R-:W-:Y:S01]  /*8f690*/  STL.64 [R1+0x968], R18 ;  /* 0x0009681201007387 */ /* 0x000fe20000100a00 */
[----:B--2---:R-:W-:Y:S02]  /*8f6a0*/  IMAD.MOV.U32 R8, RZ, RZ, R28 ;  /* 0x000000ffff087224 */ /* 0x004fe400078e001c */
[----:B------:R-:W-:-:S05]  /*8f6b0*/  IMAD.MOV.U32 R9, RZ, RZ, R15 ;  /* 0x000000ffff097224 */ /* 0x000fca00078e000f */
[----:B------:R0:W-:Y:S04]  /*8f6c0*/  STL.64 [R1+0xe6a8], R8 ;  /* 0x00e6a80801007387 */ /* 0x0001e80000100a00 */
[----:B0-----:R-:W2:Y:S04]  /*8f6d0*/  LDL.64 R8, [R1+0x80] ;  /* 0x0000800001087983 */ /* 0x001ea80000100a00 */
[----:B--2---:R4:W-:Y:S02]  /*8f6e0*/  STL.64 [R1+0xe6c0], R8 ;  /* 0x00e6c00801007387 */ /* 0x0049e40000100a00 */
[----:B----4-:R-:W-:-:S02]  /*8f6f0*/  IMAD.MOV.U32 R8, RZ, RZ, R11 ;  /* 0x000000ffff087224 */ /* 0x010fc400078e000b */
[----:B---3--:R-:W-:-:S05]  /*8f700*/  IMAD.MOV.U32 R9, RZ, RZ, R10 ;  /* 0x000000ffff097224 */ /* 0x008fca00078e000a */
[----:B------:R0:W-:Y:S04]  /*8f710*/  STL.64 [R1+0xe6e8], R8 ;  /* 0x00e6e80801007387 */ /* 0x0001e80000100a00 */
[----:B0-----:R-:W2:Y:S04]  /*8f720*/  LDL.LU.64 R8, [R1+0x950] ;  /* 0x0009500001087983 */ /* 0x001ea80000300a00 */
[----:B------:R-:W2:Y:S04]  /*8f730*/  LDL.LU.64 R10, [R1+0x958] ;  /* 0x00095800010a7983 */ /* 0x000ea80000300a00 */
[----:B------:R-:W2:Y:S04]  /*8f740*/  LDL.64 R12, [R1+0xa0] ;  /* 0x0000a000010c7983 */ /* 0x000ea80000100a00 */
[----:B------:R-:W3:Y:S04]  /*8f750*/  LDL.LU.64 R24, [R1+0x900] ;  /* 0x0009000001187983 */ /* 0x000ee80000300a00 */
[----:B------:R-:W4:Y:S04]  /*8f760*/  LDL.LU.64 R26, [R1+0x908] ;  /* 0x00090800011a7983 */ /* 0x000f280000300a00 */
[----:B----4-:R-:W-:Y:S04]  /*8f770*/  STL.64 [R1+0xe688], R26 ;  /* 0x00e6881a01007387 */ /* 0x010fe80000100a00 */
[----:B---3--:R0:W-:Y:S04]  /*8f780*/  STL.64 [R1+0xe680], R24 ;  /* 0x00e6801801007387 */ /* 0x0081e80000100a00 */
[----:B0-----:R-:W3:Y:S04]  /*8f790*/  LDL.LU.64 R24, [R1+0x910] ;  /* 0x0009100001187983 */ /* 0x001ee80000300a00 */
        /* <DEDUP_REMOVED lines=8> */
[----:B------:R-:W4:Y:S01]  /*8f820*/  LDL.LU.64 R26, [R1+0x938] ;  /* 0x00093800011a7983 */ /* 0x000f220000300a00 */
[----:B------:R-:W-:-:S02]  /*8f830*/  IMAD.MOV.U32 R2, RZ, RZ, R4 ;  /* 0x000000ffff027224 */ /* 0x000fc400078e0004 */
[----:B------:R-:W-:Y:S01]  /*8f840*/  IMAD.MOV.U32 R0, RZ, RZ, R5 ;  /* 0x000000ffff007224 */ /* 0x000fe200078e0005 */
[----:B----4-:R-:W-:Y:S04]  /*8f850*/  STL.64 [R1+0xe6d0], R26 ;  /* 0x00e6d01a01007387 */ /* 0x010fe80000100a00 */
[----:B---3--:R0:W-:Y:S04]  /*8f860*/  STL.64 [R1+0xe6c8], R24 ;  /* 0x00e6c81801007387 */ /* 0x0081e80000100a00 */
[----:B0-----:R-:W3:Y:S04]  /*8f870*/  LDL.LU.64 R24, [R1+0x940] ;  /* 0x0009400001187983 */ /* 0x001ee80000300a00 */
[----:B------:R-:W3:Y:S04]  /*8f880*/  LDL.LU.64 R26, [R1+0x948] ;  /* 0x00094800011a7983 */ /* 0x000ee80000300a00 */
[----:B------:R-:W4:Y:S04]  /*8f890*/  LDL.LU.64 R4, [R1+0x8b0] ;  /* 0x0008b00001047983 */ /* 0x000f280000300a00 */
        /* <DEDUP_REMOVED lines=8> */
[----:B------:R-:W4:Y:S01]  /*8f920*/  LDL.LU.64 R6, [R1+0x8d8] ;  /* 0x0008d80001067983 */ /* 0x000f220000300a00 */
[----:B------:R-:W-:Y:S03]  /*8f930*/  HMMA.16816.F32.BF16 R8, R20, R12, R8 ;  /* 0x0000000c1408723c */ /* 0x000fe60000041808 */
        /* <DEDUP_REMOVED lines=10> */
[----:B------:R0:W-:Y:S04]  /*8f9e0*/  STL.64 [R1+0x950], R8 ;  /* 0x0009500801007387 */ /* 0x0001e80000100a00 */
[----:B------:R3:W-:Y:S04]  /*8f9f0*/  STL.64 [R1+0x958], R10 ;  /* 0x0009580a01007387 */ /* 0x0007e80000100a00 */
[----:B0-----:R-:W3:Y:S01]  /*8fa00*/  LDL.LU.64 R8, [R1+0xe6e8] ;  /* 0x00e6e80001087983 */ /* 0x001ee20000300a00 */
[----:B------:R-:W-:-:S03]  /*8fa10*/  IMAD.MOV.U32 R15, RZ, RZ, R13 ;  /* 0x000000ffff0f7224 */ /* 0x000fc600078e000d */
[----:B------:R-:W2:Y:S04]  /*8fa20*/  LDL.LU R14, [R1+0xe6e0] ;  /* 0x00e6e000010e7983 */ /* 0x000ea80000300800 */
[----:B------:R-:W2:Y:S01]  /*8fa30*/  LDL.LU.64 R12, [R1+0xe6d8] ;  /* 0x00e6d800010c7983 */ /* 0x000ea20000300a00 */
[----:B---3--:R-:W-:Y:S03]  /*8fa40*/  HMMA.16816.F32.BF16 R8, R20, R8, R24 ;  /* 0x000000081408723c */ /* 0x008fe60000041818 */
[----:B------:R-:W3:Y:S04]  /*8fa50*/  LDL.LU.64 R26, [R1+0xe6d0] ;  /* 0x00e6d000011a7983 */ /* 0x000ee80000300a00 */
[----:B------:R-:W3:-:S12]  /*8fa60*/  LDL.LU.64 R24, [R1+0xe6c8] ;  /* 0x00e6c80001187983 */ /* 0x000ed80000300a00 */
[----:B------:R0:W-:Y:S04]  /*8fa70*/  STL.64 [R1+0x940], R8 ;  /* 0x0009400801007387 */ /* 0x0001e80000100a00 */
[----:B------:R-:W-:Y:S04]  /*8fa80*/  STL.64 [R1+0x948], R10 ;  /* 0x0009480a01007387 */ /* 0x000fe80000100a00 */
[----:B0-----:R-:W3:Y:S02]  /*8fa90*/  LDL.LU.64 R8, [R1+0xe6c0] ;  /* 0x00e6c00001087983 */ /* 0x001ee40000300a00 */
[----:B---3--:R-:W-:Y:S01]  /*8faa0*/  HMMA.16816.F32.BF16 R24, R20, R8, R24 ;  /* 0x000000081418723c */ /* 0x008fe20000041818 */
[----:B------:R-:W-:-:S02]  /*8fab0*/  IMAD.MOV.U32 R29, RZ, RZ, R8 ;  /* 0x000000ffff1d7224 */ /* 0x000fc400078e0008 */
[----:B------:R-:W-:-:S15]  /*8fac0*/  IMAD.MOV.U32 R28, RZ, RZ, R9 ;  /* 0x000000ffff1c7224 */ /* 0x000fde00078e0009 */
[----:B------:R-:W-:Y:S01]  /*8fad0*/  NOP ;  /* 0x0000000000007918 */ /* 0x000fe20000000000 */
[----:B------:R-:W-:Y:S04]  /*8fae0*/  STL.64 [R1+0x930], R24 ;  /* 0x0009301801007387 */ /* 0x000fe80000100a00 */
[----:B------:R0:W-:Y:S04]  /*8faf0*/  STL.64 [R1+0x938], R26 ;  /* 0x0009381a01007387 */ /* 0x0001e80000100a00 */
[----:B0-----:R-:W3:Y:S04]  /*8fb00*/  LDL.LU.64 R26, [R1+0xe6b8] ;  /* 0x00e6b800011a7983 */ /* 0x001ee80000300a00 */
[----:B------:R-:W3:Y:S04]  /*8fb10*/  LDL.LU.64 R24, [R1+0xe6b0] ;  /* 0x00e6b00001187983 */ /* 0x000ee80000300a00 */
[----:B------:R-:W3:Y:S02]  /*8fb20*/  LDL.LU.64 R8, [R1+0xe6a8] ;  /* 0x00e6a80001087983 */ /* 0x000ee40000300a00 */
[----:B---3--:R-:W-:Y:S02]  /*8fb30*/  HMMA.16816.F32.BF16 R8, R20, R8, R24 ;  /* 0x000000081408723c */ /* 0x008fe40000041818 */
[----:B------:R-:W3:Y:S04]  /*8fb40*/  LDL.LU.64 R26, [R1+0xe6a0] ;  /* 0x00e6a000011a7983 */ /* 0x000ee80000300a00 */
[----:B------:R-:W3:-:S13]  /*8fb50*/  LDL.LU.64 R24, [R1+0xe698] ;  /* 0x00e6980001187983 */ /* 0x000eda0000300a00 */
[----:B------:R0:W-:Y:S04]  /*8fb60*/  STL.64 [R1+0x920], R8 ;  /* 0x0009200801007387 */ /* 0x0001e80000100a00 */
[----:B------:R3:W-:Y:S04]  /*8fb70*/  STL.64 [R1+0x928], R10 ;  /* 0x0009280a01007387 */ /* 0x0007e80000100a00 */
[----:B0-----:R-:W3:Y:S02]  /*8fb80*/  LDL.LU.64 R8, [R1+0xe690] ;  /* 0x00e6900001087983 */ /* 0x001ee40000300a00 */
[----:B---3--:R-:W-:Y:S02]  /*8fb90*/  HMMA.16816.F32.BF16 R8, R20, R8, R24 ;  /* 0x000000081408723c */ /* 0x008fe40000041818 */
[----:B------:R-:W3:Y:S04]  /*8fba0*/  LDL.LU.64 R26, [R1+0xe688] ;  /* 0x00e68800011a7983 */ /* 0x000ee80000300a00 */
[----:B------:R-:W3:-:S13]  /*8fbb0*/  LDL.LU.64 R24, [R1+0xe680] ;  /* 0x00e6800001187983 */ /* 0x000eda0000300a00 */
[----:B------:R0:W-:Y:S04]  /*8fbc0*/  STL.64 [R1+0x910], R8 ;  /* 0x0009100801007387 */ /* 0x0001e80000100a00 */
[----:B------:R3:W-:Y:S04]  /*8fbd0*/  STL.64 [R1+0x918], R10 ;  /* 0x0009180a01007387 */ /* 0x0007e80000100a00 */
[----:B0-----:R-:W3:Y:S02]  /*8fbe0*/  LDL.LU.64 R8, [R1+0xe678] ;  /* 0x00e6780001087983 */ /* 0x001ee40000300a00 */
        /* <DEDUP_REMOVED lines=32> */
[----:B------:R-:W2:Y:S04]  /*8fdf0*/  LDL.LU R6, [R1+0xe608] ;  /* 0x00e6080001067983 */ /* 0x000ea80000300800 */
[----:B------:R-:W2:-:S13]  /*8fe00*/  LDL.LU.64 R4, [R1+0xe600] ;  /* 0x00e6000001047983 */ /* 0x000e9a0000300a00 */
[----:B------:R-:W-:Y:S04]  /*8fe10*/  STL.64 [R1+0x8b0], R24 ;  /* 0x0008b01801007387 */ /* 0x000fe80000100a00 */
[----:B------:R0:W-:Y:S04]  /*8fe20*/  STL.64 [R1+0x8b8], R26 ;  /* 0x0008b81a01007387 */ /* 0x0001e80000100a00 */
[----:B0-----:R-:W2:Y:S04]  /*8fe30*/  LDL.LU.64 R26, [R1+0xe5f8] ;  /* 0x00e5f800011a7983 */ /* 0x001ea80000300a00 */
[----:B------:R-:W4:Y:S02]  /*8fe40*/  LDL.LU.64 R24, [R1+0xe5f0] ;  /* 0x00e5f00001187983 */ /* 0x000f240000300a00 */
[----:B----4-:R-:W-:-:S15]  /*8fe50*/  HMMA.16816.F32.BF16 R16, R20, R24, R16 ;  /* 0x000000181410723c */ /* 0x010fde0000041810 */
[----:B------:R-:W-:-:S04]  /*8fe60*/  NOP ;  /* 0x0000000000007918 */ /* 0x000fc80000000000 */
[----:B------:R0:W-:Y:S04]  /*8fe70*/  STL.64 [R1+0x8a0], R16 ;  /* 0x0008a01001007387 */ /* 0x0001e80000100a00 */
[----:B------:R1:W-:Y:S04]  /*8fe80*/  STL.64 [R1+0x8a8], R18 ;  /* 0x0008a81201007387 */ /* 0x0003e80000100a00 */
[----:B0-----:R-:W4:Y:S04]  /*8fe90*/  LDL.LU.64 R16, [R1+0x4c0] ;  /* 0x0004c00001107983 */ /* 0x001f280000300a00 */
[----:B-1----:R-:W4:Y:S04]  /*8fea0*/  LDL.LU.64 R18, [R1+0x4c8] ;  /* 0x0004c80001127983 */ /* 0x002f280000300a00 */
[----:B--2---:R-:W-:Y:S04]  /*8feb0*/  STL.64 [R1+0xe470], R26 ;  /* 0x00e4701a01007387 */ /* 0x004fe80000100a00 */
[----:B------:R0:W-:Y:S04]  /*8fec0*/  STL.64 [R1+0xe468], R24 ;  /* 0x00e4681801007387 */ /* 0x0001e80000100a00 */
[----:B0-----:R-:W2:Y:S01]  /*8fed0*/  LDL.64 R24, [R1+0x180] ;  /* 0x0001800001187983 */ /* 0x001ea20000100a00 */
[C---:B---3--:R-:W-:Y:S03]  /*8fee0*/  HMMA.16816.F32.BF16 R8, R20.reuse, R12, R8 ;  /* 0x0000000c1408723c */ /* 0x048fe60000041808 */
[----:B--2---:R0:W-:Y:S04]  /*8fef0*/  STL.64 [R1+0xe5a0], R24 ;  /* 0x00e5a01801007387 */ /* 0x0041e80000100a00 */
[----:B0-----:R-:W2:Y:S04]  /*8ff00*/  LDL.64 R24, [R1+0x190] ;  /* 0x0001900001187983 */ /* 0x001ea80000100a00 */
[----:B--2---:R0:W-:Y:S04]  /*8ff10*/  STL.64 [R1+0xe5b0], R24 ;  /* 0x00e5b01801007387 */ /* 0x0041e80000100a00 */
[----:B0-----:R-:W2:Y:S04]  /*8ff20*/  LDL.LU.64 R24, [R1+0x880] ;  /* 0x0008800001187983 */ /* 0x001ea80000300a00 */
[----:B------:R-:W2:Y:S04]  /*8ff30*/  LDL.LU.64 R26, [R1+0x888] ;  /* 0x00088800011a7983 */ /* 0x000ea80000300a00 */
[----:B------:R0:W-:Y:S04]  /*8ff40*/  STL.64 [R1+0x890], R8 ;  /* 0x0008900801007387 */ /* 0x0001e80000100a00 */
[----:B------:R-:W-:Y:S04]  /*8ff50*/  STL.64 [R1+0x898], R10 ;  /* 0x0008980a01007387 */ /* 0x000fe80000100a00 */
[----:B0-----:R-:W2:Y:S04]  /*8ff60*/  LDL.LU.64 R8, [R1+0xe5e8] ;  /* 0x00e5e80001087983 */ /* 0x001ea80000300a00 */
[----:B------:R-:W-:Y:S04]  /*8ff70*/  STL [R1+0xe598], R15 ;  /* 0x00e5980f01007387 */ /* 0x000fe80000100800 */
[----:B------:R-:W-:Y:S01]  /*8ff80*/  STL.64 [R1+0xe590], R12 ;  /* 0x00e5900c01007387 */ /* 0x000fe20000100a00 */
[----:B--2---:R-:W-:-:S15]  /*8ff90*/  HMMA.16816.F32.BF16 R24, R20, R8, R24 ;  /* 0x000000081418723c */ /* 0x004fde0000041818 */
[----:B------:R-:W-:-:S04]  /*8ffa0*/  NOP ;  /* 0x0000000000007918 */ /* 0x000fc80000000000 */
[----:B------:R0:W-:Y:S04]  /*8ffb0*/  STL.64 [R1+0x880], R24 ;  /* 0x0008801801007387 */ /* 0x0001e80000100a00 */
[----:B------:R1:W-:Y:S04]  /*8ffc0*/  STL.64 [R1+0x888], R26 ;  /* 0x0008881a01007387 */ /* 0x0003e80000100a00 */
[----:B0-----:R-:W2:Y:S04]  /*8ffd0*/  LDL.LU.64 R24, [R1+0xfb0] ;  /* 0x000fb00001187983 */ /* 0x001ea80000300a00 */
[----:B-1----:R-:W3:Y:S04]  /*8ffe0*/  LDL.LU.64 R26, [R1+0xfb8] ;  /* 0x000fb800011a7983 */ /* 0x002ee80000300a00 */
[----:B---3--:R-:W-:Y:S04]  /*8fff0*/  STL.64 [R1+0xe5c0], R26 ;  /* 0x00e5c01a01007387 */ /* 0x008fe80000100a00 */
[----:B--2---:R0:W-:Y:S04]  /*90000*/  STL.64 [R1+0xe5b8], R24 ;  /* 0x00e5b81801007387 */ /* 0x0041e80000100a00 */
[----:B0-----:R-:W2:Y:S04]  /*90010*/  LDL.64 R24, [R1+0x1b0] ;  /* 0x0001b00001187983 */ /* 0x001ea80000100a00 */
[----:B------:R0:W-:Y:S04]  /*90020*/  STL.64 [R1+0xe5a8], R8 ;  /* 0x00e5a80801007387 */ /* 0x0001e80000100a00 */
[----:B0-----:R-:W3:Y:S04]  /*90030*/  LDL.LU.64 R8, [R1+0xfa0] ;  /* 0x000fa00001087983 */ /* 0x001ee80000300a00 */
[----:B------:R-:W2:Y:S01]  /*90040*/  LDL.LU.64 R10, [R1+0xfa8] ;  /* 0x000fa800010a7983 */ /* 0x000ea20000300a00 */
[----:B----4-:R-:W-:Y:S03]  /*90050*/  HMMA.16816.F32.BF16 R20, R20, R4, R16 ;  /* 0x000000041414723c */ /* 0x010fe60000041810 */
[----:B--2---:R-:W-:Y:S04]  /*90060*/  STL.64 [R1+0xe5d0], R10 ;  /* 0x00e5d00a01007387 */ /* 0x004fe80000100a00 */
[----:B---3--:R0:W-:Y:S04]  /*90070*/  STL.64 [R1+0xe5c8], R8 ;  /* 0x00e5c80801007387 */ /* 0x0081e80000100a00 */
[----:B0-----:R-:W2:Y:S04]  /*90080*/  LDL.LU.64 R8, [R1+0xfc0] ;  /* 0x000fc00001087983 */ /* 0x001ea80000300a00 */
[----:B------:R-:W2:Y:S04]  /*90090*/  LDL.LU.64 R10, [R1+0xfc8] ;  /* 0x000fc800010a7983 */ /* 0x000ea80000300a00 */
[----:B------:R-:W2:Y:S04]  /*900a0*/  LDL.LU.64 R18, [R1+0xe5e0] ;  /* 0x00e5e00001127983 */ /* 0x000ea80000300a00 */
[----:B------:R-:W2:Y:S04]  /*900b0*/  LDL.LU.64 R16, [R1+0xe5d8] ;  /* 0x00e5d80001107983 */ /* 0x000ea80000300a00 */
[----:B------:R-:W-:Y:S04]  /*900c0*/  STL.64 [R1+0x4c0], R20 ;  /* 0x0004c01401007387 */ /* 0x000fe80000100a00 */
[----:B------:R-:W-:Y:S04]  /*900d0*/  STL.64 [R1+0x4c8], R22 ;  /* 0x0004c81601007387 */ /* 0x000fe80000100a00 */
[----:B------:R0:W1:Y:S04]  /*900e0*/  LDSM.16.MT88.4 R20, [R14+UR5+0x20080] ;  /* 0x020080050e14783b */ /* 0x0000680008004200 */
[----:B------:R-:W3:Y:S04]  /*900f0*/  LDL.LU.64 R12, [R1+0xf90] ;  /* 0x000f9000010c7983 */ /* 0x000ee80000300a00 */
[----:B0-----:R-:W3:Y:S04]  /*90100*/  LDL.LU.64 R14, [R1+0xf98] ;  /* 0x000f9800010e7983 */ /* 0x001ee80000300a00 */
[----:B-1----:R0:W-:Y:S04]  /*90110*/  STL [R1+0xe450], R20 ;  /* 0x00e4501401007387 */ /* 0x0021e80000100800 */
[----:B------:R1:W-:Y:S04]  /*90120*/  STL [R1+0xe428], R21 ;  /* 0x00e4281501007387 */ /* 0x0003e80000100800 */
[----:B------:R-:W-:Y:S04]  /*90130*/  STL [R1+0xe424], R22 ;  /* 0x00e4241601007387 */ /* 0x000fe80000100800 */
[----:B------:R-:W-:Y:S01]  /*90140*/  STL [R1+0xe420], R23 ;  /* 0x00e4201701007387 */ /* 0x000fe20000100800 */
[----:B0-----:R-:W-:-:S02]  /*90150*/  IMAD.MOV.U32 R20, RZ, RZ, R6 ;  /* 0x000000ffff147224 */ /* 0x001fc400078e0006 */
[----:B-1----:R-:W-:Y:S02]  /*90160*/  IMAD.MOV.U32 R21, RZ, RZ, R3 ;  /* 0x000000ffff157224 */ /* 0x002fe400078e0003 */
[----:B------:R-:W-:Y:S02]  /*90170*/  IMAD.MOV.U32 R6, RZ, RZ, R24 ;  /* 0x000000ffff067224 */ /* 0x000fe400078e0018 */
[----:B------:R-:W-:Y:S01]  /*90180*/  IMAD.MOV.U32 R3, RZ, RZ, R25 ;  /* 0x000000ffff037224 */ /* 0x000fe200078e0019 */
[----:B--2---:R-:W-:-:S15]  /*90190*/  HMMA.16816.F32.BF16 R8, R16, R24, R8 ;  /* 0x000000181008723c */ /* 0x004fde0000041808 */
[----:B------:R-:W-:-:S04]  /*901a0*/  NOP ;  /* 0x0000000000007918 */ /* 0x000fc80000000000 */
[----:B------:R-:W-:Y:S04]  /*901b0*/  STL.64 [R1+0xfc0], R8 ;  /* 0x000fc00801007387 */ /* 0x000fe80000100a00 */
[----:B------:R0:W-:Y:S04]  /*901c0*/  STL.64 [R1+0xfc8], R10 ;  /* 0x000fc80a01007387 */ /* 0x0001e80000100a00 */
[----:B0-----:R-:W2:Y:S04]  /*901d0*/  LDL.LU.64 R10, [R1+0xe5d0] ;  /* 0x00e5d000010a7983 */ /* 0x001ea80000300a00 */
[----:B------:R-:W2:Y:S04]  /*901e0*/  LDL.LU.64 R8, [R1+0xe5c8] ;  /* 0x00e5c80001087983 */ /* 0x000ea80000300a00 */
[----:B------:R-:W4:Y:S04]  /*901f0*/  LDL.LU.64 R26, [R1+0xe5c0] ;  /* 0x00e5c000011a7983 */ /* 0x000f280000300a00 */
[----:B------:R-:W4:Y:S04]  /*90200*/  LDL.LU.64 R24, [R1+0xe5b8] ;  /* 0x00e5b80001187983 */ /* 0x000f280000300a00 */
[----:B------:R-:W-:Y:S01]  /*90210*/  STL [R1+0xe454], R3 ;  /* 0x00e4540301007387 */ /* 0x000fe20000100800 */
[----:B----4-:R-:W-:Y:S03]  /*90220*/  HMMA.16816.F32.BF16 R20, R16, R20, R24 ;  /* 0x000000141014723c */ /* 0x010fe60000041818 */
[----:B------:R-:W2:-:S15]  /*90230*/  LDL.LU.64 R24, [R1+0xe5b0] ;  /* 0x00e5b00001187983 */ /* 0x000e9e0000300a00 */
[----:B------:R-:W-:Y:S01]  /*90240*/  NOP ;  /* 0x0000000000007918 */ /* 0x000fe20000000000 */
[----:B------:R0:W-:Y:S04]  /*90250*/  STL.64 [R1+0xfb0], R20 ;  /* 0x000fb01401007387 */ /* 0x0001e80000100a00 */
[----:B------:R1:W-:Y:S04]  /*90260*/  STL.64 [R1+0xfb8], R22 ;  /* 0x000fb81601007387 */ /* 0x0003e80000100a00 */
[----:B0-----:R-:W4:Y:S04]  /*90270*/  LDL.LU.64 R20, [R1+0xf80] ;  /* 0x000f800001147983 */ /* 0x001f280000300a00 */
[----:B-1----:R-:W4:Y:S01]  /*90280*/  LDL.LU.64 R22, [R1+0xf88] ;  /* 0x000f880001167983 */ /* 0x002f220000300a00 */
[----:B--2---:R-:W-:Y:S01]  /*90290*/  HMMA.16816.F32.BF16 R8, R16, R24, R8 ;  /* 0x000000181008723c */ /* 0x004fe20000041808 */
[----:B------:R-:W-:-:S15]  /*902a0*/  IMAD.MOV.U32 R7, RZ, RZ, R25 ;  /* 0x000000ffff077224 */ /* 0x000fde00078e0019 */
[----:B------:R-:W-:-:S03]  /*902b0*/  NOP ;  /* 0x0000000000007918 */ /* 0x000fc60000000000 */
[----:B------:R0:W-:Y:S04]  /*902c0*/  STL.64 [R1+0xfa0], R8 ;  /* 0x000fa00801007387 */ /* 0x0001e80000100a00 */
[----:B------:R1:W-:Y:S04]  /*902d0*/  STL.64 [R1+0xfa8], R10 ;  /* 0x000fa80a01007387 */ /* 0x0003e80000100a00 */
[----:B0-----:R-:W2:Y:S01]  /*902e0*/  LDL.LU.64 R8, [R1+0xe5a8] ;  /* 0x00e5a80001087983 */ /* 0x001ea20000300a00 */
[----:B-1----:R-:W-:-:S03]  /*902f0*/  IMAD.MOV.U32 R10, RZ, RZ, R24 ;  /* 0x000000ffff0a7224 */ /* 0x002fc600078e0018 */
[----:B------:R-:W3:Y:S04]  /*90300*/  LDL.LU.64 R24, [R1+0xe5a0] ;  /* 0x00e5a00001187983 */ /* 0x000ee80000300a00 */
[----:B------:R-:W-:Y:S04]  /*90310*/  STL.64 [R1+0xe438], R6 ;  /* 0x00e4380601007387 */ /* 0x000fe80000100a00 */
[----:B------:R0:W-:Y:S04]  /*90320*/  STL.64 [R1+0xe430], R4 ;  /* 0x00e4300401007387 */ /* 0x0001e80000100a00 */
[----:B0-----:R-:W2:Y:S01]  /*90330*/  LDL.64 R4, [R1+0x150] ;  /* 0x0001500001047983 */ /* 0x001ea20000100a00 */
[----:B---3--:R-:W-:-:S15]  /*90340*/  HMMA.16816.F32.BF16 R12, R16, R24, R12 ;  /* 0x00000018100c723c */ /* 0x008fde000004180c */
[----:B------:R-:W-:-:S04]  /*90350*/  NOP ;  /* 0x0000000000007918 */ /* 0x000fc80000000000 */
[----:B------:R-:W-:Y:S04]  /*90360*/  STL.64 [R1+0xf90], R12 ;  /* 0x000f900c01007387 */ /* 0x000fe80000100a00 */
[----:B------:R0:W-:Y:S04]  /*90370*/  STL.64 [R1+0xf98], R14 ;  /* 0x000f980e01007387 */ /* 0x0001e80000100a00 */
[----:B0-----:R-:W3:Y:S01]  /*90380*/  LDL.LU R15, [R1+0xe598] ;  /* 0x00e59800010f7983 */ /* 0x001ee20000300800 */
[----:B------:R-:W-:-:S03]  /*90390*/  IMAD.MOV.U32 R14, RZ, RZ, R24 ;  /* 0x000000ffff0e7224 */ /* 0x000fc600078e0018 */
[----:B------:R-:W2:Y:S04]  /*903a0*/  LDL.LU.64 R12, [R1+0xe590] ;  /* 0x00e59000010c7983 */ /* 0x000ea80000300a00 */
[----:B------:R-:W2:Y:S01]  /*903b0*/  LDL R24, [R1+0xa0] ;  /* 0x0000a00001187983 */ /* 0x000ea20000100800 */
[----:B------:R-:W-:Y:S02]  /*903c0*/  IMAD.MOV.U32 R11, RZ, RZ, R25 ;  /* 0x000000ffff0b7224 */ /* 0x000fe400078e0019 */
[----:B---3--:R-:W-:-:S05]  /*903d0*/  IMAD.MOV.U32 R25, RZ, RZ, R15 ;  /* 0x000000ffff197224 */ /* 0x008fca00078e000f */
[----:B--2---:R0:W-:Y:S04]  /*903e0*/  STL.64 [R1+0xe500], R24 ;  /* 0x00e5001801007387 */ /* 0x0041e80000100a00 */
[----:B0-----:R-:W4:Y:S04]  /*903f0*/  LDL.64 R24, [R1+0x170] ;  /* 0x0001700001187983 */ /* 0x001f280000100a00 */
[----:B------:R-:W-:Y:S04]  /*90400*/  STL.64 [R1+0xe448], R10 ;  /* 0x00e4480a01007387 */ /* 0x000fe80000100a00 */
[----:B------:R0:W-:Y:S04]  /*90410*/  STL.64 [R1+0xe440], R8 ;  /* 0x00e4400801007387 */ /* 0x0001e80000100a00 */
[----:B0-----:R-:W2:Y:S01]  /*90420*/  LDL.64 R8, [R1+0x160] ;  /* 0x0001600001087983 */ /* 0x001ea20000100a00 */
[----:B----4-:R-:W-:Y:S01]  /*90430*/  HMMA.16816.F32.BF16 R20, R16, R24, R20 ;  /* 0x000000181014723c */ /* 0x010fe20000041814 */
[----:B------:R-:W-:-:S15]  /*90440*/  IMAD.MOV.U32 R15, RZ, RZ, R25 ;  /* 0x000000ffff0f7224 */ /* 0x000fde00078e0019 */
[----:B------:R-:W-:-:S03]  /*90450*/  NOP ;  /* 0x0000000000007918 */ /* 0x000fc60000000000 */
[----:B------:R-:W-:Y:S04]  /*90460*/  STL.64 [R1+0xf80], R20 ;  /* 0x000f801401007387 */ /* 0x000fe80000100a00 */
[----:B------:R0:W-:Y:S02]  /*90470*/  STL.64 [R1+0xf88], R22 ;  /* 0x000f881601007387 */ /* 0x0001e40000100a00 */
[----:B0-----:R-:W-:Y:S02]  /*90480*/  IMAD.MOV.U32 R23, RZ, RZ, R24 ;  /* 0x000000ffff177224 */ /* 0x001fe400078e0018 */
[----:B------:R-:W3:Y:S04]  /*90490*/  LDL.LU.64 R24, [R1+0xf60] ;  /* 0x000f600001187983 */ /* 0x000ee80000300a00 */
[----:B------:R-:W3:Y:S04]  /*904a0*/  LDL.LU.64 R26, [R1+0xf68] ;  /* 0x000f6800011a7983 */ /* 0x000ee80000300a00 */
[----:B------:R-:W-:Y:S04]  /*904b0*/  STL.64 [R1+0xe460], R14 ;  /* 0x00e4600e01007387 */ /* 0x000fe80000100a00 */
[----:B------:R0:W-:Y:S04]  /*904c0*/  STL.64 [R1+0xe458], R12 ;  /* 0x00e4580c01007387 */ /* 0x0001e80000100a00 */
[----:B0-----:R-:W2:Y:S04]  /*904d0*/  LDL.LU.64 R12, [R1+0xf70] ;  /* 0x000f7000010c7983 */ /* 0x001ea80000300a00 */
[----:B------:R-:W2:Y:S02]  /*904e0*/  LDL.LU.64 R14, [R1+0xf78] ;  /* 0x000f7800010e7983 */ /* 0x000ea40000300a00 */
[----:B--2---:R-:W-:-:S15]  /*904f0*/  HMMA.16816.F32.BF16 R12, R16, R8, R12 ;  /* 0x00000008100c723c */ /* 0x004fde000004180c */
[----:B------:R-:W-:-:S04]  /*90500*/  NOP ;  /* 0x0000000000007918 */ /* 0x000fc80000000000 */
[----:B------:R0:W-:Y:S04]  /*90510*/  STL.64 [R1+0xf70], R12 ;  /* 0x000f700c01007387 */ /* 0x0001e80000100a00 */
[----:B------:R-:W-:Y:S04]  /*90520*/  STL.64 [R1+0xf78], R14 ;  /* 0x000f780e01007387 */ /* 0x000fe80000100a00 */
[----:B0-----:R-:W2:Y:S04]  /*90530*/  LDL R12, [R1+0xe0] ;  /* 0x0000e000010c7983 */ /* 0x001ea80000100800 */
[----:B------:R-:W2:Y:S04]  /*90540*/  LDL R13, [R1+0xe4] ;  /* 0x0000e400010d7983 */ /* 0x000ea80000100800 */
[----:B--2---:R0:W-:Y:S04]  /*90550*/  STL.64 [R1+0xe528], R12 ;  /* 0x00e5280c01007387 */ /* 0x0041e80000100a00 */
[----:B0-----:R-:W2:Y:S04]  /*90560*/  LDL R12, [R1+0xf0] ;  /* 0x0000f000010c7983 */ /* 0x001ea80000100800 */
[----:B------:R-:W2:Y:S01]  /*90570*/  LDL R13, [R1+0xf4] ;  /* 0x0000f400010d7983 */ /* 0x000ea20000100800 */
[----:B------:R-:W-:-:S02]  /*90580*/  IMAD.MOV.U32 R21, RZ, RZ, R8 ;  /* 0x000000ffff157224 */ /* 0x000fc400078e0008 */
[----:B------:R-:W-:Y:S01]  /*90590*/  IMAD.MOV.U32 R22, RZ, RZ, R9 ;  /* 0x000000ffff167224 */ /* 0x000fe200078e0009 */
[----:B--2---:R-:W-:Y:S04]  /*905a0*/  STL.64 [R1+0xe540], R12 ;  /* 0x00e5400c01007387 */ /* 0x004fe80000100a00 */
[----:B------:R-:W2:Y:S04]  /*905b0*/  LDL R8, [R1+0x100] ;  /* 0x0001000001087983 */ /* 0x000ea80000100800 */
[----:B------:R-:W2:Y:S04]  /*905c0*/  LDL R9, [R1+0x104] ;  /* 0x0001040001097983 */ /* 0x000ea80000100800 */
[----:B--2---:R0:W-:Y:S04]  /*905d0*/  STL.64 [R1+0xe548], R8 ;  /* 0x00e5480801007387 */ /* 0x0041e80000100a00 */
[----:B0-----:R-:W2:Y:S04]  /*905e0*/  LDL R8, [R1+0x110] ;  /* 0x0001100001087983 */ /* 0x001ea80000100800 */
[----:B------:R-:W2:Y:S04]  /*905f0*/  LDL R9, [R1+0x114] ;  /* 0x0001140001097983 */ /* 0x000ea80000100800 */
[----:B--2---:R3:W-:Y:S02]  /*90600*/  STL.64 [R1+0xe560], R8 ;  /* 0x00e5600801007387 */ /* 0x0047e40000100a00 */
[----:B---3--:R-:W-:-:S15]  /*90610*/  HMMA.16816.F32.BF16 R8, R16, R4, R24 ;  /* 0x000000041008723c */ /* 0x008fde0000041818 */
[----:B------:R-:W-:-:S04]  /*90620*/  NOP ;  /* 0x0000000000007918 */ /* 0x000fc80000000000 */
[----:B------:R0:W-:Y:S04]  /*90630*/  STL.64 [R1+0xf60], R8 ;  /* 0x000f600801007387 */ /* 0x0001e80000100a00 */
[----:B------:R-:W-:Y:S04]  /*90640*/  STL.64 [R1+0xf68], R10 ;  /* 0x000f680a01007387 */ /* 0x000fe80000100a00 */
[----:B0-----:R-:W2:Y:S04]  /*90650*/  LDL R8, [R1+0x120] ;  /* 0x0001200001087983 */ /* 0x001ea80000100800 */
[----:B------:R-:W2:Y:S01]  /*90660*/  LDL R9, [R1+0x124] ;  /* 0x0001240001097983 */ /* 0x000ea20000100800 */
[----:B------:R-:W-:-:S02]  /*90670*/  IMAD.MOV.U32 R3, RZ, RZ, R4 ;  /* 0x000000ffff037224 */ /* 0x000fc400078e0004 */
[----:B------:R-:W-:Y:S01]  /*90680*/  IMAD.MOV.U32 R20, RZ, RZ, R5 ;  /* 0x000000ffff147224 */ /* 0x000fe200078e0005 */
[----:B--2---:R0:W-:Y:S04]  /*90690*/  STL.64 [R1+0xe578], R8 ;  /* 0x00e5780801007387 */ /* 0x0041e80000100a00 */
[----:B------:R-:W2:Y:S04]  /*906a0*/  LDL.64 R24, [R1+0x140] ;  /* 0x0001400001187983 */ /* 0x000ea80000100a00 */
[----:B0-----:R-:W3:Y:S04]  /*906b0*/  LDL R8, [R1+0x130] ;  /* 0x0001300001087983 */ /* 0x001ee80000100800 */
[----:B------:R-:W3:Y:S04]  /*906c0*/  LDL R9, [R1+0x134] ;  /* 0x0001340001097983 */ /* 0x000ee80000100800 */
[----:B------:R-:W4:Y:S04]  /*906d0*/  LDL.LU.64 R4, [R1+0xeb0] ;  /* 0x000eb00001047983 */ /* 0x000f280000300a00 */
[----:B------:R-:W2:Y:S04]  /*906e0*/  LDL.LU.64 R6, [R1+0xeb8] ;  /* 0x000eb80001067983 */ /* 0x000ea80000300a00 */
[----:B--2---:R-:W-:Y:S04]  /*906f0*/  STL.64 [R1+0xe510], R6 ;  /* 0x00e5100601007387 */ /* 0x004fe80000100a00 */
[----:B----4-:R0:W-:Y:S04]  /*90700*/  STL.64 [R1+0xe508], R4 ;  /* 0x00e5080401007387 */ /* 0x0101e80000100a00 */
[----:B0-----:R-:W2:Y:S04]  /*90710*/  LDL R4, [R1+0xd0] ;  /* 0x0000d00001047983 */ /* 0x001ea80000100800 */
[----:B------:R-:W2:Y:S04]  /*90720*/  LDL R5, [R1+0xd4] ;  /* 0x0000d40001057983 */ /* 0x000ea80000100800 */
[----:B--2---:R-:W-:Y:S04]  /*90730*/  STL.64 [R1+0xe520], R4 ;  /* 0x00e5200401007387 */ /* 0x004fe80000100a00 */
[----:B------:R-:W-:Y:S04]  /*90740*/  STL.64 [R1+0xe480], R22 ;  /* 0x00e4801601007387 */ /* 0x000fe80000100a00 */
[----:B------:R-:W-:Y:S04]  /*90750*/  STL.64 [R1+0xe478], R20 ;  /* 0x00e4781401007387 */ /* 0x000fe80000100a00 */
[----:B------:R-:W2:Y:S04]  /*90760*/  LDL.LU.64 R12, [R1+0xf10] ;  /* 0x000f1000010c7983 */ /* 0x000ea80000300a00 */
        /* <DEDUP_REMOVED lines=11> */
[----:B0-----:R-:W3:Y:S04]  /*90820*/  LDL.LU.64 R12, [R1+0xf40] ;  /* 0x000f4000010c7983 */ /* 0x001ee80000300a00 */
[----:B------:R-:W3:Y:S04]  /*90830*/  LDL.LU.64 R14, [R1+0xf48] ;  /* 0x000f4800010e7983 */ /* 0x000ee80000300a00 */
[----:B------:R-:W2:Y:S04]  /*90840*/  LDL.LU.64 R4, [R1+0xef0] ;  /* 0x000ef00001047983 */ /* 0x000ea80000300a00 */
[----:B------:R-:W4:Y:S01]  /*90850*/  LDL.LU.64 R6, [R1+0xef8] ;  /* 0x000ef80001067983 */ /* 0x000f220000300a00 */
[----:B------:R-:W-:-:S02]  /*90860*/  IMAD.MOV.U32 R20, RZ, RZ, R2 ;  /* 0x000000ffff147224 */ /* 0x000fc400078e0002 */
[----:B------:R-:W-:Y:S01]  /*90870*/  IMAD.MOV.U32 R21, RZ, RZ, R0 ;  /* 0x000000ffff157224 */ /* 0x000fe200078e0000 */
[----:B----4-:R-:W-:Y:S04]  /*90880*/  STL.64 [R1+0xe538], R6 ;  /* 0x00e5380601007387 */ /* 0x010fe80000100a00 */
[----:B--2---:R0:W-:Y:S04]  /*90890*/  STL.64 [R1+0xe530], R4 ;  /* 0x00e5300401007387 */ /* 0x0041e80000100a00 */
[----:B0-----:R-:W2:Y:S04]  /*908a0*/  LDL.LU.64 R4, [R1+0xf00] ;  /* 0x000f000001047983 */ /* 0x001ea80000300a00 */
[----:B------:R-:W2:Y:S04]  /*908b0*/  LDL.LU.64 R6, [R1+0xf08] ;  /* 0x000f080001067983 */ /* 0x000ea80000300a00 */
[----:B------:R0:W-:Y:S04]  /*908c0*/  STL.64 [R1+0xe518], R20 ;  /* 0x00e5181401007387 */ /* 0x0001e80000100a00 */
[----:B0-----:R-:W4:Y:S04]  /*908d0*/  LDL.LU.64 R20, [R1+0xf50] ;  /* 0x000f500001147983 */ /* 0x001f280000300a00 */
[----:B------:R-:W4:Y:S01]  /*908e0*/  LDL.LU.64 R22, [R1+0xf58] ;  /* 0x000f580001167983 */ /* 0x000f220000300a00 */
[----:B---3--:R-:W-:Y:S01]  /*908f0*/  HMMA.16816.F32.BF16 R8, R16, R8, R12 ;  /* 0x000000081008723c */ /* 0x008fe2000004180c */
[----:B------:R-:W-:-:S02]  /*90900*/  IMAD.MOV.U32 R2, RZ, RZ, R24 ;  /* 0x000000ffff027224 */ /* 0x000fc400078e0018 */
[----:B------:R-:W-:-:S05]  /*90910*/  IMAD.MOV.U32 R0, RZ, RZ, R25 ;  /* 0x000000ffff007224 */ /* 0x000fca00078e0019 */
[----:B----4-:R-:W-:-:S15]  /*90920*/  HMMA.16816.F32.BF16 R20, R16, R24, R20 ;  /* 0x000000181014723c */ /* 0x010fde0000041814 */
[----:B------:R-:W-:-:S04]  /*90930*/  NOP ;  /* 0x0000000000007918 */ /* 0x000fc80000000000 */
[----:B------:R0:W-:Y:S04]  /*90940*/  STL.64 [R1+0xf50], R20 ;  /* 0x000f501401007387 */ /* 0x0001e80000100a00 */
[----:B------:R1:W-:Y:S04]  /*90950*/  STL.64 [R1+0xf58], R22 ;  /* 0x000f581601007387 */ /* 0x0003e80000100a00 */
[----:B0-----:R-:W3:Y:S04]  /*90960*/  LDL.LU.64 R20, [R1+0xee0] ;  /* 0x000ee00001147983 */ /* 0x001ee80000300a00 */
[----:B-1----:R-:W3:Y:S04]  /*90970*/  LDL.LU.64 R22, [R1+0xee8] ;  /* 0x000ee80001167983 */ /* 0x002ee80000300a00 */
[----:B------:R-:W4:Y:S04]  /*90980*/  LDL.LU.64 R24, [R1+0xed0] ;  /* 0x000ed00001187983 */ /* 0x000f280000300a00 */
[----:B------:R-:W4:Y:S04]  /*90990*/  LDL.LU.64 R26, [R1+0xed8] ;  /* 0x000ed800011a7983 */ /* 0x000f280000300a00 */
[----:B------:R-:W2:Y:S04]  /*909a0*/  LDL.LU.64 R14, [R1+0xe588] ;  /* 0x00e58800010e7983 */ /* 0x000ea80000300a00 */
[----:B------:R-:W2:Y:S04]  /*909b0*/  LDL.LU.64 R12, [R1+0xe580] ;  /* 0x00e58000010c7983 */ /* 0x000ea80000300a00 */
        /* <DEDUP_REMOVED lines=19> */
[----:B------:R-:W-:Y:S04]  /*90af0*/  STL.64 [R1+0xf18], R10 ;  /* 0x000f180a01007387 */ /* 0x000fe80000100a00 */
[----:B0-----:R-:W3:Y:S01]  /*90b00*/  LDL.64 R8, [R1+0x50] ;  /* 0x0000500001087983 */ /* 0x001ee20000100a00 */
[C---:B--2---:R-:W-:Y:S03]  /*90b10*/  HMMA.16816.F32.BF16 R12, R16.reuse, R12, R4 ;  /* 0x0000000c100c723c */ /* 0x044fe60000041804 */
[----:B---3--:R0:W-:Y:S04]  /*90b20*/  STL.64 [R1+0xe4b8], R8 ;  /* 0x00e4b80801007387 */ /* 0x0081e80000100a00 */
[----:B0-----:R-:W2:Y:S04]  /*90b30*/  LDL.LU.64 R8, [R1+0xec0] ;  /* 0x000ec00001087983 */ /* 0x001ea80000300a00 */
[----:B------:R-:W2:Y:S04]  /*90b40*/  LDL.LU.64 R10, [R1+0xec8] ;  /* 0x000ec800010a7983 */ /* 0x000ea80000300a00 */
[----:B------:R-:W3:Y:S04]  /*90b50*/  LDL.LU.64 R6, [R1+0xe538] ;  /* 0x00e5380001067983 */ /* 0x000ee80000300a00 */
[----:B------:R-:W3:Y:S04]  /*90b60*/  LDL.LU.64 R4, [R1+0xe530] ;  /* 0x00e5300001047983 */ /* 0x000ee80000300a00 */
[----:B------:R0:W-:Y:S04]  /*90b70*/  STL.64 [R1+0xf00], R12 ;  /* 0x000f000c01007387 */ /* 0x0001e80000100a00 */
[----:B------:R3:W-:Y:S04]  /*90b80*/  STL.64 [R1+0xf08], R14 ;  /* 0x000f080e01007387 */ /* 0x0007e80000100a00 */
[----:B0-----:R-:W3:Y:S02]  /*90b90*/  LDL.LU.64 R12, [R1+0xe528] ;  /* 0x00e52800010c7983 */ /* 0x001ee40000300a00 */
[----:B---3--:R-:W-:Y:S02]  /*90ba0*/  HMMA.16816.F32.BF16 R12, R16, R12, R4 ;  /* 0x0000000c100c723c */ /* 0x008fe40000041804 */
[----:B------:R-:W3:-:S15]  /*90bb0*/  LDL.LU.64 R4, [R1+0xe520] ;  /* 0x00e5200001047983 */ /* 0x000ede0000300a00 */
[----:B------:R-:W-:Y:S02]  /*90bc0*/  NOP ;  /* 0x0000000000007918 */ /* 0x000fe40000000000 */
[----:B------:R0:W-:Y:S04]  /*90bd0*/  STL.64 [R1+0xef0], R12 ;  /* 0x000ef00c01007387 */ /* 0x0001e80000100a00 */
[----:B------:R-:W-:Y:S04]  /*90be0*/  STL.64 [R1+0xef8], R14 ;  /* 0x000ef80e01007387 */ /* 0x000fe80000100a00 */
[----:B0-----:R-:W2:Y:S04]  /*90bf0*/  LDL.64 R12, [R1+0x40] ;  /* 0x00004000010c7983 */ /* 0x001ea80000100a00 */
[----:B--2---:R0:W-:Y:S04]  /*90c00*/  STL.64 [R1+0xe4b0], R12 ;  /* 0x00e4b00c01007387 */ /* 0x0041e80000100a00 */
[----:B0-----:R-:W4:Y:S04]  /*90c10*/  LDL R12, [R1+0xc0] ;  /* 0x0000c000010c7983 */ /* 0x001f280000100800 */
[----:B------:R-:W4:Y:S01]  /*90c20*/  LDL R13, [R1+0xc4] ;  /* 0x0000c400010d7983 */ /* 0x000f220000100800 */
[----:B---3--:R-:W-:Y:S03]  /*90c30*/  HMMA.16816.F32.BF16 R4, R16, R4, R20 ;  /* 0x000000041004723c */ /* 0x008fe60000041814 */
[----:B------:R-:W2:-:S15]  /*90c40*/  LDL.LU.64 R20, [R1+0xe518] ;  /* 0x00e5180001147983 */ /* 0x000e9e0000300a00 */
[----:B------:R-:W-:Y:S01]  /*90c50*/  NOP ;  /* 0x0000000000007918 */ /* 0x000fe20000000000 */
[----:B------:R-:W-:Y:S04]  /*90c60*/  STL.64 [R1+0xee0], R4 ;  /* 0x000ee00401007387 */ /* 0x000fe80000100a00 */
[----:B------:R0:W-:Y:S04]  /*90c70*/  STL.64 [R1+0xee8], R6 ;  /* 0x000ee80601007387 */ /* 0x0001e80000100a00 */
[----:B0-----:R-:W3:Y:S04]  /*90c80*/  LDL.LU.64 R6, [R1+0xe510] ;  /* 0x00e5100001067983 */ /* 0x001ee80000300a00 */
[----:B------:R-:W3:Y:S01]  /*90c90*/  LDL.LU.64 R4, [R1+0xe508] ;  /* 0x00e5080001047983 */ /* 0x000ee20000300a00 */
[C---:B----4-:R-:W-:Y:S03]  /*90ca0*/  HMMA.16816.F32.BF16 R12, R16.reuse, R12, R24 ;  /* 0x0000000c100c723c */ /* 0x050fe60000041818 */
[----:B------:R-:W3:Y:S05]  /*90cb0*/  LDL.LU.64 R24, [R1+0xe500] ;  /* 0x00e5000001187983 */ /* 0x000eea0000300a00 */
[C---:B--2---:R-:W-:Y:S11]  /*90cc0*/  HMMA.16816.F32.BF16 R8, R16.reuse, R20, R8 ;  /* 0x000000141008723c */ /* 0x044ff60000041808 */
[----:B------:R-:W-:Y:S04]  /*90cd0*/  STL.64 [R1+0xed0], R12 ;  /* 0x000ed00c01007387 */ /* 0x000fe80000100a00 */
[----:B------:R-:W-:Y:S04]  /*90ce0*/  STL.64 [R1+0xed8], R14 ;  /* 0x000ed80e01007387 */ /* 0x000fe80000100a00 */
[----:B------:R-:W2:Y:S04]  /*90cf0*/  LDL.LU.64 R20, [R1+0xea0] ;  /* 0x000ea00001147983 */ /* 0x000ea80000300a00 */
[----:B------:R0:W-:Y:S04]  /*90d00*/  STL.64 [R1+0xec0], R8 ;  /* 0x000ec00801007387 */ /* 0x0001e80000100a00 */
[----:B------:R1:W-:Y:S04]  /*90d10*/  STL.64 [R1+0xec8], R10 ;  /* 0x000ec80a01007387 */ /* 0x0003e80000100a00 */
[----:B------:R-:W2:Y:S01]  /*90d20*/  LDL.LU.64 R22, [R1+0xea8] ;  /* 0x000ea80001167983 */ /* 0x000ea20000300a00 */
[----:B---3--:R-:W-:-:S15]  /*90d30*/  HMMA.16816.F32.BF16 R4, R16, R24, R4 ;  /* 0x000000181004723c */ /* 0x008fde0000041804 */
[----:B------:R-:W-:-:S04]  /*90d40*/  NOP ;  /* 0x0000000000007918 */ /* 0x000fc80000000000 */
[----:B------:R-:W-:Y:S04]  /*90d50*/  STL.64 [R1+0xeb0], R4 ;  /* 0x000eb00401007387 */ /* 0x000fe80000100a00 */
[----:B------:R-:W-:Y:S04]  /*90d60*/  STL.64 [R1+0xeb8], R6 ;  /* 0x000eb80601007387 */ /* 0x000fe80000100a00 */
[----:B0-----:R-:W3:Y:S04]  /*90d70*/  LDL.LU.64 R8, [R1+0xe70] ;  /* 0x000e700001087983 */ /* 0x001ee80000300a00 */
[----:B-1----:R-:W4:Y:S04]  /*90d80*/  LDL.LU.64 R10, [R1+0xe78] ;  /* 0x000e7800010a7983 */ /* 0x002f280000300a00 */
[----:B----4-:R-:W-:Y:S04]  /*90d90*/  STL.64 [R1+0xe4c8], R10 ;  /* 0x00e4c80a01007387 */ /* 0x010fe80000100a00 */
[----:B---3--:R0:W-:Y:S04]  /*90da0*/  STL.64 [R1+0xe4c0], R8 ;  /* 0x00e4c00801007387 */ /* 0x0081e80000100a00 */
[----:B0-----:R-:W3:Y:S04]  /*90db0*/  LDL.64 R8, [R1+0x70] ;  /* 0x0000700001087983 */ /* 0x001ee80000100a00 */
[----:B---3--:R0:W-:Y:S02]  /*90dc0*/  STL.64 [R1+0xe4e0], R8 ;  /* 0x00e4e00801007387 */ /* 0x0081e40000100a00 */
[----:B0-----:R-:W-:-:S02]  /*90dd0*/  IMAD.MOV.U32 R8, RZ, RZ, R29 ;  /* 0x000000ffff087224 */ /* 0x001fc400078e001d */
[----:B------:R-:W-:-:S05]  /*90de0*/  IMAD.MOV.U32 R9, RZ, RZ, R28 ;  /* 0x000000ffff097224 */ /* 0x000fca00078e001c */
[----:B------:R0:W-:Y:S04]  /*90df0*/  STL.64 [R1+0xe4f8], R8 ;  /* 0x00e4f80801007387 */ /* 0x0001e80000100a00 */
[----:B0-----:R-:W2:Y:S04]  /*90e00*/  LDL.64 R8, [R1+0x90] ;  /* 0x0000900001087983 */ /* 0x001ea80000100a00 */
        /* <DEDUP_REMOVED lines=10> */
[----:B------:R-:W4:Y:S04]  /*90eb0*/  LDL.64 R4, [R1+0x20] ;  /* 0x0000200001047983 */ /* 0x000f280000100a00 */
[----:B----4-:R0:W-:Y:S04]  /*90ec0*/  STL.64 [R1+0xe4a0], R4 ;  /* 0x00e4a00401007387 */ /* 0x0101e80000100a00 */
[----:B------:R-:W4:Y:S04]  /*90ed0*/  LDL.64 R24, [R1] ;  /* 0x0000000001187983 */ /* 0x000f280000100a00 */
[----:B0-----:R-:W2:Y:S04]  /*90ee0*/  LDL.64 R4, [R1+0x30] ;  /* 0x0000300001047983 */ /* 0x001ea80000100a00 */
[----:B----4-:R0:W-:Y:S04]  /*90ef0*/  STL.64 [R1+0xe488], R24 ;  /* 0x00e4881801007387 */ /* 0x0101e80000100a00 */
[----:B0-----:R-:W4:Y:S01]  /*90f00*/  LDL.64 R24, [R1+0x10] ;  /* 0x0000100001187983 */ /* 0x001f220000100a00 */
[----:B--2---:R-:W-:Y:S01]  /*90f10*/  HMMA.16816.F32.BF16 R20, R16, R8, R20 ;  /* 0x000000081014723c */ /* 0x004fe20000041814 */
[----:B------:R-:W-:-:S02]  /*90f20*/  IMAD.MOV.U32 R28, RZ, RZ, R9 ;  /* 0x000000ffff1c7224 */ /* 0x000fc400078e0009 */
[----:B----4-:R0:W-:Y:S04]  /*90f30*/  STL.64 [R1+0xe4a8], R24 ;  /* 0x00e4a81801007387 */ /* 0x0101e80000100a00 */
[----:B0-----:R-:W2:Y:S04]  /*90f40*/  LDL.64 R24, [R1+0x60] ;  /* 0x0000600001187983 */ /* 0x001ea80000100a00 */
[----:B------:R-:W3:Y:S08]  /*90f50*/  LDL.LU.64 R8, [R1+0xe4f8] ;  /* 0x00e4f80001087983 */ /* 0x000ef00000300a00 */
[----:B------:R-:W-:Y:S01]  /*90f60*/  IMAD.MOV.U32 R29, RZ, RZ, R23 ;  /* 0x000000ffff1d7224 */ /* 0x000fe200078e0017 */
[----:B------:R0:W-:Y:S04]  /*90f70*/  STL.64 [R1+0xea0], R20 ;  /* 0x000ea01401007387 */ /* 0x0001e80000100a00 */
[----:B------:R1:W-:Y:S04]  /*90f80*/  STL [R1+0xea8], R22 ;  /* 0x000ea81601007387 */ /* 0x0003e80000100800 */
[----:B0-----:R-:W4:Y:S04]  /*90f90*/  LDL.LU.64 R20, [R1+0xe50] ;  /* 0x000e500001147983 */ /* 0x001f280000300a00 */
[----:B-1----:R-:W4:Y:S04]  /*90fa0*/  LDL.LU.64 R22, [R1+0xe58] ;  /* 0x000e580001167983 */ /* 0x002f280000300a00 */
[----:B------:R-:W-:Y:S04]  /*90fb0*/  STL [R1+0xe338], R28 ;  /* 0x00e3381c01007387 */ /* 0x000fe80000100800 */
[----:B------:R-:W-:Y:S01]  /*90fc0*/  STL [R1+0xd478], R29 ;  /* 0x00d4781d01007387 */ /* 0x000fe20000100800 */
[----:B---3--:R-:W-:Y:S03]  /*90fd0*/  HMMA.16816.F32.BF16 R8, R16, R8, R12 ;  /* 0x000000081008723c */ /* 0x008fe6000004180c */
[----:B------:R-:W3:Y:S04]  /*90fe0*/  LDL.LU.64 R14, [R1+0xe4f0] ;  /* 0x00e4f000010e7983 */ /* 0x000ee80000300a00 */
[----:B------:R-:W3:-:S12]  /*90ff0*/  LDL.LU.64 R12, [R1+0xe4e8] ;  /* 0x00e4e800010c7983 */ /* 0x000ed80000300a00 */
[----:B------:R0:W-:Y:S04]  /*91000*/  STL.64 [R1+0xe90], R8 ;  /* 0x000e900801007387 */ /* 0x0001e80000100a00 */
[----:B------:R-:W-:Y:S04]  /*91010*/  STL.64 [R1+0xe98], R10 ;  /* 0x000e980a01007387 */ /* 0x000fe80000100a00 */
[----:B0-----:R-:W3:Y:S02]  /*91020*/  LDL.LU.64 R8, [R1+0xe4e0] ;  /* 0x00e4e00001087983 */ /* 0x001ee40000300a00 */
[----:B---3--:R-:W-:Y:S01]  /*91030*/  HMMA.16816.F32.BF16 R12, R16, R8, R12 ;  /* 0x00000008100c723c */ /* 0x008fe2000004180c */
[----:B------:R-:W-:-:S15]  /*91040*/  IMAD.MOV.U32 R29, RZ, RZ, R9 ;  /* 0x000000ffff1d7224 */ /* 0x000fde00078e0009 */
[----:B------:R-:W-:-:S03]  /*91050*/  NOP ;  /* 0x0000000000007918 */ /* 0x000fc60000000000 */
[----:B------:R-:W-:Y:S04]  /*91060*/  STL.64 [R1+0xe80], R12 ;  /* 0x000e800c01007387 */ /* 0x000fe80000100a00 */
[----:B------:R0:W-:Y:S04]  /*91070*/  STL.64 [R1+0xe88], R14 ;  /* 0x000e880e01007387 */ /* 0x0001e80000100a00 */
[----:B0-----:R-:W3:Y:S04]  /*91080*/  LDL.LU.64 R14, [R1+0xe4d8] ;  /* 0x00e4d800010e7983 */ /* 0x001ee80000300a00 */
[----:B------:R-:W3:Y:S04]  /*91090*/  LDL.LU.64 R12, [R1+0xe4d0] ;  /* 0x00e4d000010c7983 */ /* 0x000ee80000300a00 */
        /* <DEDUP_REMOVED lines=8> */
[----:B------:R-:W-:-:S03]  /*91120*/  IMAD.MOV.U32 R28, RZ, RZ, R25 ;  /* 0x000000ffff1c7224 */ /* 0x000fc600078e0019 */
[----:B------:R-:W2:Y:S04]  /*91130*/  LDL.LU.64 R24, [R1+0xe40] ;  /* 0x000e400001187983 */ /* 0x000ea80000300a00 */
[----:B------:R-:W2:Y:S04]  /*91140*/  LDL.LU.64 R26, [R1+0xe48] ;  /* 0x000e4800011a7983 */ /* 0x000ea80000300a00 */
[----:B------:R-:W-:Y:S01]  /*91150*/  STL [R1+0xe340], R28 ;  /* 0x00e3401c01007387 */ /* 0x000fe20000100800 */
[----:B---3--:R-:W-:-:S15]  /*91160*/  HMMA.16816.F32.BF16 R12, R16, R8, R12 ;  /* 0x00000008100c723c */ /* 0x008fde000004180c */
[----:B------:R-:W-:-:S04]  /*91170*/  NOP ;  /* 0x0000000000007918 */ /* 0x000fc80000000000 */
[----:B------:R0:W-:Y:S04]  /*91180*/  STL.64 [R1+0xe60], R12 ;  /* 0x000e600c01007387 */ /* 0x0001e80000100a00 */
[----:B------:R-:W-:Y:S04]  /*91190*/  STL.64 [R1+0xe68], R14 ;  /* 0x000e680e01007387 */ /* 0x000fe80000100a00 */
[----:B0-----:R-:W4:Y:S01]  /*911a0*/  LDL.LU.64 R12, [R1+0xe4b0] ;  /* 0x00e4b000010c7983 */ /* 0x001f220000300a00 */
[----:B------:R-:W-:-:S03]  /*911b0*/  IMAD.MOV.U32 R29, RZ, RZ, R9 ;  /* 0x000000ffff1d7224 */ /* 0x000fc600078e0009 */
[----:B------:R-:W3:Y:S04]  /*911c0*/  LDL.LU.64 R8, [R1+0xe30] ;  /* 0x000e300001087983 */ /* 0x000ee80000300a00 */
[----:B------:R-:W3:Y:S04]  /*911d0*/  LDL.LU.64 R10, [R1+0xe38] ;  /* 0x000e3800010a7983 */ /* 0x000ee80000300a00 */
[----:B------:R-:W-:Y:S01]  /*911e0*/  STL [R1+0xe344], R29 ;  /* 0x00e3441d01007387 */ /* 0x000fe20000100800 */
[----:B----4-:R-:W-:-:S15]  /*911f0*/  HMMA.16816.F32.BF16 R20, R16, R12, R20 ;  /* 0x0000000c1014723c */ /* 0x010fde0000041814 */
[----:B------:R-:W-:-:S04]  /*91200*/  NOP ;  /* 0x0000000000007918 */ /* 0x000fc80000000000 */
[----:B------:R0:W-:Y:S04]  /*91210*/  STL.64 [R1+0xe50], R20 ;  /* 0x000e501401007387 */ /* 0x0001e80000100a00 */
[----:B------:R1:W-:Y:S04]  /*91220*/  STL.64 [R1+0xe58], R22 ;  /* 0x000e581601007387 */ /* 0x0003e80000100a00 */
[----:B0-----:R-:W4:Y:S04]  /*91230*/  LDL.LU.64 R20, [R1+0xe10] ;  /* 0x000e100001147983 */ /* 0x001f280000300a00 */
[----:B-1----:R-:W3:Y:S01]  /*91240*/  LDL.LU.64 R22, [R1+0xe18] ;  /* 0x000e180001167983 */ /* 0x002ee20000300a00 */
[----:B--2---:R-:W-:Y:S01]  /*91250*/  HMMA.16816.F32.BF16 R24, R16, R4, R24 ;  /* 0x000000041018723c */ /* 0x004fe20000041818 */
[----:B------:R-:W-:-:S02]  /*91260*/  IMAD.MOV.U32 R28, RZ, RZ, R13 ;  /* 0x000000ffff1c7224 */ /* 0x000fc400078e000d */
[----:B------:R-:W-:Y:S01]  /*91270*/  IMAD.MOV.U32 R29, RZ, RZ, R4 ;  /* 0x000000ffff1d7224 */ /* 0x000fe200078e0004 */
[----:B---3--:R-:W-:Y:S04]  /*91280*/  STL.64 [R1+0xe498], R22 ;  /* 0x00e4981601007387 */ /* 0x008fe80000100a00 */
[----:B----4-:R0:W-:Y:S04]  /*91290*/  STL.64 [R1+0xe490], R20 ;  /* 0x00e4901401007387 */ /* 0x0101e80000100a00 */
[----:B0-----:R-:W2:Y:S04]  /*912a0*/  LDL.LU.64 R20, [R1+0xe20] ;  /* 0x000e200001147983 */ /* 0x001ea80000300a00 */
[----:B------:R-:W2:Y:S04]  /*912b0*/  LDL.LU.64 R22, [R1+0xe28] ;  /* 0x000e280001167983 */ /* 0x000ea80000300a00 */
[----:B------:R-:W3:Y:S04]  /*912c0*/  LDL.LU.64 R12, [R1+0xe00] ;  /* 0x000e0000010c7983 */ /* 0x000ee80000300a00 */
[----:B------:R-:W3:Y:S04]  /*912d0*/  LDL.LU.64 R14, [R1+0xe08] ;  /* 0x000e0800010e7983 */ /* 0x000ee80000300a00 */
[----:B------:R-:W-:Y:S04]  /*912e0*/  STL [R1+0xe348], R28 ;  /* 0x00e3481c01007387 */ /* 0x000fe80000100800 */
[----:B------:R0:W-:Y:S04]  /*912f0*/  STL.64 [R1+0xe40], R24 ;  /* 0x000e401801007387 */ /* 0x0001e80000100a00 */
[----:B------:R-:W-:Y:S04]  /*91300*/  STL.64 [R1+0xe48], R26 ;  /* 0x000e481a01007387 */ /* 0x000fe80000100a00 */
[----:B0-----:R-:W2:Y:S04]  /*91310*/  LDL.LU.64 R24, [R1+0xe4a8] ;  /* 0x00e4a80001187983 */ /* 0x001ea80000300a00 */
[----:B------:R-:W4:Y:S04]  /*91320*/  LDL.LU.64 R4, [R1+0xe4a0] ;  /* 0x00e4a00001047983 */ /* 0x000f280000300a00 */
[----:B------:R-:W-:Y:S01]  /*91330*/  STL [R1+0xe358], R29 ;  /* 0x00e3581d01007387 */ /* 0x000fe20000100800 */
[C---:B----4-:R-:W-:Y:S08]  /*91340*/  HMMA.16816.F32.BF16 R8, R16.reuse, R4, R8 ;  /* 0x000000041008723c */ /* 0x050ff00000041808 */
[----:B--2---:R-:W-:Y:S01]  /*91350*/  HMMA.16816.F32.BF16 R20, R16, R24, R20 ;  /* 0x000000181014723c */ /* 0x004fe20000041814 */
[----:B------:R-:W-:-:S10]  /*91360*/  IMAD.MOV.U32 R28, RZ, RZ, R5 ;  /* 0x000000ffff1c7224 */ /* 0x000fd400078e0005 */
[----:B------:R0:W-:Y:S04]  /*91370*/  STL.64 [R1+0xe30], R8 ;  /* 0x000e300801007387 */ /* 0x0001e80000100a00 */
[----:B------:R1:W-:Y:S04]  /*91380*/  STL.64 [R1+0xe38], R10 ;  /* 0x000e380a01007387 */ /* 0x0003e80000100a00 */
[----:B0-----:R-:W2:Y:S04]  /*91390*/  LDL.LU.64 R8, [R1+0xdf0] ;  /* 0x000df00001087983 */ /* 0x001ea80000300a00 */
[----:B-1----:R-:W2:Y:S04]  /*913a0*/  LDL.LU.64 R10, [R1+0xdf8] ;  /* 0x000df800010a7983 */ /* 0x002ea80000300a00 */
[----:B------:R-:W4:Y:S04]  /*913b0*/  LDL.LU.64 R4, [R1+0xde0] ;  /* 0x000de00001047983 */ /* 0x000f280000300a00 */
[----:B------:R-:W4:Y:S04]  /*913c0*/  LDL.LU.64 R6, [R1+0xde8] ;  /* 0x000de80001067983 */ /* 0x000f280000300a00 */
[----:B------:R-:W-:Y:S01]  /*913d0*/  STL [R1+0xe35c], R28 ;  /* 0x00e35c1c01007387 */ /* 0x000fe20000100800 */
[----:B------:R-:W-:-:S03]  /*913e0*/  IMAD.MOV.U32 R29, RZ, RZ, R25 ;  /* 0x000000ffff1d7224 */ /* 0x000fc600078e0019 */
[----:B------:R-:W-:Y:S04]  /*913f0*/  STL.64 [R1+0xe20], R20 ;  /* 0x000e201401007387 */ /* 0x000fe80000100a00 */
[----:B------:R0:W-:Y:S04]  /*91400*/  STL.64 [R1+0xe28], R22 ;  /* 0x000e281601007387 */ /* 0x0001e80000100a00 */
[----:B0-----:R-:W2:Y:S04]  /*91410*/  LDL.LU.64 R22, [R1+0xe498] ;  /* 0x00e4980001167983 */ /* 0x001ea80000300a00 */
[----:B------:R-:W2:Y:S04]  /*91420*/  LDL.LU.64 R20, [R1+0xe490] ;  /* 0x00e4900001147983 */ /* 0x000ea80000300a00 */
[----:B------:R-:W2:Y:S02]  /*91430*/  LDL.LU.64 R24, [R1+0xe488] ;  /* 0x00e4880001187983 */ /* 0x000ea40000300a00 */
[----:B--2---:R-:W-:Y:S01]  /*91440*/  HMMA.16816.F32.BF16 R20, R16, R24, R20 ;  /* 0x000000181014723c */ /* 0x004fe20000041814 */
[----:B------:R-:W-:-:S15]  /*91450*/  IMAD.MOV.U32 R28, RZ, RZ, R25 ;  /* 0x000000ffff1c7224 */ /* 0x000fde00078e0019 */
[----:B------:R-:W-:-:S03]  /*91460*/  NOP ;  /* 0x0000000000007918 */ /* 0x000fc60000000000 */
[----:B------:R-:W-:Y:S04]  /*91470*/  STL.64 [R1+0xe10], R20 ;  /* 0x000e101401007387 */ /* 0x000fe80000100a00 */
[----:B------:R0:W-:Y:S04]  /*91480*/  STL.64 [R1+0xe18], R22 ;  /* 0x000e181601007387 */ /* 0x0001e80000100a00 */
[----:B0-----:R-:W2:Y:S04]  /*91490*/  LDL.LU.64 R22, [R1+0xe480] ;  /* 0x00e4800001167983 */ /* 0x001ea80000300a00 */
[----:B------:R-:W2:Y:S04]  /*914a0*/  LDL.LU.64 R20, [R1+0xe478] ;  /* 0x00e4780001147983 */ /* 0x000ea80000300a00 */
[----:B------:R-:W2:Y:S04]  /*914b0*/  LDL.LU.64 R26, [R1+0xe470] ;  /* 0x00e47000011a7983 */ /* 0x000ea80000300a00 */
[----:B------:R-:W3:Y:S02]  /*914c0*/  LDL.LU.64 R24, [R1+0xe468] ;  /* 0x00e4680001187983 */ /* 0x000ee40000300a00 */
[----:B---3--:R-:W-:-:S15]  /*914d0*/  HMMA.16816.F32.BF16 R12, R16, R24, R12 ;  /* 0x00000018100c723c */ /* 0x008fde000004180c */
[----:B------:R-:W-:-:S04]  /*914e0*/  NOP ;  /* 0x0000000000007918 */ /* 0x000fc80000000000 */
[----:B------:R-:W-:Y:S04]  /*914f0*/  STL.64 [R1+0xe00], R12 ;  /* 0x000e000c01007387 */ /* 0x000fe80000100a00 */
[----:B------:R0:W-:Y:S04]  /*91500*/  STL.64 [R1+0xe08], R14 ;  /* 0x000e080e01007387 */ /* 0x0001e80000100a00 */
[----:B0-----:R-:W3:Y:S04]  /*91510*/  LDL.LU.64 R14, [R1+0xe460] ;  /* 0x00e46000010e7983 */ /* 0x001ee80000300a00 */
[----:B------:R-:W3:Y:S04]  /*91520*/  LDL.LU.64 R12, [R1+0xe458] ;  /* 0x00e45800010c7983 */ /* 0x000ee80000300a00 */
[----:B--2---:R-:W-:Y:S04]  /*91530*/  STL.64 [R1+0xe268], R26 ;  /* 0x00e2681a01007387 */ /* 0x004fe80000100a00 */
[----:B------:R0:W-:Y:S02]  /*91540*/  STL.64 [R1+0xe260], R24 ;  /* 0x00e2601801007387 */ /* 0x0001e40000100a00 */
[----:B0-----:R-:W-:-:S02]  /*91550*/  IMAD.MOV.U32 R24, RZ, RZ, R3 ;  /* 0x000000ffff187224 */ /* 0x001fc400078e0003 */
[----:B------:R-:W-:Y:S01]  /*91560*/  IMAD.MOV.U32 R25, RZ, RZ, R20 ;  /* 0x000000ffff197224 */ /* 0x000fe200078e0014 */
[----:B------:R-:W2:Y:S04]  /*91570*/  LDL.LU R3, [R1+0xe454] ;  /* 0x00e4540001037983 */ /* 0x000ea80000300800 */
[----:B------:R-:W2:Y:S04]  /*91580*/  LDL.LU R20, [R1+0xe450] ;  /* 0x00e4500001147983 */ /* 0x000ea80000300800 */
[----:B------:R0:W-:Y:S04]  /*91590*/  STL.64 [R1+0xe3b0], R24 ;  /* 0x00e3b01801007387 */ /* 0x0001e80000100a00 */
[----:B0-----:R-:W2:Y:S04]  /*915a0*/  LDL.LU.64 R24, [R1+0x560] ;  /* 0x0005600001187983 */ /* 0x001ea80000300a00 */
[----:B------:R-:W2:Y:S01]  /*915b0*/  LDL.LU.64 R26, [R1+0x568] ;  /* 0x00056800011a7983 */ /* 0x000ea20000300a00 */
[----:B---3--:R-:W-:-:S15]  /*915c0*/  HMMA.16816.F32.BF16 R8, R16, R12, R8 ;  /* 0x0000000c1008723c */ /* 0x008fde0000041808 */
[----:B------:R-:W-:-:S04]  /*915d0*/  NOP ;  /* 0x0000000000007918 */ /* 0x000fc80000000000 */
[----:B------:R-:W-:Y:S04]  /*915e0*/  STL.64 [R1+0xdf0], R8 ;  /* 0x000df00801007387 */ /* 0x000fe80000100a00 */
[----:B------:R0:W-:Y:S04]  /*915f0*/  STL.64 [R1+0xdf8], R10 ;  /* 0x000df80a01007387 */ /* 0x0001e80000100a00 */
[----:B0-----:R-:W3:Y:S04]  /*91600*/  LDL.LU.64 R10, [R1+0xe448] ;  /* 0x00e44800010a7983 */ /* 0x001ee80000300a00 */
[----:B------:R-:W4:Y:S04]  /*91610*/  LDL.LU.64 R8, [R1+0xe440] ;  /* 0x00e4400001087983 */ /* 0x000f280000300a00 */
[----:B------:R-:W-:Y:S01]  /*91620*/  STL.64 [R1+0xe368], R12 ;  /* 0x00e3680c01007387 */ /* 0x000fe20000100a00 */
[----:B----4-:R-:W-:-:S15]  /*91630*/  HMMA.16816.F32.BF16 R4, R16, R8, R4 ;  /* 0x000000081004723c */ /* 0x010fde0000041804 */
[----:B------:R-:W-:-:S04]  /*91640*/  NOP ;  /* 0x0000000000007918 */ /* 0x000fc80000000000 */
[----:B------:R-:W-:Y:S04]  /*91650*/  STL.64 [R1+0xde0], R4 ;  /* 0x000de00401007387 */ /* 0x000fe80000100a00 */
[----:B------:R0:W-:Y:S04]  /*91660*/  STL.64 [R1+0xde8], R6 ;  /* 0x000de80601007387 */ /* 0x0001e80000100a00 */
[----:B0-----:R-:W4:Y:S04]  /*91670*/  LDL.LU.64 R6, [R1+0xe438] ;  /* 0x00e4380001067983 */ /* 0x001f280000300a00 */
[----:B------:R-:W2:Y:S04]  /*91680*/  LDL.LU.64 R4, [R1+0xe430] ;  /* 0x00e4300001047983 */ /* 0x000ea80000300a00 */
[----:B------:R-:W-:Y:S01]  /*91690*/  STL.64 [R1+0xe370], R8 ;  /* 0x00e3700801007387 */ /* 0x000fe20000100a00 */
        /* <DEDUP_REMOVED lines=9> */
[----:B------:R-:W-:Y:S01]  /*91730*/  IMAD.MOV.U32 R17, RZ, RZ, R15 ;  /* 0x000000ffff117224 */ /* 0x000fe200078e000f */
[----:B------:R-:W2:Y:S04]  /*91740*/  LDL.LU R23, [R1+0xe420] ;  /* 0x00e4200001177983 */ /* 0x000ea80000300800 */
[----:B------:R0:W-:Y:S02]  /*91750*/  STL.64 [R1+0xe3d0], R16 ;  /* 0x00e3d01001007387 */ /* 0x0001e40000100a00 */
[----:B0-----:R-:W-:Y:S02]  /*91760*/  IMAD.MOV.U32 R16, RZ, RZ, R14 ;  /* 0x000000ffff107224 */ /* 0x001fe400078e000e */
[----:B---3--:R-:W-:-:S05]  /*91770*/  IMAD.MOV.U32 R17, RZ, RZ, R11 ;  /* 0x000000ffff117224 */ /* 0x008fca00078e000b */
[----:B------:R0:W-:Y:S02]  /*91780*/  STL.64 [R1+0xe3e8], R16 ;  /* 0x00e3e81001007387 */ /* 0x0001e40000100a00 */
[----:B0-----:R-:W-:Y:S02]  /*91790*/  IMAD.MOV.U32 R16, RZ, RZ, R10 ;  /* 0x000000ffff107224 */ /* 0x001fe400078e000a */
[----:B----4-:R-:W-:-:S05]  /*917a0*/  IMAD.MOV.U32 R17, RZ, RZ, R7 ;  /* 0x000000ffff117224 */ /* 0x010fca00078e0007 */
[----:B------:R0:W-:Y:S04]  /*917b0*/  STL.64 [R1+0xe400], R16 ;  /* 0x00e4001001007387 */ /* 0x0001e80000100a00 */
[----:B0-----:R-:W3:Y:S04]  /*917c0*/  LDL.64 R16, [R1+0x1a0] ;  /* 0x0001a00001107983 */ /* 0x001ee80000100a00 */
[----:B---3--:R-:W-:Y:S04]  /*917d0*/  STL.64 [R1+0xe408], R16 ;  /* 0x00e4081001007387 */ /* 0x008fe80000100a00 */
        /* <DEDUP_REMOVED lines=18> */
[----:B0-----:R-:W2:Y:S04]  /*91900*/  LDL.LU.64 R24, [R1+0x1320] ;  /* 0x0013200001187983 */ /* 0x001ea80000300a00 */
[----:B------:R-:W2:Y:S04]  /*91910*/  LDL.LU.64 R26, [R1+0x1328] ;  /* 0x00132800011a7983 */ /* 0x000ea80000300a00 */
[----:B------:R-:W3:Y:S04]  /*91920*/  LDL.LU.64 R8, [R1+0x450] ;  /* 0x0004500001087983 */ /* 0x000ee80000300a00 */
[----:B------:R-:W3:Y:S04]  /*91930*/  LDL.LU.64 R10, [R1+0x458] ;  /* 0x00045800010a7983 */ /* 0x000ee80000300a00 */
[----:B------:R-:W4:Y:S01]  /*91940*/  LDL.64 R12, [R1+0x130] ;  /* 0x00013000010c7983 */ /* 0x000f220000100a00 */
[C---:B--2---:R-:W-:Y:S03]  /*91950*/  HMMA.16816.F32.BF16 R16, R20.reuse, R16, R24 ;  /* 0x000000101410723c */ /* 0x044fe60000041818 */
[----:B----4-:R-:W-:Y:S04]  /*91960*/  STL.64 [R1+0xe398], R12 ;  /* 0x00e3980c01007387 */ /* 0x010fe80000100a00 */
[----:B------:R-:W-:Y:S04]  /*91970*/  STL [R1+0xe24c], R4 ;  /* 0x00e24c0401007387 */ /* 0x000fe80000100800 */
[----:B------:R0:W-:Y:S04]  /*91980*/  STL [R1+0xe248], R5 ;  /* 0x00e2480501007387 */ /* 0x0001e80000100800 */
[----:B0-----:R-:W2:Y:S04]  /*91990*/  LDL.LU.64 R4, [R1+0x4a0] ;  /* 0x0004a00001047983 */ /* 0x001ea80000300a00 */
[----:B------:R-:W2:Y:S04]  /*919a0*/  LDL.LU.64 R6, [R1+0x4a8] ;  /* 0x0004a80001067983 */ /* 0x000ea80000300a00 */
[----:B------:R-:W4:Y:S04]  /*919b0*/  LDL.LU.64 R26, [R1+0xe418] ;  /* 0x00e41800011a7983 */ /* 0x000f280000300a00 */
[----:B------:R-:W4:Y:S04]  /*919c0*/  LDL.LU.64 R24, [R1+0xe410] ;  /* 0x00e4100001187983 */ /* 0x000f280000300a00 */
[----:B------:R0:W-:Y:S04]  /*919d0*/  STL.64 [R1+0x4b0], R16 ;  /* 0x0004b01001007387 */ /* 0x0001e80000100a00 */
[----:B------:R-:W-:Y:S04]  /*919e0*/  STL.64 [R1+0x4b8], R18 ;  /* 0x0004b81201007387 */ /* 0x000fe80000100a00 */
[----:B0-----:R-:W2:Y:S02]  /*919f0*/  LDL.LU.64 R16, [R1+0xe408] ;  /* 0x00e4080001107983 */ /* 0x001ea40000300a00 */
[----:B--2---:R-:W-:-:S15]  /*91a00*/  HMMA.16816.F32.BF16 R4, R20, R16, R4 ;  /* 0x000000101404723c */ /* 0x004fde0000041804 */
[----:B------:R-:W-:-:S04]  /*91a10*/  NOP ;  /* 0x0000000000007918 */ /* 0x000fc80000000000 */
[----:B------:R0:W-:Y:S04]  /*91a20*/  STL.64 [R1+0x4a0], R4 ;  /* 0x0004a00401007387 */ /* 0x0001e80000100a00 */
[----:B------:R-:W-:Y:S01]  /*91a30*/  STL.64 [R1+0x4a8], R6 ;  /* 0x0004a80601007387 */ /* 0x000fe20000100a00 */
[----:B0-----:R-:W-:Y:S02]  /*91a40*/  IMAD.MOV.U32 R4, RZ, RZ, R16 ;  /* 0x000000ffff047224 */ /* 0x001fe400078e0010 */
[----:B------:R-:W-:Y:S02]  /*91a50*/  IMAD.MOV.U32 R5, RZ, RZ, R17 ;  /* 0x000000ffff057224 */ /* 0x000fe400078e0011 */
[----:B------:R-:W4:Y:S02]  /*91a60*/  LDL.LU.64 R16, [R1+0xe400] ;  /* 0x00e4000001107983 */ /* 0x000f240000300a00 */
[----:B----4-:R-:W-:Y:S02]  /*91a70*/  HMMA.16816.F32.BF16 R16, R20, R16, R24 ;  /* 0x000000101410723c */ /* 0x010fe40000041818 */
        /* <DEDUP_REMOVED lines=18> */
[----:B------:R-:W3:-:S15]  /*91ba0*/  LDL.LU.64 R24, [R1+0xe3b0] ;  /* 0x00e3b00001187983 */ /* 0x000ede0000300a00 */
[----:B------:R-:W-:Y:S02]  /*91bb0*/  NOP ;  /* 0x0000000000007918 */ /* 0x000fe40000000000 */
[----:B------:R-:W-:Y:S04]  /*91bc0*/  STL.64 [R1+0x460], R16 ;  /* 0x0004601001007387 */ /* 0x000fe80000100a00 */
[----:B------:R3:W-:Y:S02]  /*91bd0*/  STL.64 [R1+0x468], R18 ;  /* 0x0004681201007387 */ /* 0x0007e40000100a00 */
[----:B---3--:R-:W-:Y:S02]  /*91be0*/  HMMA.16816.F32.BF16 R16, R20, R24, R8 ;  /* 0x000000181410723c */ /* 0x008fe40000041808 */
[----:B------:R-:W2:Y:S04]  /*91bf0*/  LDL.LU.64 R8, [R1+0x840] ;  /* 0x0008400001087983 */ /* 0x000ea80000300a00 */
[----:B------:R-:W3:-:S13]  /*91c00*/  LDL.LU.64 R10, [R1+0x848] ;  /* 0x00084800010a7983 */ /* 0x000eda0000300a00 */
[----:B------:R-:W-:Y:S04]  /*91c10*/  STL.64 [R1+0x450], R16 ;  /* 0x0004501001007387 */ /* 0x000fe80000100a00 */
[----:B------:R-:W-:Y:S04]  /*91c20*/  STL.64 [R1+0x458], R18 ;  /* 0x0004581201007387 */ /* 0x000fe80000100a00 */
[----:B---3--:R-:W-:Y:S04]  /*91c30*/  STL.64 [R1+0xe380], R10 ;  /* 0x00e3800a01007387 */ /* 0x008fe80000100a00 */
[----:B--2---:R0:W-:Y:S04]  /*91c40*/  STL.64 [R1+0xe378], R8 ;  /* 0x00e3780801007387 */ /* 0x0041e80000100a00 */
[----:B0-----:R-:W2:Y:S04]  /*91c50*/  LDL.64 R8, [R1+0x120] ;  /* 0x0001200001087983 */ /* 0x001ea80000100a00 */
[----:B--2---:R0:W-:Y:S04]  /*91c60*/  STL.64 [R1+0xe390], R8 ;  /* 0x00e3900801007387 */ /* 0x0041e80000100a00 */
[----:B0-----:R-:W2:Y:S04]  /*91c70*/  LDL.LU.64 R8, [R1+0x860] ;  /* 0x0008600001087983 */ /* 0x001ea80000300a00 */
[----:B------:R-:W3:Y:S04]  /*91c80*/  LDL.LU.64 R10, [R1+0x868] ;  /* 0x00086800010a7983 */ /* 0x000ee80000300a00 */
[----:B---3--:R-:W-:Y:S04]  /*91c90*/  STL.64 [R1+0xe3a8], R10 ;  /* 0x00e3a80a01007387 */ /* 0x008fe80000100a00 */
[----:B--2---:R0:W-:Y:S04]  /*91ca0*/  STL.64 [R1+0xe3a0], R8 ;  /* 0x00e3a00801007387 */ /* 0x0041e80000100a00 */
[----:B0-----:R-:W2:Y:S04]  /*91cb0*/  LDL.LU.64 R8, [R1+0x870] ;  /* 0x0008700001087983 */ /* 0x001ea80000300a00 */
[----:B------:R-:W2:Y:S04]  /*91cc0*/  LDL.LU.64 R10, [R1+0x878] ;  /* 0x00087800010a7983 */ /* 0x000ea80000300a00 */
[----:B------:R-:W3:Y:S01]  /*91cd0*/  LDL.64 R24, [R1+0xe0] ;  /* 0x0000e00001187983 */ /* 0x000ee20000100a00 */
[----:B------:R-:W0:Y:S01]  /*91ce0*/  S2R R3, SR_TID.X ;  /* 0x0000000000037919 */ /* 0x000e220000002100 */
[----:B------:R-:W-:-:S02]  /*91cf0*/  IMAD.MOV.U32 R13, RZ, RZ, R0 ;  /* 0x000000ffff0d7224 */ /* 0x000fc400078e0000 */
[----:B------:R-:W-:Y:S01]  /*91d00*/  IMAD.MOV.U32 R12, RZ, RZ, R2 ;  /* 0x000000ffff0c7224 */ /* 0x000fe200078e0002 */
[C---:B0-----:R-:W-:Y:S01]  /*91d10*/  LOP3.LUT R0, R3.reuse, 0x7, RZ, 0xc0, !PT ;  /* 0x0000000703007812 */ /* 0x041fe200078ec0ff */
[----:B------:R-:W-:-:S04]  /*91d20*/  IMAD.SHL.U32 R2, R3, 0x2, RZ ;  /* 0x0000000203027824 */ /* 0x000fc800078e00ff */
[----:B------:R-:W-:Y:S02]  /*91d30*/  IMAD R0, R0, 0x110, RZ ;  /* 0x0000011000007824 */ /* 0x000fe400078e02ff */
[----:B------:R-:W-:-:S03]  /*91d40*/  IMAD.SHL.U32 R3, R3, 0x80, RZ ;  /* 0x0000008003037824 */ /* 0x000fc600078e00ff */
[----:B------:R-:W-:Y:S01]  /*91d50*/  LOP3.LUT R6, R0, 0x10, R2, 0x78, !PT ;  /* 0x0000001000067812 */ /* 0x000fe200078e7802 */
[----:B---3--:R0:W-:Y:S04]  /*91d60*/  STL.64 [R1+0xe360], R24 ;  /* 0x00e3601801007387 */ /* 0x0081e80000100a00 */
[----:B0-----:R-:W3:Y:S01]  /*91d70*/  LDL.64 R24, [R1+0x100] ;  /* 0x0001000001187983 */ /* 0x001ee20000100a00 */
[----:B------:R-:W-:-:S04]  /*91d80*/  LOP3.LUT R6, R6, 0x800, R3, 0xf8, !PT ;  /* 0x0000080006067812 */ /* 0x000fc800078ef803 */
[----:B------:R-:W-:-:S05]  /*91d90*/  LOP3.LUT R6, R6, 0x40, RZ, 0x3c, !PT ;  /* 0x0000004006067812 */ /* 0x000fca00078e3cff */
[----:B------:R-:W0:Y:S01]  /*91da0*/  LDSM.16.MT88.4 R16, [R6+UR5+0x20000] ;  /* 0x020000050610783b */ /* 0x000e220008004200 */
[C---:B--2---:R-:W-:Y:S03]  /*91db0*/  HMMA.16816.F32.BF16 R12, R20.reuse, R12, R8 ;  /* 0x0000000c140c723c */ /* 0x044fe60000041808 */
[----:B---3--:R1:W-:Y:S04]  /*91dc0*/  STL.64 [R1+0xe388], R24 ;  /* 0x00e3881801007387 */ /* 0x0083e80000100a00 */
[----:B-1----:R-:W2:Y:S04]  /*91dd0*/  LDL.LU.64 R24, [R1+0x850] ;  /* 0x0008500001187983 */ /* 0x002ea80000300a00 */
[----:B------:R-:W2:Y:S04]  /*91de0*/  LDL.LU.64 R26, [R1+0x858] ;  /* 0x00085800011a7983 */ /* 0x000ea80000300a00 */
[----:B0-----:R-:W-:Y:S04]  /*91df0*/  STL.64 [R1+0xe230], R18 ;  /* 0x00e2301201007387 */ /* 0x001fe80000100a00 */
[----:B------:R0:W-:Y:S04]  /*91e00*/  STL.64 [R1+0xe228], R16 ;  /* 0x00e2281001007387 */ /* 0x0001e80000100a00 */
[----:B0-----:R-:W3:Y:S04]  /*91e10*/  LDL.64 R16, [R1+0x110] ;  /* 0x0001100001107983 */ /* 0x001ee80000100a00 */
[----:B------:R-:W4:Y:S04]  /*91e20*/  LDL.LU.64 R10, [R1+0xe3a8] ;  /* 0x00e3a800010a7983 */ /* 0x000f280000300a00 */
[----:B------:R-:W4:Y:S04]  /*91e30*/  LDL.LU.64 R8, [R1+0xe3a0] ;  /* 0x00e3a00001087983 */ /* 0x000f280000300a00 */
[----:B------:R0:W-:Y:S04]  /*91e40*/  STL.64 [R1+0x870], R12 ;  /* 0x0008700c01007387 */ /* 0x0001e80000100a00 */
[----:B------:R-:W-:Y:S04]  /*91e50*/  STL.64 [R1+0x878], R14 ;  /* 0x0008780e01007387 */ /* 0x000fe80000100a00 */
[----:B0-----:R-:W4:Y:S02]  /*91e60*/  LDL.LU.64 R12, [R1+0xe398] ;  /* 0x00e39800010c7983 */ /* 0x001f240000300a00 */
[----:B----4-:R-:W-:-:S15]  /*91e70*/  HMMA.16816.F32.BF16 R8, R20, R12, R8 ;  /* 0x0000000c1408723c */ /* 0x010fde0000041808 */
[----:B------:R-:W-:-:S04]  /*91e80*/  NOP ;  /* 0x0000000000007918 */ /* 0x000fc80000000000 */
[----:B------:R0:W-:Y:S04]  /*91e90*/  STL.64 [R1+0x860], R8 ;  /* 0x0008600801007387 */ /* 0x0001e80000100a00 */
[----:B------:R-:W-:Y:S04]  /*91ea0*/  STL.64 [R1+0x868], R10 ;  /* 0x0008680a01007387 */ /* 0x000fe80000100a00 */
[----:B0-----:R-:W2:Y:S01]  /*91eb0*/  LDL.LU.64 R8, [R1+0xe390] ;  /* 0x00e3900001087983 */ /* 0x001ea20000300a00 */
[----:B------:R-:W-:Y:S02]  /*91ec0*/  IMAD.MOV.U32 R0, RZ, RZ, R13 ;  /* 0x000000ffff007224 */ /* 0x000fe400078e000d */
[----:B------:R-:W-:-:S02]  /*91ed0*/  IMAD.MOV.U32 R2, RZ, RZ, R12 ;  /* 0x000000ffff027224 */ /* 0x000fc400078e000c */
        /* <DEDUP_REMOVED lines=8> */
[----:B------:R0:W-:Y:S04]  /*91f60*/  STL.64 [R1+0x850], R24 ;  /* 0x0008501801007387 */ /* 0x0001e80000100a00 */
[----:B------:R-:W-:Y:S04]  /*91f70*/  STL.64 [R1+0x858], R26 ;  /* 0x0008581a01007387 */ /* 0x000fe80000100a00 */
[----:B0-----:R-:W4:Y:S04]  /*91f80*/  LDL.LU.64 R24, [R1+0xe388] ;  /* 0x00e3880001187983 */ /* 0x001f280000300a00 */
[----:B------:R-:W3:Y:S04]  /*91f90*/  LDL.LU.64 R10, [R1+0xe380] ;  /* 0x00e38000010a7983 */ /* 0x000ee80000300a00 */
[----:B------:R-:W3:Y:S04]  /*91fa0*/  LDL.LU.64 R8, [R1+0xe378] ;  /* 0x00e3780001087983 */ /* 0x000ee80000300a00 */
[----:B------:R-:W-:Y:S04]  /*91fb0*/  STL [R1+0xe1e4], R3 ;  /* 0x00e1e40301007387 */ /* 0x000fe80000100800 */
[----:B------:R-:W-:Y:S01]  /*91fc0*/  STL [R1+0xe1e0], R7 ;  /* 0x00e1e00701007387 */ /* 0x000fe20000100800 */
[----:B---3--:R-:W-:-:S15]  /*91fd0*/  HMMA.16816.F32.BF16 R8, R20, R16, R8 ;  /* 0x000000101408723c */ /* 0x008fde0000041808 */
[----:B------:R-:W-:-:S04]  /*91fe0*/  NOP ;  /* 0x0000000000007918 */ /* 0x000fc80000000000 */
[----:B------:R0:W-:Y:S04]  /*91ff0*/  STL.64 [R1+0x840], R8 ;  /* 0x0008400801007387 */ /* 0x0001e80000100a00 */
[----:B------:R1:W-:Y:S04]  /*92000*/  STL.64 [R1+0x848], R10 ;  /* 0x0008480a01007387 */ /* 0x0003e80000100a00 */
[----:B0-----:R-:W2:Y:S01]  /*92010*/  LDL.LU.64 R8, [R1+0xe370] ;  /* 0x00e3700001087983 */ /* 0x001ea20000300a00 */
[----:B-1----:R-:W-:Y:S02]  /*92020*/  IMAD.MOV.U32 R11, RZ, RZ, R16 ;  /* 0x000000ffff0b7224 */ /* 0x002fe400078e0010 */
[----:B------:R-:W-:-:S02]  /*92030*/  IMAD.MOV.U32 R10, RZ, RZ, R17 ;  /* 0x000000ffff0a7224 */ /* 0x000fc400078e0011 */
[----:B------:R-:W3:Y:S01]  /*92040*/  LDL.64 R16, [R1+0xc0] ;  /* 0x0000c00001107983 */ /* 0x000ee20000100a00 */
[----:B----4-:R-:W-:Y:S03]  /*92050*/  HMMA.16816.F32.BF16 R12, R20, R24, R12 ;  /* 0x00000018140c723c */ /* 0x010fe6000004180c */
[----:B---3--:R0:W-:Y:S04]  /*92060*/  STL.64 [R1+0xe350], R16 ;  /* 0x00e3501001007387 */ /* 0x0081e80000100a00 */
[----:B0-----:R-:W3:Y:S04]  /*92070*/  LDL.64 R16, [R1+0xf0] ;  /* 0x0000f00001107983 */ /* 0x001ee80000100a00 */
[----:B------:R-:W-:Y:S04]  /*92080*/  STL.64 [R1+0xe240], R10 ;  /* 0x00e2400a01007387 */ /* 0x000fe80000100a00 */
[----:B--2---:R0:W-:Y:S04]  /*92090*/  STL.64 [R1+0xe238], R8 ;  /* 0x00e2380801007387 */ /* 0x0041e80000100a00 */
[----:B0-----:R-:W2:Y:S04]  /*920a0*/  LDL.LU.64 R8, [R1+0x810] ;  /* 0x0008100001087983 */ /* 0x001ea80000300a00 */
[----:B------:R-:W2:Y:S04]  /*920b0*/  LDL.LU.64 R10, [R1+0x818] ;  /* 0x00081800010a7983 */ /* 0x000ea80000300a00 */
[----:B------:R0:W-:Y:S04]  /*920c0*/  STL.64 [R1+0x830], R12 ;  /* 0x0008300c01007387 */ /* 0x0001e80000100a00 */
[----:B------:R1:W-:Y:S04]  /*920d0*/  STL.64 [R1+0x838], R14 ;  /* 0x0008380e01007387 */ /* 0x0003e80000100a00 */
[----:B0-----:R-:W4:Y:S01]  /*920e0*/  LDL.LU.64 R12, [R1+0xe368] ;  /* 0x00e36800010c7983 */ /* 0x001f220000300a00 */
[----:B-1----:R-:W-:-:S02]  /*920f0*/  IMAD.MOV.U32 R15, RZ, RZ, R24 ;  /* 0x000000ffff0f7224 */ /* 0x002fc400078e0018 */
[----:B------:R-:W-:Y:S02]  /*92100*/  IMAD.MOV.U32 R14, RZ, RZ, R25 ;  /* 0x000000ffff0e7224 */ /* 0x000fe400078e0019 */
[----:B------:R-:W2:Y:S04]  /*92110*/  LDL.LU.64 R24, [R1+0xe360] ;  /* 0x00e3600001187983 */ /* 0x000ea80000300a00 */
[----:B------:R-:W-:Y:S04]  /*92120*/  STL.64 [R1+0xe258], R14 ;  /* 0x00e2580e01007387 */ /* 0x000fe80000100a00 */
[----:B----4-:R0:W-:Y:S04]  /*92130*/  STL.64 [R1+0xe250], R12 ;  /* 0x00e2500c01007387 */ /* 0x0101e80000100a00 */
[----:B0-----:R-:W4:Y:S04]  /*92140*/  LDL.LU.64 R12, [R1+0x820] ;  /* 0x00082000010c7983 */ /* 0x001f280000300a00 */
[----:B------:R-:W4:Y:S01]  /*92150*/  LDL.LU.64 R14, [R1+0x828] ;  /* 0x00082800010e7983 */ /* 0x000f220000300a00 */
[----:B--2---:R-:W-:Y:S01]  /*92160*/  HMMA.16816.F32.BF16 R8, R20, R24, R8 ;  /* 0x000000181408723c */ /* 0x004fe20000041808 */
[----:B---3--:R-:W-:-:S02]  /*92170*/  IMAD.MOV.U32 R2, RZ, RZ, R17 ;  /* 0x000000ffff027224 */ /* 0x008fc400078e0011 */
[----:B------:R-:W-:Y:S02]  /*92180*/  IMAD.MOV.U32 R0, RZ, RZ, R16 ;  /* 0x000000ffff007224 */ /* 0x000fe400078e0010 */
[----:B------:R-:W-:-:S03]  /*92190*/  IMAD.MOV.U32 R3, RZ, RZ, R24 ;  /* 0x000000ffff037224 */ /* 0x000fc600078e0018 */
[----:B----4-:R-:W-:-:S15]  /*921a0*/  HMMA.16816.F32.BF16 R12, R20, R16, R12 ;  /* 0x00000010140c723c */ /* 0x010fde000004180c */
[----:B------:R-:W-:-:S04]  /*921b0*/  NOP ;  /* 0x0000000000007918 */ /* 0x000fc80000000000 */
[----:B------:R0:W-:Y:S04]  /*921c0*/  STL.64 [R1+0x820], R12 ;  /* 0x0008200c01007387 */ /* 0x0001e80000100a00 */
[----:B------:R1:W-:Y:S04]  /*921d0*/  STL.64 [R1+0x828], R14 ;  /* 0x0008280e01007387 */ /* 0x0003e80000100a00 */
[----:B------:R-:W2:Y:S04]  /*921e0*/  LDL.LU.64 R16, [R1+0x800] ;  /* 0x0008000001107983 */ /* 0x000ea80000300a00 */
[----:B------:R-:W2:Y:S04]  /*921f0*/  LDL.LU.64 R18, [R1+0x808] ;  /* 0x0008080001127983 */ /* 0x000ea80000300a00 */
[----:B------:R-:W-:Y:S04]  /*92200*/  STL [R1+0xe204], R2 ;  /* 0x00e2040201007387 */ /* 0x000fe80000100800 */
[----:B------:R-:W-:Y:S04]  /*92210*/  STL [R1+0xe200], R0 ;  /* 0x00e2000001007387 */ /* 0x000fe80000100800 */
[----:B------:R-:W-:Y:S04]  /*92220*/  STL.64 [R1+0x810], R8 ;  /* 0x0008100801007387 */ /* 0x000fe80000100a00 */
[----:B------:R-:W-:Y:S04]  /*92230*/  STL.64 [R1+0x818], R10 ;  /* 0x0008180a01007387 */ /* 0x000fe80000100a00 */
[----:B------:R-:W3:Y:S01]  /*92240*/  LDL R24, [R1] ;  /* 0x0000000001187983 */ /* 0x000ee20000100800 */
[----:B------:R-:W-:-:S02]  /*92250*/  IMAD.MOV.U32 R7, RZ, RZ, R25 ;  /* 0x000000ffff077224 */ /* 0x000fc400078e0019 */
[----:B------:R-:W-:Y:S02]  /*92260*/  IMAD.MOV.U32 R25, RZ, RZ, R28 ;  /* 0x000000ffff197224 */ /* 0x000fe400078e001c */
[----:B------:R-:W4:Y:S04]  /*92270*/  LDL.LU R28, [R1+0xe35c] ;  /* 0x00e35c00011c7983 */ /* 0x000f280000300800 */
[----:B0-----:R-:W2:Y:S04]  /*92280*/  LDL.LU.64 R12, [R1+0x7f0] ;  /* 0x0007f000010c7983 */ /* 0x001ea80000300a00 */
[----:B-1----:R-:W2:Y:S04]  /*92290*/  LDL.LU.64 R14, [R1+0x7f8] ;  /* 0x0007f800010e7983 */ /* 0x002ea80000300a00 */
[----:B---3--:R0:W-:Y:S04]  /*922a0*/  STL.64 [R1+0xe280], R24 ;  /* 0x00e2801801007387 */ /* 0x0081e80000100a00 */
[----:B0-----:R-:W3:Y:S01]  /*922b0*/  LDL R24, [R1+0x10] ;  /* 0x0000100001187983 */ /* 0x001ee20000100800 */
[----:B------:R-:W-:-:S03]  /*922c0*/  IMAD.MOV.U32 R25, RZ, RZ, R29 ;  /* 0x000000ffff197224 */ /* 0x000fc600078e001d */
[----:B------:R-:W2:Y:S04]  /*922d0*/  LDL.LU R29, [R1+0xe358] ;  /* 0x00e35800011d7983 */ /* 0x000ea80000300800 */
[----:B------:R-:W2:Y:S04]  /*922e0*/  LDL R8, [R1+0xa0] ;  /* 0x0000a00001087983 */ /* 0x000ea80000100800 */
[----:B------:R-:W2:Y:S04]  /*922f0*/  LDL R9, [R1+0xa4] ;  /* 0x0000a40001097983 */ /* 0x000ea80000100800 */
[----:B---3--:R0:W-:Y:S04]  /*92300*/  STL.64 [R1+0xe298], R24 ;  /* 0x00e2981801007387 */ /* 0x0081e80000100a00 */
[----:B0-----:R-:W2:Y:S04]  /*92310*/  LDL.64 R24, [R1+0xd0] ;  /* 0x0000d00001187983 */ /* 0x001ea80000100a00 */
[----:B------:R-:W-:Y:S04]  /*92320*/  STL [R1+0xe20c], R7 ;  /* 0x00e20c0701007387 */ /* 0x000fe80000100800 */
[----:B------:R-:W-:Y:S01]  /*92330*/  STL [R1+0xe208], R3 ;  /* 0x00e2080301007387 */ /* 0x000fe20000100800 */
[----:B--2---:R-:W-:Y:S01]  /*92340*/  HMMA.16816.F32.BF16 R16, R20, R24, R16 ;  /* 0x000000181410723c */ /* 0x004fe20000041810 */
[----:B------:R-:W-:-:S15]  /*92350*/  IMAD.MOV.U32 R2, RZ, RZ, R24 ;  /* 0x000000ffff027224 */ /* 0x000fde00078e0018 */
[----:B------:R-:W-:-:S03]  /*92360*/  NOP ;  /* 0x0000000000007918 */ /* 0x000fc60000000000 */
[----:B------:R0:W-:Y:S04]  /*92370*/  STL.64 [R1+0x800], R16 ;  /* 0x0008001001007387 */ /* 0x0001e80000100a00 */
[----:B------:R-:W-:Y:S04]  /*92380*/  STL.64 [R1+0x808], R18 ;  /* 0x0008081201007387 */ /* 0x000fe80000100a00 */
[----:B0-----:R-:W2:Y:S04]  /*92390*/  LDL.LU.64 R16, [R1+0xe350] ;  /* 0x00e3500001107983 */ /* 0x001ea80000300a00 */
[----:B------:R-:W3:Y:S01]  /*923a0*/  LDL R24, [R1+0x20] ;  /* 0x0000200001187983 */ /* 0x000ee20000100800 */
[----:B------:R-:W-:-:S02]  /*923b0*/  IMAD.MOV.U32 R0, RZ, RZ, R25 ;  /* 0x000000ffff007224 */ /* 0x000fc400078e0019 */
[----:B----4-:R-:W-:Y:S02]  /*923c0*/  IMAD.MOV.U32 R25, RZ, RZ, R28 ;  /* 0x000000ffff197224 */ /* 0x010fe400078e001c */
[----:B------:R-:W4:Y:S01]  /*923d0*/  LDL.LU R28, [R1+0xe348] ;  /* 0x00e34800011c7983 */ /* 0x000f220000300800 */
[----:B--2---:R-:W-:Y:S03]  /*923e0*/  HMMA.16816.F32.BF16 R12, R20, R16, R12 ;  /* 0x00000010140c723c */ /* 0x004fe6000004180c */
[----:B---3--:R0:W-:Y:S04]  /*923f0*/  STL.64 [R1+0xe2b0], R24 ;  /* 0x00e2b01801007387 */ /* 0x0081e80000100a00 */
[----:B------:R-:W-:Y:S04]  /*92400*/  STL [R1+0xe21c], R0 ;  /* 0x00e21c0001007387 */ /* 0x000fe80000100800 */
[----:B------:R-:W-:Y:S01]  /*92410*/  STL [R1+0xe218], R2 ;  /* 0x00e2180201007387 */ /* 0x000fe20000100800 */
[----:B0-----:R-:W-:-:S07]  /*92420*/  IMAD.MOV.U32 R24, RZ, RZ, R29 ;  /* 0x000000ffff187224 */ /* 0x001fce00078e001d */
[----:B------:R0:W-:Y:S04]  /*92430*/  STL.64 [R1+0x7f0], R12 ;  /* 0x0007f00c01007387 */ /* 0x0001e80000100a00 */
[----:B------:R1:W-:Y:S04]  /*92440*/  STL.64 [R1+0x7f8], R14 ;  /* 0x0007f80e01007387 */ /* 0x0003e80000100a00 */
[----:B0-----:R-:W2:Y:S04]  /*92450*/  LDL.LU.64 R12, [R1+0x7d0] ;  /* 0x0007d000010c7983 */ /* 0x001ea80000300a00 */
[----:B-1----:R-:W2:Y:S04]  /*92460*/  LDL.LU.64 R14, [R1+0x7d8] ;  /* 0x0007d800010e7983 */ /* 0x002ea80000300a00 */
[----:B------:R-:W3:Y:S04]  /*92470*/  LDL.LU R29, [R1+0xe344] ;  /* 0x00e34400011d7983 */ /* 0x000ee80000300800 */
[----:B------:R-:W2:Y:S01]  /*92480*/  LDL R25, [R1+0x34] ;  /* 0x0000340001197983 */ /* 0x000ea20000100800 */
[----:B------:R-:W-:-:S02]  /*92490*/  IMAD.MOV.U32 R7, RZ, RZ, R16 ;  /* 0x000000ffff077224 */ /* 0x000fc400078e0010 */
[----:B------:R-:W-:Y:S01]  /*924a0*/  IMAD.MOV.U32 R3, RZ, RZ, R17 ;  /* 0x000000ffff037224 */ /* 0x000fe200078e0011 */
[----:B--2---:R0:W-:Y:S04]  /*924b0*/  STL.64 [R1+0xe2c8], R24 ;  /* 0x00e2c81801007387 */ /* 0x0041e80000100a00 */
[----:B------:R-:W2:Y:S01]  /*924c0*/  LDL R16, [R1+0x40] ;  /* 0x0000400001107983 */ /* 0x000ea20000100800 */
[----:B----4-:R-:W-:-:S03]  /*924d0*/  IMAD.MOV.U32 R17, RZ, RZ, R28 ;  /* 0x000000ffff117224 */ /* 0x010fc600078e001c */
[----:B0-----:R-:W4:Y:S04]  /*924e0*/  LDL.64 R24, [R1+0xb0] ;  /* 0x0000b00001187983 */ /* 0x001f280000100a00 */
[----:B------:R-:W3:Y:S04]  /*924f0*/  LDL.LU R28, [R1+0xe340] ;  /* 0x00e34000011c7983 */ /* 0x000ee80000300800 */
[----:B--2---:R0:W-:Y:S04]  /*92500*/  STL.64 [R1+0xe2d0], R16 ;  /* 0x00e2d01001007387 */ /* 0x0041e80000100a00 */
[----:B0-----:R-:W2:Y:S01]  /*92510*/  LDL R16, [R1+0x50] ;  /* 0x0000500001107983 */ /* 0x001ea20000100800 */
[----:B---3--:R-:W-:-:S03]  /*92520*/  IMAD.MOV.U32 R17, RZ, RZ, R29 ;  /* 0x000000ffff117224 */ /* 0x008fc600078e001d */
[----:B------:R-:W3:Y:S04]  /*92530*/  LDL.LU R29, [R1+0xe33c] ;  /* 0x00e33c00011d7983 */ /* 0x000ee80000300800 */
[----:B--2---:R0:W-:Y:S04]  /*92540*/  STL.64 [R1+0xe2e8], R16 ;  /* 0x00e2e81001007387 */ /* 0x0041e80000100a00 */
[----:B0-----:R-:W4:Y:S04]  /*92550*/  LDL.LU.64 R16, [R1+0x7e0] ;  /* 0x0007e00001107983 */ /* 0x001f280000300a00 */
[----:B------:R-:W4:Y:S04]  /*92560*/  LDL.LU.64 R18, [R1+0x7e8] ;  /* 0x0007e80001127983 */ /* 0x000f280000300a00 */
[----:B------:R-:W-:Y:S04]  /*92570*/  STL.64 [R1+0xe278], R6 ;  /* 0x00e2780601007387 */ /* 0x000fe80000100a00 */
[----:B------:R4:W-:Y:S02]  /*92580*/  STL.64 [R1+0xe270], R4 ;  /* 0x00e2700401007387 */ /* 0x0009e40000100a00 */
[----:B----4-:R-:W-:-:S15]  /*92590*/  HMMA.16816.F32.BF16 R4, R20, R24, R16 ;  /* 0x000000181404723c */ /* 0x010fde0000041810 */
[----:B------:R-:W-:-:S04]  /*925a0*/  NOP ;  /* 0x0000000000007918 */ /* 0x000fc80000000000 */
[----:B------:R-:W-:Y:S04]  /*925b0*/  STL.64 [R1+0x7e0], R4 ;  /* 0x0007e00401007387 */ /* 0x000fe80000100a00 */
[----:B------:R0:W-:Y:S04]  /*925c0*/  STL.64 [R1+0x7e8], R6 ;  /* 0x0007e80601007387 */ /* 0x0001e80000100a00 */
[----:B------:R-:W2:Y:S01]  /*925d0*/  LDL R16, [R1+0x60] ;  /* 0x0000600001107983 */ /* 0x000ea20000100800 */
[----:B------:R-:W-:-:S03]  /*925e0*/  IMAD.MOV.U32 R17, RZ, RZ, R28 ;  /* 0x000000ffff117224 */ /* 0x000fc600078e001c */
[----:B------:R-:W4:Y:S01]  /*925f0*/  LDL.LU R28, [R1+0xe338] ;  /* 0x00e33800011c7983 */ /* 0x000f220000300800 */
[----:B0-----:R-:W-:Y:S03]  /*92600*/  HMMA.16816.F32.BF16 R4, R20, R8, R12 ;  /* 0x000000081404723c */ /* 0x001fe6000004180c */
[----:B--2---:R0:W-:Y:S04]  /*92610*/  STL.64 [R1+0xe300], R16 ;  /* 0x00e3001001007387 */ /* 0x0041e80000100a00 */
[----:B0-----:R-:W2:Y:S01]  /*92620*/  LDL R16, [R1+0x70] ;  /* 0x0000700001107983 */ /* 0x001ea20000100800 */
[----:B---3--:R-:W-:-:S11]  /*92630*/  IMAD.MOV.U32 R17, RZ, RZ, R29 ;  /* 0x000000ffff117224 */ /* 0x008fd600078e001d */
[----:B------:R-:W-:Y:S04]  /*92640*/  STL.64 [R1+0x7d0], R4 ;  /* 0x0007d00401007387 */ /* 0x000fe80000100a00 */
[----:B------:R-:W-:Y:S04]  /*92650*/  STL.64 [R1+0x7d8], R6 ;  /* 0x0007d80601007387 */ /* 0x000fe80000100a00 */
[----:B--2---:R0:W-:Y:S04]  /*92660*/  STL.64 [R1+0xe318], R16 ;  /* 0x00e3181001007387 */ /* 0x0041e80000100a00 */
[----:B0-----:R-:W2:Y:S04]  /*92670*/  LDL.LU.64 R16, [R1+0x7b0] ;  /* 0x0007b00001107983 */ /* 0x001ea80000300a00 */
[----:B------:R-:W3:Y:S04]  /*92680*/  LDL.LU.64 R18, [R1+0x7b8] ;  /* 0x0007b80001127983 */ /* 0x000ee80000300a00 */
[----:B---3--:R-:W-:Y:S04]  /*92690*/  STL.64 [R1+0xe328], R18 ;  /* 0x00e3281201007387 */ /* 0x008fe80000100a00 */
[----:B--2---:R0:W-:Y:S04]  /*926a0*/  STL.64 [R1+0xe320], R16 ;  /* 0x00e3201001007387 */ /* 0x0041e80000100a00 */
[----:B------:R-:W2:Y:S01]  /*926b0*/  LDL.64 R8, [R1+0x80] ;  /* 0x0000800001087983 */ /* 0x000ea20000100a00 */
[----:B------:R-:W-:-:S02]  /*926c0*/  IMAD.MOV.U32 R0, RZ, RZ, R24 ;  /* 0x000000ffff007224 */ /* 0x000fc400078e0018 */
[----:B------:R-:W-:Y:S01]  /*926d0*/  IMAD.MOV.U32 R2, RZ, RZ, R25 ;  /* 0x000000ffff027224 */ /* 0x000fe200078e0019 */
[----:B0-----:R-:W3:Y:S04]  /*926e0*/  LDL R16, [R1+0x90] ;  /* 0x0000900001107983 */ /* 0x001ee80000100800 */
[----:B--2---:R0:W-:Y:S04]  /*926f0*/  STL.64 [R1+0xe330], R8 ;  /* 0x00e3300801007387 */ /* 0x0041e80000100a00 */
[----:B0-----:R-:W3:Y:S04]  /*92700*/  LDL.LU.64 R8, [R1+0x7c0] ;  /* 0x0007c00001087983 */ /* 0x001ee80000300a00 */
[----:B------:R-:W3:Y:S04]  /*92710*/  LDL.LU.64 R10, [R1+0x7c8] ;  /* 0x0007c800010a7983 */ /* 0x000ee80000300a00 */
[----:B------:R-:W2:Y:S04]  /*92720*/  LDL.LU.64 R24, [R1+0x770] ;  /* 0x0007700001187983 */ /* 0x000ea80000300a00 */
[----:B------:R-:W2:Y:S04]  /*92730*/  LDL.LU.64 R26, [R1+0x778] ;  /* 0x00077800011a7983 */ /* 0x000ea80000300a00 */
[----:B--2---:R-:W-:Y:S04]  /*92740*/  STL.64 [R1+0xe2e0], R26 ;  /* 0x00e2e01a01007387 */ /* 0x004fe80000100a00 */
[----:B------:R0:W-:Y:S04]  /*92750*/  STL.64 [R1+0xe2d8], R24 ;  /* 0x00e2d81801007387 */ /* 0x0001e80000100a00 */
[----:B0-----:R-:W2:Y:S04]  /*92760*/  LDL.LU.64 R24, [R1+0x780] ;  /* 0x0007800001187983 */ /* 0x001ea80000300a00 */
        /* <DEDUP_REMOVED lines=9> */
[----:B------:R-:W2:Y:S04]  /*92800*/  LDL.LU.64 R4, [R1+0x730] ;  /* 0x0007300001047983 */ /* 0x000ea80000300a00 */
[----:B------:R-:W2:Y:S04]  /*92810*/  LDL.LU.64 R6, [R1+0x738] ;  /* 0x0007380001067983 */ /* 0x000ea80000300a00 */
[----:B--2---:R-:W-:Y:S04]  /*92820*/  STL.64 [R1+0xe290], R6 ;  /* 0x00e2900601007387 */ /* 0x004fe80000100a00 */
[----:B------:R0:W-:Y:S04]  /*92830*/  STL.64 [R1+0xe288], R4 ;  /* 0x00e2880401007387 */ /* 0x0001e80000100a00 */
[----:B0-----:R-:W2:Y:S04]  /*92840*/  LDL.LU.64 R4, [R1+0x740] ;  /* 0x0007400001047983 */ /* 0x001ea80000300a00 */
[----:B------:R-:W2:Y:S01]  /*92850*/  LDL.LU.64 R6, [R1+0x748] ;  /* 0x0007480001067983 */ /* 0x000ea20000300a00 */
[----:B----4-:R-:W-:-:S07]  /*92860*/  IMAD.MOV.U32 R17, RZ, RZ, R28 ;  /* 0x000000ffff117224 */ /* 0x010fce00078e001c */
[C---:B---3--:R-:W-:Y:S01]  /*92870*/  HMMA.16816.F32.BF16 R16, R20.reuse, R16, R8 ;  /* 0x000000101410723c */ /* 0x048fe20000041808 */
[----:B--2---:R-:W-:Y:S04]  /*92880*/  STL.64 [R1+0xe2a8], R6 ;  /* 0x00e2a80601007387 */ /* 0x004fe80000100a00 */
[----:B------:R0:W-:Y:S04]  /*92890*/  STL.64 [R1+0xe2a0], R4 ;  /* 0x00e2a00401007387 */ /* 0x0001e80000100a00 */
[----:B0-----:R-:W2:Y:S04]  /*928a0*/  LDL.LU.64 R4, [R1+0x750] ;  /* 0x0007500001047983 */ /* 0x001ea80000300a00 */
[----:B------:R-:W3:Y:S04]  /*928b0*/  LDL.LU.64 R6, [R1+0x758] ;  /* 0x0007580001067983 */ /* 0x000ee80000300a00 */
[----:B---3--:R-:W-:Y:S04]  /*928c0*/  STL.64 [R1+0xe2c0], R6 ;  /* 0x00e2c00601007387 */ /* 0x008fe80000100a00 */
[----:B--2---:R0:W-:Y:S04]  /*928d0*/  STL.64 [R1+0xe2b8], R4 ;  /* 0x00e2b80401007387 */ /* 0x0041e80000100a00 */
[----:B0-----:R-:W2:Y:S04]  /*928e0*/  LDL.LU.64 R4, [R1+0x760] ;  /* 0x0007600001047983 */ /* 0x001ea80000300a00 */
[----:B------:R-:W2:Y:S04]  /*928f0*/  LDL.LU.64 R6, [R1+0x768] ;  /* 0x0007680001067983 */ /* 0x000ea80000300a00 */
[----:B------:R-:W3:Y:S04]  /*92900*/  LDL.LU.64 R12, [R1+0x720] ;  /* 0x00072000010c7983 */ /* 0x000ee80000300a00 */
[----:B------:R-:W3:Y:S04]  /*92910*/  LDL.LU.64 R14, [R1+0x728] ;  /* 0x00072800010e7983 */ /* 0x000ee80000300a00 */
[----:B------:R-:W4:Y:S04]  /*92920*/  LDL.LU.64 R8, [R1+0xe330] ;  /* 0x00e3300001087983 */ /* 0x000f280000300a00 */
[----:B------:R-:W-:Y:S04]  /*92930*/  STL.64 [R1+0x7c0], R16 ;  /* 0x0007c01001007387 */ /* 0x000fe80000100a00 */
[----:B------:R0:W-:Y:S04]  /*92940*/  STL.64 [R1+0x7c8], R18 ;  /* 0x0007c81201007387 */ /* 0x0001e80000100a00 */
[----:B0-----:R-:W4:Y:S04]  /*92950*/  LDL.LU.64 R18, [R1+0xe328] ;  /* 0x00e3280001127983 */ /* 0x001f280000300a00 */
[----:B------:R-:W4:Y:S02]  /*92960*/  LDL.LU.64 R16, [R1+0xe320] ;  /* 0x00e3200001107983 */ /* 0x000f240000300a00 */
[----:B----4-:R-:W-:-:S15]  /*92970*/  HMMA.16816.F32.BF16 R16, R20, R8, R16 ;  /* 0x000000081410723c */ /* 0x010fde0000041810 */
[----:B------:R-:W-:-:S04]  /*92980*/  NOP ;  /* 0x0000000000007918 */ /* 0x000fc80000000000 */
[----:B------:R0:W-:Y:S04]  /*92990*/  STL.64 [R1+0x7b0], R16 ;  /* 0x0007b01001007387 */ /* 0x0001e80000100a00 */
[----:B------:R1:W-:Y:S04]  /*929a0*/  STL.64 [R1+0x7b8], R18 ;  /* 0x0007b81201007387 */ /* 0x0003e80000100a00 */
[----:B0-----:R-:W1:Y:S01]  /*929b0*/  LDL.LU.64 R16, [R1+0xe318] ;  /* 0x00e3180001107983 */ /* 0x001e620000300a00 */
[----:B------:R-:W-:Y:S02]  /*929c0*/  IMAD.MOV.U32 R29, RZ, RZ, R8 ;  /* 0x000000ffff1d7224 */ /* 0x000fe400078e0008 */
[----:B------:R-:W-:-:S02]  /*929d0*/  IMAD.MOV.U32 R28, RZ, RZ, R9 ;  /* 0x000000ffff1c7224 */ /* 0x000fc400078e0009 */
[----:B------:R-:W4:Y:S04]  /*929e0*/  LDL.LU.64 R8, [R1+0x710] ;  /* 0x0007100001087983 */ /* 0x000f280000300a00 */
[----:B------:R-:W4:Y:S01]  /*929f0*/  LDL.LU.64 R10, [R1+0x718] ;  /* 0x00071800010a7983 */ /* 0x000f220000300a00 */
[----:B-1----:R-:W-:Y:S03]  /*92a00*/  HMMA.16816.F32.BF16 R16, R20, R16, R24 ;  /* 0x000000101410723c */ /* 0x002fe60000041818 */
        /* <DEDUP_REMOVED lines=45> */
[----:B------:R-:W-:Y:S04]  /*92ce0*/  STL.64 [R1+0x730], R24 ;  /* 0x0007301801007387 */ /* 0x000fe80000100a00 */
[----:B------:R0:W-:Y:S04]  /*92cf0*/  STL.64 [R1+0x738], R26 ;  /* 0x0007381a01007387 */ /* 0x0001e80000100a00 */
[----:B0-----:R-:W2:Y:S04]  /*92d00*/  LDL.LU.64 R26, [R1+0xe268] ;  /* 0x00e26800011a7983 */ /* 0x001ea80000300a00 */
[----:B------:R-:W3:Y:S02]  /*92d10*/  LDL.LU.64 R24, [R1+0xe260] ;  /* 0x00e2600001187983 */ /* 0x000ee40000300a00 */
[----:B---3--:R-:W-:-:S15]  /*92d20*/  HMMA.16816.F32.BF16 R12, R20, R24, R12 ;  /* 0x00000018140c723c */ /* 0x008fde000004180c */
[----:B------:R-:W-:-:S04]  /*92d30*/  NOP ;  /* 0x0000000000007918 */ /* 0x000fc80000000000 */
[----:B------:R-:W-:Y:S04]  /*92d40*/  STL.64 [R1+0x720], R12 ;  /* 0x0007200c01007387 */ /* 0x000fe80000100a00 */
[----:B------:R0:W-:Y:S04]  /*92d50*/  STL.64 [R1+0x728], R14 ;  /* 0x0007280e01007387 */ /* 0x0001e80000100a00 */
[----:B0-----:R-:W3:Y:S04]  /*92d60*/  LDL.LU.64 R14, [R1+0xe258] ;  /* 0x00e25800010e7983 */ /* 0x001ee80000300a00 */
[----:B------:R-:W4:Y:S04]  /*92d70*/  LDL.LU.64 R12, [R1+0xe250] ;  /* 0x00e25000010c7983 */ /* 0x000f280000300a00 */
[----:B--2---:R-:W-:Y:S04]  /*92d80*/  STL.64 [R1+0xe078], R26 ;  /* 0x00e0781a01007387 */ /* 0x004fe80000100a00 */
[----:B------:R0:W-:Y:S02]  /*92d90*/  STL.64 [R1+0xe070], R24 ;  /* 0x00e0701801007387 */ /* 0x0001e40000100a00 */
[----:B0-----:R-:W-:-:S02]  /*92da0*/  IMAD.MOV.U32 R24, RZ, RZ, R4 ;  /* 0x000000ffff187224 */ /* 0x001fc400078e0004 */
[----:B------:R-:W2:Y:S01]  /*92db0*/  LDL.LU R4, [R1+0xe24c] ;  /* 0x00e24c0001047983 */ /* 0x000ea20000300800 */
[----:B------:R-:W-:-:S03]  /*92dc0*/  IMAD.MOV.U32 R25, RZ, RZ, R5 ;  /* 0x000000ffff197224 */ /* 0x000fc600078e0005 */
[----:B------:R-:W2:Y:S01]  /*92dd0*/  LDL.LU R5, [R1+0xe248] ;  /* 0x00e2480001057983 */ /* 0x000ea20000300800 */
[----:B----4-:R-:W-:-:S15]  /*92de0*/  HMMA.16816.F32.BF16 R8, R20, R12, R8 ;  /* 0x0000000c1408723c */ /* 0x010fde0000041808 */
[----:B------:R-:W-:-:S04]  /*92df0*/  NOP ;  /* 0x0000000000007918 */ /* 0x000fc80000000000 */
[----:B------:R-:W-:Y:S04]  /*92e00*/  STL.64 [R1+0x710], R8 ;  /* 0x0007100801007387 */ /* 0x000fe80000100a00 */
[----:B------:R0:W-:Y:S04]  /*92e10*/  STL.64 [R1+0x718], R10 ;  /* 0x0007180a01007387 */ /* 0x0001e80000100a00 */
[----:B0-----:R-:W4:Y:S04]  /*92e20*/  LDL.LU.64 R10, [R1+0xe240] ;  /* 0x00e24000010a7983 */ /* 0x001f280000300a00 */
[----:B------:R-:W2:Y:S04]  /*92e30*/  LDL.LU.64 R8, [R1+0xe238] ;  /* 0x00e2380001087983 */ /* 0x000ea80000300a00 */
[----:B------:R0:W-:Y:S04]  /*92e40*/  STL.64 [R1+0xe1c8], R12 ;  /* 0x00e1c80c01007387 */ /* 0x0001e80000100a00 */
[----:B---3--:R-:W-:Y:S04]  /*92e50*/  STL.64 [R1+0xe1e8], R14 ;  /* 0x00e1e80e01007387 */ /* 0x008fe80000100a00 */
[----:B0-----:R-:W3:Y:S04]  /*92e60*/  LDL.64 R12, [R1+0x190] ;  /* 0x00019000010c7983 */ /* 0x001ee80000100a00 */
[----:B---3--:R0:W-:Y:S04]  /*92e70*/  STL.64 [R1+0xe220], R12 ;  /* 0x00e2200c01007387 */ /* 0x0081e80000100a00 */
[----:B0-----:R-:W3:Y:S04]  /*92e80*/  LDL.LU.64 R12, [R1+0x440] ;  /* 0x00044000010c7983 */ /* 0x001ee80000300a00 */
[----:B------:R-:W3:Y:S01]  /*92e90*/  LDL.LU.64 R14, [R1+0x448] ;  /* 0x00044800010e7983 */ /* 0x000ee20000300a00 */
[----:B--2---:R-:W-:-:S15]  /*92ea0*/  HMMA.16816.F32.BF16 R16, R20, R8, R16 ;  /* 0x000000081410723c */ /* 0x004fde0000041810 */
[----:B------:R-:W-:-:S04]  /*92eb0*/  NOP ;  /* 0x0000000000007918 */ /* 0x000fc80000000000 */
[----:B------:R-:W-:Y:S04]  /*92ec0*/  STL.64 [R1+0x700], R16 ;  /* 0x0007001001007387 */ /* 0x000fe80000100a00 */
[----:B------:R0:W-:Y:S04]  /*92ed0*/  STL.64 [R1+0x708], R18 ;  /* 0x0007081201007387 */ /* 0x0001e80000100a00 */
[----:B0-----:R-:W2:Y:S04]  /*92ee0*/  LDL.LU.64 R18, [R1+0xe230] ;  /* 0x00e2300001127983 */ /* 0x001ea80000300a00 */
[----:B------:R-:W2:Y:S04]  /*92ef0*/  LDL.LU.64 R16, [R1+0xe228] ;  /* 0x00e2280001107983 */ /* 0x000ea80000300a00 */
[----:B------:R-:W-:Y:S04]  /*92f00*/  STL.64 [R1+0xe0f0], R8 ;  /* 0x00e0f00801007387 */ /* 0x000fe80000100a00 */
[----:B----4-:R3:W-:Y:S02]  /*92f10*/  STL.64 [R1+0xe1f0], R10 ;  /* 0x00e1f00a01007387 */ /* 0x0107e40000100a00 */
[----:B---3--:R-:W-:Y:S02]  /*92f20*/  HMMA.16816.F32.BF16 R8, R20, R4, R12 ;  /* 0x000000041408723c */ /* 0x008fe4000004180c */
[----:B------:R-:W3:Y:S04]  /*92f30*/  LDL.LU.64 R12, [R1+0xdc0] ;  /* 0x000dc000010c7983 */ /* 0x000ee80000300a00 */
[----:B------:R-:W3:Y:S04]  /*92f40*/  LDL.LU.64 R14, [R1+0xdc8] ;  /* 0x000dc800010e7983 */ /* 0x000ee80000300a00 */
[----:B------:R-:W0:Y:S09]  /*92f50*/  LDSM.16.MT88.4 R20, [R6+UR5+0x20080] ;  /* 0x020080050614783b */ /* 0x000e320008004200 */
[----:B------:R1:W-:Y:S04]  /*92f60*/  STL.64 [R1+0x440], R8 ;  /* 0x0004400801007387 */ /* 0x0003e80000100a00 */
[----:B------:R-:W-:Y:S04]  /*92f70*/  STL.64 [R1+0x448], R10 ;  /* 0x0004480a01007387 */ /* 0x000fe80000100a00 */
[----:B------:R-:W-:Y:S04]  /*92f80*/  STL [R1+0xe04c], R4 ;  /* 0x00e04c0401007387 */ /* 0x000fe80000100800 */
[----:B------:R-:W-:Y:S04]  /*92f90*/  STL [R1+0xe048], R5 ;  /* 0x00e0480501007387 */ /* 0x000fe80000100800 */
[----:B-1----:R-:W4:Y:S04]  /*92fa0*/  LDL.64 R8, [R1+0x170] ;  /* 0x0001700001087983 */ /* 0x002f280000100a00 */
[----:B----4-:R1:W-:Y:S04]  /*92fb0*/  STL.64 [R1+0xe210], R8 ;  /* 0x00e2100801007387 */ /* 0x0103e80000100a00 */
[----:B-1----:R-:W2:Y:S04]  /*92fc0*/  LDL.64 R8, [R1+0x1b0] ;  /* 0x0001b00001087983 */ /* 0x002ea80000100a00 */
[----:B0-----:R-:W-:Y:S04]  /*92fd0*/  STL.64 [R1+0xe040], R22 ;  /* 0x00e0401601007387 */ /* 0x001fe80000100a00 */
        /* <DEDUP_REMOVED lines=8> */
[----:B------:R-:W2:Y:S01]  /*93060*/  LDL R21, [R1+0x154] ;  /* 0x0001540001157983 */ /* 0x000ea20000100800 */
[----:B------:R-:W-:-:S03]  /*93070*/  IMAD.MOV.U32 R6, RZ, RZ, R9 ;  /* 0x000000ffff067224 */ /* 0x000fc600078e0009 */
[----:B------:R-:W4:Y:S01]  /*93080*/  LDL.LU.64 R8, [R1+0xda0] ;  /* 0x000da00001087983 */ /* 0x000f220000300a00 */
[C---:B---3--:R-:W-:Y:S03]  /*93090*/  HMMA.16816.F32.BF16 R24, R16.reuse, R24, R12 ;  /* 0x000000181018723c */ /* 0x048fe6000004180c */
[----:B------:R-:W4:Y:S04]  /*930a0*/  LDL.LU.64 R10, [R1+0xda8] ;  /* 0x000da800010a7983 */ /* 0x000f280000300a00 */
[----:B--2---:R0:W-:Y:S04]  /*930b0*/  STL.64 [R1+0xe1f8], R20 ;  /* 0x00e1f81401007387 */ /* 0x0041e80000100a00 */
[----:B0-----:R-:W2:Y:S04]  /*930c0*/  LDL.LU.64 R20, [R1+0xdb0] ;  /* 0x000db00001147983 */ /* 0x001ea80000300a00 */
[----:B------:R-:W2:Y:S04]  /*930d0*/  LDL.LU.64 R22, [R1+0xdb8] ;  /* 0x000db80001167983 */ /* 0x000ea80000300a00 */
[----:B------:R-:W-:Y:S04]  /*930e0*/  STL [R1+0xe050], R6 ;  /* 0x00e0500601007387 */ /* 0x000fe80000100800 */
[----:B------:R-:W2:Y:S04]  /*930f0*/  LDL.LU.64 R12, [R1+0xe220] ;  /* 0x00e22000010c7983 */ /* 0x000ea80000300a00 */
[----:B------:R0:W-:Y:S04]  /*93100*/  STL.64 [R1+0xdc0], R24 ;  /* 0x000dc01801007387 */ /* 0x0001e80000100a00 */
[----:B------:R-:W-:Y:S04]  /*93110*/  STL.64 [R1+0xdc8], R26 ;  /* 0x000dc81a01007387 */ /* 0x000fe80000100a00 */
[----:B0-----:R-:W3:Y:S01]  /*93120*/  LDL.64 R24, [R1+0xa0] ;  /* 0x0000a00001187983 */ /* 0x001ee20000100a00 */
[----:B--2---:R-:W-:Y:S01]  /*93130*/  HMMA.16816.F32.BF16 R20, R16, R12, R20 ;  /* 0x0000000c1014723c */ /* 0x004fe20000041814 */
[----:B------:R-:W-:-:S02]  /*93140*/  IMAD.MOV.U32 R4, RZ, RZ, R12 ;  /* 0x000000ffff047224 */ /* 0x000fc400078e000c */
[----:B------:R-:W-:Y:S01]  /*93150*/  IMAD.MOV.U32 R5, RZ, RZ, R13 ;  /* 0x000000ffff057224 */ /* 0x000fe200078e000d */
[----:B---3--:R0:W-:-:S15]  /*93160*/  STL.64 [R1+0xe108], R24 ;  /* 0x00e1081801007387 */ /* 0x0081de0000100a00 */
[----:B------:R1:W-:Y:S04]  /*93170*/  STL.64 [R1+0xdb0], R20 ;  /* 0x000db01401007387 */ /* 0x0003e80000100a00 */
[----:B------:R2:W-:Y:S01]  /*93180*/  STL.64 [R1+0xdb8], R22 ;  /* 0x000db81601007387 */ /* 0x0005e20000100a00 */
[----:B0-----:R-:W-:Y:S02]  /*93190*/  IMAD.MOV.U32 R24, RZ, RZ, R0 ;  /* 0x000000ffff187224 */ /* 0x001fe400078e0000 */
[----:B------:R-:W-:Y:S01]  /*931a0*/  IMAD.MOV.U32 R25, RZ, RZ, R2 ;  /* 0x000000ffff197224 */ /* 0x000fe200078e0002 */
[----:B-1----:R-:W3:Y:S04]  /*931b0*/  LDL.LU.64 R20, [R1+0xd90] ;  /* 0x000d900001147983 */ /* 0x002ee80000300a00 */
[----:B--2---:R-:W3:Y:S04]  /*931c0*/  LDL.LU.64 R22, [R1+0xd98] ;  /* 0x000d980001167983 */ /* 0x004ee80000300a00 */
[----:B------:R-:W2:Y:S04]  /*931d0*/  LDL.LU R0, [R1+0xe21c] ;  /* 0x00e21c0001007983 */ /* 0x000ea80000300800 */
[----:B------:R-:W2:Y:S04]  /*931e0*/  LDL.LU R2, [R1+0xe218] ;  /* 0x00e2180001027983 */ /* 0x000ea80000300800 */
[----:B------:R-:W2:Y:S04]  /*931f0*/  LDL.LU.64 R12, [R1+0xd80] ;  /* 0x000d8000010c7983 */ /* 0x000ea80000300a00 */
[----:B------:R-:W2:Y:S04]  /*93200*/  LDL.LU.64 R14, [R1+0xd88] ;  /* 0x000d8800010e7983 */ /* 0x000ea80000300a00 */
[----:B------:R0:W-:Y:S04]  /*93210*/  STL.64 [R1+0xe118], R24 ;  /* 0x00e1181801007387 */ /* 0x0001e80000100a00 */
[----:B0-----:R-:W4:Y:S04]  /*93220*/  LDL.64 R24, [R1+0x180] ;  /* 0x0001800001187983 */ /* 0x001f280000100a00 */
[----:B------:R-:W-:Y:S04]  /*93230*/  STL [R1+0xe058], R5 ;  /* 0x00e0580501007387 */ /* 0x000fe80000100800 */
[----:B------:R-:W-:Y:S01]  /*93240*/  STL [R1+0xe054], R4 ;  /* 0x00e0540401007387 */ /* 0x000fe20000100800 */
[----:B----4-:R-:W-:Y:S01]  /*93250*/  HMMA.16816.F32.BF16 R8, R16, R24, R8 ;  /* 0x000000181008723c */ /* 0x010fe20000041808 */
[----:B------:R-:W-:-:S02]  /*93260*/  IMAD.MOV.U32 R6, RZ, RZ, R25 ;  /* 0x000000ffff067224 */ /* 0x000fc400078e0019 */
[----:B------:R-:W-:Y:S02]  /*93270*/  IMAD.MOV.U32 R24, RZ, RZ, R7 ;  /* 0x000000ffff187224 */ /* 0x000fe400078e0007 */
[----:B------:R-:W-:-:S14]  /*93280*/  IMAD.MOV.U32 R25, RZ, RZ, R3 ;  /* 0x000000ffff197224 */ /* 0x000fdc00078e0003 */
[----:B------:R0:W-:Y:S04]  /*93290*/  STL.64 [R1+0xda0], R8 ;  /* 0x000da00801007387 */ /* 0x0001e80000100a00 */
[----:B------:R-:W-:Y:S04]  /*932a0*/  STL.64 [R1+0xda8], R10 ;  /* 0x000da80a01007387 */ /* 0x000fe80000100a00 */
[----:B0-----:R-:W3:Y:S04]  /*932b0*/  LDL.LU.64 R8, [R1+0xe210] ;  /* 0x00e2100001087983 */ /* 0x001ee80000300a00 */
[----:B------:R-:W4:Y:S04]  /*932c0*/  LDL.LU R7, [R1+0xe20c] ;  /* 0x00e20c0001077983 */ /* 0x000f280000300800 */
[----:B------:R-:W4:Y:S04]  /*932d0*/  LDL.LU R3, [R1+0xe208] ;  /* 0x00e2080001037983 */ /* 0x000f280000300800 */
[----:B------:R2:W-:Y:S02]  /*932e0*/  STL.64 [R1+0xe130], R24 ;  /* 0x00e1301801007387 */ /* 0x0005e40000100a00 */
[----:B--2---:R-:W-:-:S02]  /*932f0*/  IMAD.MOV.U32 R24, RZ, RZ, R2 ;  /* 0x000000ffff187224 */ /* 0x004fc400078e0002 */
[----:B------:R-:W-:Y:S01]  /*93300*/  IMAD.MOV.U32 R25, RZ, RZ, R0 ;  /* 0x000000ffff197224 */ /* 0x000fe200078e0000 */
[----:B------:R-:W2:Y:S04]  /*93310*/  LDL.LU R2, [R1+0xe204] ;  /* 0x00e2040001027983 */ /* 0x000ea80000300800 */
[----:B------:R-:W2:Y:S04]  /*93320*/  LDL.LU R0, [R1+0xe200] ;  /* 0x00e2000001007983 */ /* 0x000ea80000300800 */
[----:B------:R0:W-:Y:S04]  /*93330*/  STL.64 [R1+0xe148], R24 ;  /* 0x00e1481801007387 */ /* 0x0001e80000100a00 */
[----:B0-----:R-:W2:Y:S04]  /*93340*/  LDL.64 R24, [R1+0x160] ;  /* 0x0001600001187983 */ /* 0x001ea80000100a00 */
[----:B------:R-:W-:Y:S01]  /*93350*/  STL [R1+0xe05c], R6 ;  /* 0x00e05c0601007387 */ /* 0x000fe20000100800 */
[----:B---3--:R-:W-:-:S15]  /*93360*/  HMMA.16816.F32.BF16 R20, R16, R8, R20 ;  /* 0x000000081014723c */ /* 0x008fde0000041814 */
[----:B------:R-:W-:-:S04]  /*93370*/  NOP ;  /* 0x0000000000007918 */ /* 0x000fc80000000000 */
[----:B------:R0:W-:Y:S04]  /*93380*/  STL.64 [R1+0xd90], R20 ;  /* 0x000d901401007387 */ /* 0x0001e80000100a00 */
[----:B------:R-:W-:Y:S04]  /*93390*/  STL.64 [R1+0xd98], R22 ;  /* 0x000d981601007387 */ /* 0x000fe80000100a00 */
[----:B0-----:R-:W3:Y:S04]  /*933a0*/  LDL.LU.64 R20, [R1+0xe1f8] ;  /* 0x00e1f80001147983 */ /* 0x001ee80000300a00 */
[----:B------:R-:W3:Y:S01]  /*933b0*/  LDL.LU.64 R10, [R1+0xe1f0] ;  /* 0x00e1f000010a7983 */ /* 0x000ee20000300a00 */
[----:B--2---:R-:W-:Y:S01]  /*933c0*/  HMMA.16816.F32.BF16 R12, R16, R24, R12 ;  /* 0x00000018100c723c */ /* 0x004fe2000004180c */
[----:B------:R-:W-:-:S02]  /*933d0*/  IMAD.MOV.U32 R6, RZ, RZ, R25 ;  /* 0x000000ffff067224 */ /* 0x000fc400078e0019 */
[----:B----4-:R-:W-:Y:S02]  /*933e0*/  IMAD.MOV.U32 R24, RZ, RZ, R3 ;  /* 0x000000ffff187224 */ /* 0x010fe400078e0003 */
[----:B------:R-:W-:-:S14]  /*933f0*/  IMAD.MOV.U32 R25, RZ, RZ, R7 ;  /* 0x000000ffff197224 */ /* 0x000fdc00078e0007 */
[----:B------:R-:W-:Y:S04]  /*93400*/  STL.64 [R1+0xd80], R12 ;  /* 0x000d800c01007387 */ /* 0x000fe80000100a00 */
[----:B------:R0:W-:Y:S04]  /*93410*/  STL.64 [R1+0xd88], R14 ;  /* 0x000d880e01007387 */ /* 0x0001e80000100a00 */
[----:B0-----:R-:W2:Y:S04]  /*93420*/  LDL.LU.64 R14, [R1+0xe1e8] ;  /* 0x00e1e800010e7983 */ /* 0x001ea80000300a00 */
[----:B------:R-:W4:Y:S04]  /*93430*/  LDL.LU R3, [R1+0xe1e4] ;  /* 0x00e1e40001037983 */ /* 0x000f280000300800 */
[----:B------:R-:W2:Y:S04]  /*93440*/  LDL.LU R7, [R1+0xe1e0] ;  /* 0x00e1e00001077983 */ /* 0x000ea80000300800 */
[----:B------:R0:W-:Y:S04]  /*93450*/  STL.64 [R1+0xe160], R24 ;  /* 0x00e1601801007387 */ /* 0x0001e80000100a00 */
[----:B0-----:R-:W3:Y:S04]  /*93460*/  LDL.LU.64 R24, [R1+0xd70] ;  /* 0x000d700001187983 */ /* 0x001ee80000300a00 */
[----:B------:R-:W3:Y:S01]  /*93470*/  LDL.LU.64 R26, [R1+0xd78] ;  /* 0x000d7800011a7983 */ /* 0x000ee20000300a00 */
[----:B------:R-:W-:-:S02]  /*93480*/  IMAD.MOV.U32 R5, RZ, RZ, R8 ;  /* 0x000000ffff057224 */ /* 0x000fc400078e0008 */
[----:B------:R-:W-:Y:S01]  /*93490*/  IMAD.MOV.U32 R4, RZ, RZ, R9 ;  /* 0x000000ffff047224 */ /* 0x000fe200078e0009 */
[----:B------:R-:W-:Y:S04]  /*934a0*/  STL [R1+0xe100], R6 ;  /* 0x00e1000601007387 */ /* 0x000fe80000100800 */
[----:B------:R-:W-:Y:S01]  /*934b0*/  STL.64 [R1+0xe0f8], R4 ;  /* 0x00e0f80401007387 */ /* 0x000fe20000100a00 */
[----:B---3--:R-:W-:Y:S01]  /*934c0*/  HMMA.16816.F32.BF16 R20, R16, R20, R24 ;  /* 0x000000141014723c */ /* 0x008fe20000041818 */
[----:B------:R-:W-:Y:S02]  /*934d0*/  IMAD.MOV.U32 R24, RZ, RZ, R0 ;  /* 0x000000ffff187224 */ /* 0x000fe400078e0000 */
[----:B------:R-:W3:Y:S01]  /*934e0*/  LDL.LU R0, [R1+0xe1dc] ;  /* 0x00e1dc0001007983 */ /* 0x000ee20000300800 */
[----:B------:R-:W-:-:S15]  /*934f0*/  IMAD.MOV.U32 R25, RZ, RZ, R2 ;  /* 0x000000ffff197224 */ /* 0x000fde00078e0002 */
[----:B------:R-:W-:Y:S04]  /*93500*/  STL.64 [R1+0xd70], R20 ;  /* 0x000d701401007387 */ /* 0x000fe80000100a00 */
[----:B------:R-:W-:Y:S04]  /*93510*/  STL.64 [R1+0xd78], R22 ;  /* 0x000d781601007387 */ /* 0x000fe80000100a00 */
[----:B------:R-:W3:Y:S04]  /*93520*/  LDL.LU R2, [R1+0xe1d8] ;  /* 0x00e1d80001027983 */ /* 0x000ee80000300800 */
[----:B------:R0:W-:Y:S01]  /*93530*/  STL.64 [R1+0xe178], R24 ;  /* 0x00e1781801007387 */ /* 0x0001e20000100a00 */
[----:B--2---:R-:W-:-:S02]  /*93540*/  IMAD.MOV.U32 R8, RZ, RZ, R7 ;  /* 0x000000ffff087224 */ /* 0x004fc400078e0007 */
[----:B----4-:R-:W-:Y:S02]  /*93550*/  IMAD.MOV.U32 R9, RZ, RZ, R3 ;  /* 0x000000ffff097224 */ /* 0x010fe400078e0003 */
[----:B0-----:R-:W-:Y:S02]  /*93560*/  IMAD.MOV.U32 R24, RZ, RZ, R15 ;  /* 0x000000ffff187224 */ /* 0x001fe400078e000f */
[----:B------:R-:W-:-:S05]  /*93570*/  IMAD.MOV.U32 R25, RZ, RZ, R14 ;  /* 0x000000ffff197224 */ /* 0x000fca00078e000e */
[----:B------:R0:W-:Y:S02]  /*93580*/  STL.64 [R1+0xe190], R24 ;  /* 0x00e1901801007387 */ /* 0x0001e40000100a00 */
[----:B0-----:R-:W-:Y:S02]  /*93590*/  IMAD.MOV.U32 R24, RZ, RZ, R11 ;  /* 0x000000ffff187224 */ /* 0x001fe400078e000b */
[----:B------:R-:W-:-:S05]  /*935a0*/  IMAD.MOV.U32 R25, RZ, RZ, R10 ;  /* 0x000000ffff197224 */ /* 0x000fca00078e000a */
[----:B------:R-:W-:Y:S04]  /*935b0*/  STL.64 [R1+0xe1a8], R24 ;  /* 0x00e1a81801007387 */ /* 0x000fe80000100a00 */
[----:B------:R3:W-:Y:S02]  /*935c0*/  STL.64 [R1+0xe1b0], R8 ;  /* 0x00e1b00801007387 */ /* 0x0007e40000100a00 */
[----:B---3--:R-:W-:Y:S02]  /*935d0*/  IMAD.MOV.U32 R9, RZ, RZ, R0 ;  /* 0x000000ffff097224 */ /* 0x008fe400078e0000 */
[----:B------:R-:W-:-:S05]  /*935e0*/  IMAD.MOV.U32 R8, RZ, RZ, R2 ;  /* 0x000000ffff087224 */ /* 0x000fca00078e0002 */
[----:B------:R0:W-:Y:S04]  /*935f0*/  STL.64 [R1+0xe1d0], R8 ;  /* 0x00e1d00801007387 */ /* 0x0001e80000100a00 */
[----:B0-----:R-:W2:Y:S04]  /*93600*/  LDL.LU.64 R8, [R1+0xd60] ;  /* 0x000d600001087983 */ /* 0x001ea80000300a00 */
[----:B------:R-:W2:Y:S04]  /*93610*/  LDL.LU.64 R10, [R1+0xd68] ;  /* 0x000d6800010a7983 */ /* 0x000ea80000300a00 */
[----:B------:R-:W2:Y:S04]  /*93620*/  LDL.64 R12, [R1+0x140] ;  /* 0x00014000010c7983 */ /* 0x000ea80000100a00 */
[----:B------:R-:W3:Y:S04]  /*93630*/  LDL.LU.64 R24, [R1+0xd40] ;  /* 0x000d400001187983 */ /* 0x000ee80000300a00 */
[----:B------:R-:W4:Y:S01]  /*93640*/  LDL.LU.64 R26, [R1+0xd48] ;  /* 0x000d4800011a7983 */ /* 0x000f220000300a00 */
[----:B------:R-:W-:-:S02]  /*93650*/  IMAD.MOV.U32 R20, RZ, RZ, R29 ;  /* 0x000000ffff147224 */ /* 0x000fc400078e001d */
[----:B------:R-:W-:Y:S01]  /*93660*/  IMAD.MOV.U32 R21, RZ, RZ, R28 ;  /* 0x000000ffff157224 */ /* 0x000fe200078e001c */
[----:B----4-:R-:W-:Y:S04]  /*93670*/  STL.64 [R1+0xe1c0], R26 ;  /* 0x00e1c01a01007387 */ /* 0x010fe80000100a00 */
[----:B---3--:R0:W-:Y:S04]  /*93680*/  STL.64 [R1+0xe1b8], R24 ;  /* 0x00e1b81801007387 */ /* 0x0081e80000100a00 */
[----:B0-----:R-:W3:Y:S04]  /*93690*/  LDL.LU.64 R24, [R1+0xd50] ;  /* 0x000d500001187983 */ /* 0x001ee80000300a00 */
[----:B------:R-:W3:Y:S04]  /*936a0*/  LDL.LU.64 R26, [R1+0xd58] ;  /* 0x000d5800011a7983 */ /* 0x000ee80000300a00 */
        /* <DEDUP_REMOVED lines=23> */
[----:B------:R-:W4:Y:S01]  /*93820*/  LDL.LU.64 R22, [R1+0xd28] ;  /* 0x000d280001167983 */ /* 0x000f220000300a00 */
[----:B------:R-:W-:-:S03]  /*93830*/  IMAD.MOV.U32 R15, RZ, RZ, R13 ;  /* 0x000000ffff0f7224 */ /* 0x000fc600078e000d */
        /* <DEDUP_REMOVED lines=8> */
[----:B0-----:R-:W3:Y:S04]  /*938c0*/  LDL.LU.64 R8, [R1+0xe1d0] ;  /* 0x00e1d00001087983 */ /* 0x001ee80000300a00 */
[----:B------:R-:W2:Y:S04]  /*938d0*/  LDL.LU.64 R12, [R1+0xe1c8] ;  /* 0x00e1c800010c7983 */ /* 0x000ea80000300a00 */
[----:B------:R-:W-:Y:S01]  /*938e0*/  STL [R1+0xe0e8], R15 ;  /* 0x00e0e80f01007387 */ /* 0x000fe20000100800 */
[C---:B---3--:R-:W-:Y:S03]  /*938f0*/  HMMA.16816.F32.BF16 R8, R16.reuse, R8, R24 ;  /* 0x000000081008723c */ /* 0x048fe60000041818 */
[----:B--2---:R0:W-:Y:S04]  /*93900*/  STL.64 [R1+0xe0e0], R12 ;  /* 0x00e0e00c01007387 */ /* 0x0041e80000100a00 */
[----:B0-----:R-:W2:Y:S04]  /*93910*/  LDL.64 R12, [R1+0x90] ;  /* 0x00009000010c7983 */ /* 0x001ea80000100a00 */
        /* <DEDUP_REMOVED lines=9> */
[----:B------:R1:W-:Y:S04]  /*939b0*/  STL.64 [R1+0xd48], R10 ;  /* 0x000d480a01007387 */ /* 0x0003e80000100a00 */
[----:B0-----:R-:W2:Y:S04]  /*939c0*/  LDL.LU.64 R8, [R1+0xcb0] ;  /* 0x000cb00001087983 */ /* 0x001ea80000300a00 */
[----:B-1----:R-:W2:Y:S01]  /*939d0*/  LDL.LU.64 R10, [R1+0xcb8] ;  /* 0x000cb800010a7983 */ /* 0x002ea20000300a00 */
[----:B---3--:R-:W-:Y:S03]  /*939e0*/  HMMA.16816.F32.BF16 R24, R16, R24, R20 ;  /* 0x000000181018723c */ /* 0x008fe60000041814 */
[----:B------:R-:W3:Y:S04]  /*939f0*/  LDL.LU.64 R22, [R1+0xe1a0] ;  /* 0x00e1a00001167983 */ /* 0x000ee80000300a00 */
[----:B------:R-:W3:-:S12]  /*93a00*/  LDL.LU.64 R20, [R1+0xe198] ;  /* 0x00e1980001147983 */ /* 0x000ed80000300a00 */
        /* <DEDUP_REMOVED lines=38> */
[----:B0-----:R-:W4:Y:S02]  /*93c70*/  LDL.LU.64 R24, [R1+0xe108] ;  /* 0x00e1080001187983 */ /* 0x001f240000300a00 */
[----:B----4-:R-:W-:Y:S01]  /*93c80*/  HMMA.16816.F32.BF16 R4, R16, R24, R4 ;  /* 0x000000181004723c */ /* 0x010fe20000041804 */
[----:B------:R-:W-:-:S02]  /*93c90*/  IMAD.MOV.U32 R2, RZ, RZ, R24 ;  /* 0x000000ffff027224 */ /* 0x000fc400078e0018 */
[----:B------:R-:W-:-:S15]  /*93ca0*/  IMAD.MOV.U32 R0, RZ, RZ, R25 ;  /* 0x000000ffff007224 */ /* 0x000fde00078e0019 */
[----:B------:R-:W-:Y:S01]  /*93cb0*/  NOP ;  /* 0x0000000000007918 */ /* 0x000fe20000000000 */
[----:B------:R-:W-:Y:S04]  /*93cc0*/  STL.64 [R1+0xcc0], R4 ;  /* 0x000cc00401007387 */ /* 0x000fe80000100a00 */
[----:B------:R0:W-:Y:S04]  /*93cd0*/  STL.64 [R1+0xcc8], R6 ;  /* 0x000cc80601007387 */ /* 0x0001e80000100a00 */
[----:B0-----:R-:W4:Y:S04]  /*93ce0*/  LDL.LU R6, [R1+0xe100] ;  /* 0x00e1000001067983 */ /* 0x001f280000300800 */
[----:B------:R-:W3:Y:S04]  /*93cf0*/  LDL.LU.64 R4, [R1+0xe0f8] ;  /* 0x00e0f80001047983 */ /* 0x000ee80000300a00 */
[----:B------:R-:W3:Y:S01]  /*93d00*/  LDL.64 R24, [R1+0x50] ;  /* 0x0000500001187983 */ /* 0x000ee20000100a00 */
[----:B--2---:R-:W-:Y:S01]  /*93d10*/  HMMA.16816.F32.BF16 R8, R16, R12, R8 ;  /* 0x0000000c1008723c */ /* 0x004fe20000041808 */
[----:B------:R-:W-:-:S02]  /*93d20*/  IMAD.MOV.U32 R7, RZ, RZ, R13 ;  /* 0x000000ffff077224 */ /* 0x000fc400078e000d */
[----:B---3--:R0:W-:Y:S04]  /*93d30*/  STL.64 [R1+0xe0d0], R24 ;  /* 0x00e0d01801007387 */ /* 0x0081e80000100a00 */
[----:B0-----:R-:W2:Y:S04]  /*93d40*/  LDL.LU.64 R24, [R1+0xca0] ;  /* 0x000ca00001187983 */ /* 0x001ea80000300a00 */
[----:B------:R-:W2:Y:S04]  /*93d50*/  LDL.LU.64 R26, [R1+0xca8] ;  /* 0x000ca800011a7983 */ /* 0x000ea80000300a00 */
[----:B------:R-:W-:Y:S04]  /*93d60*/  STL [R1+0xdf38], R0 ;  /* 0x00df380001007387 */ /* 0x000fe80000100800 */
[----:B------:R-:W-:Y:S04]  /*93d70*/  STL [R1+0xdf28], R2 ;  /* 0x00df280201007387 */ /* 0x000fe80000100800 */
[----:B------:R0:W-:Y:S04]  /*93d80*/  STL.64 [R1+0xcb0], R8 ;  /* 0x000cb00801007387 */ /* 0x0001e80000100a00 */
[----:B------:R1:W-:Y:S04]  /*93d90*/  STL.64 [R1+0xcb8], R10 ;  /* 0x000cb80a01007387 */ /* 0x0003e80000100a00 */
[----:B0-----:R-:W3:Y:S01]  /*93da0*/  LDL.LU.64 R8, [R1+0xe0f0] ;  /* 0x00e0f00001087983 */ /* 0x001ee20000300a00 */
[----:B-1----:R-:W-:-:S03]  /*93db0*/  IMAD.MOV.U32 R10, RZ, RZ, R12 ;  /* 0x000000ffff0a7224 */ /* 0x002fc600078e000c */
[----:B------:R-:W3:Y:S04]  /*93dc0*/  LDL.LU.64 R12, [R1+0xc90] ;  /* 0x000c9000010c7983 */ /* 0x000ee80000300a00 */
[----:B------:R-:W3:Y:S04]  /*93dd0*/  LDL.LU.64 R14, [R1+0xc98] ;  /* 0x000c9800010e7983 */ /* 0x000ee80000300a00 */
[----:B----4-:R-:W-:Y:S04]  /*93de0*/  STL.64 [R1+0xe068], R6 ;  /* 0x00e0680601007387 */ /* 0x010fe80000100a00 */
[----:B------:R2:W-:Y:S04]  /*93df0*/  STL.64 [R1+0xe060], R4 ;  /* 0x00e0600401007387 */ /* 0x0005e80000100a00 */
[----:B------:R-:W-:Y:S01]  /*93e00*/  STL [R1+0xdf3c], R10 ;  /* 0x00df3c0a01007387 */ /* 0x000fe20000100800 */
[C---:B--2---:R-:W-:Y:S03]  /*93e10*/  HMMA.16816.F32.BF16 R4, R16.reuse, R20, R24 ;  /* 0x000000141004723c */ /* 0x044fe60000041818 */
[----:B---3--:R0:W-:Y:S04]  /*93e20*/  STL.64 [R1+0xe0d8], R8 ;  /* 0x00e0d80801007387 */ /* 0x0081e80000100a00 */
[----:B0-----:R-:W2:Y:S04]  /*93e30*/  LDL.64 R8, [R1+0x70] ;  /* 0x0000700001087983 */ /* 0x001ea80000100a00 */
[----:B------:R-:W3:Y:S04]  /*93e40*/  LDL.LU.64 R24, [R1+0xc80] ;  /* 0x000c800001187983 */ /* 0x000ee80000300a00 */
[----:B------:R-:W3:Y:S04]  /*93e50*/  LDL.LU.64 R26, [R1+0xc88] ;  /* 0x000c8800011a7983 */ /* 0x000ee80000300a00 */
[----:B------:R0:W-:Y:S04]  /*93e60*/  STL.64 [R1+0xca0], R4 ;  /* 0x000ca00401007387 */ /* 0x0001e80000100a00 */
[----:B------:R-:W-:Y:S04]  /*93e70*/  STL.64 [R1+0xca8], R6 ;  /* 0x000ca80601007387 */ /* 0x000fe80000100a00 */
[----:B------:R-:W4:Y:S04]  /*93e80*/  LDL.64 R20, [R1] ;  /* 0x0000000001147983 */ /* 0x000f280000100a00 */
[----:B0-----:R-:W2:Y:S04]  /*93e90*/  LDL.64 R4, [R1+0x40] ;  /* 0x0000400001047983 */ /* 0x001ea80000100a00 */
[----:B----4-:R0:W-:Y:S04]  /*93ea0*/  STL.64 [R1+0xe080], R20 ;  /* 0x00e0801401007387 */ /* 0x0101e80000100a00 */
[----:B0-----:R-:W4:Y:S04]  /*93eb0*/  LDL.64 R20, [R1+0x10] ;  /* 0x0000100001147983 */ /* 0x001f280000100a00 */
[----:B----4-:R0:W-:Y:S04]  /*93ec0*/  STL.64 [R1+0xe098], R20 ;  /* 0x00e0981401007387 */ /* 0x0101e80000100a00 */
[----:B0-----:R-:W4:Y:S01]  /*93ed0*/  LDL.64 R20, [R1+0x20] ;  /* 0x0000200001147983 */ /* 0x001f220000100a00 */
[----:B--2---:R-:W-:Y:S03]  /*93ee0*/  HMMA.16816.F32.BF16 R12, R16, R8, R12 ;  /* 0x00000008100c723c */ /* 0x004fe6000004180c */
[----:B----4-:R0:W-:Y:S04]  /*93ef0*/  STL.64 [R1+0xe0b0], R20 ;  /* 0x00e0b01401007387 */ /* 0x0101e80000100a00 */
[----:B0-----:R-:W2:Y:S04]  /*93f00*/  LDL.64 R20, [R1+0x30] ;  /* 0x0000300001147983 */ /* 0x001ea80000100a00 */
[----:B--2---:R0:W-:Y:S04]  /*93f10*/  STL.64 [R1+0xe0c8], R20 ;  /* 0x00e0c81401007387 */ /* 0x0041e80000100a00 */
[----:B0-----:R-:W2:Y:S04]  /*93f20*/  LDL.LU.64 R20, [R1+0xc70] ;  /* 0x000c700001147983 */ /* 0x001ea80000300a00 */
[----:B------:R-:W2:Y:S04]  /*93f30*/  LDL.LU.64 R22, [R1+0xc78] ;  /* 0x000c780001167983 */ /* 0x000ea80000300a00 */
[----:B------:R-:W-:Y:S04]  /*93f40*/  STL.64 [R1+0xc90], R12 ;  /* 0x000c900c01007387 */ /* 0x000fe80000100a00 */
[----:B------:R0:W-:Y:S04]  /*93f50*/  STL.64 [R1+0xc98], R14 ;  /* 0x000c980e01007387 */ /* 0x0001e80000100a00 */
[----:B0-----:R-:W4:Y:S04]  /*93f60*/  LDL.LU R15, [R1+0xe0e8] ;  /* 0x00e0e800010f7983 */ /* 0x001f280000300800 */
[----:B------:R-:W2:Y:S01]  /*93f70*/  LDL.LU.64 R12, [R1+0xe0e0] ;  /* 0x00e0e000010c7983 */ /* 0x000ea20000300a00 */
[----:B------:R-:W-:-:S02]  /*93f80*/  IMAD.MOV.U32 R14, RZ, RZ, R8 ;  /* 0x000000ffff0e7224 */ /* 0x000fc400078e0008 */
[----:B------:R-:W-:Y:S02]  /*93f90*/  IMAD.MOV.U32 R11, RZ, RZ, R9 ;  /* 0x000000ffff0b7224 */ /* 0x000fe400078e0009 */
[----:B------:R-:W3:Y:S04]  /*93fa0*/  LDL.LU.64 R8, [R1+0xe0d8] ;  /* 0x00e0d80001087983 */ /* 0x000ee80000300a00 */
[----:B------:R-:W-:Y:S04]  /*93fb0*/  STL [R1+0xdf8c], R14 ;  /* 0x00df8c0e01007387 */ /* 0x000fe80000100800 */
[----:B----4-:R-:W-:Y:S04]  /*93fc0*/  STL [R1+0xe0a8], R15 ;  /* 0x00e0a80f01007387 */ /* 0x010fe80000100800 */
[----:B--2---:R0:W-:Y:S04]  /*93fd0*/  STL.64 [R1+0xe0a0], R12 ;  /* 0x00e0a00c01007387 */ /* 0x0041e80000100a00 */
[----:B0-----:R-:W3:Y:S04]  /*93fe0*/  LDL.64 R12, [R1+0x60] ;  /* 0x00006000010c7983 */ /* 0x001ee80000100a00 */
[----:B------:R-:W-:Y:S01]  /*93ff0*/  STL [R1+0xdf70], R11 ;  /* 0x00df700b01007387 */ /* 0x000fe20000100800 */
[----:B---3--:R-:W-:-:S15]  /*94000*/  HMMA.16816.F32.BF16 R24, R16, R12, R24 ;  /* 0x0000000c1018723c */ /* 0x008fde0000041818 */
[----:B------:R-:W-:-:S04]  /*94010*/  NOP ;  /* 0x0000000000007918 */ /* 0x000fc80000000000 */
[----:B------:R0:W-:Y:S04]  /*94020*/  STL.64 [R1+0xc80], R24 ;  /* 0x000c801801007387 */ /* 0x0001e80000100a00 */
[----:B------:R-:W-:Y:S04]  /*94030*/  STL.64 [R1+0xc88], R26 ;  /* 0x000c881a01007387 */ /* 0x000fe80000100a00 */
[----:B0-----:R-:W2:Y:S01]  /*94040*/  LDL.LU.64 R24, [R1+0xe0d0] ;  /* 0x00e0d00001187983 */ /* 0x001ea20000300a00 */
[----:B------:R-:W-:Y:S02]  /*94050*/  IMAD.MOV.U32 R2, RZ, RZ, R12 ;  /* 0x000000ffff027224 */ /* 0x000fe400078e000c */
[----:B------:R-:W-:-:S05]  /*94060*/  IMAD.MOV.U32 R29, RZ, RZ, R13 ;  /* 0x000000ffff1d7224 */ /* 0x000fca00078e000d */
[----:B------:R-:W-:Y:S04]  /*94070*/  STL [R1+0xdf88], R29 ;  /* 0x00df881d01007387 */ /* 0x000fe80000100800 */
[----:B------:R-:W-:Y:S01]  /*94080*/  STL [R1+0xdf74], R2 ;  /* 0x00df740201007387 */ /* 0x000fe20000100800 */
[----:B--2---:R-:W-:-:S15]  /*94090*/  HMMA.16816.F32.BF16 R12, R16, R24, R20 ;  /* 0x00000018100c723c */ /* 0x004fde0000041814 */
[----:B------:R-:W-:-:S04]  /*940a0*/  NOP ;  /* 0x0000000000007918 */ /* 0x000fc80000000000 */
[----:B------:R0:W-:Y:S04]  /*940b0*/  STL.64 [R1+0xc70], R12 ;  /* 0x000c700c01007387 */ /* 0x0001e80000100a00 */
[----:B------:R1:W-:Y:S04]  /*940c0*/  STL.64 [R1+0xc78], R14 ;  /* 0x000c780e01007387 */ /* 0x0003e80000100a00 */
[----:B------:R-:W2:Y:S04]  /*940d0*/  LDL.LU.64 R20, [R1+0xc60] ;  /* 0x000c600001147983 */ /* 0x000ea80000300a00 */
[----:B------:R-:W2:Y:S04]  /*940e0*/  LDL.LU.64 R22, [R1+0xc68] ;  /* 0x000c680001167983 */ /* 0x000ea80000300a00 */
[----:B0-----:R-:W3:Y:S04]  /*940f0*/  LDL.LU.64 R12, [R1+0xc40] ;  /* 0x000c4000010c7983 */ /* 0x001ee80000300a00 */
[----:B-1----:R-:W4:Y:S01]  /*94100*/  LDL.LU.64 R14, [R1+0xc48] ;  /* 0x000c4800010e7983 */ /* 0x002f220000300a00 */
[----:B------:R-:W-:-:S02]  /*94110*/  IMAD.MOV.U32 R28, RZ, RZ, R24 ;  /* 0x000000ffff1c7224 */ /* 0x000fc400078e0018 */
[----:B------:R-:W-:Y:S01]  /*94120*/  IMAD.MOV.U32 R3, RZ, RZ, R25 ;  /* 0x000000ffff037224 */ /* 0x000fe200078e0019 */
        /* <DEDUP_REMOVED lines=11> */
[----:B------:R-:W-:Y:S04]  /*941e0*/  STL [R1+0xdf94], R3 ;  /* 0x00df940301007387 */ /* 0x000fe80000100800 */
[----:B------:R-:W-:Y:S04]  /*941f0*/  STL [R1+0xdf90], R28 ;  /* 0x00df901c01007387 */ /* 0x000fe80000100800 */
[----:B------:R0:W-:Y:S04]  /*94200*/  STL.64 [R1+0xc60], R20 ;  /* 0x000c601401007387 */ /* 0x0001e80000100a00 */
[----:B------:R-:W-:Y:S04]  /*94210*/  STL.64 [R1+0xc68], R22 ;  /* 0x000c681601007387 */ /* 0x000fe80000100a00 */
[----:B0-----:R-:W3:Y:S01]  /*94220*/  LDL.LU.64 R20, [R1+0xe0c8] ;  /* 0x00e0c80001147983 */ /* 0x001ee20000300a00 */
[----:B------:R-:W-:-:S02]  /*94230*/  IMAD.MOV.U32 R0, RZ, RZ, R5 ;  /* 0x000000ffff007224 */ /* 0x000fc400078e0005 */
[----:B------:R-:W-:Y:S02]  /*94240*/  IMAD.MOV.U32 R10, RZ, RZ, R4 ;  /* 0x000000ffff0a7224 */ /* 0x000fe400078e0004 */
[----:B------:R-:W4:Y:S04]  /*94250*/  LDL.LU.64 R4, [R1+0xc10] ;  /* 0x000c100001047983 */ /* 0x000f280000300a00 */
[----:B------:R-:W4:Y:S04]  /*94260*/  LDL.LU.64 R6, [R1+0xc18] ;  /* 0x000c180001067983 */ /* 0x000f280000300a00 */
[----:B------:R-:W-:Y:S01]  /*94270*/  STL [R1+0xdfa0], R0 ;  /* 0x00dfa00001007387 */ /* 0x000fe20000100800 */
        /* <DEDUP_REMOVED lines=8> */
[----:B------:R-:W3:Y:S04]  /*94300*/  LDL.LU.64 R20, [R1+0xe0b0] ;  /* 0x00e0b00001147983 */ /* 0x000ee80000300a00 */
[----:B------:R-:W-:Y:S01]  /*94310*/  STL [R1+0xdfa4], R2 ;  /* 0x00dfa40201007387 */ /* 0x000fe20000100800 */
[----:B---3--:R-:W-:Y:S01]  /*94320*/  HMMA.16816.F32.BF16 R12, R16, R20, R12 ;  /* 0x00000014100c723c */ /* 0x008fe2000004180c */
[----:B------:R-:W-:-:S15]  /*94330*/  IMAD.MOV.U32 R29, RZ, RZ, R21 ;  /* 0x000000ffff1d7224 */ /* 0x000fde00078e0015 */
[----:B------:R-:W-:-:S03]  /*94340*/  NOP ;  /* 0x0000000000007918 */ /* 0x000fc60000000000 */
[----:B------:R-:W-:Y:S04]  /*94350*/  STL.64 [R1+0xc40], R12 ;  /* 0x000c400c01007387 */ /* 0x000fe80000100a00 */
[----:B------:R0:W-:Y:S04]  /*94360*/  STL.64 [R1+0xc48], R14 ;  /* 0x000c480e01007387 */ /* 0x0001e80000100a00 */
[----:B0-----:R-:W3:Y:S01]  /*94370*/  LDL.LU R15, [R1+0xe0a8] ;  /* 0x00e0a800010f7983 */ /* 0x001ee20000300800 */
[----:B------:R-:W-:-:S03]  /*94380*/  IMAD.MOV.U32 R14, RZ, RZ, R20 ;  /* 0x000000ffff0e7224 */ /* 0x000fc600078e0014 */
[----:B------:R-:W2:Y:S04]  /*94390*/  LDL.LU.64 R12, [R1+0xe0a0] ;  /* 0x00e0a000010c7983 */ /* 0x000ea80000300a00 */
[----:B------:R-:W2:Y:S02]  /*943a0*/  LDL.LU.64 R20, [R1+0xe098] ;  /* 0x00e0980001147983 */ /* 0x000ea40000300a00 */
[----:B--2---:R-:W-:Y:S01]  /*943b0*/  HMMA.16816.F32.BF16 R24, R16, R20, R24 ;  /* 0x000000141018723c */ /* 0x004fe20000041818 */
[----:B------:R-:W-:Y:S02]  /*943c0*/  IMAD.MOV.U32 R3, RZ, RZ, R20 ;  /* 0x000000ffff037224 */ /* 0x000fe400078e0014 */
[----:B------:R-:W-:-:S15]  /*943d0*/  IMAD.MOV.U32 R28, RZ, RZ, R21 ;  /* 0x000000ffff1c7224 */ /* 0x000fde00078e0015 */
[----:B------:R-:W-:Y:S01]  /*943e0*/  NOP ;  /* 0x0000000000007918 */ /* 0x000fe20000000000 */
[----:B------:R-:W-:Y:S04]  /*943f0*/  STL.64 [R1+0xc30], R24 ;  /* 0x000c301801007387 */ /* 0x000fe80000100a00 */
[----:B------:R0:W-:Y:S04]  /*94400*/  STL.64 [R1+0xc38], R26 ;  /* 0x000c381a01007387 */ /* 0x0001e80000100a00 */
[----:B0-----:R-:W2:Y:S04]  /*94410*/  LDL.LU.64 R26, [R1+0xe090] ;  /* 0x00e09000011a7983 */ /* 0x001ea80000300a00 */
[----:B------:R-:W2:Y:S04]  /*94420*/  LDL.LU.64 R24, [R1+0xe088] ;  /* 0x00e0880001187983 */ /* 0x000ea80000300a00 */
[----:B------:R-:W2:Y:S02]  /*94430*/  LDL.LU.64 R20, [R1+0xe080] ;  /* 0x00e0800001147983 */ /* 0x000ea40000300a00 */
[----:B--2---:R-:W-:-:S15]  /*94440*/  HMMA.16816.F32.BF16 R24, R16, R20, R24 ;  /* 0x000000141018723c */ /* 0x004fde0000041818 */
[----:B------:R-:W-:-:S04]  /*94450*/  NOP ;  /* 0x0000000000007918 */ /* 0x000fc80000000000 */
[----:B------:R-:W-:Y:S04]  /*94460*/  STL.64 [R1+0xc20], R24 ;  /* 0x000c201801007387 */ /* 0x000fe80000100a00 */
[----:B------:R0:W-:Y:S04]  /*94470*/  STL.64 [R1+0xc28], R26 ;  /* 0x000c281a01007387 */ /* 0x0001e80000100a00 */
[----:B0-----:R-:W2:Y:S04]  /*94480*/  LDL.LU.64 R26, [R1+0xe078] ;  /* 0x00e07800011a7983 */ /* 0x001ea80000300a00 */
[----:B------:R-:W4:Y:S01]  /*94490*/  LDL.LU.64 R24, [R1+0xe070] ;  /* 0x00e0700001187983 */ /* 0x000f220000300a00 */
[----:B------:R-:W-:-:S02]  /*944a0*/  IMAD.MOV.U32 R2, RZ, RZ, R20 ;  /* 0x000000ffff027224 */ /* 0x000fc400078e0014 */
[----:B------:R-:W-:Y:S02]  /*944b0*/  IMAD.MOV.U32 R0, RZ, RZ, R21 ;  /* 0x000000ffff007224 */ /* 0x000fe400078e0015 */
[----:B------:R-:W2:Y:S04]  /*944c0*/  LDL.LU.64 R20, [R1+0xbf0] ;  /* 0x000bf00001147983 */ /* 0x000ea80000300a00 */
[----:B------:R-:W2:Y:S01]  /*944d0*/  LDL.LU.64 R22, [R1+0xbf8] ;  /* 0x000bf80001167983 */ /* 0x000ea20000300a00 */
[----:B----4-:R-:W-:-:S15]  /*944e0*/  HMMA.16816.F32.BF16 R4, R16, R24, R4 ;  /* 0x000000181004723c */ /* 0x010fde0000041804 */
[----:B------:R-:W-:-:S04]  /*944f0*/  NOP ;  /* 0x0000000000007918 */ /* 0x000fc80000000000 */
[----:B------:R-:W-:Y:S04]  /*94500*/  STL.64 [R1+0xc10], R4 ;  /* 0x000c100401007387 */ /* 0x000fe80000100a00 */
[----:B------:R0:W-:Y:S04]  /*94510*/  STL.64 [R1+0xc18], R6 ;  /* 0x000c180601007387 */ /* 0x0001e80000100a00 */
[----:B0-----:R-:W4:Y:S04]  /*94520*/  LDL.LU.64 R6, [R1+0xe068] ;  /* 0x00e0680001067983 */ /* 0x001f280000300a00 */
[----:B------:R-:W3:Y:S04]  /*94530*/  LDL.LU.64 R4, [R1+0xe060] ;  /* 0x00e0600001047983 */ /* 0x000ee80000300a00 */
[----:B--2---:R-:W-:Y:S04]  /*94540*/  STL.64 [R1+0xde28], R26 ;  /* 0x00de281a01007387 */ /* 0x004fe80000100a00 */
[----:B------:R0:W-:Y:S04]  /*94550*/  STL.64 [R1+0xde20], R24 ;  /* 0x00de201801007387 */ /* 0x0001e80000100a00 */
[----:B0-----:R-:W2:Y:S04]  /*94560*/  LDL.64 R24, [R1+0x130] ;  /* 0x0001300001187983 */ /* 0x001ea80000100a00 */
[----:B--2---:R0:W-:Y:S04]  /*94570*/  STL.64 [R1+0xdfa8], R24 ;  /* 0x00dfa81801007387 */ /* 0x0041e80000100a00 */
[----:B0-----:R-:W2:Y:S04]  /*94580*/  LDL.LU.64 R24, [R1+0xc00] ;  /* 0x000c000001187983 */ /* 0x001ea80000300a00 */
[----:B------:R-:W2:Y:S04]  /*94590*/  LDL.LU.64 R26, [R1+0xc08] ;  /* 0x000c0800011a7983 */ /* 0x000ea80000300a00 */
[----:B---3--:R-:W-:Y:S04]  /*945a0*/  STL.64 [R1+0xdfb8], R14 ;  /* 0x00dfb80e01007387 */ /* 0x008fe80000100a00 */
[----:B------:R0:W-:Y:S01]  /*945b0*/  STL.64 [R1+0xdfb0], R12 ;  /* 0x00dfb00c01007387 */ /* 0x0001e20000100a00 */
[----:B--2---:R-:W-:-:S15]  /*945c0*/  HMMA.16816.F32.BF16 R24, R16, R12, R24 ;  /* 0x0000000c1018723c */ /* 0x004fde0000041818 */
[----:B------:R-:W-:-:S04]  /*945d0*/  NOP ;  /* 0x0000000000007918 */ /* 0x000fc80000000000 */
[----:B------:R-:W-:Y:S04]  /*945e0*/  STL.64 [R1+0xc00], R24 ;  /* 0x000c001801007387 */ /* 0x000fe80000100a00 */
[----:B------:R-:W-:Y:S04]  /*945f0*/  STL.64 [R1+0xc08], R26 ;  /* 0x000c081a01007387 */ /* 0x000fe80000100a00 */
[----:B0-----:R-:W2:Y:S01]  /*94600*/  LDL R12, [R1+0x160] ;  /* 0x00016000010c7983 */ /* 0x001ea20000100800 */
[----:B----4-:R-:W-:-:S03]  /*94610*/  IMAD.MOV.U32 R13, RZ, RZ, R6 ;  /* 0x000000ffff0d7224 */ /* 0x010fc600078e0006 */
[----:B------:R-:W3:Y:S04]  /*94620*/  LDL.LU R6, [R1+0xe05c] ;  /* 0x00e05c0001067983 */ /* 0x000ee80000300800 */
[----:B--2---:R0:W-:Y:S02]  /*94630*/  STL.64 [R1+0xdfd0], R12 ;  /* 0x00dfd00c01007387 */ /* 0x0041e40000100a00 */
[----:B0-----:R-:W-:Y:S02]  /*94640*/  IMAD.MOV.U32 R12, RZ, RZ, R5 ;  /* 0x000000ffff0c7224 */ /* 0x001fe400078e0005 */
[----:B------:R-:W-:Y:S01]  /*94650*/  IMAD.MOV.U32 R13, RZ, RZ, R4 ;  /* 0x000000ffff0d7224 */ /* 0x000fe200078e0004 */
[----:B------:R-:W2:Y:S04]  /*94660*/  LDL.LU R5, [R1+0xe058] ;  /* 0x00e0580001057983 */ /* 0x000ea80000300800 */
[----:B------:R-:W4:Y:S04]  /*94670*/  LDL.LU R4, [R1+0xe054] ;  /* 0x00e0540001047983 */ /* 0x000f280000300800 */
[----:B------:R0:W-:Y:S02]  /*94680*/  STL.64 [R1+0xe030], R12 ;  /* 0x00e0300c01007387 */ /* 0x0001e40000100a00 */
[----:B0-----:R-:W-:Y:S02]  /*94690*/  HMMA.16816.F32.BF16 R12, R16, R8, R20 ;  /* 0x00000008100c723c */ /* 0x001fe40000041814 */
[----:B------:R-:W2:Y:S04]  /*946a0*/  LDL.LU.64 R20, [R1+0x550] ;  /* 0x0005500001147983 */ /* 0x000ea80000300a00 */
[----:B------:R-:W2:-:S13]  /*946b0*/  LDL.LU.64 R22, [R1+0x558] ;  /* 0x0005580001167983 */ /* 0x000e9a0000300a00 */
[----:B------:R-:W-:Y:S04]  /*946c0*/  STL.64 [R1+0xbf0], R12 ;  /* 0x000bf00c01007387 */ /* 0x000fe80000100a00 */
[----:B------:R-:W-:Y:S04]  /*946d0*/  STL.64 [R1+0xbf8], R14 ;  /* 0x000bf80e01007387 */ /* 0x000fe80000100a00 */
        /* <DEDUP_REMOVED lines=12> */
[----:B0-----:R-:W2:Y:S01]  /*947a0*/  LDL R24, [R1+0x180] ;  /* 0x0001800001187983 */ /* 0x001ea20000100800 */
[----:B---3--:R-:W-:-:S03]  /*947b0*/  IMAD.MOV.U32 R25, RZ, RZ, R6 ;  /* 0x000000ffff197224 */ /* 0x008fc600078e0006 */
[----:B------:R-:W3:Y:S04]  /*947c0*/  LDL.LU R6, [R1+0xe050] ;  /* 0x00e0500001067983 */ /* 0x000ee80000300800 */
[----:B--2---:R4:W-:Y:S02]  /*947d0*/  STL.64 [R1+0xe000], R24 ;  /* 0x00e0001801007387 */ /* 0x0049e40000100a00 */
[----:B----4-:R-:W-:Y:S02]  /*947e0*/  IMAD.MOV.U32 R24, RZ, RZ, R4 ;  /* 0x000000ffff187224 */ /* 0x010fe400078e0004 */
[----:B------:R-:W2:Y:S01]  /*947f0*/  LDL.LU R4, [R1+0xe04c] ;  /* 0x00e04c0001047983 */ /* 0x000ea20000300800 */
[----:B------:R-:W-:-:S03]  /*94800*/  IMAD.MOV.U32 R25, RZ, RZ, R5 ;  /* 0x000000ffff197224 */ /* 0x000fc600078e0005 */
[----:B------:R-:W2:Y:S04]  /*94810*/  LDL.LU R5, [R1+0xe048] ;  /* 0x00e0480001057983 */ /* 0x000ea80000300800 */
[----:B------:R0:W-:Y:S04]  /*94820*/  STL.64 [R1+0xe018], R24 ;  /* 0x00e0181801007387 */ /* 0x0001e80000100a00 */
[----:B0-----:R-:W4:Y:S04]  /*94830*/  LDL R24, [R1+0x1a0] ;  /* 0x0001a00001187983 */ /* 0x001f280000100800 */
[----:B------:R-:W4:Y:S04]  /*94840*/  LDL R25, [R1+0x1a4] ;  /* 0x0001a40001197983 */ /* 0x000f280000100800 */
[----:B------:R-:W4:Y:S04]  /*94850*/  LDL.LU.64 R12, [R1+0x1310] ;  /* 0x00131000010c7983 */ /* 0x000f280000300a00 */
[----:B------:R-:W4:Y:S04]  /*94860*/  LDL.LU.64 R14, [R1+0x1318] ;  /* 0x00131800010e7983 */ /* 0x000f280000300a00 */
[----:B------:R0:W-:Y:S04]  /*94870*/  STL.64 [R1+0xde30], R8 ;  /* 0x00de300801007387 */ /* 0x0001e80000100a00 */
[----:B------:R-:W-:Y:S04]  /*94880*/  STL.64 [R1+0xdf98], R10 ;  /* 0x00df980a01007387 */ /* 0x000fe80000100a00 */
[----:B0-----:R-:W4:Y:S01]  /*94890*/  LDL R8, [R1+0x1b0] ;  /* 0x0001b00001087983 */ /* 0x001f220000100800 */
[----:B---3--:R-:W-:Y:S01]  /*948a0*/  IMAD.MOV.U32 R9, RZ, RZ, R6 ;  /* 0x000000ffff097224 */ /* 0x008fe200078e0006 */
[----:B--2---:R-:W-:Y:S02]  /*948b0*/  HMMA.16816.F32.BF16 R16, R16, R4, R20 ;  /* 0x000000041010723c */ /* 0x004fe40000041814 */
[----:B------:R-:W4:Y:S04]  /*948c0*/  LDL.LU.64 R22, [R1+0xe040] ;  /* 0x00e0400001167983 */ /* 0x000f280000300a00 */
[----:B------:R-:W4:Y:S04]  /*948d0*/  LDL.LU.64 R20, [R1+0xe038] ;  /* 0x00e0380001147983 */ /* 0x000f280000300a00 */
[----:B------:R-:W-:Y:S04]  /*948e0*/  STL [R1+0xe028], R7 ;  /* 0x00e0280701007387 */ /* 0x000fe80000100800 */
[----:B------:R0:W-:Y:S05]  /*948f0*/  STL.64 [R1+0xe020], R4 ;  /* 0x00e0200401007387 */ /* 0x0001ea0000100a00 */
[----:B------:R1:W-:Y:S04]  /*94900*/  STL.64 [R1+0x550], R16 ;  /* 0x0005501001007387 */ /* 0x0003e80000100a00 */
[----:B------:R-:W-:Y:S04]  /*94910*/  STL.64 [R1+0x558], R18 ;  /* 0x0005581201007387 */ /* 0x000fe80000100a00 */
[----:B0-----:R-:W2:Y:S04]  /*94920*/  LDL.LU.64 R4, [R1+0x12f0] ;  /* 0x0012f00001047983 */ /* 0x001ea80000300a00 */
[----:B------:R-:W2:Y:S04]  /*94930*/  LDL.LU.64 R6, [R1+0x12f8] ;  /* 0x0012f80001067983 */ /* 0x000ea80000300a00 */
[----:B-1----:R-:W3:Y:S04]  /*94940*/  LDL R16, [R1+0x150] ;  /* 0x0001500001107983 */ /* 0x002ee80000100800 */
[----:B------:R-:W3:Y:S04]  /*94950*/  LDL R17, [R1+0x154] ;  /* 0x0001540001117983 */ /* 0x000ee80000100800 */
[----:B---3--:R0:W-:Y:S04]  /*94960*/  STL.64 [R1+0xdff8], R16 ;  /* 0x00dff81001007387 */ /* 0x0081e80000100a00 */
[----:B0-----:R-:W3:Y:S04]  /*94970*/  LDL.LU.64 R16, [R1+0x400] ;  /* 0x0004000001107983 */ /* 0x001ee80000300a00 */
[----:B------:R-:W3:Y:S01]  /*94980*/  LDL.LU.64 R18, [R1+0x408] ;  /* 0x0004080001127983 */ /* 0x000ee20000300a00 */
[C---:B----4-:R-:W-:Y:S08]  /*94990*/  HMMA.16816.F32.BF16 R8, R20.reuse, R8, R12 ;  /* 0x000000081408723c */ /* 0x050ff0000004180c */
[C---:B--2---:R-:W-:Y:S01]  /*949a0*/  HMMA.16816.F32.BF16 R24, R20.reuse, R24, R4 ;  /* 0x000000181418723c */ /* 0x044fe20000041804 */
[----:B---3--:R-:W-:Y:S04]  /*949b0*/  STL.64 [R1+0xe010], R18 ;  /* 0x00e0101201007387 */ /* 0x008fe80000100a00 */
[----:B------:R0:W-:Y:S04]  /*949c0*/  STL.64 [R1+0xe008], R16 ;  /* 0x00e0081001007387 */ /* 0x0001e80000100a00 */
[----:B0-----:R-:W2:Y:S04]  /*949d0*/  LDL.LU.64 R16, [R1+0x12d0] ;  /* 0x0012d00001107983 */ /* 0x001ea80000300a00 */
[----:B------:R-:W2:Y:S04]  /*949e0*/  LDL.LU.64 R18, [R1+0x12d8] ;  /* 0x0012d80001127983 */ /* 0x000ea80000300a00 */
[----:B------:R-:W3:Y:S04]  /*949f0*/  LDL.LU.64 R12, [R1+0xe030] ;  /* 0x00e03000010c7983 */ /* 0x000ee80000300a00 */
[----:B------:R0:W-:Y:S04]  /*94a00*/  STL.64 [R1+0x430], R8 ;  /* 0x0004300801007387 */ /* 0x0001e80000100a00 */
[----:B------:R1:W-:Y:S04]  /*94a10*/  STL.64 [R1+0x438], R10 ;  /* 0x0004380a01007387 */ /* 0x0003e80000100a00 */
[----:B0-----:R-:W4:Y:S04]  /*94a20*/  LDL.LU.64 R8, [R1+0x6e0] ;  /* 0x0006e00001087983 */ /* 0x001f280000300a00 */
[----:B-1----:R-:W4:Y:S04]  /*94a30*/  LDL.LU.64 R10, [R1+0x6e8] ;  /* 0x0006e800010a7983 */ /* 0x002f280000300a00 */
[----:B------:R-:W2:Y:S04]  /*94a40*/  LDL.LU R7, [R1+0xe028] ;  /* 0x00e0280001077983 */ /* 0x000ea80000300800 */
        /* <DEDUP_REMOVED lines=9> */
[----:B0-----:R-:W2:Y:S01]  /*94ae0*/  LDL.LU.64 R24, [R1+0xe000] ;  /* 0x00e0000001187983 */ /* 0x001ea20000300a00 */
[----:B------:R-:W0:Y:S01]  /*94af0*/  S2R R15, SR_TID.X ;  /* 0x00000000000f7919 */ /* 0x000e220000002100 */
[----:B--2---:R-:W-:Y:S02]  /*94b00*/  HMMA.16816.F32.BF16 R24, R20, R24, R16 ;  /* 0x000000181418723c */ /* 0x004fe40000041810 */
[----:B------:R-:W2:-:S15]  /*94b10*/  LDL.LU.64 R16, [R1+0xdff8] ;  /* 0x00dff80001107983 */ /* 0x000e9e0000300a00 */
[----:B------:R-:W-:Y:S02]  /*94b20*/  NOP ;  /* 0x0000000000007918 */ /* 0x000fe40000000000 */
[----:B------:R-:W-:Y:S04]  /*94b30*/  STL.64 [R1+0x400], R24 ;  /* 0x0004001801007387 */ /* 0x000fe80000100a00 */
[----:B------:R1:W-:Y:S04]  /*94b40*/  STL.64 [R1+0x408], R26 ;  /* 0x0004081a01007387 */ /* 0x0003e80000100a00 */
[----:B-1----:R-:W3:Y:S04]  /*94b50*/  LDL.LU.64 R26, [R1+0xdff0] ;  /* 0x00dff000011a7983 */ /* 0x002ee80000300a00 */
[----:B------:R-:W3:Y:S01]  /*94b60*/  LDL.LU.64 R24, [R1+0xdfe8] ;  /* 0x00dfe80001187983 */ /* 0x000ee20000300a00 */
[C---:B0-----:R-:W-:Y:S01]  /*94b70*/  LOP3.LUT R6, R15.reuse, 0x7, RZ, 0xc0, !PT ;  /* 0x000000070f067812 */ /* 0x041fe200078ec0ff */
[----:B------:R-:W-:-:S04]  /*94b80*/  IMAD.SHL.U32 R14, R15, 0x2, RZ ;  /* 0x000000020f0e7824 */ /* 0x000fc800078e00ff */
[----:B------:R-:W-:Y:S02]  /*94b90*/  IMAD R6, R6, 0x110, RZ ;  /* 0x0000011006067824 */ /* 0x000fe400078e02ff */
[----:B------:R-:W-:-:S03]  /*94ba0*/  IMAD.SHL.U32 R15, R15, 0x80, RZ ;  /* 0x000000800f0f7824 */ /* 0x000fc600078e00ff */
[----:B------:R-:W-:-:S04]  /*94bb0*/  LOP3.LUT R6, R6, 0x10, R14, 0x78, !PT ;  /* 0x0000001006067812 */ /* 0x000fc800078e780e */
[----:B------:R-:W-:Y:S02]  /*94bc0*/  LOP3.LUT R6, R6, 0x800, R15, 0xf8, !PT ;  /* 0x0000080006067812 */ /* 0x000fe400078ef80f */
[----:B---3--:R-:W-:Y:S01]  /*94bd0*/  HMMA.16816.F32.BF16 R12, R20, R12, R24 ;  /* 0x0000000c140c723c */ /* 0x008fe20000041818 */
[----:B------:R-:W3:Y:S04]  /*94be0*/  LDL.LU.64 R26, [R1+0xdfe0] ;  /* 0x00dfe000011a7983 */ /* 0x000ee80000300a00 */
[----:B------:R-:W3:-:S14]  /*94bf0*/  LDL.LU.64 R24, [R1+0xdfd8] ;  /* 0x00dfd80001187983 */ /* 0x000edc0000300a00 */
[----:B------:R0:W-:Y:S04]  /*94c00*/  STL.64 [R1+0x3f0], R12 ;  /* 0x0003f00c01007387 */ /* 0x0001e80000100a00 */
[----:B------:R3:W-:Y:S04]  /*94c10*/  STL.64 [R1+0x3f8], R14 ;  /* 0x0003f80e01007387 */ /* 0x0007e80000100a00 */
[----:B0-----:R-:W3:Y:S02]  /*94c20*/  LDL.LU.64 R12, [R1+0xdfd0] ;  /* 0x00dfd000010c7983 */ /* 0x001ee40000300a00 */
[----:B---3--:R-:W-:Y:S02]  /*94c30*/  HMMA.16816.F32.BF16 R12, R20, R12, R24 ;  /* 0x0000000c140c723c */ /* 0x008fe40000041818 */
[----:B------:R-:W2:Y:S04]  /*94c40*/  LDL.LU.64 R26, [R1+0xdfc8] ;  /* 0x00dfc800011a7983 */ /* 0x000ea80000300a00 */
[----:B------:R-:W2:Y:S01]  /*94c50*/  LDL.LU.64 R24, [R1+0xdfc0] ;  /* 0x00dfc00001187983 */ /* 0x000ea20000300a00 */
[----:B------:R-:W-:-:S12]  /*94c60*/  LOP3.LUT R6, R6, 0x60, RZ, 0x3c, !PT ;  /* 0x0000006006067812 */ /* 0x000fd800078e3cff */
[----:B------:R-:W-:Y:S04]  /*94c70*/  STL.64 [R1+0x3e0], R12 ;  /* 0x0003e00c01007387 */ /* 0x000fe80000100a00 */
[----:B------:R0:W-:Y:S04]  /*94c80*/  STL.64 [R1+0x3e8], R14 ;  /* 0x0003e80e01007387 */ /* 0x0001e80000100a00 */
[----:B0-----:R-:W3:Y:S04]  /*94c90*/  LDL.LU.64 R14, [R1+0xdfb8] ;  /* 0x00dfb800010e7983 */ /* 0x001ee80000300a00 */
[----:B------:R-:W3:Y:S01]  /*94ca0*/  LDL.LU.64 R12, [R1+0xdfb0] ;  /* 0x00dfb000010c7983 */ /* 0x000ee20000300a00 */
[----:B--2---:R-:W-:Y:S03]  /*94cb0*/  HMMA.16816.F32.BF16 R16, R20, R16, R24 ;  /* 0x000000101410723c */ /* 0x004fe60000041818 */
[----:B------:R-:W4:-:S15]  /*94cc0*/  LDL.LU.64 R24, [R1+0xdfa8] ;  /* 0x00dfa80001187983 */ /* 0x000f1e0000300a00 */
[----:B------:R-:W-:Y:S01]  /*94cd0*/  NOP ;  /* 0x0000000000007918 */ /* 0x000fe20000000000 */
[----:B------:R-:W-:Y:S04]  /*94ce0*/  STL.64 [R1+0x3d0], R16 ;  /* 0x0003d01001007387 */ /* 0x000fe80000100a00 */
[----:B------:R-:W-:Y:S04]  /*94cf0*/  STL.64 [R1+0x3d8], R18 ;  /* 0x0003d81201007387 */ /* 0x000fe80000100a00 */
[----:B------:R-:W0:Y:S04]  /*94d00*/  LDSM.16.MT88.4 R16, [R6+UR5+0x20000] ;  /* 0x020000050610783b */ /* 0x000e280008004200 */
[----:B------:R-:W-:Y:S04]  /*94d10*/  STL [R1+0xde18], R6 ;  /* 0x00de180601007387 */ /* 0x000fe80000100800 */
[----:B------:R1:W-:Y:S04]  /*94d20*/  STL.64 [R1+0xde10], R4 ;  /* 0x00de100401007387 */ /* 0x0003e80000100a00 */
[----:B------:R-:W-:Y:S04]  /*94d30*/  STL [R1+0xdf2c], R7 ;  /* 0x00df2c0701007387 */ /* 0x000fe80000100800 */
[----:B-1----:R-:W2:Y:S04]  /*94d40*/  LDL R4, [R1+0x140] ;  /* 0x0001400001047983 */ /* 0x002ea80000100800 */
[----:B0-----:R-:W-:Y:S04]  /*94d50*/  STL.64 [R1+0xde08], R18 ;  /* 0x00de081201007387 */ /* 0x001fe80000100a00 */
[----:B------:R0:W-:Y:S04]  /*94d60*/  STL.64 [R1+0xde00], R16 ;  /* 0x00de001001007387 */ /* 0x0001e80000100a00 */
[----:B0-----:R-:W2:Y:S04]  /*94d70*/  LDL.LU.64 R16, [R1+0x6f0] ;  /* 0x0006f00001107983 */ /* 0x001ea80000300a00 */
[----:B------:R-:W2:Y:S01]  /*94d80*/  LDL.LU.64 R18, [R1+0x6f8] ;  /* 0x0006f80001127983 */ /* 0x000ea20000300a00 */
[----:B---3--:R-:W-:-:S07]  /*94d90*/  IMAD.MOV.U32 R5, RZ, RZ, R15 ;  /* 0x000000ffff057224 */ /* 0x008fce00078e000f */
[C---:B--2---:R-:W-:Y:S08]  /*94da0*/  HMMA.16816.F32.BF16 R16, R20.reuse, R4, R16 ;  /* 0x000000041410723c */ /* 0x044ff00000041810 */
[----:B----4-:R-:W-:Y:S11]  /*94db0*/  HMMA.16816.F32.BF16 R4, R20, R24, R8 ;  /* 0x000000181404723c */ /* 0x010ff60000041808 */
[----:B------:R0:W-:Y:S04]  /*94dc0*/  STL.64 [R1+0x6f0], R16 ;  /* 0x0006f01001007387 */ /* 0x0001e80000100a00 */
[----:B------:R-:W-:Y:S04]  /*94dd0*/  STL.64 [R1+0x6f8], R18 ;  /* 0x0006f81201007387 */ /* 0x000fe80000100a00 */
[----:B------:R-:W2:Y:S04]  /*94de0*/  LDL.LU.64 R8, [R1+0x6d0] ;  /* 0x0006d00001087983 */ /* 0x000ea80000300a00 */
[----:B------:R1:W-:Y:S01]  /*94df0*/  STL.64 [R1+0x6e0], R4 ;  /* 0x0006e00401007387 */ /* 0x0003e20000100a00 */
[----:B0-----:R-:W-:-:S03]  /*94e00*/  IMAD.MOV.U32 R16, RZ, RZ, R2 ;  /* 0x000000ffff107224 */ /* 0x001fc600078e0002 */
[----:B------:R-:W-:Y:S01]  /*94e10*/  STL.64 [R1+0x6e8], R6 ;  /* 0x0006e80601007387 */ /* 0x000fe20000100a00 */
[----:B------:R-:W-:-:S03]  /*94e20*/  IMAD.MOV.U32 R17, RZ, RZ, R0 ;  /* 0x000000ffff117224 */ /* 0x000fc600078e0000 */
[----:B------:R-:W2:Y:S04]  /*94e30*/  LDL.LU.64 R10, [R1+0x6d8] ;  /* 0x0006d800010a7983 */ /* 0x000ea80000300a00 */
[----:B------:R-:W3:Y:S04]  /*94e40*/  LDL.LU R2, [R1+0xdfa4] ;  /* 0x00dfa40001027983 */ /* 0x000ee80000300800 */
[----:B------:R-:W4:Y:S04]  /*94e50*/  LDL.LU R0, [R1+0xdfa0] ;  /* 0x00dfa00001007983 */ /* 0x000f280000300800 */
[----:B-1----:R-:W2:Y:S04]  /*94e60*/  LDL.64 R4, [R1+0xd0] ;  /* 0x0000d00001047983 */ /* 0x002ea80000100a00 */
[----:B--2---:R0:W-:Y:S04]  /*94e70*/  STL.64 [R1+0xdf40], R4 ;  /* 0x00df400401007387 */ /* 0x0041e80000100a00 */
[----:B0-----:R-:W2:Y:S04]  /*94e80*/  LDL.64 R4, [R1+0xe0] ;  /* 0x0000e00001047983 */ /* 0x001ea80000100a00 */
[----:B--2---:R0:W-:Y:S04]  /*94e90*/  STL.64 [R1+0xdf58], R4 ;  /* 0x00df580401007387 */ /* 0x0041e80000100a00 */
[----:B0-----:R-:W2:Y:S04]  /*94ea0*/  LDL R4, [R1+0xf0] ;  /* 0x0000f00001047983 */ /* 0x001ea80000100800 */
[----:B------:R-:W2:Y:S01]  /*94eb0*/  LDL R5, [R1+0xf4] ;  /* 0x0000f40001057983 */ /* 0x000ea20000100800 */
[----:B------:R-:W-:-:S03]  /*94ec0*/  IMAD.MOV.U32 R15, RZ, RZ, R25 ;  /* 0x000000ffff0f7224 */ /* 0x000fc600078e0019 */
[----:B--2---:R0:W-:Y:S04]  /*94ed0*/  STL.64 [R1+0xdf78], R4 ;  /* 0x00df780401007387 */ /* 0x0041e80000100a00 */
[----:B------:R-:W2:Y:S04]  /*94ee0*/  LDL R24, [R1+0xc0] ;  /* 0x0000c00001187983 */ /* 0x000ea80000100800 */
[----:B------:R-:W2:Y:S04]  /*94ef0*/  LDL R25, [R1+0xc4] ;  /* 0x0000c40001197983 */ /* 0x000ea80000100800 */
[----:B0-----:R-:W3:Y:S04]  /*94f00*/  LDL.64 R4, [R1+0x110] ;  /* 0x0001100001047983 */ /* 0x001ee80000100a00 */
[----:B--2---:R0:W-:Y:S04]  /*94f10*/  STL.64 [R1+0xdf30], R24 ;  /* 0x00df301801007387 */ /* 0x0041e80000100a00 */
[----:B0-----:R-:W2:Y:S04]  /*94f20*/  LDL R24, [R1+0x100] ;  /* 0x0001000001187983 */ /* 0x001ea80000100800 */
[----:B------:R-:W2:Y:S04]  /*94f30*/  LDL R25, [R1+0x104] ;  /* 0x0001040001197983 */ /* 0x000ea80000100800 */
[----:B--2---:R0:W-:Y:S04]  /*94f40*/  STL.64 [R1+0xdf80], R24 ;  /* 0x00df801801007387 */ /* 0x0041e80000100a00 */
[----:B0-----:R-:W3:Y:S04]  /*94f50*/  LDL.LU.64 R24, [R1+0x6c0] ;  /* 0x0006c00001187983 */ /* 0x001ee80000300a00 */
[----:B------:R-:W3:Y:S04]  /*94f60*/  LDL.LU.64 R26, [R1+0x6c8] ;  /* 0x0006c800011a7983 */ /* 0x000ee80000300a00 */
[----:B------:R0:W-:Y:S04]  /*94f70*/  STL.64 [R1+0xde38], R16 ;  /* 0x00de381001007387 */ /* 0x0001e80000100a00 */
[----:B0-----:R-:W2:Y:S04]  /*94f80*/  LDL R16, [R1+0x120] ;  /* 0x0001200001107983 */ /* 0x001ea80000100800 */
[----:B------:R-:W2:Y:S04]  /*94f90*/  LDL R17, [R1+0x124] ;  /* 0x0001240001117983 */ /* 0x000ea80000100800 */
[----:B------:R-:W-:Y:S01]  /*94fa0*/  STL [R1+0xdda4], R15 ;  /* 0x00dda40f01007387 */ /* 0x000fe20000100800 */
[----:B--2---:R-:W-:Y:S03]  /*94fb0*/  HMMA.16816.F32.BF16 R16, R20, R16, R8 ;  /* 0x000000101410723c */ /* 0x004fe60000041808 */
[----:B------:R-:W2:Y:S01]  /*94fc0*/  LDL.LU.64 R10, [R1+0xdf98] ;  /* 0x00df9800010a7983 */ /* 0x000ea20000300a00 */
[----:B------:R-:W-:-:S02]  /*94fd0*/  IMAD.MOV.U32 R8, RZ, RZ, R3 ;  /* 0x000000ffff087224 */ /* 0x000fc400078e0003 */
[----:B------:R-:W-:-:S13]  /*94fe0*/  IMAD.MOV.U32 R9, RZ, RZ, R28 ;  /* 0x000000ffff097224 */ /* 0x000fda00078e001c */
[----:B------:R0:W-:Y:S04]  /*94ff0*/  STL.64 [R1+0x6d0], R16 ;  /* 0x0006d01001007387 */ /* 0x0001e80000100a00 */
[----:B------:R1:W-:Y:S04]  /*95000*/  STL.64 [R1+0x6d8], R18 ;  /* 0x0006d81201007387 */ /* 0x0003e80000100a00 */
[----:B0-----:R-:W2:Y:S04]  /*95010*/  LDL.LU.64 R16, [R1+0x6b0] ;  /* 0x0006b00001107983 */ /* 0x001ea80000300a00 */
[----:B-1----:R-:W2:Y:S04]  /*95020*/  LDL.LU.64 R18, [R1+0x6b8] ;  /* 0x0006b80001127983 */ /* 0x002ea80000300a00 */
[----:B------:R-:W2:Y:S04]  /*95030*/  LDL.LU R3, [R1+0xdf94] ;  /* 0x00df940001037983 */ /* 0x000ea80000300800 */
[----:B------:R-:W2:Y:S04]  /*95040*/  LDL.LU R28, [R1+0xdf90] ;  /* 0x00df9000011c7983 */ /* 0x000ea80000300800 */
[----:B------:R0:W-:Y:S02]  /*95050*/  STL.64 [R1+0xde40], R8 ;  /* 0x00de400801007387 */ /* 0x0001e40000100a00 */
[----:B0-----:R-:W-:-:S02]  /*95060*/  IMAD.MOV.U32 R8, RZ, RZ, R14 ;  /* 0x000000ffff087224 */ /* 0x001fc400078e000e */
[----:B------:R-:W2:Y:S01]  /*95070*/  LDL.LU R14, [R1+0xdf8c] ;  /* 0x00df8c00010e7983 */ /* 0x000ea20000300800 */
[----:B---3--:R-:W-:Y:S01]  /*95080*/  HMMA.16816.F32.BF16 R24, R20, R4, R24 ;  /* 0x000000041418723c */ /* 0x008fe20000041818 */
[----:B------:R-:W-:Y:S02]  /*95090*/  IMAD.MOV.U32 R9, RZ, RZ, R29 ;  /* 0x000000ffff097224 */ /* 0x000fe400078e001d */
[----:B------:R-:W3:Y:S01]  /*950a0*/  LDL.LU R29, [R1+0xdf88] ;  /* 0x00df8800011d7983 */ /* 0x000ee20000300800 */
[----:B------:R-:W-:-:S03]  /*950b0*/  IMAD.MOV.U32 R15, RZ, RZ, R4 ;  /* 0x000000ffff0f7224 */ /* 0x000fc600078e0004 */
[----:B------:R-:W-:-:S12]  /*950c0*/  STL.64 [R1+0xde58], R8 ;  /* 0x00de580801007387 */ /* 0x000fd80000100a00 */
[----:B------:R0:W-:Y:S04]  /*950d0*/  STL.64 [R1+0x6c0], R24 ;  /* 0x0006c01801007387 */ /* 0x0001e80000100a00 */
[----:B------:R-:W-:Y:S04]  /*950e0*/  STL.64 [R1+0x6c8], R26 ;  /* 0x0006c81a01007387 */ /* 0x000fe80000100a00 */
[----:B0-----:R-:W3:Y:S04]  /*950f0*/  LDL.LU.64 R24, [R1+0xdf80] ;  /* 0x00df800001187983 */ /* 0x001ee80000300a00 */
[----:B------:R-:W3:Y:S04]  /*95100*/  LDL.LU.64 R4, [R1+0xdf78] ;  /* 0x00df780001047983 */ /* 0x000ee80000300a00 */
[----:B------:R-:W-:Y:S04]  /*95110*/  STL [R1+0xdda8], R15 ;  /* 0x00dda80f01007387 */ /* 0x000fe80000100800 */
[----:B--2---:R-:W-:Y:S04]  /*95120*/  STL [R1+0xdf50], R14 ;  /* 0x00df500e01007387 */ /* 0x004fe80000100800 */
[----:B------:R0:W-:Y:S04]  /*95130*/  STL.64 [R1+0xdf48], R12 ;  /* 0x00df480c01007387 */ /* 0x0001e80000100a00 */
[----:B0-----:R-:W2:Y:S04]  /*95140*/  LDL.LU.64 R12, [R1+0x690] ;  /* 0x00069000010c7983 */ /* 0x001ea80000300a00 */
[----:B------:R-:W2:Y:S04]  /*95150*/  LDL.LU.64 R14, [R1+0x698] ;  /* 0x00069800010e7983 */ /* 0x000ea80000300a00 */
[----:B--2---:R-:W-:Y:S04]  /*95160*/  STL.64 [R1+0xdf68], R14 ;  /* 0x00df680e01007387 */ /* 0x004fe80000100a00 */
[----:B------:R0:W-:Y:S04]  /*95170*/  STL.64 [R1+0xdf60], R12 ;  /* 0x00df600c01007387 */ /* 0x0001e80000100a00 */
[----:B0-----:R-:W2:Y:S04]  /*95180*/  LDL.LU.64 R12, [R1+0x6a0] ;  /* 0x0006a000010c7983 */ /* 0x001ea80000300a00 */
[----:B------:R-:W2:Y:S01]  /*95190*/  LDL.LU.64 R14, [R1+0x6a8] ;  /* 0x0006a800010e7983 */ /* 0x000ea20000300a00 */
[----:B---3--:R-:W-:Y:S03]  /*951a0*/  HMMA.16816.F32.BF16 R16, R20, R24, R16 ;  /* 0x000000181410723c */ /* 0x008fe60000041810 */
[----:B------:R-:W3:Y:S01]  /*951b0*/  LDL.LU.64 R24, [R1+0x680] ;  /* 0x0006800001187983 */ /* 0x000ee20000300a00 */
[----:B------:R-:W-:-:S03]  /*951c0*/  IMAD.MOV.U32 R8, RZ, RZ, R2 ;  /* 0x000000ffff087224 */ /* 0x000fc600078e0002 */
[----:B------:R-:W3:Y:S01]  /*951d0*/  LDL.LU.64 R26, [R1+0x688] ;  /* 0x00068800011a7983 */ /* 0x000ee20000300a00 */
[----:B------:R-:W-:-:S11]  /*951e0*/  IMAD.MOV.U32 R9, RZ, RZ, R11 ;  /* 0x000000ffff097224 */ /* 0x000fd600078e000b */
[----:B------:R0:W-:Y:S04]  /*951f0*/  STL.64 [R1+0x6b0], R16 ;  /* 0x0006b01001007387 */ /* 0x0001e80000100a00 */
[----:B------:R1:W-:Y:S04]  /*95200*/  STL.64 [R1+0x6b8], R18 ;  /* 0x0006b81201007387 */ /* 0x0003e80000100a00 */
[----:B0-----:R-:W3:Y:S04]  /*95210*/  LDL.LU.64 R16, [R1+0x670] ;  /* 0x0006700001107983 */ /* 0x001ee80000300a00 */
[----:B-1----:R-:W3:Y:S04]  /*95220*/  LDL.LU.64 R18, [R1+0x678] ;  /* 0x0006780001127983 */ /* 0x002ee80000300a00 */
[----:B------:R-:W3:Y:S04]  /*95230*/  LDL.LU R2, [R1+0xdf74] ;  /* 0x00df740001027983 */ /* 0x000ee80000300800 */
[----:B------:R-:W3:Y:S04]  /*95240*/  LDL.LU R11, [R1+0xdf70] ;  /* 0x00df7000010b7983 */ /* 0x000ee80000300800 */
[----:B------:R-:W-:Y:S01]  /*95250*/  STL.64 [R1+0xde70], R8 ;  /* 0x00de700801007387 */ /* 0x000fe20000100a00 */
[----:B--2---:R-:W-:Y:S03]  /*95260*/  HMMA.16816.F32.BF16 R4, R20, R4, R12 ;  /* 0x000000041404723c */ /* 0x004fe6000004180c */
[----:B------:R-:W2:Y:S04]  /*95270*/  LDL.LU.64 R14, [R1+0xdf68] ;  /* 0x00df6800010e7983 */ /* 0x000ea80000300a00 */
[----:B------:R-:W2:-:S12]  /*95280*/  LDL.LU.64 R12, [R1+0xdf60] ;  /* 0x00df6000010c7983 */ /* 0x000e980000300a00 */
[----:B------:R0:W-:Y:S04]  /*95290*/  STL.64 [R1+0x6a0], R4 ;  /* 0x0006a00401007387 */ /* 0x0001e80000100a00 */
[----:B------:R-:W-:Y:S04]  /*952a0*/  STL.64 [R1+0x6a8], R6 ;  /* 0x0006a80601007387 */ /* 0x000fe80000100a00 */
[----:B0-----:R-:W2:Y:S02]  /*952b0*/  LDL.LU.64 R4, [R1+0xdf58] ;  /* 0x00df580001047983 */ /* 0x001ea40000300a00 */
[----:B--2---:R-:W-:-:S15]  /*952c0*/  HMMA.16816.F32.BF16 R12, R20, R4, R12 ;  /* 0x00000004140c723c */ /* 0x004fde000004180c */
[----:B------:R-:W-:-:S04]  /*952d0*/  NOP ;  /* 0x0000000000007918 */ /* 0x000fc80000000000 */
[----:B------:R-:W-:Y:S04]  /*952e0*/  STL.64 [R1+0x690], R12 ;  /* 0x0006900c01007387 */ /* 0x000fe80000100a00 */
[----:B------:R0:W-:Y:S04]  /*952f0*/  STL.64 [R1+0x698], R14 ;  /* 0x0006980e01007387 */ /* 0x0001e80000100a00 */
[----:B0-----:R-:W2:Y:S01]  /*95300*/  LDL.LU R14, [R1+0xdf50] ;  /* 0x00df5000010e7983 */ /* 0x001ea20000300800 */
[----:B------:R-:W-:-:S03]  /*95310*/  IMAD.MOV.U32 R15, RZ, RZ, R5 ;  /* 0x000000ffff0f7224 */ /* 0x000fc600078e0005 */
[----:B------:R-:W2:Y:S04]  /*95320*/  LDL.LU.64 R12, [R1+0xdf48] ;  /* 0x00df4800010c7983 */ /* 0x000ea80000300a00 */
[----:B------:R-:W3:Y:S01]  /*95330*/  LDL.LU.64 R4, [R1+0xdf40] ;  /* 0x00df400001047983 */ /* 0x000ee20000300a00 */
[----:B------:R-:W-:Y:S02]  /*95340*/  IMAD.MOV.U32 R8, RZ, RZ, R10 ;  /* 0x000000ffff087224 */ /* 0x000fe400078e000a */
[----:B----4-:R-:W-:Y:S01]  /*95350*/  IMAD.MOV.U32 R9, RZ, RZ, R0 ;  /* 0x000000ffff097224 */ /* 0x010fe200078e0000 */
[----:B------:R-:W4:Y:S04]  /*95360*/  LDL.LU R10, [R1+0xdf3c] ;  /* 0x00df3c00010a7983 */ /* 0x000f280000300800 */
[----:B------:R-:W4:Y:S04]  /*95370*/  LDL.LU R0, [R1+0xdf38] ;  /* 0x00df380001007983 */ /* 0x000f280000300800 */
[----:B------:R0:W-:Y:S02]  /*95380*/  STL.64 [R1+0xde88], R8 ;  /* 0x00de880801007387 */ /* 0x0001e40000100a00 */
[----:B0-----:R-:W-:-:S02]  /*95390*/  IMAD.MOV.U32 R8, RZ, RZ, R28 ;  /* 0x000000ffff087224 */ /* 0x001fc400078e001c */
[----:B------:R-:W-:-:S05]  /*953a0*/  IMAD.MOV.U32 R9, RZ, RZ, R3 ;  /* 0x000000ffff097224 */ /* 0x000fca00078e0003 */
[----:B------:R-:W-:Y:S04]  /*953b0*/  STL.64 [R1+0xdea0], R8 ;  /* 0x00dea00801007387 */ /* 0x000fe80000100a00 */
[----:B------:R-:W-:Y:S01]  /*953c0*/  STL [R1+0xddac], R15 ;  /* 0x00ddac0f01007387 */ /* 0x000fe20000100800 */
[----:B---3--:R-:W-:Y:S03]  /*953d0*/  HMMA.16816.F32.BF16 R24, R20, R4, R24 ;  /* 0x000000041418723c */ /* 0x008fe60000041818 */
[----:B--2---:R-:W-:-:S15]  /*953e0*/  STL.64 [R1+0xded8], R12 ;  /* 0x00ded80c01007387 */ /* 0x004fde0000100a00 */
[----:B------:R-:W-:Y:S01]  /*953f0*/  NOP ;  /* 0x0000000000007918 */ /* 0x000fe20000000000 */
[----:B------:R0:W-:Y:S04]  /*95400*/  STL.64 [R1+0x680], R24 ;  /* 0x0006801801007387 */ /* 0x0001e80000100a00 */
[----:B------:R-:W-:Y:S04]  /*95410*/  STL.64 [R1+0x688], R26 ;  /* 0x0006881a01007387 */ /* 0x000fe80000100a00 */
[----:B0-----:R-:W2:Y:S01]  /*95420*/  LDL.LU.64 R24, [R1+0xdf30] ;  /* 0x00df300001187983 */ /* 0x001ea20000300a00 */
[----:B------:R-:W-:Y:S02]  /*95430*/  IMAD.MOV.U32 R8, RZ, RZ, R2 ;  /* 0x000000ffff087224 */ /* 0x000fe400078e0002 */
[----:B------:R-:W-:Y:S01]  /*95440*/  IMAD.MOV.U32 R9, RZ, RZ, R29 ;  /* 0x000000ffff097224 */ /* 0x000fe200078e001d */
[----:B------:R-:W3:Y:S04]  /*95450*/  LDL.LU R7, [R1+0xdf2c] ;  /* 0x00df2c0001077983 */ /* 0x000ee80000300800 */
[----:B------:R-:W3:Y:S01]  /*95460*/  LDL.LU R2, [R1+0xdf28] ;  /* 0x00df280001027983 */ /* 0x000ee20000300800 */
[----:B--2---:R-:W-:-:S15]  /*95470*/  HMMA.16816.F32.BF16 R16, R20, R24, R16 ;  /* 0x000000181410723c */ /* 0x004fde0000041810 */
[----:B------:R-:W-:-:S04]  /*95480*/  NOP ;  /* 0x0000000000007918 */ /* 0x000fc80000000000 */
[----:B------:R-:W-:Y:S04]  /*95490*/  STL.64 [R1+0x670], R16 ;  /* 0x0006701001007387 */ /* 0x000fe80000100a00 */
[----:B------:R-:W-:Y:S04]  /*954a0*/  STL.64 [R1+0x678], R18 ;  /* 0x0006781201007387 */ /* 0x000fe80000100a00 */
[----:B------:R0:W-:Y:S04]  /*954b0*/  STL.64 [R1+0xdeb8], R8 ;  /* 0x00deb80801007387 */ /* 0x0001e80000100a00 */
[----:B------:R-:W2:Y:S01]  /*954c0*/  LDL.LU.64 R12, [R1+0x630] ;  /* 0x00063000010c7983 */ /* 0x000ea20000300a00 */
[----:B0-----:R-:W-:-:S03]  /*954d0*/  IMAD.MOV.U32 R8, RZ, RZ, R14 ;  /* 0x000000ffff087224 */ /* 0x001fc600078e000e */
[----:B------:R-:W2:Y:S01]  /*954e0*/  LDL.LU.64 R14, [R1+0x638] ;  /* 0x00063800010e7983 */ /* 0x000ea20000300a00 */
[----:B------:R-:W-:-:S03]  /*954f0*/  IMAD.MOV.U32 R9, RZ, RZ, R11 ;  /* 0x000000ffff097224 */ /* 0x000fc600078e000b */
[----:B--2---:R-:W-:Y:S04]  /*95500*/  STL.64 [R1+0xdee8], R14 ;  /* 0x00dee80e01007387 */ /* 0x004fe80000100a00 */
[----:B------:R4:W-:Y:S02]  /*95510*/  STL.64 [R1+0xdee0], R12 ;  /* 0x00dee00c01007387 */ /* 0x0009e40000100a00 */
[----:B----4-:R-:W-:Y:S02]  /*95520*/  IMAD.MOV.U32 R12, RZ, RZ, R10 ;  /* 0x000000ffff0c7224 */ /* 0x010fe400078e000a */
[----:B---3--:R-:W-:-:S05]  /*95530*/  IMAD.MOV.U32 R13, RZ, RZ, R7 ;  /* 0x000000ffff0d7224 */ /* 0x008fca00078e0007 */
[----:B------:R0:W-:Y:S02]  /*95540*/  STL.64 [R1+0xdef8], R12 ;  /* 0x00def80c01007387 */ /* 0x0001e40000100a00 */
[----:B0-----:R-:W-:Y:S02]  /*95550*/  IMAD.MOV.U32 R12, RZ, RZ, R2 ;  /* 0x000000ffff0c7224 */ /* 0x001fe400078e0002 */
[----:B------:R-:W-:-:S05]  /*95560*/  IMAD.MOV.U32 R13, RZ, RZ, R0 ;  /* 0x000000ffff0d7224 */ /* 0x000fca00078e0000 */
[----:B------:R0:W-:Y:S04]  /*95570*/  STL.64 [R1+0xdf10], R12 ;  /* 0x00df100c01007387 */ /* 0x0001e80000100a00 */
[----:B0-----:R-:W2:Y:S04]  /*95580*/  LDL.64 R12, [R1+0xb0] ;  /* 0x0000b000010c7983 */ /* 0x001ea80000100a00 */
[----:B------:R0:W-:Y:S04]  /*95590*/  STL.64 [R1+0xded0], R8 ;  /* 0x00ded00801007387 */ /* 0x0001e80000100a00 */
[----:B0-----:R-:W3:Y:S04]  /*955a0*/  LDL.64 R8, [R1+0x80] ;  /* 0x0000800001087983 */ /* 0x001ee80000100a00 */
        /* <DEDUP_REMOVED lines=9> */
[----:B0-----:R-:W2:Y:S04]  /*95640*/  LDL.LU.64 R8, [R1+0x660] ;  /* 0x0006600001087983 */ /* 0x001ea80000300a00 */
[----:B------:R-:W2:Y:S04]  /*95650*/  LDL.LU.64 R10, [R1+0x668] ;  /* 0x00066800010a7983 */ /* 0x000ea80000300a00 */
        /* <DEDUP_REMOVED lines=22> */
[----:B------:R-:W3:Y:S01]  /*957c0*/  LDL.LU.64 R18, [R1+0x618] ;  /* 0x0006180001127983 */ /* 0x000ee20000300a00 */
[----:B------:R-:W-:-:S02]  /*957d0*/  IMAD.MOV.U32 R28, RZ, RZ, R4 ;  /* 0x000000ffff1c7224 */ /* 0x000fc400078e0004 */
[----:B------:R-:W-:Y:S02]  /*957e0*/  IMAD.MOV.U32 R3, RZ, RZ, R5 ;  /* 0x000000ffff037224 */ /* 0x000fe400078e0005 */
[----:B------:R-:W-:Y:S02]  /*957f0*/  IMAD.MOV.U32 R2, RZ, RZ, R12 ;  /* 0x000000ffff027224 */ /* 0x000fe400078e000c */
[----:B------:R-:W-:Y:S01]  /*95800*/  IMAD.MOV.U32 R0, RZ, RZ, R13 ;  /* 0x000000ffff007224 */ /* 0x000fe200078e000d */
[----:B---3--:R-:W-:Y:S04]  /*95810*/  STL.64 [R1+0xdec8], R18 ;  /* 0x00dec81201007387 */ /* 0x008fe80000100a00 */
[----:B--2---:R0:W-:Y:S04]  /*95820*/  STL.64 [R1+0xdec0], R16 ;  /* 0x00dec01001007387 */ /* 0x0041e80000100a00 */
[----:B0-----:R-:W2:Y:S04]  /*95830*/  LDL.LU.64 R16, [R1+0x620] ;  /* 0x0006200001107983 */ /* 0x001ea80000300a00 */
[----:B------:R-:W2:Y:S04]  /*95840*/  LDL.LU.64 R18, [R1+0x628] ;  /* 0x0006280001127983 */ /* 0x000ea80000300a00 */
[----:B------:R-:W3:Y:S04]  /*95850*/  LDL.LU.64 R24, [R1+0x5b0] ;  /* 0x0005b00001187983 */ /* 0x000ee80000300a00 */
[----:B------:R-:W3:Y:S04]  /*95860*/  LDL.LU.64 R26, [R1+0x5b8] ;  /* 0x0005b800011a7983 */ /* 0x000ee80000300a00 */
[----:B------:R-:W4:Y:S04]  /*95870*/  LDL.LU.64 R4, [R1+0x5a0] ;  /* 0x0005a00001047983 */ /* 0x000f280000300a00 */
[----:B------:R-:W4:Y:S04]  /*95880*/  LDL.LU.64 R6, [R1+0x5a8] ;  /* 0x0005a80001067983 */ /* 0x000f280000300a00 */
[----:B------:R-:W-:Y:S04]  /*95890*/  STL.64 [R1+0x660], R8 ;  /* 0x0006600801007387 */ /* 0x000fe80000100a00 */
[----:B------:R0:W-:Y:S04]  /*958a0*/  STL.64 [R1+0x668], R10 ;  /* 0x0006680a01007387 */ /* 0x0001e80000100a00 */
[----:B0-----:R-:W2:Y:S04]  /*958b0*/  LDL.LU.64 R10, [R1+0xdf20] ;  /* 0x00df2000010a7983 */ /* 0x001ea80000300a00 */
[----:B------:R-:W2:Y:S04]  /*958c0*/  LDL.LU.64 R8, [R1+0xdf18] ;  /* 0x00df180001087983 */ /* 0x000ea80000300a00 */
[----:B------:R-:W2:Y:S02]  /*958d0*/  LDL.LU.64 R12, [R1+0xdf10] ;  /* 0x00df1000010c7983 */ /* 0x000ea40000300a00 */
        /* <DEDUP_REMOVED lines=9> */
[----:B------:R-:W-:Y:S04]  /*95970*/  STL.64 [R1+0x640], R12 ;  /* 0x0006400c01007387 */ /* 0x000fe80000100a00 */
[----:B------:R0:W-:Y:S04]  /*95980*/  STL.64 [R1+0x648], R14 ;  /* 0x0006480e01007387 */ /* 0x0001e80000100a00 */
[----:B0-----:R-:W2:Y:S04]  /*95990*/  LDL.LU.64 R14, [R1+0xdee8] ;  /* 0x00dee800010e7983 */ /* 0x001ea80000300a00 */
[----:B------:R-:W2:Y:S02]  /*959a0*/  LDL.LU.64 R12, [R1+0xdee0] ;  /* 0x00dee000010c7983 */ /* 0x000ea40000300a00 */
[----:B--2---:R-:W-:-:S15]  /*959b0*/  HMMA.16816.F32.BF16 R12, R20, R8, R12 ;  /* 0x00000008140c723c */ /* 0x004fde000004180c */
[----:B------:R-:W-:-:S04]  /*959c0*/  NOP ;  /* 0x0000000000007918 */ /* 0x000fc80000000000 */
[----:B------:R0:W-:Y:S04]  /*959d0*/  STL.64 [R1+0x630], R12 ;  /* 0x0006300c01007387 */ /* 0x0001e80000100a00 */
[----:B------:R1:W-:Y:S04]  /*959e0*/  STL.64 [R1+0x638], R14 ;  /* 0x0006380e01007387 */ /* 0x0003e80000100a00 */
[----:B0-----:R-:W2:Y:S01]  /*959f0*/  LDL.LU.64 R12, [R1+0xded8] ;  /* 0x00ded800010c7983 */ /* 0x001ea20000300a00 */
[----:B-1----:R-:W-:Y:S02]  /*95a00*/  IMAD.MOV.U32 R15, RZ, RZ, R8 ;  /* 0x000000ffff0f7224 */ /* 0x002fe400078e0008 */
[----:B------:R-:W-:-:S02]  /*95a10*/  IMAD.MOV.U32 R14, RZ, RZ, R9 ;  /* 0x000000ffff0e7224 */ /* 0x000fc400078e0009 */
        /* <DEDUP_REMOVED lines=40> */
[----:B------:R0:W-:Y:S04]  /*95ca0*/  STL.64 [R1+0x5c0], R8 ;  /* 0x0005c00801007387 */ /* 0x0001e80000100a00 */
[----:B------:R-:W-:Y:S04]  /*95cb0*/  STL.64 [R1+0x5c8], R10 ;  /* 0x0005c80a01007387 */ /* 0x000fe80000100a00 */
[----:B0-----:R-:W2:Y:S01]  /*95cc0*/  LDL.LU.64 R8, [R1+0xde30] ;  /* 0x00de300001087983 */ /* 0x001ea20000300a00 */
[----:B---3--:R-:W-:Y:S03]  /*95cd0*/  HMMA.16816.F32.BF16 R16, R20, R16, R24 ;  /* 0x000000101410723c */ /* 0x008fe60000041818 */
[----:B------:R-:W3:Y:S04]  /*95ce0*/  LDL.LU.64 R26, [R1+0xde28] ;  /* 0x00de2800011a7983 */ /* 0x000ee80000300a00 */
[----:B------:R-:W4:-:S12]  /*95cf0*/  LDL.LU.64 R24, [R1+0xde20] ;  /* 0x00de200001187983 */ /* 0x000f180000300a00 */
[----:B------:R-:W-:Y:S04]  /*95d00*/  STL.64 [R1+0x5b0], R16 ;  /* 0x0005b01001007387 */ /* 0x000fe80000100a00 */
[----:B------:R4:W-:Y:S02]  /*95d10*/  STL.64 [R1+0x5b8], R18 ;  /* 0x0005b81201007387 */ /* 0x0009e40000100a00 */
[----:B----4-:R-:W-:Y:S02]  /*95d20*/  HMMA.16816.F32.BF16 R16, R20, R24, R4 ;  /* 0x000000181410723c */ /* 0x010fe40000041804 */
[----:B------:R-:W2:Y:S04]  /*95d30*/  LDL.LU.64 R4, [R1+0x580] ;  /* 0x0005800001047983 */ /* 0x000ea80000300a00 */
[----:B------:R-:W2:-:S13]  /*95d40*/  LDL.LU.64 R6, [R1+0x588] ;  /* 0x0005880001067983 */ /* 0x000e9a0000300a00 */
[----:B------:R0:W-:Y:S04]  /*95d50*/  STL.64 [R1+0x5a0], R16 ;  /* 0x0005a01001007387 */ /* 0x0001e80000100a00 */
[----:B------:R1:W-:Y:S04]  /*95d60*/  STL.64 [R1+0x5a8], R18 ;  /* 0x0005a81201007387 */ /* 0x0003e80000100a00 */
[----:B0-----:R-:W4:Y:S04]  /*95d70*/  LDL.LU.64 R16, [R1+0x3c0] ;  /* 0x0003c00001107983 */ /* 0x001f280000300a00 */
[----:B-1----:R-:W4:Y:S04]  /*95d80*/  LDL.LU.64 R18, [R1+0x3c8] ;  /* 0x0003c80001127983 */ /* 0x002f280000300a00 */
[----:B---3--:R-:W-:Y:S04]  /*95d90*/  STL.64 [R1+0xdc70], R26 ;  /* 0x00dc701a01007387 */ /* 0x008fe80000100a00 */
[----:B------:R0:W-:Y:S04]  /*95da0*/  STL.64 [R1+0xdc68], R24 ;  /* 0x00dc681801007387 */ /* 0x0001e80000100a00 */
[----:B0-----:R-:W3:Y:S04]  /*95db0*/  LDL.LU.64 R24, [R1+0x150] ;  /* 0x0001500001187983 */ /* 0x001ee80000300a00 */
[----:B---3--:R0:W-:Y:S04]  /*95dc0*/  STL.64 [R1+0xddb0], R24 ;  /* 0x00ddb01801007387 */ /* 0x0081e80000100a00 */
[----:B0-----:R-:W3:Y:S04]  /*95dd0*/  LDL.64 R24, [R1+0x160] ;  /* 0x0001600001187983 */ /* 0x001ee80000100a00 */
[----:B---3--:R0:W-:Y:S04]  /*95de0*/  STL.64 [R1+0xddc8], R24 ;  /* 0x00ddc81801007387 */ /* 0x0081e80000100a00 */
[----:B0-----:R-:W3:Y:S04]  /*95df0*/  LDL.LU.64 R24, [R1+0x590] ;  /* 0x0005900001187983 */ /* 0x001ee80000300a00 */
[----:B------:R-:W3:Y:S02]  /*95e00*/  LDL.LU.64 R26, [R1+0x598] ;  /* 0x00059800011a7983 */ /* 0x000ee40000300a00 */
[----:B---3--:R-:W-:-:S15]  /*95e10*/  HMMA.16816.F32.BF16 R24, R20, R12, R24 ;  /* 0x0000000c1418723c */ /* 0x008fde0000041818 */
[----:B------:R-:W-:-:S04]  /*95e20*/  NOP ;  /* 0x0000000000007918 */ /* 0x000fc80000000000 */
[----:B------:R0:W-:Y:S04]  /*95e30*/  STL.64 [R1+0x590], R24 ;  /* 0x0005901801007387 */ /* 0x0001e80000100a00 */
[----:B------:R-:W-:Y:S04]  /*95e40*/  STL.64 [R1+0x598], R26 ;  /* 0x0005981a01007387 */ /* 0x000fe80000100a00 */
[----:B0-----:R-:W3:Y:S04]  /*95e50*/  LDL.LU.64 R24, [R1+0x170] ;  /* 0x0001700001187983 */ /* 0x001ee80000300a00 */
[----:B---3--:R0:W-:Y:S04]  /*95e60*/  STL.64 [R1+0xddd8], R24 ;  /* 0x00ddd81801007387 */ /* 0x0081e80000100a00 */
[----:B0-----:R-:W3:Y:S01]  /*95e70*/  LDL.LU.64 R24, [R1+0x180] ;  /* 0x0001800001187983 */ /* 0x001ee20000300a00 */
[C---:B--2---:R-:W-:Y:S03]  /*95e80*/  HMMA.16816.F32.BF16 R4, R20.reuse, R8, R4 ;  /* 0x000000081404723c */ /* 0x044fe60000041804 */
[----:B---3--:R0:W-:Y:S04]  /*95e90*/  STL.64 [R1+0xddf0], R24 ;  /* 0x00ddf01801007387 */ /* 0x0081e80000100a00 */
[----:B0-----:R-:W2:Y:S04]  /*95ea0*/  LDL.LU.64 R24, [R1+0x190] ;  /* 0x0001900001187983 */ /* 0x001ea80000300a00 */
[----:B--2---:R0:W-:Y:S04]  /*95eb0*/  STL.64 [R1+0xddf8], R24 ;  /* 0x00ddf81801007387 */ /* 0x0041e80000100a00 */
[----:B0-----:R-:W2:Y:S04]  /*95ec0*/  LDL.LU.64 R24, [R1+0x1a0] ;  /* 0x0001a00001187983 */ /* 0x001ea80000300a00 */
[----:B------:R-:W-:Y:S04]  /*95ed0*/  STL.64 [R1+0xddc0], R14 ;  /* 0x00ddc00e01007387 */ /* 0x000fe80000100a00 */
[----:B------:R0:W-:Y:S04]  /*95ee0*/  STL.64 [R1+0xddb8], R12 ;  /* 0x00ddb80c01007387 */ /* 0x0001e80000100a00 */
[----:B0-----:R-:W3:Y:S04]  /*95ef0*/  LDL.LU.64 R12, [R1+0x1b0] ;  /* 0x0001b000010c7983 */ /* 0x001ee80000300a00 */
[----:B------:R-:W-:Y:S04]  /*95f00*/  STL.64 [R1+0x580], R4 ;  /* 0x0005800401007387 */ /* 0x000fe80000100a00 */
[----:B------:R0:W-:Y:S04]  /*95f10*/  STL.64 [R1+0x588], R6 ;  /* 0x0005880601007387 */ /* 0x0001e80000100a00 */
[----:B0-----:R-:W2:Y:S04]  /*95f20*/  LDL.LU R6, [R1+0xde18] ;  /* 0x00de180001067983 */ /* 0x001ea80000300800 */
[----:B------:R-:W4:Y:S04]  /*95f30*/  LDL.LU.64 R4, [R1+0xde10] ;  /* 0x00de100001047983 */ /* 0x000f280000300a00 */
[----:B------:R-:W-:Y:S04]  /*95f40*/  STL [R1+0xdc50], R9 ;  /* 0x00dc500901007387 */ /* 0x000fe80000100800 */
[----:B------:R0:W-:Y:S04]  /*95f50*/  STL [R1+0xddd0], R8 ;  /* 0x00ddd00801007387 */ /* 0x0001e80000100800 */
[----:B0-----:R-:W3:Y:S04]  /*95f60*/  LDL.LU.64 R8, [R1+0xbe0] ;  /* 0x000be00001087983 */ /* 0x001ee80000300a00 */
[----:B------:R-:W3:Y:S01]  /*95f70*/  LDL.LU.64 R10, [R1+0xbe8] ;  /* 0x000be800010a7983 */ /* 0x000ee20000300a00 */
[----:B----4-:R-:W-:Y:S03]  /*95f80*/  HMMA.16816.F32.BF16 R20, R20, R4, R16 ;  /* 0x000000041414723c */ /* 0x010fe60000041810 */
[----:B------:R-:W3:Y:S04]  /*95f90*/  LDL.LU.64 R18, [R1+0xde08] ;  /* 0x00de080001127983 */ /* 0x000ee80000300a00 */
[----:B------:R-:W3:Y:S04]  /*95fa0*/  LDL.LU.64 R16, [R1+0xde00] ;  /* 0x00de000001107983 */ /* 0x000ee80000300a00 */
[----:B------:R-:W-:Y:S04]  /*95fb0*/  STL [R1+0xdc2c], R4 ;  /* 0x00dc2c0401007387 */ /* 0x000fe80000100800 */
[----:B------:R-:W-:Y:S04]  /*95fc0*/  STL [R1+0xdc28], R5 ;  /* 0x00dc280501007387 */ /* 0x000fe80000100800 */
[----:B------:R-:W-:Y:S04]  /*95fd0*/  STL.64 [R1+0x3c0], R20 ;  /* 0x0003c01401007387 */ /* 0x000fe80000100a00 */
[----:B------:R-:W-:Y:S04]  /*95fe0*/  STL.64 [R1+0x3c8], R22 ;  /* 0x0003c81601007387 */ /* 0x000fe80000100a00 */
[----:B--2---:R-:W0:Y:S04]  /*95ff0*/  LDSM.16.MT88.4 R20, [R6+UR5+0x20080] ;  /* 0x020080050614783b */ /* 0x004e280008004200 */
[----:B0-----:R-:W-:Y:S04]  /*96000*/  STL.64 [R1+0xdc18], R22 ;  /* 0x00dc181601007387 */ /* 0x001fe80000100a00 */
[----:B------:R0:W-:Y:S04]  /*96010*/  STL.64 [R1+0xdc10], R20 ;  /* 0x00dc101401007387 */ /* 0x0001e80000100a00 */
[----:B0-----:R-:W2:Y:S04]  /*96020*/  LDL.LU.64 R20, [R1+0xbc0] ;  /* 0x000bc00001147983 */ /* 0x001ea80000300a00 */
[----:B------:R-:W2:Y:S01]  /*96030*/  LDL.LU.64 R22, [R1+0xbc8] ;  /* 0x000bc80001167983 */ /* 0x000ea20000300a00 */
[----:B---3--:R-:W-:-:S15]  /*96040*/  HMMA.16816.F32.BF16 R8, R16, R12, R8 ;  /* 0x0000000c1008723c */ /* 0x008fde0000041808 */
[----:B------:R-:W-:-:S04]  /*96050*/  NOP ;  /* 0x0000000000007918 */ /* 0x000fc80000000000 */
[----:B------:R0:W-:Y:S04]  /*96060*/  STL.64 [R1+0xbe0], R8 ;  /* 0x000be00801007387 */ /* 0x0001e80000100a00 */
[----:B------:R1:W-:Y:S04]  /*96070*/  STL.64 [R1+0xbe8], R10 ;  /* 0x000be80a01007387 */ /* 0x0003e80000100a00 */
        /* <DEDUP_REMOVED lines=9> */
[----:B------:R-:W4:Y:S04]  /*96110*/  LDL.LU.64 R14, [R1+0xb98] ;  /* 0x000b9800010e7983 */ /* 0x000f280000300a00 */
[----:B------:R-:W-:Y:S04]  /*96120*/  STL [R1+0xdc3c], R6 ;  /* 0x00dc3c0601007387 */ /* 0x000fe80000100800 */
[----:B------:R0:W-:Y:S04]  /*96130*/  STL [R1+0xdc38], R7 ;  /* 0x00dc380701007387 */ /* 0x0001e80000100800 */
[----:B------:R-:W2:Y:S04]  /*96140*/  LDL.LU.64 R4, [R1+0xbd0] ;  /* 0x000bd00001047983 */ /* 0x000ea80000300a00 */
[----:B0-----:R-:W2:Y:S02]  /*96150*/  LDL.LU.64 R6, [R1+0xbd8] ;  /* 0x000bd80001067983 */ /* 0x001ea40000300a00 */
[----:B--2---:R-:W-:-:S15]  /*96160*/  HMMA.16816.F32.BF16 R4, R16, R24, R4 ;  /* 0x000000181004723c */ /* 0x004fde0000041804 */
[----:B------:R-:W-:-:S04]  /*96170*/  NOP ;  /* 0x0000000000007918 */ /* 0x000fc80000000000 */
[----:B------:R0:W-:Y:S04]  /*96180*/  STL.64 [R1+0xbd0], R4 ;  /* 0x000bd00401007387 */ /* 0x0001e80000100a00 */
[----:B------:R-:W-:Y:S01]  /*96190*/  STL.64 [R1+0xbd8], R6 ;  /* 0x000bd80601007387 */ /* 0x000fe20000100a00 */
[----:B0-----:R-:W-:Y:S02]  /*961a0*/  IMAD.MOV.U32 R4, RZ, RZ, R24 ;  /* 0x000000ffff047224 */ /* 0x001fe400078e0018 */
[----:B------:R-:W-:Y:S02]  /*961b0*/  IMAD.MOV.U32 R5, RZ, RZ, R25 ;  /* 0x000000ffff057224 */ /* 0x000fe400078e0019 */
[----:B------:R-:W2:Y:S02]  /*961c0*/  LDL.LU.64 R24, [R1+0xddf8] ;  /* 0x00ddf80001187983 */ /* 0x000ea40000300a00 */
[----:B--2---:R-:W-:-:S15]  /*961d0*/  HMMA.16816.F32.BF16 R20, R16, R24, R20 ;  /* 0x000000181014723c */ /* 0x004fde0000041814 */
[----:B------:R-:W-:-:S04]  /*961e0*/  NOP ;  /* 0x0000000000007918 */ /* 0x000fc80000000000 */
[----:B------:R0:W-:Y:S04]  /*961f0*/  STL.64 [R1+0xbc0], R20 ;  /* 0x000bc01401007387 */ /* 0x0001e80000100a00 */
[----:B------:R1:W-:Y:S01]  /*96200*/  STL.64 [R1+0xbc8], R22 ;  /* 0x000bc81601007387 */ /* 0x0003e20000100a00 */
[----:B0-----:R-:W-:Y:S02]  /*96210*/  IMAD.MOV.U32 R21, RZ, RZ, R24 ;  /* 0x000000ffff157224 */ /* 0x001fe400078e0018 */
[----:B------:R-:W-:Y:S02]  /*96220*/  IMAD.MOV.U32 R20, RZ, RZ, R25 ;  /* 0x000000ffff147224 */ /* 0x000fe400078e0019 */
[----:B------:R-:W3:Y:S02]  /*96230*/  LDL.LU.64 R24, [R1+0xddf0] ;  /* 0x00ddf00001187983 */ /* 0x000ee40000300a00 */
[----:B---3--:R-:W-:Y:S01]  /*96240*/  HMMA.16816.F32.BF16 R8, R16, R24, R8 ;  /* 0x000000181008723c */ /* 0x008fe20000041808 */
[----:B-1----:R-:W-:-:S02]  /*96250*/  IMAD.MOV.U32 R23, RZ, RZ, R24 ;  /* 0x000000ffff177224 */ /* 0x002fc400078e0018 */
[----:B------:R-:W-:-:S15]  /*96260*/  IMAD.MOV.U32 R22, RZ, RZ, R25 ;  /* 0x000000ffff167224 */ /* 0x000fde00078e0019 */
[----:B------:R-:W-:Y:S01]  /*96270*/  NOP ;  /* 0x0000000000007918 */ /* 0x000fe20000000000 */
[----:B------:R-:W-:Y:S04]  /*96280*/  STL.64 [R1+0xbb0], R8 ;  /* 0x000bb00801007387 */ /* 0x000fe80000100a00 */
[----:B------:R0:W-:Y:S04]  /*96290*/  STL.64 [R1+0xbb8], R10 ;  /* 0x000bb80a01007387 */ /* 0x0001e80000100a00 */
[----:B0-----:R-:W2:Y:S04]  /*962a0*/  LDL.LU.64 R10, [R1+0xdde8] ;  /* 0x00dde800010a7983 */ /* 0x001ea80000300a00 */
[----:B------:R-:W2:Y:S04]  /*962b0*/  LDL.LU.64 R8, [R1+0xdde0] ;  /* 0x00dde00001087983 */ /* 0x000ea80000300a00 */
[----:B------:R-:W2:Y:S04]  /*962c0*/  LDL.LU.64 R24, [R1+0xddd8] ;  /* 0x00ddd80001187983 */ /* 0x000ea80000300a00 */
[----:B------:R-:W-:Y:S04]  /*962d0*/  STL.64 [R1+0xdc48], R22 ;  /* 0x00dc481601007387 */ /* 0x000fe80000100a00 */
[----:B------:R0:W-:Y:S04]  /*962e0*/  STL.64 [R1+0xdc40], R20 ;  /* 0x00dc401401007387 */ /* 0x0001e80000100a00 */
[----:B0-----:R-:W3:Y:S04]  /*962f0*/  LDL.LU.64 R20, [R1+0xb80] ;  /* 0x000b800001147983 */ /* 0x001ee80000300a00 */
[----:B------:R-:W3:Y:S01]  /*96300*/  LDL.LU.64 R22, [R1+0xb88] ;  /* 0x000b880001167983 */ /* 0x000ee20000300a00 */
[----:B--2---:R-:W-:-:S15]  /*96310*/  HMMA.16816.F32.BF16 R8, R16, R24, R8 ;  /* 0x000000181008723c */ /* 0x004fde0000041808 */
[----:B------:R-:W-:-:S04]  /*96320*/  NOP ;  /* 0x0000000000007918 */ /* 0x000fc80000000000 */
[----:B------:R0:W-:Y:S04]  /*96330*/  STL.64 [R1+0xba0], R8 ;  /* 0x000ba00801007387 */ /* 0x0001e80000100a00 */
[----:B------:R1:W-:Y:S04]  /*96340*/  STL.64 [R1+0xba8], R10 ;  /* 0x000ba80a01007387 */ /* 0x0003e80000100a00 */
[----:B0-----:R-:W2:Y:S01]  /*96350*/  LDL.LU R8, [R1+0xddd0] ;  /* 0x00ddd00001087983 */ /* 0x001ea20000300800 */
[----:B-1----:R-:W-:Y:S02]  /*96360*/  IMAD.MOV.U32 R11, RZ, RZ, R24 ;  /* 0x000000ffff0b7224 */ /* 0x002fe400078e0018 */
[----:B------:R-:W-:-:S02]  /*96370*/  IMAD.MOV.U32 R10, RZ, RZ, R25 ;  /* 0x000000ffff0a7224 */ /* 0x000fc400078e0019 */
[----:B------:R-:W4:Y:S02]  /*96380*/  LDL.LU.64 R24, [R1+0xddc8] ;  /* 0x00ddc80001187983 */ /* 0x000f240000300a00 */
[----:B----4-:R-:W-:Y:S01]  /*96390*/  HMMA.16816.F32.BF16 R12, R16, R24, R12 ;  /* 0x00000018100c723c */ /* 0x010fe2000004180c */
[----:B------:R-:W-:-:S15]  /*963a0*/  IMAD.MOV.U32 R29, RZ, RZ, R25 ;  /* 0x000000ffff1d7224 */ /* 0x000fde00078e0019 */
[----:B------:R-:W-:-:S03]  /*963b0*/  NOP ;  /* 0x0000000000007918 */ /* 0x000fc60000000000 */
[----:B------:R-:W-:Y:S04]  /*963c0*/  STL.64 [R1+0xb90], R12 ;  /* 0x000b900c01007387 */ /* 0x000fe80000100a00 */
[----:B------:R0:W-:Y:S04]  /*963d0*/  STL.64 [R1+0xb98], R14 ;  /* 0x000b980e01007387 */ /* 0x0001e80000100a00 */
[----:B0-----:R-:W4:Y:S04]  /*963e0*/  LDL.LU.64 R14, [R1+0xddc0] ;  /* 0x00ddc000010e7983 */ /* 0x001f280000300a00 */
[----:B------:R-:W2:Y:S04]  /*963f0*/  LDL.LU.64 R12, [R1+0xddb8] ;  /* 0x00ddb800010c7983 */ /* 0x000ea80000300a00 */
[----:B------:R-:W3:Y:S02]  /*96400*/  LDL.LU.64 R24, [R1+0xddb0] ;  /* 0x00ddb00001187983 */ /* 0x000ee40000300a00 */
[----:B---3--:R-:W-:Y:S01]  /*96410*/  HMMA.16816.F32.BF16 R20, R16, R24, R20 ;  /* 0x000000181014723c */ /* 0x008fe20000041814 */
[----:B------:R-:W-:-:S02]  /*96420*/  IMAD.MOV.U32 R6, RZ, RZ, R24 ;  /* 0x000000ffff067224 */ /* 0x000fc400078e0018 */
[----:B------:R-:W-:-:S15]  /*96430*/  IMAD.MOV.U32 R7, RZ, RZ, R25 ;  /* 0x000000ffff077224 */ /* 0x000fde00078e0019 */
[----:B------:R-:W-:Y:S01]  /*96440*/  NOP ;  /* 0x0000000000007918 */ /* 0x000fe20000000000 */
[----:B------:R4:W-:Y:S04]  /*96450*/  STL.64 [R1+0xb80], R20 ;  /* 0x000b801401007387 */ /* 0x0009e80000100a00 */
[----:B------:R-:W-:Y:S01]  /*96460*/  STL.64 [R1+0xb88], R22 ;  /* 0x000b881601007387 */ /* 0x000fe20000100a00 */
[----:B----4-:R-:W-:Y:S02]  /*96470*/  IMAD.MOV.U32 R20, RZ, RZ, R15 ;  /* 0x000000ffff147224 */ /* 0x010fe400078e000f */
[----:B------:R-:W-:Y:S01]  /*96480*/  IMAD.MOV.U32 R21, RZ, RZ, R14 ;  /* 0x000000ffff157224 */ /* 0x000fe200078e000e */
[----:B------:R-:W3:Y:S04]  /*96490*/  LDL.LU R15, [R1+0xddac] ;  /* 0x00ddac00010f7983 */ /* 0x000ee80000300800 */
[----:B------:R0:W-:Y:S04]  /*964a0*/  STL.64 [R1+0xdcd0], R20 ;  /* 0x00dcd01401007387 */ /* 0x0001e80000100a00 */
[----:B0-----:R-:W4:Y:S04]  /*964b0*/  LDL.LU.64 R20, [R1+0x140] ;  /* 0x0001400001147983 */ /* 0x001f280000300a00 */
[----:B------:R-:W2:Y:S04]  /*964c0*/  LDL.LU.64 R24, [R1+0x70] ;  /* 0x0000700001187983 */ /* 0x000ea80000300a00 */
[----:B--2---:R0:W-:Y:S04]  /*964d0*/  STL.64 [R1+0xdcd8], R24 ;  /* 0x00dcd81801007387 */ /* 0x0041e80000100a00 */
[----:B0-----:R-:W2:Y:S04]  /*964e0*/  LDL.LU.64 R24, [R1+0xa0] ;  /* 0x0000a00001187983 */ /* 0x001ea80000300a00 */
[----:B--2---:R0:W-:Y:S04]  /*964f0*/  STL.64 [R1+0xdce8], R24 ;  /* 0x00dce81801007387 */ /* 0x0041e80000100a00 */
[----:B0-----:R-:W4:Y:S04]  /*96500*/  LDL.LU.64 R24, [R1+0xb70] ;  /* 0x000b700001187983 */ /* 0x001f280000300a00 */
[----:B------:R-:W4:Y:S04]  /*96510*/  LDL.LU.64 R26, [R1+0xb78] ;  /* 0x000b7800011a7983 */ /* 0x000f280000300a00 */
[----:B------:R-:W-:Y:S04]  /*96520*/  STL.64 [R1+0xdc60], R6 ;  /* 0x00dc600601007387 */ /* 0x000fe80000100a00 */
[----:B------:R0:W-:Y:S04]  /*96530*/  STL.64 [R1+0xdc58], R4 ;  /* 0x00dc580401007387 */ /* 0x0001e80000100a00 */
[----:B0-----:R-:W2:Y:S04]  /*96540*/  LDL.LU.64 R4, [R1+0x90] ;  /* 0x0000900001047983 */ /* 0x001ea80000300a00 */
[----:B--2---:R4:W-:Y:S02]  /*96550*/  STL.64 [R1+0xdce0], R4 ;  /* 0x00dce00401007387 */ /* 0x0049e40000100a00 */
[----:B----4-:R-:W-:-:S15]  /*96560*/  HMMA.16816.F32.BF16 R4, R16, R20, R24 ;  /* 0x000000141004723c */ /* 0x010fde0000041818 */
[----:B------:R-:W-:-:S04]  /*96570*/  NOP ;  /* 0x0000000000007918 */ /* 0x000fc80000000000 */
[----:B------:R-:W-:Y:S04]  /*96580*/  STL.64 [R1+0xb70], R4 ;  /* 0x000b700401007387 */ /* 0x000fe80000100a00 */
[----:B------:R-:W-:Y:S04]  /*96590*/  STL.64 [R1+0xb78], R6 ;  /* 0x000b780601007387 */ /* 0x000fe80000100a00 */
[----:B------:R-:W2:Y:S04]  /*965a0*/  LDL.LU.64 R24, [R1+0xae0] ;  /* 0x000ae00001187983 */ /* 0x000ea80000300a00 */
[----:B------:R-:W4:Y:S04]  /*965b0*/  LDL.LU.64 R26, [R1+0xae8] ;  /* 0x000ae800011a7983 */ /* 0x000f280000300a00 */
[----:B----4-:R-:W-:Y:S04]  /*965c0*/  STL.64 [R1+0xdcf8], R26 ;  /* 0x00dcf81a01007387 */ /* 0x010fe80000100a00 */
[----:B--2---:R0:W-:Y:S04]  /*965d0*/  STL.64 [R1+0xdcf0], R24 ;  /* 0x00dcf01801007387 */ /* 0x0041e80000100a00 */
[----:B0-----:R-:W2:Y:S04]  /*965e0*/  LDL R24, [R1+0xc0] ;  /* 0x0000c00001187983 */ /* 0x001ea80000100800 */
[----:B------:R-:W2:Y:S04]  /*965f0*/  LDL R25, [R1+0xc4] ;  /* 0x0000c40001197983 */ /* 0x000ea80000100800 */
[----:B--2---:R0:W-:Y:S04]  /*96600*/  STL.64 [R1+0xdd10], R24 ;  /* 0x00dd101801007387 */ /* 0x0041e80000100a00 */
[----:B0-----:R-:W2:Y:S04]  /*96610*/  LDL.LU.64 R24, [R1+0xb00] ;  /* 0x000b000001187983 */ /* 0x001ea80000300a00 */
[----:B------:R-:W4:Y:S04]  /*96620*/  LDL.LU.64 R26, [R1+0xb08] ;  /* 0x000b0800011a7983 */ /* 0x000f280000300a00 */
[----:B----4-:R-:W-:Y:S04]  /*96630*/  STL.64 [R1+0xdd20], R26 ;  /* 0x00dd201a01007387 */ /* 0x010fe80000100a00 */
[----:B--2---:R0:W-:Y:S04]  /*96640*/  STL.64 [R1+0xdd18], R24 ;  /* 0x00dd181801007387 */ /* 0x0041e80000100a00 */
[----:B0-----:R-:W2:Y:S01]  /*96650*/  LDL R24, [R1+0xe0] ;  /* 0x0000e00001187983 */ /* 0x001ea20000100800 */
[----:B---3--:R-:W-:-:S03]  /*96660*/  IMAD.MOV.U32 R25, RZ, RZ, R15 ;  /* 0x000000ffff197224 */ /* 0x008fc600078e000f */
[----:B------:R-:W3:Y:S04]  /*96670*/  LDL.LU R15, [R1+0xdda8] ;  /* 0x00dda800010f7983 */ /* 0x000ee80000300800 */
[----:B--2---:R0:W-:Y:S04]  /*96680*/  STL.64 [R1+0xdd38], R24 ;  /* 0x00dd381801007387 */ /* 0x0041e80000100a00 */
[----:B0-----:R-:W2:Y:S04]  /*96690*/  LDL R24, [R1+0xf0] ;  /* 0x0000f00001187983 */ /* 0x001ea80000100800 */
[----:B------:R-:W2:Y:S04]  /*966a0*/  LDL R25, [R1+0xf4] ;  /* 0x0000f40001197983 */ /* 0x000ea80000100800 */
[----:B--2---:R0:W-:Y:S04]  /*966b0*/  STL.64 [R1+0xdd50], R24 ;  /* 0x00dd501801007387 */ /* 0x0041e80000100a00 */
[----:B0-----:R-:W2:Y:S04]  /*966c0*/  LDL R24, [R1+0x100] ;  /* 0x0001000001187983 */ /* 0x001ea80000100800 */
[----:B------:R-:W2:Y:S04]  /*966d0*/  LDL R25, [R1+0x104] ;  /* 0x0001040001197983 */ /* 0x000ea80000100800 */
[----:B--2---:R3:W-:Y:S02]  /*966e0*/  STL.64 [R1+0xdd68], R24 ;  /* 0x00dd681801007387 */ /* 0x0047e40000100a00 */
[----:B---3--:R-:W-:-:S02]  /*966f0*/  IMAD.MOV.U32 R24, RZ, RZ, R15 ;  /* 0x000000ffff187224 */ /* 0x008fc400078e000f */
[----:B------:R-:W2:Y:S04]  /*96700*/  LDL.LU R15, [R1+0xdda4] ;  /* 0x00dda400010f7983 */ /* 0x000ea80000300800 */
[----:B------:R-:W3:Y:S04]  /*96710*/  LDL R25, [R1+0x114] ;  /* 0x0001140001197983 */ /* 0x000ee80000100800 */
[----:B---3--:R0:W-:Y:S04]  /*96720*/  STL.64 [R1+0xdd80], R24 ;  /* 0x00dd801801007387 */ /* 0x0081e80000100a00 */
[----:B0-----:R-:W3:Y:S04]  /*96730*/  LDL R24, [R1+0x120] ;  /* 0x0001200001187983 */ /* 0x001ee80000100800 */
[----:B------:R-:W3:Y:S01]  /*96740*/  LDL R25, [R1+0x124] ;  /* 0x0001240001197983 */ /* 0x000ee20000100800 */
[----:B------:R-:W-:-:S02]  /*96750*/  IMAD.MOV.U32 R14, RZ, RZ, R20 ;  /* 0x000000ffff0e7224 */ /* 0x000fc400078e0014 */
[----:B------:R-:W-:Y:S02]  /*96760*/  IMAD.MOV.U32 R9, RZ, RZ, R21 ;  /* 0x000000ffff097224 */ /* 0x000fe400078e0015 */
[----:B--2---:R-:W-:Y:S01]  /*96770*/  IMAD.MOV.U32 R21, RZ, RZ, R15 ;  /* 0x000000ffff157224 */ /* 0x004fe200078e000f */
[----:B---3--:R0:W-:Y:S04]  /*96780*/  STL.64 [R1+0xdd98], R24 ;  /* 0x00dd981801007387 */ /* 0x0081e80000100a00 */
[----:B------:R-:W2:Y:S04]  /*96790*/  LDL R20, [R1+0x130] ;  /* 0x0001300001147983 */ /* 0x000ea80000100800 */
[----:B------:R-:W3:Y:S04]  /*967a0*/  LDL.LU R15, [R1+0xdda0] ;  /* 0x00dda000010f7983 */ /* 0x000ee80000300800 */
[----:B0-----:R-:W2:Y:S04]  /*967b0*/  LDL.LU.64 R24, [R1+0xb60] ;  /* 0x000b600001187983 */ /* 0x001ea80000300a00 */
[----:B------:R-:W2:Y:S04]  /*967c0*/  LDL.LU.64 R26, [R1+0xb68] ;  /* 0x000b6800011a7983 */ /* 0x000ea80000300a00 */
        /* <DEDUP_REMOVED lines=22> */
[C---:B------:R-:W-:Y:S03]  /*96930*/  HMMA.16816.F32.BF16 R20, R16.reuse, R20, R24 ;  /* 0x000000141014723c */ /* 0x040fe60000041818 */
[----:B----4-:R-:W-:Y:S04]  /*96940*/  STL.64 [R1+0xdd90], R6 ;  /* 0x00dd900601007387 */ /* 0x010fe80000100a00 */
[----:B--2---:R0:W-:Y:S04]  /*96950*/  STL.64 [R1+0xdd88], R4 ;  /* 0x00dd880401007387 */ /* 0x0041e80000100a00 */
[----:B0-----:R-:W2:Y:S04]  /*96960*/  LDL.LU.64 R4, [R1+0xb50] ;  /* 0x000b500001047983 */ /* 0x001ea80000300a00 */
[----:B------:R-:W2:Y:S04]  /*96970*/  LDL.LU.64 R6, [R1+0xb58] ;  /* 0x000b580001067983 */ /* 0x000ea80000300a00 */
[----:B------:R-:W-:Y:S04]  /*96980*/  STL.64 [R1+0xdc90], R10 ;  /* 0x00dc900a01007387 */ /* 0x000fe80000100a00 */
[----:B------:R-:W-:Y:S04]  /*96990*/  STL.64 [R1+0xdc88], R8 ;  /* 0x00dc880801007387 */ /* 0x000fe80000100a00 */
[----:B---3--:R-:W-:Y:S04]  /*969a0*/  STL.64 [R1+0xdc80], R14 ;  /* 0x00dc800e01007387 */ /* 0x008fe80000100a00 */
[----:B------:R-:W-:Y:S04]  /*969b0*/  STL.64 [R1+0xdc78], R12 ;  /* 0x00dc780c01007387 */ /* 0x000fe80000100a00 */
[----:B------:R-:W2:Y:S04]  /*969c0*/  LDL.LU.64 R24, [R1+0xdd98] ;  /* 0x00dd980001187983 */ /* 0x000ea80000300a00 */
        /* <DEDUP_REMOVED lines=33> */
[----:B0-----:R-:W4:Y:S04]  /*96be0*/  LDL.LU.64 R26, [R1+0xdd20] ;  /* 0x00dd2000011a7983 */ /* 0x001f280000300a00 */
[----:B------:R-:W4:Y:S01]  /*96bf0*/  LDL.LU.64 R24, [R1+0xdd18] ;  /* 0x00dd180001187983 */ /* 0x000f220000300a00 */
[----:B------:R-:W-:-:S02]  /*96c00*/  IMAD.MOV.U32 R8, RZ, RZ, R28 ;  /* 0x000000ffff087224 */ /* 0x000fc400078e001c */
[----:B------:R-:W-:-:S07]  /*96c10*/  IMAD.MOV.U32 R9, RZ, RZ, R3 ;  /* 0x000000ffff097224 */ /* 0x000fce00078e0003 */
[----:B----4-:R-:W-:Y:S01]  /*96c20*/  HMMA.16816.F32.BF16 R8, R16, R8, R24 ;  /* 0x000000081008723c */ /* 0x010fe20000041818 */
[----:B------:R-:W2:-:S15]  /*96c30*/  LDL.LU.64 R24, [R1+0xdd10] ;  /* 0x00dd100001187983 */ /* 0x000e9e0000300a00 */
[----:B------:R-:W-:-:S03]  /*96c40*/  NOP ;  /* 0x0000000000007918 */ /* 0x000fc60000000000 */
[----:B------:R0:W-:Y:S04]  /*96c50*/  STL.64 [R1+0xb00], R8 ;  /* 0x000b000801007387 */ /* 0x0001e80000100a00 */
[----:B------:R1:W-:Y:S04]  /*96c60*/  STL.64 [R1+0xb08], R10 ;  /* 0x000b080a01007387 */ /* 0x0003e80000100a00 */
[----:B0-----:R-:W4:Y:S04]  /*96c70*/  LDL.LU.64 R8, [R1+0xaa0] ;  /* 0x000aa00001087983 */ /* 0x001f280000300a00 */
[----:B-1----:R-:W4:Y:S01]  /*96c80*/  LDL.LU.64 R10, [R1+0xaa8] ;  /* 0x000aa800010a7983 */ /* 0x002f220000300a00 */
[----:B--2---:R-:W-:Y:S03]  /*96c90*/  HMMA.16816.F32.BF16 R24, R16, R24, R4 ;  /* 0x000000181018723c */ /* 0x004fe60000041804 */
[----:B------:R-:W2:Y:S04]  /*96ca0*/  LDL.LU.64 R6, [R1+0xdd08] ;  /* 0x00dd080001067983 */ /* 0x000ea80000300a00 */
[----:B------:R-:W2:-:S12]  /*96cb0*/  LDL.LU.64 R4, [R1+0xdd00] ;  /* 0x00dd000001047983 */ /* 0x000e980000300a00 */
[----:B------:R-:W-:Y:S04]  /*96cc0*/  STL.64 [R1+0xaf0], R24 ;  /* 0x000af01801007387 */ /* 0x000fe80000100a00 */
[----:B------:R0:W-:Y:S04]  /*96cd0*/  STL.64 [R1+0xaf8], R26 ;  /* 0x000af81a01007387 */ /* 0x0001e80000100a00 */
[----:B0-----:R-:W2:Y:S04]  /*96ce0*/  LDL.LU.64 R26, [R1+0xdcf8] ;  /* 0x00dcf800011a7983 */ /* 0x001ea80000300a00 */
[----:B------:R-:W2:Y:S01]  /*96cf0*/  LDL.LU.64 R24, [R1+0xdcf0] ;  /* 0x00dcf00001187983 */ /* 0x000ea20000300a00 */
[----:B------:R-:W-:-:S02]  /*96d00*/  IMAD.MOV.U32 R12, RZ, RZ, R2 ;  /* 0x000000ffff0c7224 */ /* 0x000fc400078e0002 */
[----:B------:R-:W-:-:S07]  /*96d10*/  IMAD.MOV.U32 R13, RZ, RZ, R0 ;  /* 0x000000ffff0d7224 */ /* 0x000fce00078e0000 */
[----:B--2---:R-:W-:Y:S01]  /*96d20*/  HMMA.16816.F32.BF16 R12, R16, R12, R24 ;  /* 0x0000000c100c723c */ /* 0x004fe20000041818 */
[----:B------:R-:W2:-:S15]  /*96d30*/  LDL.LU.64 R24, [R1+0xdce8] ;  /* 0x00dce80001187983 */ /* 0x000e9e0000300a00 */
[----:B------:R-:W-:-:S03]  /*96d40*/  NOP ;  /* 0x0000000000007918 */ /* 0x000fc60000000000 */
[----:B------:R0:W-:Y:S04]  /*96d50*/  STL.64 [R1+0xae0], R12 ;  /* 0x000ae00c01007387 */ /* 0x0001e80000100a00 */
[----:B------:R-:W-:Y:S04]  /*96d60*/  STL.64 [R1+0xae8], R14 ;  /* 0x000ae80e01007387 */ /* 0x000fe80000100a00 */
[----:B0-----:R-:W3:Y:S01]  /*96d70*/  LDL.LU.64 R12, [R1+0x60] ;  /* 0x00006000010c7983 */ /* 0x001ee20000300a00 */
[----:B--2---:R-:W-:-:S15]  /*96d80*/  HMMA.16816.F32.BF16 R4, R16, R24, R4 ;  /* 0x000000181004723c */ /* 0x004fde0000041804 */
[----:B------:R-:W-:-:S04]  /*96d90*/  NOP ;  /* 0x0000000000007918 */ /* 0x000fc80000000000 */
[----:B------:R0:W-:Y:S04]  /*96da0*/  STL.64 [R1+0xad0], R4 ;  /* 0x000ad00401007387 */ /* 0x0001e80000100a00 */
[----:B------:R-:W-:Y:S04]  /*96db0*/  STL.64 [R1+0xad8], R6 ;  /* 0x000ad80601007387 */ /* 0x000fe80000100a00 */
[----:B0-----:R-:W3:Y:S01]  /*96dc0*/  LDL.LU.64 R4, [R1+0xdce0] ;  /* 0x00dce00001047983 */ /* 0x001ee20000300a00 */
[----:B------:R-:W-:Y:S02]  /*96dd0*/  IMAD.MOV.U32 R2, RZ, RZ, R24 ;  /* 0x000000ffff027224 */ /* 0x000fe400078e0018 */
[----:B------:R-:W-:-:S02]  /*96de0*/  IMAD.MOV.U32 R0, RZ, RZ, R25 ;  /* 0x000000ffff007224 */ /* 0x000fc400078e0019 */
[----:B------:R-:W4:Y:S04]  /*96df0*/  LDL.LU.64 R24, [R1+0xdcd8] ;  /* 0x00dcd80001187983 */ /* 0x000f280000300a00 */
[----:B------:R-:W-:Y:S04]  /*96e00*/  STL [R1+0xdae4], R2 ;  /* 0x00dae40201007387 */ /* 0x000fe80000100800 */
[----:B------:R-:W-:Y:S01]  /*96e10*/  STL [R1+0xdae0], R0 ;  /* 0x00dae00001007387 */ /* 0x000fe20000100800 */
[----:B---3--:R-:W-:Y:S01]  /*96e20*/  HMMA.16816.F32.BF16 R20, R16, R4, R20 ;  /* 0x000000041014723c */ /* 0x008fe20000041814 */
[----:B------:R-:W-:-:S02]  /*96e30*/  IMAD.MOV.U32 R28, RZ, RZ, R4 ;  /* 0x000000ffff1c7224 */ /* 0x000fc400078e0004 */
[----:B------:R-:W-:-:S15]  /*96e40*/  IMAD.MOV.U32 R3, RZ, RZ, R5 ;  /* 0x000000ffff037224 */ /* 0x000fde00078e0005 */
[----:B------:R-:W-:Y:S01]  /*96e50*/  NOP ;  /* 0x0000000000007918 */ /* 0x000fe20000000000 */
[----:B------:R0:W-:Y:S04]  /*96e60*/  STL.64 [R1+0xac0], R20 ;  /* 0x000ac01401007387 */ /* 0x0001e80000100a00 */
[----:B------:R-:W-:Y:S04]  /*96e70*/  STL.64 [R1+0xac8], R22 ;  /* 0x000ac81601007387 */ /* 0x000fe80000100a00 */
[----:B0-----:R-:W2:Y:S04]  /*96e80*/  LDL.LU.64 R20, [R1+0xdcd0] ;  /* 0x00dcd00001147983 */ /* 0x001ea80000300a00 */
[----:B------:R-:W3:Y:S04]  /*96e90*/  LDL.LU.64 R4, [R1+0x30] ;  /* 0x0000300001047983 */ /* 0x000ee80000300a00 */
[----:B---3--:R0:W-:Y:S04]  /*96ea0*/  STL.64 [R1+0xdca8], R4 ;  /* 0x00dca80401007387 */ /* 0x0081e80000100a00 */
[----:B0-----:R-:W2:Y:S04]  /*96eb0*/  LDL.LU.64 R4, [R1+0xab0] ;  /* 0x000ab00001047983 */ /* 0x001ea80000300a00 */
[----:B------:R-:W2:Y:S04]  /*96ec0*/  LDL.LU.64 R6, [R1+0xab8] ;  /* 0x000ab80001067983 */ /* 0x000ea80000300a00 */
[----:B------:R-:W-:Y:S04]  /*96ed0*/  STL [R1+0xdaec], R3 ;  /* 0x00daec0301007387 */ /* 0x000fe80000100800 */
[----:B------:R-:W-:Y:S01]  /*96ee0*/  STL [R1+0xdae8], R28 ;  /* 0x00dae81c01007387 */ /* 0x000fe20000100800 */
[C---:B--2---:R-:W-:Y:S08]  /*96ef0*/  HMMA.16816.F32.BF16 R20, R16.reuse, R20, R4 ;  /* 0x000000141014723c */ /* 0x044ff00000041804 */
[----:B----4-:R-:W-:Y:S11]  /*96f00*/  HMMA.16816.F32.BF16 R4, R16, R24, R8 ;  /* 0x000000181004723c */ /* 0x010ff60000041808 */
[----:B------:R-:W-:Y:S04]  /*96f10*/  STL.64 [R1+0xab0], R20 ;  /* 0x000ab01401007387 */ /* 0x000fe80000100a00 */
[----:B------:R-:W-:Y:S04]  /*96f20*/  STL.64 [R1+0xab8], R22 ;  /* 0x000ab81601007387 */ /* 0x000fe80000100a00 */
[----:B------:R0:W-:Y:S04]  /*96f30*/  STL.64 [R1+0xaa0], R4 ;  /* 0x000aa00401007387 */ /* 0x0001e80000100a00 */
[----:B------:R1:W-:Y:S04]  /*96f40*/  STL.64 [R1+0xaa8], R6 ;  /* 0x000aa80601007387 */ /* 0x0003e80000100a00 */
[----:B0-----:R-:W2:Y:S04]  /*96f50*/  LDL.LU.64 R4, [R1+0xa70] ;  /* 0x000a700001047983 */ /* 0x001ea80000300a00 */
[----:B-1----:R-:W3:Y:S04]  /*96f60*/  LDL.LU.64 R6, [R1+0xa78] ;  /* 0x000a780001067983 */ /* 0x002ee80000300a00 */
[----:B---3--:R-:W-:Y:S04]  /*96f70*/  STL.64 [R1+0xdcb8], R6 ;  /* 0x00dcb80601007387 */ /* 0x008fe80000100a00 */
[----:B--2---:R0:W-:Y:S04]  /*96f80*/  STL.64 [R1+0xdcb0], R4 ;  /* 0x00dcb00401007387 */ /* 0x0041e80000100a00 */
[----:B0-----:R-:W2:Y:S04]  /*96f90*/  LDL.LU.64 R4, [R1+0xa80] ;  /* 0x000a800001047983 */ /* 0x001ea80000300a00 */
[----:B------:R-:W3:Y:S04]  /*96fa0*/  LDL.LU.64 R6, [R1+0xa88] ;  /* 0x000a880001067983 */ /* 0x000ee80000300a00 */
[----:B---3--:R-:W-:Y:S04]  /*96fb0*/  STL.64 [R1+0xdcc8], R6 ;  /* 0x00dcc80601007387 */ /* 0x008fe80000100a00 */
[----:B--2---:R0:W-:Y:S04]  /*96fc0*/  STL.64 [R1+0xdcc0], R4 ;  /* 0x00dcc00401007387 */ /* 0x0041e80000100a00 */
[----:B0-----:R-:W2:Y:S04]  /*96fd0*/  LDL.LU.64 R4, [R1+0xa90] ;  /* 0x000a900001047983 */ /* 0x001ea80000300a00 */
[----:B------:R-:W2:Y:S04]  /*96fe0*/  LDL.LU.64 R6, [R1+0xa98] ;  /* 0x000a980001067983 */ /* 0x000ea80000300a00 */
[----:B------:R-:W3:Y:S04]  /*96ff0*/  LDL.LU.64 R20, [R1+0x20] ;  /* 0x0000200001147983 */ /* 0x000ee80000300a00 */
[----:B------:R-:W4:Y:S01]  /*97000*/  LDL.LU.64 R8, [R1+0x10] ;  /* 0x0000100001087983 */ /* 0x000f220000300a00 */
[----:B------:R-:W-:-:S02]  /*97010*/  IMAD.MOV.U32 R2, RZ, RZ, R24 ;  /* 0x000000ffff027224 */ /* 0x000fc400078e0018 */
[----:B------:R-:W-:Y:S01]  /*97020*/  IMAD.MOV.U32 R0, RZ, RZ, R25 ;  /* 0x000000ffff007224 */ /* 0x000fe200078e0019 */
[----:B----4-:R0:W-:Y:S04]  /*97030*/  STL.64 [R1+0xdca0], R8 ;  /* 0x00dca00801007387 */ /* 0x0101e80000100a00 */
[----:B0-----:R-:W4:Y:S04]  /*97040*/  LDL.LU.64 R8, [R1+0x50] ;  /* 0x0000500001087983 */ /* 0x001f280000300a00 */
[----:B------:R-:W3:Y:S01]  /*97050*/  LDL.LU.64 R24, [R1] ;  /* 0x0000000001187983 */ /* 0x000ee20000300a00 */
[----:B--2---:R-:W-:Y:S03]  /*97060*/  HMMA.16816.F32.BF16 R4, R16, R12, R4 ;  /* 0x0000000c1004723c */ /* 0x004fe60000041804 */
[----:B---3--:R0:W-:Y:S04]  /*97070*/  STL.64 [R1+0xdc98], R24 ;  /* 0x00dc981801007387 */ /* 0x0081e80000100a00 */
[----:B0-----:R-:W2:Y:S04]  /*97080*/  LDL.LU.64 R24, [R1+0x40] ;  /* 0x0000400001187983 */ /* 0x001ea80000300a00 */
[----:B------:R-:W-:Y:S04]  /*97090*/  STL [R1+0xdaf4], R2 ;  /* 0x00daf40201007387 */ /* 0x000fe80000100800 */
[----:B------:R-:W-:Y:S04]  /*970a0*/  STL [R1+0xdaf0], R0 ;  /* 0x00daf00001007387 */ /* 0x000fe80000100800 */
[----:B------:R-:W-:Y:S04]  /*970b0*/  STL.64 [R1+0xa90], R4 ;  /* 0x000a900401007387 */ /* 0x000fe80000100a00 */
[----:B------:R0:W-:Y:S04]  /*970c0*/  STL.64 [R1+0xa98], R6 ;  /* 0x000a980601007387 */ /* 0x0001e80000100a00 */
[----:B0-----:R-:W4:Y:S04]  /*970d0*/  LDL.LU.64 R6, [R1+0xdcc8] ;  /* 0x00dcc80001067983 */ /* 0x001f280000300a00 */
[----:B------:R-:W4:Y:S01]  /*970e0*/  LDL.LU.64 R4, [R1+0xdcc0] ;  /* 0x00dcc00001047983 */ /* 0x000f220000300a00 */
[----:B------:R-:W-:-:S02]  /*970f0*/  IMAD.MOV.U32 R28, RZ, RZ, R13 ;  /* 0x000000ffff1c7224 */ /* 0x000fc400078e000d */
[----:B------:R-:W-:Y:S02]  /*97100*/  IMAD.MOV.U32 R3, RZ, RZ, R12 ;  /* 0x000000ffff037224 */ /* 0x000fe400078e000c */
[----:B------:R-:W3:Y:S04]  /*97110*/  LDL.LU.64 R12, [R1+0xa60] ;  /* 0x000a6000010c7983 */ /* 0x000ee80000300a00 */
[----:B------:R-:W3:Y:S04]  /*97120*/  LDL.LU.64 R14, [R1+0xa68] ;  /* 0x000a6800010e7983 */ /* 0x000ee80000300a00 */
[----:B------:R-:W-:Y:S04]  /*97130*/  STL [R1+0xdafc], R28 ;  /* 0x00dafc1c01007387 */ /* 0x000fe80000100800 */
[----:B------:R-:W-:Y:S01]  /*97140*/  STL [R1+0xdaf8], R3 ;  /* 0x00daf80301007387 */ /* 0x000fe20000100800 */
[----:B----4-:R-:W-:-:S15]  /*97150*/  HMMA.16816.F32.BF16 R4, R16, R8, R4 ;  /* 0x000000081004723c */ /* 0x010fde0000041804 */
[----:B------:R-:W-:-:S04]  /*97160*/  NOP ;  /* 0x0000000000007918 */ /* 0x000fc80000000000 */
[----:B------:R-:W-:Y:S04]  /*97170*/  STL.64 [R1+0xa80], R4 ;  /* 0x000a800401007387 */ /* 0x000fe80000100a00 */
[----:B------:R0:W-:Y:S04]  /*97180*/  STL.64 [R1+0xa88], R6 ;  /* 0x000a880601007387 */ /* 0x0001e80000100a00 */
[----:B0-----:R-:W2:Y:S04]  /*97190*/  LDL.LU.64 R6, [R1+0xdcb8] ;  /* 0x00dcb80001067983 */ /* 0x001ea80000300a00 */
[----:B------:R-:W2:Y:S01]  /*971a0*/  LDL.LU.64 R4, [R1+0xdcb0] ;  /* 0x00dcb00001047983 */ /* 0x000ea20000300a00 */
[----:B------:R-:W-:-:S02]  /*971b0*/  IMAD.MOV.U32 R0, RZ, RZ, R9 ;  /* 0x000000ffff007224 */ /* 0x000fc400078e0009 */
[----:B------:R-:W-:Y:S02]  /*971c0*/  IMAD.MOV.U32 R2, RZ, RZ, R8 ;  /* 0x000000ffff027224 */ /* 0x000fe400078e0008 */
[----:B------:R-:W4:Y:S04]  /*971d0*/  LDL.LU.64 R8, [R1+0xa50] ;  /* 0x000a500001087983 */ /* 0x000f280000300a00 */
[----:B------:R-:W4:Y:S04]  /*971e0*/  LDL.LU.64 R10, [R1+0xa58] ;  /* 0x000a5800010a7983 */ /* 0x000f280000300a00 */
[----:B------:R-:W-:Y:S04]  /*971f0*/  STL [R1+0xdb0c], R0 ;  /* 0x00db0c0001007387 */ /* 0x000fe80000100800 */
[----:B------:R-:W-:Y:S01]  /*97200*/  STL [R1+0xdb08], R2 ;  /* 0x00db080201007387 */ /* 0x000fe20000100800 */
[----:B--2---:R-:W-:-:S15]  /*97210*/  HMMA.16816.F32.BF16 R4, R16, R24, R4 ;  /* 0x000000181004723c */ /* 0x004fde0000041804 */
[----:B------:R-:W-:-:S04]  /*97220*/  NOP ;  /* 0x0000000000007918 */ /* 0x000fc80000000000 */
[----:B------:R0:W-:Y:S04]  /*97230*/  STL.64 [R1+0xa70], R4 ;  /* 0x000a700401007387 */ /* 0x0001e80000100a00 */
[----:B------:R-:W-:Y:S04]  /*97240*/  STL.64 [R1+0xa78], R6 ;  /* 0x000a780601007387 */ /* 0x000fe80000100a00 */
[----:B0-----:R-:W3:Y:S01]  /*97250*/  LDL.LU.64 R4, [R1+0xdca8] ;  /* 0x00dca80001047983 */ /* 0x001ee20000300a00 */
[----:B----4-:R-:W-:Y:S01]  /*97260*/  HMMA.16816.F32.BF16 R8, R16, R20, R8 ;  /* 0x000000141008723c */ /* 0x010fe20000041808 */
[----:B------:R-:W-:-:S02]  /*97270*/  IMAD.MOV.U32 R3, RZ, RZ, R25 ;  /* 0x000000ffff037224 */ /* 0x000fc400078e0019 */
[----:B------:R-:W-:Y:S02]  /*97280*/  IMAD.MOV.U32 R28, RZ, RZ, R24 ;  /* 0x000000ffff1c7224 */ /* 0x000fe400078e0018 */
[----:B------:R-:W2:Y:S04]  /*97290*/  LDL.LU.64 R24, [R1+0xa40] ;  /* 0x000a400001187983 */ /* 0x000ea80000300a00 */
[----:B------:R-:W2:Y:S04]  /*972a0*/  LDL.LU.64 R26, [R1+0xa48] ;  /* 0x000a4800011a7983 */ /* 0x000ea80000300a00 */
[----:B------:R-:W-:Y:S04]  /*972b0*/  STL [R1+0xdb4c], R3 ;  /* 0x00db4c0301007387 */ /* 0x000fe80000100800 */
[----:B------:R-:W-:Y:S01]  /*972c0*/  STL [R1+0xdb48], R28 ;  /* 0x00db481c01007387 */ /* 0x000fe20000100800 */
[----:B---3--:R-:W-:Y:S01]  /*972d0*/  HMMA.16816.F32.BF16 R12, R16, R4, R12 ;  /* 0x00000004100c723c */ /* 0x008fe2000004180c */
[----:B------:R-:W-:-:S02]  /*972e0*/  IMAD.MOV.U32 R2, RZ, RZ, R5 ;  /* 0x000000ffff027224 */ /* 0x000fc400078e0005 */
[----:B------:R-:W-:-:S15]  /*972f0*/  IMAD.MOV.U32 R0, RZ, RZ, R4 ;  /* 0x000000ffff007224 */ /* 0x000fde00078e0004 */
[----:B------:R-:W-:Y:S01]  /*97300*/  NOP ;  /* 0x0000000000007918 */ /* 0x000fe20000000000 */
[----:B------:R0:W-:Y:S04]  /*97310*/  STL.64 [R1+0xa60], R12 ;  /* 0x000a600c01007387 */ /* 0x0001e80000100a00 */
[----:B------:R1:W-:Y:S04]  /*97320*/  STL.64 [R1+0xa68], R14 ;  /* 0x000a680e01007387 */ /* 0x0003e80000100a00 */
[----:B0-----:R-:W3:Y:S04]  /*97330*/  LDL.LU.64 R12, [R1+0xa30] ;  /* 0x000a3000010c7983 */ /* 0x001ee80000300a00 */
[----:B-1----:R-:W3:Y:S04]  /*97340*/  LDL.LU.64 R14, [R1+0xa38] ;  /* 0x000a3800010e7983 */ /* 0x002ee80000300a00 */
[----:B------:R-:W4:Y:S04]  /*97350*/  LDL.LU.64 R4, [R1+0xa20] ;  /* 0x000a200001047983 */ /* 0x000f280000300a00 */
[----:B------:R-:W4:Y:S04]  /*97360*/  LDL.LU.64 R6, [R1+0xa28] ;  /* 0x000a280001067983 */ /* 0x000f280000300a00 */
[----:B------:R-:W-:Y:S04]  /*97370*/  STL [R1+0xdb7c], R2 ;  /* 0x00db7c0201007387 */ /* 0x000fe80000100800 */
[----:B------:R-:W-:Y:S04]  /*97380*/  STL [R1+0xdb78], R0 ;  /* 0x00db780001007387 */ /* 0x000fe80000100800 */
[----:B------:R0:W-:Y:S04]  /*97390*/  STL.64 [R1+0xa50], R8 ;  /* 0x000a500801007387 */ /* 0x0001e80000100a00 */
[----:B------:R-:W-:Y:S04]  /*973a0*/  STL.64 [R1+0xa58], R10 ;  /* 0x000a580a01007387 */ /* 0x000fe80000100a00 */
[----:B0-----:R-:W2:Y:S01]  /*973b0*/  LDL.LU.64 R8, [R1+0xdca0] ;  /* 0x00dca00001087983 */ /* 0x001ea20000300a00 */
[----:B------:R-:W-:-:S02]  /*973c0*/  IMAD.MOV.U32 R28, RZ, RZ, R21 ;  /* 0x000000ffff1c7224 */ /* 0x000fc400078e0015 */
[----:B------:R-:W-:Y:S02]  /*973d0*/  IMAD.MOV.U32 R3, RZ, RZ, R20 ;  /* 0x000000ffff037224 */ /* 0x000fe400078e0014 */
[----:B------:R-:W3:Y:S04]  /*973e0*/  LDL.LU.64 R20, [R1+0xa10] ;  /* 0x000a100001147983 */ /* 0x000ee80000300a00 */
[----:B------:R-:W3:Y:S04]  /*973f0*/  LDL.LU.64 R22, [R1+0xa18] ;  /* 0x000a180001167983 */ /* 0x000ee80000300a00 */
[----:B------:R-:W-:Y:S04]  /*97400*/  STL [R1+0xdb84], R28 ;  /* 0x00db841c01007387 */ /* 0x000fe80000100800 */
[----:B------:R-:W-:Y:S01]  /*97410*/  STL [R1+0xdb80], R3 ;  /* 0x00db800301007387 */ /* 0x000fe20000100800 */
[----:B--2---:R-:W-:-:S15]  /*97420*/  HMMA.16816.F32.BF16 R24, R16, R8, R24 ;  /* 0x000000081018723c */ /* 0x004fde0000041818 */
[----:B------:R-:W-:-:S04]  /*97430*/  NOP ;  /* 0x0000000000007918 */ /* 0x000fc80000000000 */
[----:B------:R0:W-:Y:S04]  /*97440*/  STL.64 [R1+0xa40], R24 ;  /* 0x000a401801007387 */ /* 0x0001e80000100a00 */
[----:B------:R-:W-:Y:S04]  /*97450*/  STL.64 [R1+0xa48], R26 ;  /* 0x000a481a01007387 */ /* 0x000fe80000100a00 */
[----:B0-----:R-:W3:Y:S01]  /*97460*/  LDL.LU.64 R24, [R1+0xdc98] ;  /* 0x00dc980001187983 */ /* 0x001ee20000300a00 */
[----:B------:R-:W-:Y:S02]  /*97470*/  IMAD.MOV.U32 R2, RZ, RZ, R8 ;  /* 0x000000ffff027224 */ /* 0x000fe400078e0008 */
[----:B------:R-:W-:Y:S01]  /*97480*/  IMAD.MOV.U32 R0, RZ, RZ, R9 ;  /* 0x000000ffff007224 */ /* 0x000fe200078e0009 */
[----:B------:R-:W2:Y:S04]  /*97490*/  LDL.LU.64 R10, [R1+0xdc90] ;  /* 0x00dc9000010a7983 */ /* 0x000ea80000300a00 */
[----:B------:R-:W2:Y:S01]  /*974a0*/  LDL.LU.64 R8, [R1+0xdc88] ;  /* 0x00dc880001087983 */ /* 0x000ea20000300a00 */
[----:B---3--:R-:W-:Y:S01]  /*974b0*/  HMMA.16816.F32.BF16 R12, R16, R24, R12 ;  /* 0x00000018100c723c */ /* 0x008fe2000004180c */
[----:B------:R-:W-:-:S02]  /*974c0*/  IMAD.MOV.U32 R28, RZ, RZ, R24 ;  /* 0x000000ffff1c7224 */ /* 0x000fc400078e0018 */
        /* <DEDUP_REMOVED lines=13> */
[----:B------:R-:W4:Y:S04]  /*975a0*/  LDL.LU.64 R4, [R1+0xdc58] ;  /* 0x00dc580001047983 */ /* 0x000f280000300a00 */
[----:B--2---:R-:W-:Y:S04]  /*975b0*/  STL.64 [R1+0xd9f8], R26 ;  /* 0x00d9f81a01007387 */ /* 0x004fe80000100a00 */
[----:B------:R3:W-:Y:S02]  /*975c0*/  STL.64 [R1+0xd9f0], R24 ;  /* 0x00d9f01801007387 */ /* 0x0007e40000100a00 */
[----:B---3--:R-:W-:-:S02]  /*975d0*/  IMAD.MOV.U32 R24, RZ, RZ, R14 ;  /* 0x000000ffff187224 */ /* 0x008fc400078e000e */
[----:B------:R-:W-:Y:S01]  /*975e0*/  IMAD.MOV.U32 R25, RZ, RZ, R9 ;  /* 0x000000ffff197224 */ /* 0x000fe200078e0009 */
[----:B------:R-:W2:Y:S04]  /*975f0*/  LDL.LU R14, [R1+0xdc54] ;  /* 0x00dc5400010e7983 */ /* 0x000ea80000300800 */
        /* <DEDUP_REMOVED lines=8> */
[----:B0-----:R-:W4:Y:S04]  /*97680*/  LDL.LU.64 R22, [R1+0xdc48] ;  /* 0x00dc480001167983 */ /* 0x001f280000300a00 */
[----:B------:R-:W4:Y:S04]  /*97690*/  LDL.LU.64 R20, [R1+0xdc40] ;  /* 0x00dc400001147983 */ /* 0x000f280000300a00 */
[----:B--2---:R-:W-:Y:S04]  /*976a0*/  STL.64 [R1+0xd9e8], R14 ;  /* 0x00d9e80e01007387 */ /* 0x004fe80000100a00 */
[----:B------:R4:W-:Y:S01]  /*976b0*/  STL.64 [R1+0xd9e0], R12 ;  /* 0x00d9e00c01007387 */ /* 0x0009e20000100a00 */
[----:B---3--:R-:W-:Y:S01]  /*976c0*/  HMMA.16816.F32.BF16 R24, R16, R8, R24 ;  /* 0x000000081018723c */ /* 0x008fe20000041818 */
[----:B----4-:R-:W-:-:S02]  /*976d0*/  IMAD.MOV.U32 R12, RZ, RZ, R6 ;  /* 0x000000ffff0c7224 */ /* 0x010fc400078e0006 */
[----:B------:R-:W-:Y:S01]  /*976e0*/  IMAD.MOV.U32 R13, RZ, RZ, R7 ;  /* 0x000000ffff0d7224 */ /* 0x000fe200078e0007 */
[----:B------:R-:W2:Y:S04]  /*976f0*/  LDL.LU R6, [R1+0xdc3c] ;  /* 0x00dc3c0001067983 */ /* 0x000ea80000300800 */
[----:B------:R-:W3:Y:S11]  /*97700*/  LDL.LU R7, [R1+0xdc38] ;  /* 0x00dc380001077983 */ /* 0x000ef60000300800 */
[----:B------:R0:W-:Y:S04]  /*97710*/  STL.64 [R1+0xa00], R24 ;  /* 0x000a001801007387 */ /* 0x0001e80000100a00 */
[----:B------:R1:W-:Y:S04]  /*97720*/  STL.64 [R1+0xa08], R26 ;  /* 0x000a081a01007387 */ /* 0x0003e80000100a00 */
[----:B0-----:R-:W4:Y:S04]  /*97730*/  LDL.LU.64 R24, [R1+0x1290] ;  /* 0x0012900001187983 */ /* 0x001f280000300a00 */
[----:B-1----:R-:W2:Y:S04]  /*97740*/  LDL.LU.64 R26, [R1+0x1298] ;  /* 0x00129800011a7983 */ /* 0x002ea80000300a00 */
[----:B--2---:R-:W-:Y:S04]  /*97750*/  STL.64 [R1+0xdb98], R26 ;  /* 0x00db981a01007387 */ /* 0x004fe80000100a00 */
[----:B----4-:R0:W-:Y:S02]  /*97760*/  STL.64 [R1+0xdb90], R24 ;  /* 0x00db901801007387 */ /* 0x0101e40000100a00 */
[----:B0-----:R-:W-:-:S02]  /*97770*/  IMAD.MOV.U32 R24, RZ, RZ, R11 ;  /* 0x000000ffff187224 */ /* 0x001fc400078e000b */
[----:B------:R-:W-:Y:S01]  /*97780*/  IMAD.MOV.U32 R25, RZ, RZ, R10 ;  /* 0x000000ffff197224 */ /* 0x000fe200078e000a */
[----:B------:R-:W2:Y:S04]  /*97790*/  LDL.LU R11, [R1+0xdc34] ;  /* 0x00dc3400010b7983 */ /* 0x000ea80000300800 */
[----:B------:R-:W2:Y:S04]  /*977a0*/  LDL.LU R10, [R1+0xdc30] ;  /* 0x00dc3000010a7983 */ /* 0x000ea80000300800 */
[----:B------:R0:W-:Y:S02]  /*977b0*/  STL.64 [R1+0xdbb0], R24 ;  /* 0x00dbb01801007387 */ /* 0x0001e40000100a00 */
[----:B0-----:R-:W-:-:S02]  /*977c0*/  IMAD.MOV.U32 R24, RZ, RZ, R23 ;  /* 0x000000ffff187224 */ /* 0x001fc400078e0017 */
[----:B------:R-:W-:-:S05]  /*977d0*/  IMAD.MOV.U32 R25, RZ, RZ, R22 ;  /* 0x000000ffff197224 */ /* 0x000fca00078e0016 */
[----:B------:R0:W-:Y:S02]  /*977e0*/  STL.64 [R1+0xdbc8], R24 ;  /* 0x00dbc81801007387 */ /* 0x0001e40000100a00 */
[----:B0-----:R-:W-:Y:S02]  /*977f0*/  IMAD.MOV.U32 R24, RZ, RZ, R21 ;  /* 0x000000ffff187224 */ /* 0x001fe400078e0015 */
[----:B------:R-:W-:Y:S02]  /*97800*/  IMAD.MOV.U32 R25, RZ, RZ, R20 ;  /* 0x000000ffff197224 */ /* 0x000fe400078e0014 */
[----:B------:R-:W4:Y:S04]  /*97810*/  LDL.LU.64 R20, [R1+0x540] ;  /* 0x0005400001147983 */ /* 0x000f280000300a00 */
[----:B------:R-:W4:Y:S04]  /*97820*/  LDL.LU.64 R22, [R1+0x548] ;  /* 0x0005480001167983 */ /* 0x000f280000300a00 */
[----:B------:R0:W-:Y:S02]  /*97830*/  STL.64 [R1+0xdbe0], R24 ;  /* 0x00dbe01801007387 */ /* 0x0001e40000100a00 */
[----:B0-----:R-:W-:-:S02]  /*97840*/  IMAD.MOV.U32 R24, RZ, RZ, R4 ;  /* 0x000000ffff187224 */ /* 0x001fc400078e0004 */
[----:B------:R-:W-:Y:S01]  /*97850*/  IMAD.MOV.U32 R25, RZ, RZ, R5 ;  /* 0x000000ffff197224 */ /* 0x000fe200078e0005 */
[----:B------:R-:W4:Y:S04]  /*97860*/  LDL.LU R4, [R1+0xdc2c] ;  /* 0x00dc2c0001047983 */ /* 0x000f280000300800 */
[----:B------:R-:W4:Y:S04]  /*97870*/  LDL.LU R5, [R1+0xdc28] ;  /* 0x00dc280001057983 */ /* 0x000f280000300800 */
[----:B------:R3:W-:Y:S02]  /*97880*/  STL.64 [R1+0xdbf8], R24 ;  /* 0x00dbf81801007387 */ /* 0x0007e40000100a00 */
[----:B---3--:R-:W-:-:S02]  /*97890*/  IMAD.MOV.U32 R24, RZ, RZ, R7 ;  /* 0x000000ffff187224 */ /* 0x008fc400078e0007 */
[----:B------:R-:W-:Y:S01]  /*978a0*/  IMAD.MOV.U32 R25, RZ, RZ, R6 ;  /* 0x000000ffff197224 */ /* 0x000fe200078e0006 */
[----:B------:R-:W3:Y:S04]  /*978b0*/  LDL.LU R7, [R1+0xdc24] ;  /* 0x00dc240001077983 */ /* 0x000ee80000300800 */
[----:B------:R-:W3:Y:S04]  /*978c0*/  LDL.LU R6, [R1+0xdc20] ;  /* 0x00dc200001067983 */ /* 0x000ee80000300800 */
        /* <DEDUP_REMOVED lines=19> */
[----:B------:R-:W2:Y:S01]  /*97a00*/  LDL.LU.64 R10, [R1+0x12e8] ;  /* 0x0012e800010a7983 */ /* 0x000ea20000300a00 */
[----:B----4-:R-:W-:Y:S03]  /*97a10*/  HMMA.16816.F32.BF16 R16, R16, R4, R20 ;  /* 0x000000041010723c */ /* 0x010fe60000041814 */
[----:B--2---:R-:W-:Y:S04]  /*97a20*/  STL.64 [R1+0xdc08], R10 ;  /* 0x00dc080a01007387 */ /* 0x004fe80000100a00 */
[----:B------:R0:W-:Y:S04]  /*97a30*/  STL.64 [R1+0xdc00], R8 ;  /* 0x00dc000801007387 */ /* 0x0001e80000100a00 */
[----:B0-----:R-:W2:Y:S04]  /*97a40*/  LDL.LU.64 R8, [R1+0x1300] ;  /* 0x0013000001087983 */ /* 0x001ea80000300a00 */
[----:B------:R-:W2:Y:S04]  /*97a50*/  LDL.LU.64 R10, [R1+0x1308] ;  /* 0x00130800010a7983 */ /* 0x000ea80000300a00 */
[----:B------:R-:W2:Y:S04]  /*97a60*/  LDL.LU.64 R22, [R1+0xdc18] ;  /* 0x00dc180001167983 */ /* 0x000ea80000300a00 */
[----:B------:R-:W2:Y:S04]  /*97a70*/  LDL.LU.64 R20, [R1+0xdc10] ;  /* 0x00dc100001147983 */ /* 0x000ea80000300a00 */
[----:B------:R0:W-:Y:S04]  /*97a80*/  STL.64 [R1+0x540], R16 ;  /* 0x0005401001007387 */ /* 0x0001e80000100a00 */
[----:B------:R1:W-:Y:S04]  /*97a90*/  STL.64 [R1+0x548], R18 ;  /* 0x0005481201007387 */ /* 0x0003e80000100a00 */
[----:B0-----:R-:W4:Y:S04]  /*97aa0*/  LDL.LU.64 R16, [R1+0x340] ;  /* 0x0003400001107983 */ /* 0x001f280000300a00 */
[----:B-1----:R-:W4:Y:S04]  /*97ab0*/  LDL.LU.64 R18, [R1+0x348] ;  /* 0x0003480001127983 */ /* 0x002f280000300a00 */
[----:B---3--:R-:W-:Y:S04]  /*97ac0*/  STL.64 [R1+0xd9c8], R6 ;  /* 0x00d9c80601007387 */ /* 0x008fe80000100a00 */
[----:B------:R0:W-:Y:S04]  /*97ad0*/  STL.64 [R1+0xd9c0], R4 ;  /* 0x00d9c00401007387 */ /* 0x0001e80000100a00 */
[----:B0-----:R-:W3:Y:S01]  /*97ae0*/  LDL.LU R4, [R1+0x160] ;  /* 0x0001600001047983 */ /* 0x001ee20000300800 */
        /* <DEDUP_REMOVED lines=29> */
[----:B0-----:R-:W3:Y:S04]  /*97cc0*/  LDL.LU.64 R26, [R1+0xdb98] ;  /* 0x00db9800011a7983 */ /* 0x001ee80000300a00 */
[----:B------:R-:W3:Y:S01]  /*97cd0*/  LDL.LU.64 R24, [R1+0xdb90] ;  /* 0x00db900001187983 */ /* 0x000ee20000300a00 */
[----:B------:R-:W-:-:S07]  /*97ce0*/  IMAD.MOV.U32 R5, RZ, RZ, R29 ;  /* 0x000000ffff057224 */ /* 0x000fce00078e001d */
[----:B---3--:R-:W-:Y:S01]  /*97cf0*/  HMMA.16816.F32.BF16 R4, R20, R4, R24 ;  /* 0x000000041404723c */ /* 0x008fe20000041818 */
[----:B------:R-:W4:-:S15]  /*97d00*/  LDL.LU.64 R24, [R1+0xdb88] ;  /* 0x00db880001187983 */ /* 0x000f1e0000300a00 */
[----:B------:R-:W-:-:S03]  /*97d10*/  NOP ;  /* 0x0000000000007918 */ /* 0x000fc60000000000 */
[----:B------:R-:W-:Y:S04]  /*97d20*/  STL.64 [R1+0x360], R4 ;  /* 0x0003600401007387 */ /* 0x000fe80000100a00 */
[----:B------:R2:W-:Y:S02]  /*97d30*/  STL.64 [R1+0x368], R6 ;  /* 0x0003680601007387 */ /* 0x0005e40000100a00 */
[----:B--2---:R-:W-:Y:S02]  /*97d40*/  HMMA.16816.F32.BF16 R4, R20, R12, R8 ;  /* 0x0000000c1404723c */ /* 0x004fe40000041808 */
[----:B------:R-:W2:-:S15]  /*97d50*/  LDL.LU R8, [R1+0xc0] ;  /* 0x0000c00001087983 */ /* 0x000e9e0000300800 */
[----:B------:R-:W-:Y:S02]  /*97d60*/  NOP ;  /* 0x0000000000007918 */ /* 0x000fe40000000000 */
[----:B------:R-:W-:Y:S04]  /*97d70*/  STL.64 [R1+0x350], R4 ;  /* 0x0003500401007387 */ /* 0x000fe80000100a00 */
[----:B------:R-:W-:Y:S04]  /*97d80*/  STL.64 [R1+0x358], R6 ;  /* 0x0003580601007387 */ /* 0x000fe80000100a00 */
[----:B------:R-:W2:Y:S04]  /*97d90*/  LDL.LU R9, [R1+0xc4] ;  /* 0x0000c40001097983 */ /* 0x000ea80000300800 */
[----:B--2---:R4:W-:Y:S04]  /*97da0*/  STL.64 [R1+0xdb00], R8 ;  /* 0x00db000801007387 */ /* 0x0049e80000100a00 */
[----:B------:R-:W2:Y:S04]  /*97db0*/  LDL.LU R12, [R1+0xb0] ;  /* 0x0000b000010c7983 */ /* 0x000ea80000300800 */
[----:B------:R-:W2:Y:S01]  /*97dc0*/  LDL.LU R13, [R1+0xb4] ;  /* 0x0000b400010d7983 */ /* 0x000ea20000300800 */
[----:B----4-:R-:W-:Y:S03]  /*97dd0*/  HMMA.16816.F32.BF16 R8, R20, R24, R16 ;  /* 0x000000181408723c */ /* 0x010fe60000041810 */
[----:B--2---:R-:W-:Y:S04]  /*97de0*/  STL.64 [R1+0xdb10], R12 ;  /* 0x00db100c01007387 */ /* 0x004fe80000100a00 */
[----:B------:R-:W2:-:S12]  /*97df0*/  LDL.LU R4, [R1+0x110] ;  /* 0x0001100001047983 */ /* 0x000e980000300800 */
[----:B------:R-:W-:Y:S04]  /*97e00*/  STL.64 [R1+0x340], R8 ;  /* 0x0003400801007387 */ /* 0x000fe80000100a00 */
[----:B------:R-:W-:Y:S04]  /*97e10*/  STL.64 [R1+0x348], R10 ;  /* 0x0003480a01007387 */ /* 0x000fe80000100a00 */
[----:B------:R-:W2:Y:S01]  /*97e20*/  LDL.LU R5, [R1+0x114] ;  /* 0x0001140001057983 */ /* 0x000ea20000300800 */
[----:B------:R-:W-:Y:S02]  /*97e30*/  IMAD.MOV.U32 R24, RZ, RZ, R28 ;  /* 0x000000ffff187224 */ /* 0x000fe400078e001c */
[----:B------:R-:W-:Y:S01]  /*97e40*/  IMAD.MOV.U32 R25, RZ, RZ, R3 ;  /* 0x000000ffff197224 */ /* 0x000fe200078e0003 */
[----:B------:R-:W0:Y:S01]  /*97e50*/  S2R R15, SR_TID.X ;  /* 0x00000000000f7919 */ /* 0x000e220000002100 */
[----:B--2---:R1:W-:Y:S04]  /*97e60*/  STL.64 [R1+0xdb50], R4 ;  /* 0x00db500401007387 */ /* 0x0043e80000100a00 */
[----:B------:R-:W2:Y:S04]  /*97e70*/  LDL.LU R28, [R1+0xdb84] ;  /* 0x00db8400011c7983 */ /* 0x000ea80000300800 */
[----:B------:R-:W3:Y:S04]  /*97e80*/  LDL.LU R3, [R1+0xdb80] ;  /* 0x00db800001037983 */ /* 0x000ee80000300800 */
[----:B-1----:R-:W4:Y:S04]  /*97e90*/  LDL.LU R4, [R1+0x120] ;  /* 0x0001200001047983 */ /* 0x002f280000300800 */
[----:B------:R-:W4:Y:S01]  /*97ea0*/  LDL.LU R5, [R1+0x124] ;  /* 0x0001240001057983 */ /* 0x000f220000300800 */
[C---:B0-----:R-:W-:Y:S01]  /*97eb0*/  LOP3.LUT R29, R15.reuse, 0x7, RZ, 0xc0, !PT ;  /* 0x000000070f1d7812 */ /* 0x041fe200078ec0ff */
[----:B------:R-:W-:-:S04]  /*97ec0*/  IMAD.SHL.U32 R14, R15, 0x2, RZ ;  /* 0x000000020f0e7824 */ /* 0x000fc800078e00ff */
[----:B------:R-:W-:Y:S02]  /*97ed0*/  IMAD R29, R29, 0x110, RZ ;  /* 0x000001101d1d7824 */ /* 0x000fe400078e02ff */
[----:B------:R-:W-:-:S03]  /*97ee0*/  IMAD.SHL.U32 R15, R15, 0x80, RZ ;  /* 0x000000800f0f7824 */ /* 0x000fc600078e00ff */
[----:B------:R-:W-:-:S04]  /*97ef0*/  LOP3.LUT R29, R29, 0x10, R14, 0x78, !PT ;  /* 0x000000101d1d7812 */ /* 0x000fc800078e780e */
[----:B------:R-:W-:-:S05]  /*97f00*/  LOP3.LUT R29, R29, 0x800, R15, 0xf8, !PT ;  /* 0x000008001d1d7812 */ /* 0x000fca00078ef80f */
[----:B------:R-:W0:Y:S04]  /*97f10*/  LDSM.16.MT88.4 R16, [R29+UR5+0x21000] ;  /* 0x021000051d10783b */ /* 0x000e280008004200 */
[----:B----4-:R1:W-:Y:S04]  /*97f20*/  STL.64 [R1+0xdb60], R4 ;  /* 0x00db600401007387 */ /* 0x0103e80000100a00 */
[----:B-1----:R-:W4:Y:S04]  /*97f30*/  LDL.LU R4, [R1+0x130] ;  /* 0x0001300001047983 */ /* 0x002f280000300800 */
[----:B------:R-:W4:Y:S04]  /*97f40*/  LDL.LU R5, [R1+0x134] ;  /* 0x0001340001057983 */ /* 0x000f280000300800 */
[----:B------:R1:W-:Y:S02]  /*97f50*/  STL.64 [R1+0xda10], R24 ;  /* 0x00da101801007387 */ /* 0x0003e40000100a00 */
[----:B-1----:R-:W-:-:S02]  /*97f60*/  IMAD.MOV.U32 R24, RZ, RZ, R2 ;  /* 0x000000ffff187224 */ /* 0x002fc400078e0002 */
[----:B------:R-:W-:Y:S01]  /*97f70*/  IMAD.MOV.U32 R25, RZ, RZ, R0 ;  /* 0x000000ffff197224 */ /* 0x000fe200078e0000 */
[----:B------:R-:W2:Y:S04]  /*97f80*/  LDL.LU R2, [R1+0xdb7c] ;  /* 0x00db7c0001027983 */ /* 0x000ea80000300800 */
[----:B------:R-:W2:Y:S04]  /*97f90*/  LDL.LU R0, [R1+0xdb78] ;  /* 0x00db780001007983 */ /* 0x000ea80000300800 */
[----:B------:R-:W2:Y:S04]  /*97fa0*/  LDL.LU.64 R12, [R1+0x2e0] ;  /* 0x0002e000010c7983 */ /* 0x000ea80000300a00 */
[----:B------:R-:W2:Y:S04]  /*97fb0*/  LDL.LU.64 R14, [R1+0x2e8] ;  /* 0x0002e800010e7983 */ /* 0x000ea80000300a00 */
[----:B--2---:R-:W-:Y:S04]  /*97fc0*/  STL.64 [R1+0xdb20], R14 ;  /* 0x00db200e01007387 */ /* 0x004fe80000100a00 */
[----:B------:R1:W-:Y:S04]  /*97fd0*/  STL.64 [R1+0xdb18], R12 ;  /* 0x00db180c01007387 */ /* 0x0003e80000100a00 */
[----:B-1----:R-:W2:Y:S04]  /*97fe0*/  LDL.LU R12, [R1+0xf0] ;  /* 0x0000f000010c7983 */ /* 0x002ea80000300800 */
[----:B------:R-:W2:Y:S04]  /*97ff0*/  LDL.LU R13, [R1+0xf4] ;  /* 0x0000f400010d7983 */ /* 0x000ea80000300800 */
[----:B--2---:R1:W-:Y:S04]  /*98000*/  STL.64 [R1+0xdb30], R12 ;  /* 0x00db300c01007387 */ /* 0x0043e80000100a00 */
[----:B-1----:R-:W2:Y:S04]  /*98010*/  LDL.LU R12, [R1+0x100] ;  /* 0x00010000010c7983 */ /* 0x002ea80000300800 */
[----:B------:R-:W2:Y:S04]  /*98020*/  LDL.LU R13, [R1+0x104] ;  /* 0x00010400010d7983 */ /* 0x000ea80000300800 */
[----:B--2---:R1:W-:Y:S04]  /*98030*/  STL.64 [R1+0xdb58], R12 ;  /* 0x00db580c01007387 */ /* 0x0043e80000100a00 */
[----:B-1----:R-:W2:Y:S04]  /*98040*/  LDL.LU.64 R12, [R1+0x320] ;  /* 0x00032000010c7983 */ /* 0x002ea80000300a00 */
[----:B------:R-:W2:Y:S04]  /*98050*/  LDL.LU.64 R14, [R1+0x328] ;  /* 0x00032800010e7983 */ /* 0x000ea80000300a00 */
[----:B--2---:R-:W-:Y:S04]  /*98060*/  STL.64 [R1+0xdb70], R14 ;  /* 0x00db700e01007387 */ /* 0x004fe80000100a00 */
[----:B------:R1:W-:Y:S04]  /*98070*/  STL.64 [R1+0xdb68], R12 ;  /* 0x00db680c01007387 */ /* 0x0003e80000100a00 */
[----:B-1----:R-:W4:Y:S04]  /*98080*/  LDL.LU.64 R12, [R1+0x330] ;  /* 0x00033000010c7983 */ /* 0x002f280000300a00 */
[----:B------:R-:W4:Y:S04]  /*98090*/  LDL.LU.64 R14, [R1+0x338] ;  /* 0x00033800010e7983 */ /* 0x000f280000300a00 */
[----:B------:R1:W-:Y:S04]  /*980a0*/  STL.64 [R1+0xda28], R24 ;  /* 0x00da281801007387 */ /* 0x0003e80000100a00 */
[----:B-1----:R-:W2:Y:S04]  /*980b0*/  LDL.LU.64 R24, [R1+0x310] ;  /* 0x0003100001187983 */ /* 0x002ea80000300a00 */
[----:B------:R-:W2:Y:S04]  /*980c0*/  LDL.LU.64 R26, [R1+0x318] ;  /* 0x00031800011a7983 */ /* 0x000ea80000300a00 */
[----:B0-----:R-:W-:Y:S04]  /*980d0*/  STL.64 [R1+0xd9b8], R18 ;  /* 0x00d9b81201007387 */ /* 0x001fe80000100a00 */
[----:B------:R0:W-:Y:S04]  /*980e0*/  STL.64 [R1+0xd9b0], R16 ;  /* 0x00d9b01001007387 */ /* 0x0001e80000100a00 */
[----:B0-----:R-:W2:Y:S04]  /*980f0*/  LDL.LU R16, [R1+0xd0] ;  /* 0x0000d00001107983 */ /* 0x001ea80000300800 */
[----:B------:R-:W2:Y:S04]  /*98100*/  LDL.LU R17, [R1+0xd4] ;  /* 0x0000d40001117983 */ /* 0x000ea80000300800 */
[----:B--2---:R0:W-:Y:S04]  /*98110*/  STL.64 [R1+0xdb28], R16 ;  /* 0x00db281001007387 */ /* 0x0041e80000100a00 */
[----:B0-----:R-:W2:Y:S04]  /*98120*/  LDL.LU.64 R16, [R1+0x2f0] ;  /* 0x0002f00001107983 */ /* 0x001ea80000300a00 */
[----:B------:R-:W2:Y:S01]  /*98130*/  LDL.LU.64 R18, [R1+0x2f8] ;  /* 0x0002f80001127983 */ /* 0x000ea20000300a00 */
[C---:B----4-:R-:W-:Y:S03]  /*98140*/  HMMA.16816.F32.BF16 R4, R20.reuse, R4, R12 ;  /* 0x000000041404723c */ /* 0x050fe6000004180c */
[----:B--2---:R-:W-:Y:S04]  /*98150*/  STL.64 [R1+0xdb40], R18 ;  /* 0x00db401201007387 */ /* 0x004fe80000100a00 */
[----:B------:R0:W-:Y:S04]  /*98160*/  STL.64 [R1+0xdb38], R16 ;  /* 0x00db381001007387 */ /* 0x0001e80000100a00 */
[----:B0-----:R-:W2:Y:S04]  /*98170*/  LDL.LU.64 R16, [R1+0x300] ;  /* 0x0003000001107983 */ /* 0x001ea80000300a00 */
[----:B------:R-:W2:Y:S04]  /*98180*/  LDL.LU.64 R18, [R1+0x308] ;  /* 0x0003080001127983 */ /* 0x000ea80000300a00 */
        /* <DEDUP_REMOVED lines=12> */
[----:B0-----:R-:W3:Y:S01]  /*98250*/  LDL.LU.64 R4, [R1+0xdb50] ;  /* 0x00db500001047983 */ /* 0x001ee20000300a00 */
[C---:B--2---:R-:W-:Y:S08]  /*98260*/  HMMA.16816.F32.BF16 R12, R20.reuse, R12, R16 ;  /* 0x0000000c140c723c */ /* 0x044ff00000041810 */
[----:B---3--:R-:W-:Y:S01]  /*98270*/  HMMA.16816.F32.BF16 R24, R20, R4, R24 ;  /* 0x000000041418723c */ /* 0x008fe20000041818 */
[----:B------:R-:W2:Y:S04]  /*98280*/  LDL.LU.64 R4, [R1+0x2b0] ;  /* 0x0002b00001047983 */ /* 0x000ea80000300a00 */
[----:B-1----:R-:W2:-:S14]  /*98290*/  LDL.LU.64 R6, [R1+0x2b8] ;  /* 0x0002b80001067983 */ /* 0x002e9c0000300a00 */
[----:B------:R0:W-:Y:S04]  /*982a0*/  STL.64 [R1+0x310], R24 ;  /* 0x0003101801007387 */ /* 0x0001e80000100a00 */
[----:B------:R-:W-:Y:S01]  /*982b0*/  STL.64 [R1+0x318], R26 ;  /* 0x0003181a01007387 */ /* 0x000fe20000100a00 */
[----:B0-----:R-:W-:Y:S02]  /*982c0*/  IMAD.MOV.U32 R24, RZ, RZ, R3 ;  /* 0x000000ffff187224 */ /* 0x001fe400078e0003 */
[----:B------:R-:W-:Y:S01]  /*982d0*/  IMAD.MOV.U32 R25, RZ, RZ, R28 ;  /* 0x000000ffff197224 */ /* 0x000fe200078e001c */
[----:B------:R-:W3:Y:S04]  /*982e0*/  LDL.LU R3, [R1+0xdb4c] ;  /* 0x00db4c0001037983 */ /* 0x000ee80000300800 */
[----:B------:R-:W2:Y:S04]  /*982f0*/  LDL.LU R28, [R1+0xdb48] ;  /* 0x00db4800011c7983 */ /* 0x000ea80000300800 */
[----:B------:R0:W-:Y:S04]  /*98300*/  STL.64 [R1+0xda40], R24 ;  /* 0x00da401801007387 */ /* 0x0001e80000100a00 */
[----:B0-----:R-:W2:Y:S04]  /*98310*/  LDL.LU R24, [R1+0xe0] ;  /* 0x0000e00001187983 */ /* 0x001ea80000300800 */
[----:B------:R-:W2:Y:S04]  /*98320*/  LDL.LU R25, [R1+0xe4] ;  /* 0x0000e40001197983 */ /* 0x000ea80000300800 */
[----:B------:R-:W2:Y:S04]  /*98330*/  LDL.LU.64 R18, [R1+0xdb40] ;  /* 0x00db400001127983 */ /* 0x000ea80000300a00 */
[----:B------:R-:W2:Y:S04]  /*98340*/  LDL.LU.64 R16, [R1+0xdb38] ;  /* 0x00db380001107983 */ /* 0x000ea80000300a00 */
[----:B------:R0:W-:Y:S04]  /*98350*/  STL.64 [R1+0x300], R12 ;  /* 0x0003000c01007387 */ /* 0x0001e80000100a00 */
[----:B------:R2:W-:Y:S04]  /*98360*/  STL.64 [R1+0x308], R14 ;  /* 0x0003080e01007387 */ /* 0x0005e80000100a00 */
[----:B0-----:R-:W2:Y:S02]  /*98370*/  LDL.LU.64 R12, [R1+0xdb30] ;  /* 0x00db3000010c7983 */ /* 0x001ea40000300a00 */
[----:B--2---:R-:W-:Y:S02]  /*98380*/  HMMA.16816.F32.BF16 R12, R20, R12, R16 ;  /* 0x0000000c140c723c */ /* 0x004fe40000041810 */
[----:B------:R-:W4:-:S15]  /*98390*/  LDL.LU.64 R16, [R1+0xdb28] ;  /* 0x00db280001107983 */ /* 0x000f1e0000300a00 */
[----:B------:R-:W-:Y:S02]  /*983a0*/  NOP ;  /* 0x0000000000007918 */ /* 0x000fe40000000000 */
[----:B------:R-:W-:Y:S04]  /*983b0*/  STL.64 [R1+0x2f0], R12 ;  /* 0x0002f00c01007387 */ /* 0x000fe80000100a00 */
[----:B------:R0:W-:Y:S04]  /*983c0*/  STL.64 [R1+0x2f8], R14 ;  /* 0x0002f80e01007387 */ /* 0x0001e80000100a00 */
[----:B0-----:R-:W2:Y:S04]  /*983d0*/  LDL.LU.64 R14, [R1+0xdb20] ;  /* 0x00db2000010e7983 */ /* 0x001ea80000300a00 */
[----:B------:R-:W2:Y:S01]  /*983e0*/  LDL.LU.64 R12, [R1+0xdb18] ;  /* 0x00db1800010c7983 */ /* 0x000ea20000300a00 */
[C---:B----4-:R-:W-:Y:S08]  /*983f0*/  HMMA.16816.F32.BF16 R16, R20.reuse, R16, R8 ;  /* 0x000000101410723c */ /* 0x050ff00000041808 */
[----:B--2---:R-:W-:Y:S01]  /*98400*/  HMMA.16816.F32.BF16 R24, R20, R24, R12 ;  /* 0x000000181418723c */ /* 0x004fe2000004180c */
[----:B------:R-:W2:-:S15]  /*98410*/  LDL.LU.64 R12, [R1+0xdb10] ;  /* 0x00db1000010c7983 */ /* 0x000e9e0000300a00 */
[----:B------:R-:W-:-:S03]  /*98420*/  NOP ;  /* 0x0000000000007918 */ /* 0x000fc60000000000 */
[----:B------:R0:W-:Y:S04]  /*98430*/  STL.64 [R1+0x2e0], R24 ;  /* 0x0002e01801007387 */ /* 0x0001e80000100a00 */
[----:B------:R-:W-:Y:S01]  /*98440*/  STL.64 [R1+0x2e8], R26 ;  /* 0x0002e81a01007387 */ /* 0x000fe20000100a00 */
[----:B0-----:R-:W-:Y:S02]  /*98450*/  IMAD.MOV.U32 R24, RZ, RZ, R0 ;  /* 0x000000ffff187224 */ /* 0x001fe400078e0000 */
[----:B------:R-:W-:Y:S01]  /*98460*/  IMAD.MOV.U32 R25, RZ, RZ, R2 ;  /* 0x000000ffff197224 */ /* 0x000fe200078e0002 */
[----:B------:R-:W4:Y:S04]  /*98470*/  LDL.LU R0, [R1+0xdb0c] ;  /* 0x00db0c0001007983 */ /* 0x000f280000300800 */
[----:B------:R-:W2:Y:S04]  /*98480*/  LDL.LU R2, [R1+0xdb08] ;  /* 0x00db080001027983 */ /* 0x000ea80000300800 */
[----:B------:R0:W-:Y:S04]  /*98490*/  STL.64 [R1+0xda58], R24 ;  /* 0x00da581801007387 */ /* 0x0001e80000100a00 */
[----:B0-----:R-:W4:Y:S04]  /*984a0*/  LDL.LU.64 R24, [R1+0x2c0] ;  /* 0x0002c00001187983 */ /* 0x001f280000300a00 */
[----:B------:R-:W4:Y:S04]  /*984b0*/  LDL.LU.64 R26, [R1+0x2c8] ;  /* 0x0002c800011a7983 */ /* 0x000f280000300a00 */
[----:B------:R-:W4:Y:S04]  /*984c0*/  LDL.LU.64 R8, [R1+0xdb00] ;  /* 0x00db000001087983 */ /* 0x000f280000300a00 */
[----:B------:R0:W-:Y:S04]  /*984d0*/  STL.64 [R1+0x2d0], R16 ;  /* 0x0002d01001007387 */ /* 0x0001e80000100a00 */
[----:B------:R-:W-:Y:S01]  /*984e0*/  STL.64 [R1+0x2d8], R18 ;  /* 0x0002d81201007387 */ /* 0x000fe20000100a00 */
[----:B0-----:R-:W-:-:S02]  /*984f0*/  IMAD.MOV.U32 R16, RZ, RZ, R28 ;  /* 0x000000ffff107224 */ /* 0x001fc400078e001c */
[----:B---3--:R-:W-:Y:S01]  /*98500*/  IMAD.MOV.U32 R17, RZ, RZ, R3 ;  /* 0x000000ffff117224 */ /* 0x008fe200078e0003 */
[----:B------:R-:W3:Y:S04]  /*98510*/  LDL.LU R28, [R1+0xdafc] ;  /* 0x00dafc00011c7983 */ /* 0x000ee80000300800 */
[----:B------:R-:W3:Y:S04]  /*98520*/  LDL.LU R3, [R1+0xdaf8] ;  /* 0x00daf80001037983 */ /* 0x000ee80000300800 */
[----:B------:R2:W-:Y:S02]  /*98530*/  STL.64 [R1+0xda60], R16 ;  /* 0x00da601001007387 */ /* 0x0005e40000100a00 */
[----:B--2---:R-:W-:-:S02]  /*98540*/  IMAD.MOV.U32 R16, RZ, RZ, R2 ;  /* 0x000000ffff107224 */ /* 0x004fc400078e0002 */
[----:B------:R-:W2:Y:S01]  /*98550*/  LDL.LU R2, [R1+0xdaf4] ;  /* 0x00daf40001027983 */ /* 0x000ea20000300800 */
[----:B----4-:R-:W-:Y:S01]  /*98560*/  HMMA.16816.F32.BF16 R8, R20, R8, R24 ;  /* 0x000000081408723c */ /* 0x010fe20000041818 */
[----:B------:R-:W-:-:S15]  /*98570*/  IMAD.MOV.U32 R17, RZ, RZ, R0 ;  /* 0x000000ffff117224 */ /* 0x000fde00078e0000 */
[----:B------:R-:W-:-:S03]  /*98580*/  NOP ;  /* 0x0000000000007918 */ /* 0x000fc60000000000 */
[----:B------:R-:W-:Y:S04]  /*98590*/  STL.64 [R1+0x2c0], R8 ;  /* 0x0002c00801007387 */ /* 0x000fe80000100a00 */
[----:B------:R-:W-:Y:S04]  /*985a0*/  STL.64 [R1+0x2c8], R10 ;  /* 0x0002c80a01007387 */ /* 0x000fe80000100a00 */
[----:B------:R-:W4:Y:S01]  /*985b0*/  LDL.LU R0, [R1+0xdaf0] ;  /* 0x00daf00001007983 */ /* 0x000f220000300800 */
[----:B------:R-:W-:Y:S03]  /*985c0*/  HMMA.16816.F32.BF16 R4, R20, R12, R4 ;  /* 0x0000000c1404723c */ /* 0x000fe60000041804 */
[----:B------:R3:W-:Y:S02]  /*985d0*/  STL.64 [R1+0xda78], R16 ;  /* 0x00da781001007387 */ /* 0x0007e40000100a00 */
[----:B---3--:R-:W-:-:S02]  /*985e0*/  IMAD.MOV.U32 R16, RZ, RZ, R3 ;  /* 0x000000ffff107224 */ /* 0x008fc400078e0003 */
[----:B------:R-:W-:Y:S01]  /*985f0*/  IMAD.MOV.U32 R17, RZ, RZ, R28 ;  /* 0x000000ffff117224 */ /* 0x000fe200078e001c */
[----:B------:R-:W3:Y:S11]  /*98600*/  LDL.LU R3, [R1+0xdaec] ;  /* 0x00daec0001037983 */ /* 0x000ef60000300800 */
[----:B------:R-:W-:Y:S04]  /*98610*/  STL.64 [R1+0x2b0], R4 ;  /* 0x0002b00401007387 */ /* 0x000fe80000100a00 */
[----:B------:R-:W-:Y:S04]  /*98620*/  STL.64 [R1+0x2b8], R6 ;  /* 0x0002b80601007387 */ /* 0x000fe80000100a00 */
[----:B------:R-:W3:Y:S04]  /*98630*/  LDL.LU R28, [R1+0xdae8] ;  /* 0x00dae800011c7983 */ /* 0x000ee80000300800 */
[----:B------:R2:W-:Y:S02]  /*98640*/  STL.64 [R1+0xda90], R16 ;  /* 0x00da901001007387 */ /* 0x0005e40000100a00 */
[----:B--2---:R-:W-:-:S02]  /*98650*/  IMAD.MOV.U32 R16, RZ, RZ, R2 ;  /* 0x000000ffff107224 */ /* 0x004fc400078e0002 */
[----:B------:R-:W2:Y:S01]  /*98660*/  LDL.LU R2, [R1+0xdae4] ;  /* 0x00dae40001027983 */ /* 0x000ea20000300800 */
[----:B----4-:R-:W-:-:S03]  /*98670*/  IMAD.MOV.U32 R17, RZ, RZ, R0 ;  /* 0x000000ffff117224 */ /* 0x010fc600078e0000 */
[----:B------:R-:W4:Y:S04]  /*98680*/  LDL.LU R0, [R1+0xdae0] ;  /* 0x00dae00001007983 */ /* 0x000f280000300800 */
[----:B------:R0:W-:Y:S04]  /*98690*/  STL.64 [R1+0xdaa8], R16 ;  /* 0x00daa81001007387 */ /* 0x0001e80000100a00 */
[----:B0-----:R-:W2:Y:S04]  /*986a0*/  LDL.LU R16, [R1+0x80] ;  /* 0x0000800001107983 */ /* 0x001ea80000300800 */
[----:B------:R-:W2:Y:S04]  /*986b0*/  LDL.LU R17, [R1+0x84] ;  /* 0x0000840001117983 */ /* 0x000ea80000300800 */
[----:B--2---:R3:W-:Y:S02]  /*986c0*/  STL.64 [R1+0xdac0], R16 ;  /* 0x00dac01001007387 */ /* 0x0047e40000100a00 */
[----:B---3--:R-:W-:-:S02]  /*986d0*/  IMAD.MOV.U32 R16, RZ, RZ, R28 ;  /* 0x000000ffff107224 */ /* 0x008fc400078e001c */
[----:B------:R-:W-:-:S05]  /*986e0*/  IMAD.MOV.U32 R17, RZ, RZ, R3 ;  /* 0x000000ffff117224 */ /* 0x000fca00078e0003 */
[----:B------:R0:W-:Y:S04]  /*986f0*/  STL.64 [R1+0xdad8], R16 ;  /* 0x00dad81001007387 */ /* 0x0001e80000100a00 */
[----:B0-----:R-:W2:Y:S04]  /*98700*/  LDL.LU.64 R16, [R1+0x2a0] ;  /* 0x0002a00001107983 */ /* 0x001ea80000300a00 */
[----:B------:R-:W2:Y:S04]  /*98710*/  LDL.LU.64 R18, [R1+0x2a8] ;  /* 0x0002a80001127983 */ /* 0x000ea80000300a00 */
[----:B------:R-:W3:Y:S04]  /*98720*/  LDL.LU.64 R24, [R1+0x1250] ;  /* 0x0012500001187983 */ /* 0x000ee80000300a00 */
[----:B------:R-:W2:Y:S04]  /*98730*/  LDL.LU.64 R26, [R1+0x1258] ;  /* 0x00125800011a7983 */ /* 0x000ea80000300a00 */
[----:B--2---:R-:W-:Y:S04]  /*98740*/  STL.64 [R1+0xda70], R26 ;  /* 0x00da701a01007387 */ /* 0x004fe80000100a00 */
[----:B---3--:R0:W-:Y:S04]  /*98750*/  STL.64 [R1+0xda68], R24 ;  /* 0x00da681801007387 */ /* 0x0081e80000100a00 */
[----:B0-----:R-:W2:Y:S04]  /*98760*/  LDL.LU.64 R24, [R1+0x1260] ;  /* 0x0012600001187983 */ /* 0x001ea80000300a00 */
[----:B------:R-:W3:Y:S04]  /*98770*/  LDL.LU.64 R26, [R1+0x1268] ;  /* 0x00126800011a7983 */ /* 0x000ee80000300a00 */
[----:B---3--:R-:W-:Y:S04]  /*98780*/  STL.64 [R1+0xda88], R26 ;  /* 0x00da881a01007387 */ /* 0x008fe80000100a00 */
[----:B--2---:R0:W-:Y:S04]  /*98790*/  STL.64 [R1+0xda80], R24 ;  /* 0x00da801801007387 */ /* 0x0041e80000100a00 */
        /* <DEDUP_REMOVED lines=27> */
[----:B------:R-:W3:Y:S01]  /*98950*/  LDL.LU.64 R14, [R1+0x1238] ;  /* 0x00123800010e7983 */ /* 0x000ee20000300a00 */
[----:B------:R-:W-:-:S02]  /*98960*/  IMAD.MOV.U32 R4, RZ, RZ, R2 ;  /* 0x000000ffff047224 */ /* 0x000fc400078e0002 */
[----:B----4-:R-:W-:-:S07]  /*98970*/  IMAD.MOV.U32 R5, RZ, RZ, R0 ;  /* 0x000000ffff057224 */ /* 0x010fce00078e0000 */
[C---:B------:R-:W-:Y:S01]  /*98980*/  HMMA.16816.F32.BF16 R4, R20.reuse, R4, R16 ;  /* 0x000000041404723c */ /* 0x040fe20000041810 */
[----:B---3--:R-:W-:Y:S04]  /*98990*/  STL.64 [R1+0xda50], R14 ;  /* 0x00da500e01007387 */ /* 0x008fe80000100a00 */
[----:B--2---:R0:W-:Y:S04]  /*989a0*/  STL.64 [R1+0xda48], R12 ;  /* 0x00da480c01007387 */ /* 0x0041e80000100a00 */
[----:B0-----:R-:W2:Y:S04]  /*989b0*/  LDL.LU.64 R12, [R1+0x1240] ;  /* 0x00124000010c7983 */ /* 0x001ea80000300a00 */
[----:B------:R-:W2:Y:S04]  /*989c0*/  LDL.LU.64 R14, [R1+0x1248] ;  /* 0x00124800010e7983 */ /* 0x000ea80000300a00 */
[----:B------:R-:W3:Y:S04]  /*989d0*/  LDL.LU.64 R8, [R1+0x11f0] ;  /* 0x0011f00001087983 */ /* 0x000ee80000300a00 */
[----:B------:R-:W3:Y:S04]  /*989e0*/  LDL.LU.64 R10, [R1+0x11f8] ;  /* 0x0011f800010a7983 */ /* 0x000ee80000300a00 */
[----:B------:R-:W4:Y:S04]  /*989f0*/  LDL.LU.64 R16, [R1+0xdad8] ;  /* 0x00dad80001107983 */ /* 0x000f280000300a00 */
[----:B------:R0:W-:Y:S04]  /*98a00*/  STL.64 [R1+0x2a0], R4 ;  /* 0x0002a00401007387 */ /* 0x0001e80000100a00 */
[----:B------:R1:W-:Y:S04]  /*98a10*/  STL.64 [R1+0x2a8], R6 ;  /* 0x0002a80601007387 */ /* 0x0003e80000100a00 */
[----:B0-----:R-:W2:Y:S04]  /*98a20*/  LDL.LU.64 R4, [R1+0x11e0] ;  /* 0x0011e00001047983 */ /* 0x001ea80000300a00 */
[----:B-1----:R-:W2:Y:S01]  /*98a30*/  LDL.LU.64 R6, [R1+0x11e8] ;  /* 0x0011e80001067983 */ /* 0x002ea20000300a00 */
[----:B----4-:R-:W-:Y:S03]  /*98a40*/  HMMA.16816.F32.BF16 R16, R20, R16, R24 ;  /* 0x000000101410723c */ /* 0x010fe60000041818 */
[----:B------:R-:W4:Y:S04]  /*98a50*/  LDL.LU.64 R26, [R1+0xdad0] ;  /* 0x00dad000011a7983 */ /* 0x000f280000300a00 */
[----:B------:R-:W4:-:S12]  /*98a60*/  LDL.LU.64 R24, [R1+0xdac8] ;  /* 0x00dac80001187983 */ /* 0x000f180000300a00 */
[----:B------:R0:W-:Y:S04]  /*98a70*/  STL.64 [R1+0x290], R16 ;  /* 0x0002901001007387 */ /* 0x0001e80000100a00 */
[----:B------:R4:W-:Y:S04]  /*98a80*/  STL.64 [R1+0x298], R18 ;  /* 0x0002981201007387 */ /* 0x0009e80000100a00 */
[----:B0-----:R-:W4:Y:S02]  /*98a90*/  LDL.LU.64 R16, [R1+0xdac0] ;  /* 0x00dac00001107983 */ /* 0x001f240000300a00 */
[----:B----4-:R-:W-:Y:S02]  /*98aa0*/  HMMA.16816.F32.BF16 R16, R20, R16, R24 ;  /* 0x000000101410723c */ /* 0x010fe40000041818 */
[----:B------:R-:W4:Y:S04]  /*98ab0*/  LDL.LU.64 R26, [R1+0xdab8] ;  /* 0x00dab800011a7983 */ /* 0x000f280000300a00 */
[----:B------:R-:W4:-:S13]  /*98ac0*/  LDL.LU.64 R24, [R1+0xdab0] ;  /* 0x00dab00001187983 */ /* 0x000f1a0000300a00 */
        /* <DEDUP_REMOVED lines=22> */
[----:B------:R-:W2:-:S15]  /*98c30*/  LDL.LU.64 R24, [R1+0xda58] ;  /* 0x00da580001187983 */ /* 0x000e9e0000300a00 */
[----:B------:R-:W-:Y:S02]  /*98c40*/  NOP ;  /* 0x0000000000007918 */ /* 0x000fe40000000000 */
[----:B------:R0:W-:Y:S04]  /*98c50*/  STL.64 [R1+0x240], R16 ;  /* 0x0002401001007387 */ /* 0x0001e80000100a00 */
[----:B------:R1:W-:Y:S04]  /*98c60*/  STL.64 [R1+0x248], R18 ;  /* 0x0002481201007387 */ /* 0x0003e80000100a00 */
[----:B0-----:R-:W4:Y:S04]  /*98c70*/  LDL.LU.64 R16, [R1+0x11d0] ;  /* 0x0011d00001107983 */ /* 0x001f280000300a00 */
[----:B-1----:R-:W4:Y:S01]  /*98c80*/  LDL.LU.64 R18, [R1+0x11d8] ;  /* 0x0011d80001127983 */ /* 0x002f220000300a00 */
        /* <DEDUP_REMOVED lines=24> */
[----:B------:R-:W2:Y:S02]  /*98e10*/  LDL.LU.64 R24, [R1+0xd9f0] ;  /* 0x00d9f00001187983 */ /* 0x000ea40000300a00 */
[----:B--2---:R-:W-:-:S15]  /*98e20*/  HMMA.16816.F32.BF16 R12, R20, R24, R12 ;  /* 0x00000018140c723c */ /* 0x004fde000004180c */
[----:B------:R-:W-:-:S04]  /*98e30*/  NOP ;  /* 0x0000000000007918 */ /* 0x000fc80000000000 */
        /* <DEDUP_REMOVED lines=9> */
[----:B------:R-:W3:Y:S04]  /*98ed0*/  LDL.LU.64 R8, [R1+0xd9d0] ;  /* 0x00d9d00001087983 */ /* 0x000ee80000300a00 */
[----:B--2---:R0:W-:Y:S04]  /*98ee0*/  STL.64 [R1+0xd998], R14 ;  /* 0x00d9980e01007387 */ /* 0x0041e80000100a00 */
[----:B0-----:R-:W2:Y:S01]  /*98ef0*/  LDL.64 R14, [R1+0x1b8] ;  /* 0x0001b800010e7983 */ /* 0x001ea20000100a00 */
[----:B---3--:R-:W-:-:S15]  /*98f00*/  HMMA.16816.F32.BF16 R4, R20, R8, R4 ;  /* 0x000000081404723c */ /* 0x008fde0000041804 */
[----:B------:R-:W-:-:S04]  /*98f10*/  NOP ;  /* 0x0000000000007918 */ /* 0x000fc80000000000 */
[----:B------:R-:W-:Y:S02]  /*98f20*/  IMAD.MOV.U32 R2, RZ, RZ, R6 ;  /* 0x000000ffff027224 */ /* 0x000fe400078e0006 */
[----:B------:R-:W-:Y:S02]  /*98f30*/  IMAD.MOV.U32 R0, RZ, RZ, R7 ;  /* 0x000000ffff007224 */ /* 0x000fe400078e0007 */
[----:B------:R-:W-:Y:S02]  /*98f40*/  IMAD.MOV.U32 R24, RZ, RZ, R4 ;  /* 0x000000ffff187224 */ /* 0x000fe400078e0004 */
[----:B------:R-:W-:Y:S01]  /*98f50*/  IMAD.MOV.U32 R3, RZ, RZ, R5 ;  /* 0x000000ffff037224 */ /* 0x000fe200078e0005 */
[----:B------:R-:W3:Y:S04]  /*98f60*/  LDL.LU.64 R6, [R1+0xd9c8] ;  /* 0x00d9c80001067983 */ /* 0x000ee80000300a00 */
[----:B------:R-:W4:Y:S04]  /*98f70*/  LDL.LU.64 R4, [R1+0xd9c0] ;  /* 0x00d9c00001047983 */ /* 0x000f280000300a00 */
[----:B------:R-:W-:Y:S04]  /*98f80*/  STL [R1+0xc6c8], R0 ;  /* 0x00c6c80001007387 */ /* 0x000fe80000100800 */
[----:B------:R-:W-:Y:S04]  /*98f90*/  STL [R1+0xc6c4], R2 ;  /* 0x00c6c40201007387 */ /* 0x000fe80000100800 */
[----:B------:R-:W-:Y:S01]  /*98fa0*/  STL [R1+0xc6c0], R3 ;  /* 0x00c6c00301007387 */ /* 0x000fe20000100800 */
[----:B----4-:R-:W-:Y:S03]  /*98fb0*/  HMMA.16816.F32.BF16 R20, R20, R4, R16 ;  /* 0x000000041414723c */ /* 0x010fe60000041810 */
[----:B------:R-:W4:Y:S04]  /*98fc0*/  LDL.LU.64 R18, [R1+0xd9b8] ;  /* 0x00d9b80001127983 */ /* 0x000f280000300a00 */
[----:B------:R-:W4:-:S12]  /*98fd0*/  LDL.LU.64 R16, [R1+0xd9b0] ;  /* 0x00d9b00001107983 */ /* 0x000f180000300a00 */
[----:B------:R-:W-:Y:S04]  /*98fe0*/  STL.64 [R1+0x1c0], R20 ;  /* 0x0001c01401007387 */ /* 0x000fe80000100a00 */
[----:B---3--:R0:W-:Y:S04]  /*98ff0*/  STL.64 [R1+0xd978], R6 ;  /* 0x00d9780601007387 */ /* 0x0081e80000100a00 */
[----:B0-----:R-:W3:Y:S04]  /*99000*/  LDL R6, [R1+0x1a8] ;  /* 0x0001a80001067983 */ /* 0x001ee80000100800 */
[----:B------:R-:W3:Y:S01]  /*99010*/  LDL R7, [R1+0x1ac] ;  /* 0x0001ac0001077983 */ /* 0x000ee20000100800 */
[----:B------:R-:W-:-:S02]  /*99020*/  IMAD.MOV.U32 R28, RZ, RZ, R22 ;  /* 0x000000ffff1c7224 */ /* 0x000fc400078e0016 */
[----:B------:R-:W-:Y:S02]  /*99030*/  IMAD.MOV.U32 R25, RZ, RZ, R23 ;  /* 0x000000ffff197224 */ /* 0x000fe400078e0017 */
[----:B------:R-:W0:Y:S04]  /*99040*/  LDSM.16.MT88.4 R20, [R29+UR5+0x21080] ;  /* 0x021080051d14783b */ /* 0x000e280008004200 */
[----:B---3--:R1:W-:Y:S04]  /*99050*/  STL.64 [R1+0xd990], R6 ;  /* 0x00d9900601007387 */ /* 0x0083e80000100a00 */
[----:B------:R-:W4:Y:S04]  /*99060*/  LDL.LU R4, [R1+0x11b0] ;  /* 0x0011b00001047983 */ /* 0x000f280000300800 */
[----:B------:R-:W4:Y:S04]  /*99070*/  LDL.LU R5, [R1+0x11b4] ;  /* 0x0011b40001057983 */ /* 0x000f280000300800 */
[----:B-1----:R-:W4:Y:S04]  /*99080*/  LDL.LU R6, [R1+0x11b8] ;  /* 0x0011b80001067983 */ /* 0x002f280000300800 */
[----:B------:R-:W4:Y:S04]  /*99090*/  LDL.LU R7, [R1+0x11bc] ;  /* 0x0011bc0001077983 */ /* 0x000f280000300800 */
[----:B------:R-:W-:Y:S04]  /*990a0*/  STL [R1+0xc6e4], R25 ;  /* 0x00c6e41901007387 */ /* 0x000fe80000100800 */
[----:B------:R-:W-:Y:S04]  /*990b0*/  STL [R1+0xc6cc], R28 ;  /* 0x00c6cc1c01007387 */ /* 0x000fe80000100800 */
[----:B0-----:R0:W-:Y:S04]  /*990c0*/  STL.64 [R1+0xd740], R22 ;  /* 0x00d7401601007387 */ /* 0x0011e80000100a00 */
[----:B------:R1:W-:Y:S04]  /*990d0*/  STL.64 [R1+0xd738], R20 ;  /* 0x00d7381401007387 */ /* 0x0003e80000100a00 */
[----:B0-----:R-:W3:Y:S04]  /*990e0*/  LDL R22, [R1+0x188] ;  /* 0x0001880001167983 */ /* 0x001ee80000100800 */
[----:B------:R-:W3:Y:S01]  /*990f0*/  LDL R23, [R1+0x18c] ;  /* 0x00018c0001177983 */ /* 0x000ee20000100800 */
[----:B-1----:R-:W-:-:S02]  /*99100*/  IMAD.MOV.U32 R20, RZ, RZ, R10 ;  /* 0x000000ffff147224 */ /* 0x002fc400078e000a */
[----:B------:R-:W-:Y:S02]  /*99110*/  IMAD.MOV.U32 R21, RZ, RZ, R26 ;  /* 0x000000ffff157224 */ /* 0x000fe400078e001a */
[----:B--2---:R-:W-:Y:S02]  /*99120*/  IMAD.MOV.U32 R28, RZ, RZ, R14 ;  /* 0x000000ffff1c7224 */ /* 0x004fe400078e000e */
[----:B------:R-:W-:Y:S01]  /*99130*/  IMAD.MOV.U32 R25, RZ, RZ, R15 ;  /* 0x000000ffff197224 */ /* 0x000fe200078e000f */
[----:B----4-:R-:W-:Y:S01]  /*99140*/  HMMA.16816.F32.BF16 R4, R16, R14, R4 ;  /* 0x0000000e1004723c */ /* 0x010fe20000041804 */
[----:B---3--:R0:W-:Y:S04]  /*99150*/  STL.64 [R1+0xd980], R22 ;  /* 0x00d9801601007387 */ /* 0x0081e80000100a00 */
[----:B------:R-:W2:Y:S04]  /*99160*/  LDL.LU R10, [R1+0xd9ac] ;  /* 0x00d9ac00010a7983 */ /* 0x000ea80000300800 */
[----:B------:R-:W3:Y:S01]  /*99170*/  LDL.LU R26, [R1+0xd9a8] ;  /* 0x00d9a800011a7983 */ /* 0x000ee20000300800 */
[----:B0-----:R-:W-:-:S02]  /*99180*/  IMAD.MOV.U32 R22, RZ, RZ, R27 ;  /* 0x000000ffff167224 */ /* 0x001fc400078e001b */
[----:B------:R-:W-:Y:S01]  /*99190*/  IMAD.MOV.U32 R23, RZ, RZ, R11 ;  /* 0x000000ffff177224 */ /* 0x000fe200078e000b */
[----:B------:R-:W3:Y:S04]  /*991a0*/  LDL.LU R27, [R1+0xd9a4] ;  /* 0x00d9a400011b7983 */ /* 0x000ee80000300800 */
[----:B------:R-:W2:Y:S04]  /*991b0*/  LDL.LU R11, [R1+0xd9a0] ;  /* 0x00d9a000010b7983 */ /* 0x000ea80000300800 */
[----:B------:R-:W4:Y:S01]  /*991c0*/  LDL.LU.64 R14, [R1+0xd998] ;  /* 0x00d99800010e7983 */ /* 0x000f220000300a00 */
[----:B------:R-:W-:-:S02]  /*991d0*/  IMAD.MOV.U32 R9, RZ, RZ, R6 ;  /* 0x000000ffff097224 */ /* 0x000fc400078e0006 */
[----:B------:R-:W-:Y:S02]  /*991e0*/  IMAD.MOV.U32 R8, RZ, RZ, R7 ;  /* 0x000000ffff087224 */ /* 0x000fe400078e0007 */
[----:B------:R-:W2:Y:S04]  /*991f0*/  LDL.LU.64 R6, [R1+0xd990] ;  /* 0x00d9900001067983 */ /* 0x000ea80000300a00 */
[----:B---3--:R-:W-:Y:S04]  /*99200*/  STL.64 [R1+0xd778], R26 ;  /* 0x00d7781a01007387 */ /* 0x008fe80000100a00 */
[----:B------:R4:W-:Y:S02]  /*99210*/  STL.64 [R1+0xd770], R24 ;  /* 0x00d7701801007387 */ /* 0x0009e40000100a00 */
[----:B----4-:R-:W-:-:S02]  /*99220*/  IMAD.MOV.U32 R24, RZ, RZ, R14 ;  /* 0x000000ffff187224 */ /* 0x010fc400078e000e */
[----:B------:R-:W-:Y:S01]  /*99230*/  IMAD.MOV.U32 R25, RZ, RZ, R15 ;  /* 0x000000ffff197224 */ /* 0x000fe200078e000f */
[----:B------:R-:W3:Y:S04]  /*99240*/  LDL.LU R14, [R1+0xd98c] ;  /* 0x00d98c00010e7983 */ /* 0x000ee80000300800 */
[----:B------:R-:W3:Y:S04]  /*99250*/  LDL.LU R15, [R1+0xd988] ;  /* 0x00d98800010f7983 */ /* 0x000ee80000300800 */
[----:B------:R-:W4:Y:S01]  /*99260*/  LDL.LU R26, [R1+0x1188] ;  /* 0x00118800011a7983 */ /* 0x000f220000300800 */
[----:B------:R-:W-:-:S03]  /*99270*/  IMAD.MOV.U32 R12, RZ, RZ, R5 ;  /* 0x000000ffff0c7224 */ /* 0x000fc600078e0005 */
[----:B------:R-:W4:Y:S01]  /*99280*/  LDL.LU R27, [R1+0x118c] ;  /* 0x00118c00011b7983 */ /* 0x000f220000300800 */
[----:B------:R-:W-:-:S03]  /*99290*/  IMAD.MOV.U32 R13, RZ, RZ, R4 ;  /* 0x000000ffff0d7224 */ /* 0x000fc600078e0004 */
[----:B------:R-:W-:Y:S04]  /*992a0*/  STL [R1+0xc7fc], R8 ;  /* 0x00c7fc0801007387 */ /* 0x000fe80000100800 */
[----:B------:R-:W-:Y:S04]  /*992b0*/  STL [R1+0xc7f8], R9 ;  /* 0x00c7f80901007387 */ /* 0x000fe80000100800 */
[----:B--2---:R0:W-:Y:S01]  /*992c0*/  STL.64 [R1+0xd7d8], R10 ;  /* 0x00d7d80a01007387 */ /* 0x0041e20000100a00 */
[----:B------:R-:W-:Y:S03]  /*992d0*/  HMMA.16816.F32.BF16 R4, R16, R6, R20 ;  /* 0x000000061004723c */ /* 0x000fe60000041814 */
[----:B0-----:R-:W2:Y:S04]  /*992e0*/  LDL.64 R10, [R1+0x198] ;  /* 0x00019800010a7983 */ /* 0x001ea80000100a00 */
[----:B------:R0:W-:Y:S04]  /*992f0*/  STL [R1+0xc7f4], R12 ;  /* 0x00c7f40c01007387 */ /* 0x0001e80000100800 */
[----:B------:R1:W-:Y:S04]  /*99300*/  STL [R1+0xc7f0], R13 ;  /* 0x00c7f00d01007387 */ /* 0x0003e80000100800 */
[----:B---3--:R3:W-:Y:S04]  /*99310*/  STL.64 [R1+0xd7b0], R14 ;  /* 0x00d7b00e01007387 */ /* 0x0087e80000100a00 */
[----:B0-----:R-:W4:Y:S04]  /*99320*/  LDL.LU R12, [R1+0x1190] ;  /* 0x00119000010c7983 */ /* 0x001f280000300800 */
[----:B-1----:R-:W4:Y:S04]  /*99330*/  LDL.LU R13, [R1+0x1194] ;  /* 0x00119400010d7983 */ /* 0x002f280000300800 */
[----:B---3--:R-:W4:Y:S04]  /*99340*/  LDL.LU R14, [R1+0x1198] ;  /* 0x00119800010e7983 */ /* 0x008f280000300800 */
[----:B------:R-:W4:Y:S04]  /*99350*/  LDL.LU R15, [R1+0x119c] ;  /* 0x00119c00010f7983 */ /* 0x000f280000300800 */
[----:B------:R-:W3:Y:S01]  /*99360*/  LDL.LU.64 R22, [R1+0xd980] ;  /* 0x00d9800001167983 */ /* 0x000ee20000300a00 */
[----:B--2---:R-:W-:-:S02]  /*99370*/  IMAD.MOV.U32 R2, RZ, RZ, R10 ;  /* 0x000000ffff027224 */ /* 0x004fc400078e000a */
[----:B------:R-:W-:Y:S01]  /*99380*/  IMAD.MOV.U32 R0, RZ, RZ, R11 ;  /* 0x000000ffff007224 */ /* 0x000fe200078e000b */
[----:B------:R-:W-:Y:S04]  /*99390*/  STL.64 [R1+0x11a0], R4 ;  /* 0x0011a00401007387 */ /* 0x000fe80000100a00 */
[----:B------:R0:W-:Y:S04]  /*993a0*/  STL.64 [R1+0x11a8], R6 ;  /* 0x0011a80601007387 */ /* 0x0001e80000100a00 */
[----:B0-----:R-:W2:Y:S01]  /*993b0*/  LDL.LU.64 R6, [R1+0xd978] ;  /* 0x00d9780001067983 */ /* 0x001ea20000300a00 */
[C---:B----4-:R-:W-:Y:S08]  /*993c0*/  HMMA.16816.F32.BF16 R12, R16.reuse, R10, R12 ;  /* 0x0000000a100c723c */ /* 0x050ff0000004180c */
[----:B---3--:R-:W-:Y:S11]  /*993d0*/  HMMA.16816.F32.BF16 R8, R16, R22, R24 ;  /* 0x000000161008723c */ /* 0x008ff60000041818 */
[----:B------:R0:W-:Y:S04]  /*993e0*/  STL.64 [R1+0x1190], R12 ;  /* 0x0011900c01007387 */ /* 0x0001e80000100a00 */
[----:B------:R1:W-:Y:S04]  /*993f0*/  STL.64 [R1+0x1198], R14 ;  /* 0x0011980e01007387 */ /* 0x0003e80000100a00 */
[----:B------:R-:W-:Y:S04]  /*99400*/  STL.64 [R1+0x1180], R8 ;  /* 0x0011800801007387 */ /* 0x000fe80000100a00 */
[----:B------:R-:W-:Y:S04]  /*99410*/  STL [R1+0x1188], R10 ;  /* 0x0011880a01007387 */ /* 0x000fe80000100800 */
[----:B------:R-:W3:Y:S04]  /*99420*/  LDL R26, [R1+0x98] ;  /* 0x00009800011a7983 */ /* 0x000ee80000100800 */
[----:B------:R-:W3:Y:S04]  /*99430*/  LDL R27, [R1+0x9c] ;  /* 0x00009c00011b7983 */ /* 0x000ee80000100800 */
[----:B---3--:R3:W-:Y:S04]  /*99440*/  STL.64 [R1+0xd828], R26 ;  /* 0x00d8281a01007387 */ /* 0x0087e80000100a00 */
[----:B0-----:R-:W4:Y:S04]  /*99450*/  LDL.LU R12, [R1+0x1090] ;  /* 0x00109000010c7983 */ /* 0x001f280000300800 */
[----:B------:R-:W4:Y:S04]  /*99460*/  LDL.LU R13, [R1+0x1094] ;  /* 0x00109400010d7983 */ /* 0x000f280000300800 */
[----:B-1----:R-:W2:Y:S04]  /*99470*/  LDL.LU R14, [R1+0x1098] ;  /* 0x00109800010e7983 */ /* 0x002ea80000300800 */
[----:B------:R-:W2:Y:S04]  /*99480*/  LDL.LU R15, [R1+0x109c] ;  /* 0x00109c00010f7983 */ /* 0x000ea80000300800 */
[----:B--2---:R-:W-:Y:S04]  /*99490*/  STL.64 [R1+0xd838], R14 ;  /* 0x00d8380e01007387 */ /* 0x004fe80000100a00 */
[----:B----4-:R0:W-:Y:S04]  /*994a0*/  STL.64 [R1+0xd830], R12 ;  /* 0x00d8300c01007387 */ /* 0x0101e80000100a00 */
[----:B---3--:R-:W2:Y:S04]  /*994b0*/  LDL R26, [R1+0xa8] ;  /* 0x0000a800011a7983 */ /* 0x008ea80000100800 */
[----:B------:R-:W2:Y:S04]  /*994c0*/  LDL R27, [R1+0xac] ;  /* 0x0000ac00011b7983 */ /* 0x000ea80000100800 */
[----:B--2---:R1:W-:Y:S04]  /*994d0*/  STL.64 [R1+0xd840], R26 ;  /* 0x00d8401a01007387 */ /* 0x0043e80000100a00 */
[----:B0-----:R-:W2:Y:S04]  /*994e0*/  LDL.LU R12, [R1+0x10a0] ;  /* 0x0010a000010c7983 */ /* 0x001ea80000300800 */
[----:B------:R-:W2:Y:S04]  /*994f0*/  LDL.LU R13, [R1+0x10a4] ;  /* 0x0010a400010d7983 */ /* 0x000ea80000300800 */
[----:B------:R-:W3:Y:S04]  /*99500*/  LDL.LU R14, [R1+0x10a8] ;  /* 0x0010a800010e7983 */ /* 0x000ee80000300800 */
[----:B------:R-:W3:Y:S04]  /*99510*/  LDL.LU R15, [R1+0x10ac] ;  /* 0x0010ac00010f7983 */ /* 0x000ee80000300800 */
[----:B---3--:R-:W-:Y:S04]  /*99520*/  STL.64 [R1+0xd850], R14 ;  /* 0x00d8500e01007387 */ /* 0x008fe80000100a00 */
[----:B--2---:R-:W-:Y:S04]  /*99530*/  STL.64 [R1+0xd848], R12 ;  /* 0x00d8480c01007387 */ /* 0x004fe80000100a00 */
[----:B-1----:R-:W2:Y:S04]  /*99540*/  LDL R26, [R1+0xb8] ;  /* 0x0000b800011a7983 */ /* 0x002ea80000100800 */
[----:B------:R-:W2:Y:S04]  /*99550*/  LDL R27, [R1+0xbc] ;  /* 0x0000bc00011b7983 */ /* 0x000ea80000100800 */
[----:B--2---:R0:W-:Y:S04]  /*99560*/  STL.64 [R1+0xd858], R26 ;  /* 0x00d8581a01007387 */ /* 0x0041e80000100a00 */
[----:B0-----:R-:W2:Y:S04]  /*99570*/  LDL.64 R26, [R1+0xc8] ;  /* 0x0000c800011a7983 */ /* 0x001ea80000100a00 */
[----:B--2---:R0:W-:Y:S04]  /*99580*/  STL.64 [R1+0xd870], R26 ;  /* 0x00d8701a01007387 */ /* 0x0041e80000100a00 */
[----:B------:R-:W2:Y:S04]  /*99590*/  LDL.LU R12, [R1+0x10b0] ;  /* 0x0010b000010c7983 */ /* 0x000ea80000300800 */
[----:B------:R-:W2:Y:S04]  /*995a0*/  LDL.LU R13, [R1+0x10b4] ;  /* 0x0010b400010d7983 */ /* 0x000ea80000300800 */
[----:B------:R-:W3:Y:S04]  /*995b0*/  LDL.LU R14, [R1+0x10b8] ;  /* 0x0010b800010e7983 */ /* 0x000ee80000300800 */
[----:B------:R-:W3:Y:S04]  /*995c0*/  LDL.LU R15, [R1+0x10bc] ;  /* 0x0010bc00010f7983 */ /* 0x000ee80000300800 */
[----:B0-----:R-:W4:Y:S04]  /*995d0*/  LDL R26, [R1+0xd8] ;  /* 0x0000d800011a7983 */ /* 0x001f280000100800 */
[----:B------:R-:W4:Y:S04]  /*995e0*/  LDL R27, [R1+0xdc] ;  /* 0x0000dc00011b7983 */ /* 0x000f280000100800 */
[----:B----4-:R0:W-:Y:S04]  /*995f0*/  STL.64 [R1+0xd888], R26 ;  /* 0x00d8881a01007387 */ /* 0x0101e80000100a00 */
[----:B0-----:R-:W4:Y:S04]  /*99600*/  LDL.64 R26, [R1+0xe8] ;  /* 0x0000e800011a7983 */ /* 0x001f280000100a00 */
[----:B----4-:R-:W-:Y:S04]  /*99610*/  STL.64 [R1+0xd8a0], R26 ;  /* 0x00d8a01a01007387 */ /* 0x010fe80000100a00 */
[----:B---3--:R-:W-:Y:S04]  /*99620*/  STL.64 [R1+0xd868], R14 ;  /* 0x00d8680e01007387 */ /* 0x008fe80000100a00 */
[----:B--2---:R0:W-:Y:S04]  /*99630*/  STL.64 [R1+0xd860], R12 ;  /* 0x00d8600c01007387 */ /* 0x0041e80000100a00 */
[----:B0-----:R-:W2:Y:S04]  /*99640*/  LDL.LU R12, [R1+0x10c0] ;  /* 0x0010c000010c7983 */ /* 0x001ea80000300800 */
[----:B------:R-:W2:Y:S04]  /*99650*/  LDL.LU R13, [R1+0x10c4] ;  /* 0x0010c400010d7983 */ /* 0x000ea80000300800 */
[----:B------:R-:W3:Y:S04]  /*99660*/  LDL.LU R14, [R1+0x10c8] ;  /* 0x0010c800010e7983 */ /* 0x000ee80000300800 */
[----:B------:R-:W3:Y:S04]  /*99670*/  LDL.LU R15, [R1+0x10cc] ;  /* 0x0010cc00010f7983 */ /* 0x000ee80000300800 */
[----:B------:R-:W4:Y:S04]  /*99680*/  LDL R26, [R1+0xf8] ;  /* 0x0000f800011a7983 */ /* 0x000f280000100800 */
        /* <DEDUP_REMOVED lines=13> */
[----:B0-----:R-:W4:Y:S04]  /*99760*/  LDL R26, [R1+0x128] ;  /* 0x00012800011a7983 */ /* 0x001f280000100800 */
[----:B------:R-:W4:Y:S04]  /*99770*/  LDL R27, [R1+0x12c] ;  /* 0x00012c00011b7983 */ /* 0x000f280000100800 */
        /* <DEDUP_REMOVED lines=45> */
[----:B---3--:R-:W-:Y:S04]  /*99a50*/  STL.64 [R1+0xd910], R14 ;  /* 0x00d9100e01007387 */ /* 0x008fe80000100a00 */
[----:B--2---:R0:W-:Y:S04]  /*99a60*/  STL.64 [R1+0xd908], R12 ;  /* 0x00d9080c01007387 */ /* 0x0041e80000100a00 */
[----:B0-----:R-:W2:Y:S04]  /*99a70*/  LDL.LU R12, [R1+0x1130] ;  /* 0x00113000010c7983 */ /* 0x001ea80000300800 */
[----:B------:R-:W2:Y:S04]  /*99a80*/  LDL.LU R13, [R1+0x1134] ;  /* 0x00113400010d7983 */ /* 0x000ea80000300800 */
[----:B------:R-:W3:Y:S04]  /*99a90*/  LDL.LU R14, [R1+0x1138] ;  /* 0x00113800010e7983 */ /* 0x000ee80000300800 */
[----:B------:R-:W3:Y:S04]  /*99aa0*/  LDL.LU R15, [R1+0x113c] ;  /* 0x00113c00010f7983 */ /* 0x000ee80000300800 */
        /* <DEDUP_REMOVED lines=20> */
[----:B0-----:R-:W4:Y:S04]  /*99bf0*/  LDL.LU R12, [R1+0x1170] ;  /* 0x00117000010c7983 */ /* 0x001f280000300800 */
[----:B------:R-:W4:Y:S04]  /*99c00*/  LDL.LU R13, [R1+0x1174] ;  /* 0x00117400010d7983 */ /* 0x000f280000300800 */
[----:B------:R-:W4:Y:S04]  /*99c10*/  LDL.LU R14, [R1+0x1178] ;  /* 0x00117800010e7983 */ /* 0x000f280000300800 */
[----:B------:R-:W4:Y:S01]  /*99c20*/  LDL.LU R15, [R1+0x117c] ;  /* 0x00117c00010f7983 */ /* 0x000f220000300800 */
[----:B------:R-:W-:-:S03]  /*99c30*/  IMAD.MOV.U32 R5, RZ, RZ, R11 ;  /* 0x000000ffff057224 */ /* 0x000fc600078e000b */
[----:B------:R-:W2:Y:S04]  /*99c40*/  LDL.LU R8, [R1+0x1080] ;  /* 0x0010800001087983 */ /* 0x000ea80000300800 */
[----:B------:R-:W2:Y:S04]  /*99c50*/  LDL.LU R9, [R1+0x1084] ;  /* 0x0010840001097983 */ /* 0x000ea80000300800 */
[----:B------:R-:W2:Y:S04]  /*99c60*/  LDL.LU R10, [R1+0x1088] ;  /* 0x00108800010a7983 */ /* 0x000ea80000300800 */
[----:B------:R-:W2:Y:S04]  /*99c70*/  LDL.LU R11, [R1+0x108c] ;  /* 0x00108c00010b7983 */ /* 0x000ea80000300800 */
[----:B------:R-:W2:Y:S04]  /*99c80*/  LDL.64 R22, [R1+0x88] ;  /* 0x0000880001167983 */ /* 0x000ea80000100a00 */
[----:B------:R-:W-:Y:S01]  /*99c90*/  STL [R1+0xd4e8], R5 ;  /* 0x00d4e80501007387 */ /* 0x000fe20000100800 */
[----:B----4-:R-:W-:Y:S03]  /*99ca0*/  HMMA.16816.F32.BF16 R24, R16, R26, R12 ;  /* 0x0000001a1018723c */ /* 0x010fe6000004180c */
[----:B------:R-:W3:Y:S04]  /*99cb0*/  LDL.LU.64 R14, [R1+0xd970] ;  /* 0x00d97000010e7983 */ /* 0x000ee80000300a00 */
[----:B------:R-:W3:-:S12]  /*99cc0*/  LDL.LU.64 R12, [R1+0xd968] ;  /* 0x00d96800010c7983 */ /* 0x000ed80000300a00 */
[----:B------:R-:W-:Y:S04]  /*99cd0*/  STL.64 [R1+0x1170], R24 ;  /* 0x0011701801007387 */ /* 0x000fe80000100a00 */
[----:B------:R0:W-:Y:S04]  /*99ce0*/  STL.64 [R1+0x1178], R26 ;  /* 0x0011781a01007387 */ /* 0x0001e80000100a00 */
[----:B0-----:R-:W3:Y:S02]  /*99cf0*/  LDL.LU.64 R26, [R1+0xd960] ;  /* 0x00d96000011a7983 */ /* 0x001ee40000300a00 */
[----:B---3--:R-:W-:Y:S02]  /*99d00*/  HMMA.16816.F32.BF16 R24, R16, R26, R12 ;  /* 0x0000001a1018723c */ /* 0x008fe4000004180c */
[----:B------:R-:W3:Y:S04]  /*99d10*/  LDL.LU.64 R14, [R1+0xd958] ;  /* 0x00d95800010e7983 */ /* 0x000ee80000300a00 */
[----:B------:R-:W3:-:S13]  /*99d20*/  LDL.LU.64 R12, [R1+0xd950] ;  /* 0x00d95000010c7983 */ /* 0x000eda0000300a00 */
        /* <DEDUP_REMOVED lines=42> */
[----:B------:R-:W-:Y:S04]  /*99fd0*/  STL [R1+0xd6a4], R3 ;  /* 0x00d6a40301007387 */ /* 0x000fe80000100800 */
[----:B------:R-:W-:Y:S01]  /*99fe0*/  STL [R1+0xd6a0], R4 ;  /* 0x00d6a00401007387 */ /* 0x000fe20000100800 */
[----:B---3--:R-:W-:Y:S03]  /*99ff0*/  HMMA.16816.F32.BF16 R24, R16, R26, R12 ;  /* 0x0000001a1018723c */ /* 0x008fe6000004180c */
[----:B------:R-:W3:Y:S04]  /*9a000*/  LDL.LU.64 R14, [R1+0xd8b0] ;  /* 0x00d8b000010e7983 */ /* 0x000ee80000300a00 */
[----:B------:R-:W3:-:S12]  /*9a010*/  LDL.LU.64 R12, [R1+0xd8a8] ;  /* 0x00d8a800010c7983 */ /* 0x000ed80000300a00 */
        /* <DEDUP_REMOVED lines=42> */
[----:B0-----:R-:W3:Y:S01]  /*9a2c0*/  LDL.LU.64 R26, [R1+0xd828] ;  /* 0x00d82800011a7983 */ /* 0x001ee20000300a00 */
[C---:B--2---:R-:W-:Y:S08]  /*9a2d0*/  HMMA.16816.F32.BF16 R8, R16.reuse, R22, R8 ;  /* 0x000000161008723c */ /* 0x044ff00000041808 */
[----:B---3--:R-:W-:Y:S01]  /*9a2e0*/  HMMA.16816.F32.BF16 R12, R16, R26, R12 ;  /* 0x0000001a100c723c */ /* 0x008fe2000004180c */
[----:B------:R-:W2:Y:S04]  /*9a2f0*/  LDL.64 R26, [R1+0x8] ;  /* 0x00000800011a7983 */ /* 0x000ea80000100a00 */
[----:B--2---:R0:W-:-:S14]  /*9a300*/  STL.64 [R1+0xd790], R26 ;  /* 0x00d7901a01007387 */ /* 0x0041dc0000100a00 */
[----:B------:R-:W-:Y:S04]  /*9a310*/  STL.64 [R1+0x1090], R12 ;  /* 0x0010900c01007387 */ /* 0x000fe80000100a00 */
[----:B------:R-:W-:Y:S04]  /*9a320*/  STL.64 [R1+0x1098], R14 ;  /* 0x0010980e01007387 */ /* 0x000fe80000100a00 */
[----:B------:R-:W-:Y:S04]  /*9a330*/  STL.64 [R1+0x1080], R8 ;  /* 0x0010800801007387 */ /* 0x000fe80000100a00 */
[----:B------:R-:W-:Y:S04]  /*9a340*/  STL.64 [R1+0x1088], R10 ;  /* 0x0010880a01007387 */ /* 0x000fe80000100a00 */
[----:B0-----:R-:W2:Y:S04]  /*9a350*/  LDL R26, [R1+0x18] ;  /* 0x00001800011a7983 */ /* 0x001ea80000100800 */
[----:B------:R-:W2:Y:S01]  /*9a360*/  LDL R27, [R1+0x1c] ;  /* 0x00001c00011b7983 */ /* 0x000ea20000100800 */
[----:B------:R-:W-:-:S03]  /*9a370*/  IMAD.MOV.U32 R4, RZ, RZ, R23 ;  /* 0x000000ffff047224 */ /* 0x000fc600078e0017 */
[----:B--2---:R-:W-:Y:S04]  /*9a380*/  STL.64 [R1+0xd7a8], R26 ;  /* 0x00d7a81a01007387 */ /* 0x004fe80000100a00 */
[----:B------:R-:W-:Y:S04]  /*9a390*/  STL.64 [R1+0xd758], R6 ;  /* 0x00d7580601007387 */ /* 0x000fe80000100a00 */
[----:B------:R0:W-:Y:S04]  /*9a3a0*/  STL [R1+0xd750], R4 ;  /* 0x00d7500401007387 */ /* 0x0001e80000100800 */
[----:B0-----:R-:W2:Y:S04]  /*9a3b0*/  LDL.LU R4, [R1+0xfe0] ;  /* 0x000fe00001047983 */ /* 0x001ea80000300800 */
[----:B------:R-:W2:Y:S04]  /*9a3c0*/  LDL.LU R5, [R1+0xfe4] ;  /* 0x000fe40001057983 */ /* 0x000ea80000300800 */
[----:B------:R-:W3:Y:S04]  /*9a3d0*/  LDL.LU R6, [R1+0xfe8] ;  /* 0x000fe80001067983 */ /* 0x000ee80000300800 */
[----:B------:R-:W3:Y:S04]  /*9a3e0*/  LDL.LU R7, [R1+0xfec] ;  /* 0x000fec0001077983 */ /* 0x000ee80000300800 */
[----:B------:R-:W4:Y:S04]  /*9a3f0*/  LDL.LU R12, [R1+0x1020] ;  /* 0x00102000010c7983 */ /* 0x000f280000300800 */
[----:B------:R-:W4:Y:S04]  /*9a400*/  LDL.LU R13, [R1+0x1024] ;  /* 0x00102400010d7983 */ /* 0x000f280000300800 */
[----:B------:R-:W2:Y:S04]  /*9a410*/  LDL.LU R14, [R1+0x1028] ;  /* 0x00102800010e7983 */ /* 0x000ea80000300800 */
[----:B------:R-:W2:Y:S04]  /*9a420*/  LDL.LU R15, [R1+0x102c] ;  /* 0x00102c00010f7983 */ /* 0x000ea80000300800 */
[----:B--2---:R0:W-:Y:S04]  /*9a430*/  STL.64 [R1+0xd7c0], R14 ;  /* 0x00d7c00e01007387 */ /* 0x0041e80000100a00 */
[----:B----4-:R-:W-:Y:S04]  /*9a440*/  STL.64 [R1+0xd7b8], R12 ;  /* 0x00d7b80c01007387 */ /* 0x010fe80000100a00 */
[----:B0-----:R-:W2:Y:S04]  /*9a450*/  LDL R14, [R1+0x38] ;  /* 0x00003800010e7983 */ /* 0x001ea80000100800 */
[----:B------:R-:W2:Y:S04]  /*9a460*/  LDL R15, [R1+0x3c] ;  /* 0x00003c00010f7983 */ /* 0x000ea80000100800 */
        /* <DEDUP_REMOVED lines=8> */
[----:B--2---:R0:W-:Y:S04]  /*9a4f0*/  STL.64 [R1+0xd7f8], R10 ;  /* 0x00d7f80a01007387 */ /* 0x0041e80000100a00 */
[----:B0-----:R-:W2:Y:S04]  /*9a500*/  LDL R10, [R1+0x68] ;  /* 0x00006800010a7983 */ /* 0x001ea80000100800 */
[----:B------:R-:W2:Y:S04]  /*9a510*/  LDL R11, [R1+0x6c] ;  /* 0x00006c00010b7983 */ /* 0x000ea80000100800 */
[----:B--2---:R-:W-:Y:S04]  /*9a520*/  STL.64 [R1+0xd810], R10 ;  /* 0x00d8100a01007387 */ /* 0x004fe80000100a00 */
[----:B------:R0:W-:Y:S04]  /*9a530*/  STL.64 [R1+0xd7d0], R14 ;  /* 0x00d7d00e01007387 */ /* 0x0001e80000100a00 */
[----:B0-----:R-:W2:Y:S04]  /*9a540*/  LDL.64 R14, [R1+0x48] ;  /* 0x00004800010e7983 */ /* 0x001ea80000100a00 */
[----:B--2---:R0:W-:Y:S04]  /*9a550*/  STL.64 [R1+0xd7f0], R14 ;  /* 0x00d7f00e01007387 */ /* 0x0041e80000100a00 */
[----:B------:R-:W2:Y:S04]  /*9a560*/  LDL.LU R12, [R1+0x1050] ;  /* 0x00105000010c7983 */ /* 0x000ea80000300800 */
[----:B------:R-:W2:Y:S04]  /*9a570*/  LDL.LU R13, [R1+0x1054] ;  /* 0x00105400010d7983 */ /* 0x000ea80000300800 */
[----:B0-----:R-:W4:Y:S04]  /*9a580*/  LDL.LU R14, [R1+0x1058] ;  /* 0x00105800010e7983 */ /* 0x001f280000300800 */
[----:B------:R-:W4:Y:S04]  /*9a590*/  LDL.LU R15, [R1+0x105c] ;  /* 0x00105c00010f7983 */ /* 0x000f280000300800 */
[----:B------:R-:W2:Y:S04]  /*9a5a0*/  LDL R10, [R1+0x78] ;  /* 0x00007800010a7983 */ /* 0x000ea80000100800 */
[----:B------:R-:W3:Y:S04]  /*9a5b0*/  LDL R11, [R1+0x7c] ;  /* 0x00007c00010b7983 */ /* 0x000ee80000100800 */
[----:B----4-:R-:W-:Y:S04]  /*9a5c0*/  STL.64 [R1+0xd808], R14 ;  /* 0x00d8080e01007387 */ /* 0x010fe80000100a00 */
[----:B--2---:R0:W-:Y:S04]  /*9a5d0*/  STL.64 [R1+0xd800], R12 ;  /* 0x00d8000c01007387 */ /* 0x0041e80000100a00 */
[----:B0-----:R-:W2:Y:S04]  /*9a5e0*/  LDL.LU R12, [R1+0x1060] ;  /* 0x00106000010c7983 */ /* 0x001ea80000300800 */
[----:B------:R-:W2:Y:S04]  /*9a5f0*/  LDL.LU R13, [R1+0x1064] ;  /* 0x00106400010d7983 */ /* 0x000ea80000300800 */
[----:B------:R-:W4:Y:S04]  /*9a600*/  LDL.LU R14, [R1+0x1068] ;  /* 0x00106800010e7983 */ /* 0x000f280000300800 */
[----:B------:R-:W4:Y:S04]  /*9a610*/  LDL.LU R15, [R1+0x106c] ;  /* 0x00106c00010f7983 */ /* 0x000f280000300800 */
[----:B----4-:R-:W-:Y:S04]  /*9a620*/  STL.64 [R1+0xd820], R14 ;  /* 0x00d8200e01007387 */ /* 0x010fe80000100a00 */
[----:B--2---:R0:W-:Y:S04]  /*9a630*/  STL.64 [R1+0xd818], R12 ;  /* 0x00d8180c01007387 */ /* 0x0041e80000100a00 */
[----:B0-----:R-:W2:Y:S04]  /*9a640*/  LDL.LU R12, [R1+0x1070] ;  /* 0x00107000010c7983 */ /* 0x001ea80000300800 */
[----:B------:R-:W2:Y:S04]  /*9a650*/  LDL.LU R13, [R1+0x1074] ;  /* 0x00107400010d7983 */ /* 0x000ea80000300800 */
[----:B------:R-:W2:Y:S04]  /*9a660*/  LDL.LU R14, [R1+0x1078] ;  /* 0x00107800010e7983 */ /* 0x000ea80000300800 */
[----:B------:R-:W2:Y:S04]  /*9a670*/  LDL.LU R15, [R1+0x107c] ;  /* 0x00107c00010f7983 */ /* 0x000ea80000300800 */
[----:B------:R-:W4:Y:S04]  /*9a680*/  LDL.64 R26, [R1+0x28] ;  /* 0x00002800011a7983 */ /* 0x000f280000100a00 */
[----:B----4-:R0:W-:Y:S04]  /*9a690*/  STL.64 [R1+0xd7c8], R26 ;  /* 0x00d7c81a01007387 */ /* 0x0101e80000100a00 */
[----:B------:R-:W4:Y:S04]  /*9a6a0*/  LDL.LU R24, [R1+0x1030] ;  /* 0x0010300001187983 */ /* 0x000f280000300800 */
[----:B------:R-:W4:Y:S04]  /*9a6b0*/  LDL.LU R25, [R1+0x1034] ;  /* 0x0010340001197983 */ /* 0x000f280000300800 */
[----:B0-----:R-:W4:Y:S04]  /*9a6c0*/  LDL.LU R26, [R1+0x1038] ;  /* 0x00103800011a7983 */ /* 0x001f280000300800 */
[----:B------:R-:W4:Y:S04]  /*9a6d0*/  LDL.LU R27, [R1+0x103c] ;  /* 0x00103c00011b7983 */ /* 0x000f280000300800 */
[----:B---3--:R-:W-:Y:S04]  /*9a6e0*/  STL.64 [R1+0xd768], R6 ;  /* 0x00d7680601007387 */ /* 0x008fe80000100a00 */
[----:B------:R0:W-:Y:S04]  /*9a6f0*/  STL.64 [R1+0xd760], R4 ;  /* 0x00d7600401007387 */ /* 0x0001e80000100a00 */
[----:B0-----:R-:W3:Y:S04]  /*9a700*/  LDL.LU R4, [R1+0xff0] ;  /* 0x000ff00001047983 */ /* 0x001ee80000300800 */
[----:B------:R-:W3:Y:S04]  /*9a710*/  LDL.LU R5, [R1+0xff4] ;  /* 0x000ff40001057983 */ /* 0x000ee80000300800 */
[----:B------:R-:W3:Y:S04]  /*9a720*/  LDL.LU R6, [R1+0xff8] ;  /* 0x000ff80001067983 */ /* 0x000ee80000300800 */
[----:B------:R-:W3:Y:S01]  /*9a730*/  LDL.LU R7, [R1+0xffc] ;  /* 0x000ffc0001077983 */ /* 0x000ee20000300800 */
[----:B--2---:R-:W-:Y:S03]  /*9a740*/  HMMA.16816.F32.BF16 R8, R16, R10, R12 ;  /* 0x0000000a1008723c */ /* 0x004fe6000004180c */
[----:B---3--:R-:W-:Y:S04]  /*9a750*/  STL.64 [R1+0xd788], R6 ;  /* 0x00d7880601007387 */ /* 0x008fe80000100a00 */
[----:B------:R0:W-:Y:S04]  /*9a760*/  STL.64 [R1+0xd780], R4 ;  /* 0x00d7800401007387 */ /* 0x0001e80000100a00 */
[----:B0-----:R-:W2:Y:S04]  /*9a770*/  LDL.LU R4, [R1+0x1000] ;  /* 0x0010000001047983 */ /* 0x001ea80000300800 */
[----:B------:R-:W2:Y:S04]  /*9a780*/  LDL.LU R5, [R1+0x1004] ;  /* 0x0010040001057983 */ /* 0x000ea80000300800 */
[----:B------:R-:W3:Y:S04]  /*9a790*/  LDL.LU R6, [R1+0x1008] ;  /* 0x0010080001067983 */ /* 0x000ee80000300800 */
[----:B------:R-:W3:Y:S01]  /*9a7a0*/  LDL.LU R7, [R1+0x100c] ;  /* 0x00100c0001077983 */ /* 0x000ee20000300800 */
[----:B------:R-:W-:-:S03]  /*9a7b0*/  IMAD.MOV.U32 R3, RZ, RZ, R22 ;  /* 0x000000ffff037224 */ /* 0x000fc600078e0016 */
[----:B---3--:R-:W-:Y:S04]  /*9a7c0*/  STL.64 [R1+0xd7a0], R6 ;  /* 0x00d7a00601007387 */ /* 0x008fe80000100a00 */
[----:B--2---:R0:W-:Y:S04]  /*9a7d0*/  STL.64 [R1+0xd798], R4 ;  /* 0x00d7980401007387 */ /* 0x0041e80000100a00 */
[----:B0-----:R-:W2:Y:S04]  /*9a7e0*/  LDL.LU R4, [R1+0x1010] ;  /* 0x0010100001047983 */ /* 0x001ea80000300800 */
[----:B------:R-:W2:Y:S04]  /*9a7f0*/  LDL.LU R5, [R1+0x1014] ;  /* 0x0010140001057983 */ /* 0x000ea80000300800 */
[----:B------:R-:W2:Y:S04]  /*9a800*/  LDL.LU R6, [R1+0x1018] ;  /* 0x0010180001067983 */ /* 0x000ea80000300800 */
[----:B------:R-:W2:Y:S04]  /*9a810*/  LDL.LU R7, [R1+0x101c] ;  /* 0x00101c0001077983 */ /* 0x000ea80000300800 */
[----:B------:R-:W3:Y:S04]  /*9a820*/  LDL.LU R20, [R1+0xfd0] ;  /* 0x000fd00001147983 */ /* 0x000ee80000300800 */
[----:B------:R-:W3:Y:S04]  /*9a830*/  LDL.LU R21, [R1+0xfd4] ;  /* 0x000fd40001157983 */ /* 0x000ee80000300800 */
[----:B------:R-:W3:Y:S04]  /*9a840*/  LDL.LU R22, [R1+0xfd8] ;  /* 0x000fd80001167983 */ /* 0x000ee80000300800 */
[----:B------:R-:W3:Y:S04]  /*9a850*/  LDL.LU R23, [R1+0xfdc] ;  /* 0x000fdc0001177983 */ /* 0x000ee80000300800 */
[----:B------:R-:W2:Y:S04]  /*9a860*/  LDL.LU.64 R14, [R1+0xd820] ;  /* 0x00d82000010e7983 */ /* 0x000ea80000300a00 */
[----:B------:R-:W2:Y:S04]  /*9a870*/  LDL.LU.64 R12, [R1+0xd818] ;  /* 0x00d81800010c7983 */ /* 0x000ea80000300a00 */
[----:B------:R-:W-:Y:S04]  /*9a880*/  STL.64 [R1+0x1070], R8 ;  /* 0x0010700801007387 */ /* 0x000fe80000100a00 */
[----:B------:R0:W-:Y:S04]  /*9a890*/  STL.64 [R1+0x1078], R10 ;  /* 0x0010780a01007387 */ /* 0x0001e80000100a00 */
[----:B0-----:R-:W2:Y:S02]  /*9a8a0*/  LDL.LU.64 R10, [R1+0xd810] ;  /* 0x00d81000010a7983 */ /* 0x001ea40000300a00 */
[----:B--2---:R-:W-:Y:S02]  /*9a8b0*/  HMMA.16816.F32.BF16 R8, R16, R10, R12 ;  /* 0x0000000a1008723c */ /* 0x004fe4000004180c */
[----:B------:R-:W2:Y:S04]  /*9a8c0*/  LDL.LU.64 R14, [R1+0xd808] ;  /* 0x00d80800010e7983 */ /* 0x000ea80000300a00 */
[----:B------:R-:W2:-:S13]  /*9a8d0*/  LDL.LU.64 R12, [R1+0xd800] ;  /* 0x00d80000010c7983 */ /* 0x000e9a0000300a00 */
[----:B------:R-:W-:Y:S04]  /*9a8e0*/  STL.64 [R1+0x1060], R8 ;  /* 0x0010600801007387 */ /* 0x000fe80000100a00 */
        /* <DEDUP_REMOVED lines=12> */
[----:B------:R1:W-:Y:S01]  /*9a9b0*/  STL.64 [R1+0x1048], R10 ;  /* 0x0010480a01007387 */ /* 0x0003e20000100a00 */
[----:B0-----:R-:W-:-:S03]  /*9a9c0*/  IMAD.MOV.U32 R9, RZ, RZ, R14 ;  /* 0x000000ffff097224 */ /* 0x001fc600078e000e */
[----:B-1----:R-:W3:Y:S01]  /*9a9d0*/  LDL.LU.64 R10, [R1+0xd7d8] ;  /* 0x00d7d800010a7983 */ /* 0x002ee20000300a00 */
[----:B------:R-:W-:-:S03]  /*9a9e0*/  IMAD.MOV.U32 R8, RZ, RZ, R15 ;  /* 0x000000ffff087224 */ /* 0x000fc600078e000f */
[----:B------:R-:W4:Y:S04]  /*9a9f0*/  LDL.LU.64 R14, [R1+0xd7d0] ;  /* 0x00d7d000010e7983 */ /* 0x000f280000300a00 */
[----:B------:R-:W-:Y:S04]  /*9aa00*/  STL [R1+0xd5b4], R8 ;  /* 0x00d5b40801007387 */ /* 0x000fe80000100800 */
[----:B------:R-:W-:Y:S01]  /*9aa10*/  STL [R1+0xd5b0], R9 ;  /* 0x00d5b00901007387 */ /* 0x000fe20000100800 */
[----:B----4-:R-:W-:Y:S03]  /*9aa20*/  HMMA.16816.F32.BF16 R12, R16, R14, R24 ;  /* 0x0000000e100c723c */ /* 0x010fe60000041818 */
[----:B------:R-:W2:-:S15]  /*9aa30*/  LDL.LU.64 R26, [R1+0xd7c8] ;  /* 0x00d7c800011a7983 */ /* 0x000e9e0000300a00 */
[----:B------:R-:W-:Y:S01]  /*9aa40*/  NOP ;  /* 0x0000000000007918 */ /* 0x000fe20000000000 */
        /* <DEDUP_REMOVED lines=9> */
[----:B-1----:R-:W2:Y:S01]  /*9aae0*/  LDL.LU.64 R14, [R1+0xd7b0] ;  /* 0x00d7b000010e7983 */ /* 0x002ea20000300a00 */
[----:B------:R-:W-:-:S03]  /*9aaf0*/  IMAD.MOV.U32 R12, RZ, RZ, R27 ;  /* 0x000000ffff0c7224 */ /* 0x000fc600078e001b */
[----:B------:R-:W4:Y:S02]  /*9ab00*/  LDL.LU.64 R26, [R1+0xd7a8] ;  /* 0x00d7a800011a7983 */ /* 0x000f240000300a00 */
[----:B----4-:R-:W-:Y:S02]  /*9ab10*/  HMMA.16816.F32.BF16 R24, R16, R26, R4 ;  /* 0x0000001a1018723c */ /* 0x010fe40000041804 */
[----:B------:R-:W4:Y:S04]  /*9ab20*/  LDL.LU.64 R6, [R1+0xd7a0] ;  /* 0x00d7a00001067983 */ /* 0x000f280000300a00 */
[----:B------:R-:W4:-:S13]  /*9ab30*/  LDL.LU.64 R4, [R1+0xd798] ;  /* 0x00d7980001047983 */ /* 0x000f1a0000300a00 */
[----:B------:R-:W-:Y:S04]  /*9ab40*/  STL.64 [R1+0x1010], R24 ;  /* 0x0010101801007387 */ /* 0x000fe80000100a00 */
[----:B------:R0:W-:Y:S04]  /*9ab50*/  STL.64 [R1+0x1018], R26 ;  /* 0x0010181a01007387 */ /* 0x0001e80000100a00 */
[----:B0-----:R-:W4:Y:S02]  /*9ab60*/  LDL.LU.64 R26, [R1+0xd790] ;  /* 0x00d79000011a7983 */ /* 0x001f240000300a00 */
[----:B----4-:R-:W-:Y:S01]  /*9ab70*/  HMMA.16816.F32.BF16 R4, R16, R26, R4 ;  /* 0x0000001a1004723c */ /* 0x010fe20000041804 */
[----:B------:R-:W-:-:S02]  /*9ab80*/  IMAD.MOV.U32 R8, RZ, RZ, R26 ;  /* 0x000000ffff087224 */ /* 0x000fc400078e001a */
[----:B------:R-:W-:-:S15]  /*9ab90*/  IMAD.MOV.U32 R9, RZ, RZ, R27 ;  /* 0x000000ffff097224 */ /* 0x000fde00078e001b */
[----:B------:R-:W-:Y:S01]  /*9aba0*/  NOP ;  /* 0x0000000000007918 */ /* 0x000fe20000000000 */
[----:B------:R-:W-:Y:S04]  /*9abb0*/  STL.64 [R1+0x1000], R4 ;  /* 0x0010000401007387 */ /* 0x000fe80000100a00 */
[----:B------:R0:W-:Y:S04]  /*9abc0*/  STL.64 [R1+0x1008], R6 ;  /* 0x0010080601007387 */ /* 0x0001e80000100a00 */
[----:B0-----:R-:W4:Y:S04]  /*9abd0*/  LDL.LU.64 R6, [R1+0xd788] ;  /* 0x00d7880001067983 */ /* 0x001f280000300a00 */
[----:B------:R-:W4:Y:S04]  /*9abe0*/  LDL.LU.64 R4, [R1+0xd780] ;  /* 0x00d7800001047983 */ /* 0x000f280000300a00 */
[----:B------:R-:W4:Y:S04]  /*9abf0*/  LDL.LU.64 R26, [R1+0xd778] ;  /* 0x00d77800011a7983 */ /* 0x000f280000300a00 */
[----:B------:R-:W2:Y:S01]  /*9ac00*/  LDL.LU.64 R24, [R1+0xd770] ;  /* 0x00d7700001187983 */ /* 0x000ea20000300a00 */
[----:B----4-:R-:W-:-:S15]  /*9ac10*/  HMMA.16816.F32.BF16 R4, R16, R26, R4 ;  /* 0x0000001a1004723c */ /* 0x010fde0000041804 */
[----:B------:R-:W-:-:S04]  /*9ac20*/  NOP ;  /* 0x0000000000007918 */ /* 0x000fc80000000000 */
[----:B------:R-:W-:Y:S04]  /*9ac30*/  STL.64 [R1+0xff0], R4 ;  /* 0x000ff00401007387 */ /* 0x000fe80000100a00 */
[----:B------:R0:W-:Y:S04]  /*9ac40*/  STL.64 [R1+0xff8], R6 ;  /* 0x000ff80601007387 */ /* 0x0001e80000100a00 */
[----:B0-----:R-:W4:Y:S04]  /*9ac50*/  LDL.LU.64 R6, [R1+0xd768] ;  /* 0x00d7680001067983 */ /* 0x001f280000300a00 */
[----:B------:R-:W4:Y:S04]  /*9ac60*/  LDL.LU.64 R4, [R1+0xd760] ;  /* 0x00d7600001047983 */ /* 0x000f280000300a00 */
[----:B------:R0:W-:Y:S04]  /*9ac70*/  STL.64 [R1+0xd6f8], R26 ;  /* 0x00d6f81a01007387 */ /* 0x0001e80000100a00 */
[----:B--2---:R-:W-:Y:S04]  /*9ac80*/  STL [R1+0xd6f0], R24 ;  /* 0x00d6f01801007387 */ /* 0x004fe80000100800 */
[----:B0-----:R-:W2:Y:S01]  /*9ac90*/  LDL.64 R26, [R1+0x1a8] ;  /* 0x0001a800011a7983 */ /* 0x001ea20000100a00 */
[----:B----4-:R-:W-:Y:S03]  /*9aca0*/  HMMA.16816.F32.BF16 R4, R16, R14, R4 ;  /* 0x0000000e1004723c */ /* 0x010fe60000041804 */
[----:B--2---:R-:W-:-:S15]  /*9acb0*/  STL.64 [R1+0xd720], R26 ;  /* 0x00d7201a01007387 */ /* 0x004fde0000100a00 */
[----:B------:R-:W-:Y:S01]  /*9acc0*/  NOP ;  /* 0x0000000000007918 */ /* 0x000fe20000000000 */
[----:B------:R-:W-:Y:S04]  /*9acd0*/  STL.64 [R1+0xfe0], R4 ;  /* 0x000fe00401007387 */ /* 0x000fe80000100a00 */
[----:B------:R0:W-:Y:S04]  /*9ace0*/  STL.64 [R1+0xfe8], R6 ;  /* 0x000fe80601007387 */ /* 0x0001e80000100a00 */
[----:B0-----:R-:W2:Y:S04]  /*9acf0*/  LDL.LU.64 R6, [R1+0xd758] ;  /* 0x00d7580001067983 */ /* 0x001ea80000300a00 */
[----:B------:R-:W4:Y:S04]  /*9ad00*/  LDL.LU R4, [R1+0xd750] ;  /* 0x00d7500001047983 */ /* 0x000f280000300800 */
[----:B------:R-:W-:Y:S04]  /*9ad10*/  STL.64 [R1+0xd568], R14 ;  /* 0x00d5680e01007387 */ /* 0x000fe80000100a00 */
[----:B------:R2:W-:Y:S01]  /*9ad20*/  STL.64 [R1+0xd5b8], R12 ;  /* 0x00d5b80c01007387 */ /* 0x0005e20000100a00 */
[----:B---3--:R-:W-:Y:S01]  /*9ad30*/  HMMA.16816.F32.BF16 R20, R16, R10, R20 ;  /* 0x0000000a1014723c */ /* 0x008fe20000041814 */
[----:B--2---:R-:W-:-:S02]  /*9ad40*/  IMAD.MOV.U32 R12, RZ, RZ, R6 ;  /* 0x000000ffff0c7224 */ /* 0x004fc400078e0006 */
[----:B------:R-:W-:Y:S01]  /*9ad50*/  IMAD.MOV.U32 R13, RZ, RZ, R7 ;  /* 0x000000ffff0d7224 */ /* 0x000fe200078e0007 */
[----:B------:R-:W2:Y:S04]  /*9ad60*/  LDL.LU R6, [R1+0xd74c] ;  /* 0x00d74c0001067983 */ /* 0x000ea80000300800 */
[----:B------:R-:W2:Y:S04]  /*9ad70*/  LDL.LU R7, [R1+0xd748] ;  /* 0x00d7480001077983 */ /* 0x000ea80000300800 */
[----:B------:R-:W2:Y:S04]  /*9ad80*/  LDL.LU R14, [R1+0x578] ;  /* 0x00057800010e7983 */ /* 0x000ea80000300800 */
[----:B------:R-:W2:Y:S04]  /*9ad90*/  LDL.LU R15, [R1+0x57c] ;  /* 0x00057c00010f7983 */ /* 0x000ea80000300800 */
[----:B------:R-:W-:Y:S04]  /*9ada0*/  STL.64 [R1+0xfd0], R20 ;  /* 0x000fd01401007387 */ /* 0x000fe80000100a00 */
[----:B------:R0:W-:Y:S04]  /*9adb0*/  STL.64 [R1+0xfd8], R22 ;  /* 0x000fd81601007387 */ /* 0x0001e80000100a00 */
[----:B0-----:R-:W3:Y:S04]  /*9adc0*/  LDL.LU.64 R22, [R1+0xd740] ;  /* 0x00d7400001167983 */ /* 0x001ee80000300a00 */
[----:B------:R-:W3:Y:S04]  /*9add0*/  LDL.LU.64 R20, [R1+0xd738] ;  /* 0x00d7380001147983 */ /* 0x000ee80000300a00 */
        /* <DEDUP_REMOVED lines=8> */
[----:B------:R-:W2:Y:S04]  /*9ae60*/  LDL.LU R18, [R1+0x528] ;  /* 0x0005280001127983 */ /* 0x000ea80000300800 */
[----:B------:R-:W2:Y:S04]  /*9ae70*/  LDL.LU R19, [R1+0x52c] ;  /* 0x00052c0001137983 */ /* 0x000ea80000300800 */
[----:B--2---:R-:W-:Y:S04]  /*9ae80*/  STL.64 [R1+0xd730], R18 ;  /* 0x00d7301201007387 */ /* 0x004fe80000100a00 */
[----:B------:R0:W-:Y:S04]  /*9ae90*/  STL.64 [R1+0xd728], R16 ;  /* 0x00d7281001007387 */ /* 0x0001e80000100a00 */
[----:B0-----:R-:W3:Y:S04]  /*9aea0*/  LDL.LU R16, [R1+0x530] ;  /* 0x0005300001107983 */ /* 0x001ee80000300800 */
[----:B------:R-:W3:Y:S04]  /*9aeb0*/  LDL.LU R17, [R1+0x534] ;  /* 0x0005340001117983 */ /* 0x000ee80000300800 */
[----:B------:R-:W3:Y:S04]  /*9aec0*/  LDL.LU R18, [R1+0x538] ;  /* 0x0005380001127983 */ /* 0x000ee80000300800 */
[----:B------:R-:W3:Y:S04]  /*9aed0*/  LDL.LU R19, [R1+0x53c] ;  /* 0x00053c0001137983 */ /* 0x000ee80000300800 */
[----:B------:R-:W2:Y:S04]  /*9aee0*/  LDL.LU R8, [R1+0x500] ;  /* 0x0005000001087983 */ /* 0x000ea80000300800 */
[----:B------:R-:W2:Y:S04]  /*9aef0*/  LDL.LU R9, [R1+0x504] ;  /* 0x0005040001097983 */ /* 0x000ea80000300800 */
[----:B------:R-:W2:Y:S04]  /*9af00*/  LDL.LU R10, [R1+0x508] ;  /* 0x00050800010a7983 */ /* 0x000ea80000300800 */
[----:B------:R-:W2:Y:S01]  /*9af10*/  LDL.LU R11, [R1+0x50c] ;  /* 0x00050c00010b7983 */ /* 0x000ea20000300800 */
[----:B------:R-:W-:-:S02]  /*9af20*/  IMAD.MOV.U32 R26, RZ, RZ, R28 ;  /* 0x000000ffff1a7224 */ /* 0x000fc400078e001c */
[----:B------:R-:W-:Y:S01]  /*9af30*/  IMAD.MOV.U32 R27, RZ, RZ, R25 ;  /* 0x000000ffff1b7224 */ /* 0x000fe200078e0019 */
[----:B--2---:R-:W-:Y:S04]  /*9af40*/  STL.64 [R1+0xd710], R10 ;  /* 0x00d7100a01007387 */ /* 0x004fe80000100a00 */
[----:B------:R-:W-:Y:S04]  /*9af50*/  STL.64 [R1+0xd708], R8 ;  /* 0x00d7080801007387 */ /* 0x000fe80000100a00 */
[----:B------:R-:W2:Y:S01]  /*9af60*/  LDL.64 R14, [R1+0x188] ;  /* 0x00018800010e7983 */ /* 0x000ea20000100a00 */
[C---:B---3--:R-:W-:Y:S03]  /*9af70*/  HMMA.16816.F32.BF16 R24, R20.reuse, R26, R16 ;  /* 0x0000001a1418723c */ /* 0x048fe60000041810 */
[----:B--2---:R0:W-:Y:S04]  /*9af80*/  STL.64 [R1+0xd718], R14 ;  /* 0x00d7180e01007387 */ /* 0x0041e80000100a00 */
[----:B------:R-:W2:Y:S04]  /*9af90*/  LDL.LU R12, [R1+0x510] ;  /* 0x00051000010c7983 */ /* 0x000ea80000300800 */
[----:B------:R-:W2:Y:S04]  /*9afa0*/  LDL.LU R13, [R1+0x514] ;  /* 0x00051400010d7983 */ /* 0x000ea80000300800 */
[----:B0-----:R-:W2:Y:S04]  /*9afb0*/  LDL.LU R14, [R1+0x518] ;  /* 0x00051800010e7983 */ /* 0x001ea80000300800 */
[----:B------:R-:W2:Y:S04]  /*9afc0*/  LDL.LU R15, [R1+0x51c] ;  /* 0x00051c00010f7983 */ /* 0x000ea80000300800 */
[----:B------:R-:W-:Y:S04]  /*9afd0*/  STL [R1+0xd4ec], R7 ;  /* 0x00d4ec0701007387 */ /* 0x000fe80000100800 */
[----:B------:R-:W3:Y:S04]  /*9afe0*/  LDL.LU.64 R18, [R1+0xd730] ;  /* 0x00d7300001127983 */ /* 0x000ee80000300a00 */
[----:B------:R-:W3:Y:S04]  /*9aff0*/  LDL.LU.64 R16, [R1+0xd728] ;  /* 0x00d7280001107983 */ /* 0x000ee80000300a00 */
[----:B------:R-:W-:Y:S04]  /*9b000*/  STL.64 [R1+0x530], R24 ;  /* 0x0005301801007387 */ /* 0x000fe80000100a00 */
[----:B------:R0:W-:Y:S04]  /*9b010*/  STL.64 [R1+0x538], R26 ;  /* 0x0005381a01007387 */ /* 0x0001e80000100a00 */
[----:B0-----:R-:W3:Y:S02]  /*9b020*/  LDL.LU.64 R26, [R1+0xd720] ;  /* 0x00d72000011a7983 */ /* 0x001ee40000300a00 */
[----:B---3--:R-:W-:-:S15]  /*9b030*/  HMMA.16816.F32.BF16 R16, R20, R26, R16 ;  /* 0x0000001a1410723c */ /* 0x008fde0000041810 */
[----:B------:R-:W-:-:S04]  /*9b040*/  NOP ;  /* 0x0000000000007918 */ /* 0x000fc80000000000 */
[----:B------:R-:W-:Y:S04]  /*9b050*/  STL.64 [R1+0x520], R16 ;  /* 0x0005201001007387 */ /* 0x000fe80000100a00 */
[----:B------:R0:W-:Y:S04]  /*9b060*/  STL.64 [R1+0x528], R18 ;  /* 0x0005281201007387 */ /* 0x0001e80000100a00 */
[----:B0-----:R-:W3:Y:S01]  /*9b070*/  LDL.64 R18, [R1+0x158] ;  /* 0x0001580001127983 */ /* 0x001ee20000100a00 */
[----:B------:R-:W-:Y:S02]  /*9b080*/  IMAD.MOV.U32 R7, RZ, RZ, R26 ;  /* 0x000000ffff077224 */ /* 0x000fe400078e001a */
[----:B------:R-:W-:-:S02]  /*9b090*/  IMAD.MOV.U32 R5, RZ, RZ, R27 ;  /* 0x000000ffff057224 */ /* 0x000fc400078e001b */
[----:B------:R-:W2:Y:S04]  /*9b0a0*/  LDL.64 R26, [R1+0x178] ;  /* 0x00017800011a7983 */ /* 0x000ea80000100a00 */
[----:B---3--:R0:W-:Y:S04]  /*9b0b0*/  STL.64 [R1+0xd6d8], R18 ;  /* 0x00d6d81201007387 */ /* 0x0081e80000100a00 */
[----:B0-----:R-:W3:Y:S04]  /*9b0c0*/  LDL.64 R18, [R1+0x168] ;  /* 0x0001680001127983 */ /* 0x001ee80000100a00 */
[----:B---3--:R0:W-:Y:S04]  /*9b0d0*/  STL.64 [R1+0xd700], R18 ;  /* 0x00d7001201007387 */ /* 0x0081e80000100a00 */
[----:B------:R-:W3:Y:S04]  /*9b0e0*/  LDL.LU R16, [R1+0x4f0] ;  /* 0x0004f00001107983 */ /* 0x000ee80000300800 */
[----:B------:R-:W3:Y:S04]  /*9b0f0*/  LDL.LU R17, [R1+0x4f4] ;  /* 0x0004f40001117983 */ /* 0x000ee80000300800 */
[----:B0-----:R-:W3:Y:S04]  /*9b100*/  LDL.LU R18, [R1+0x4f8] ;  /* 0x0004f80001127983 */ /* 0x001ee80000300800 */
[----:B------:R-:W3:Y:S04]  /*9b110*/  LDL.LU R19, [R1+0x4fc] ;  /* 0x0004fc0001137983 */ /* 0x000ee80000300800 */
[----:B------:R0:W-:Y:S04]  /*9b120*/  STL.64 [R1+0xd5d0], R6 ;  /* 0x00d5d00601007387 */ /* 0x0001e80000100a00 */
[----:B------:R-:W-:Y:S04]  /*9b130*/  STL [R1+0xd5c8], R5 ;  /* 0x00d5c80501007387 */ /* 0x000fe80000100800 */
[----:B----4-:R1:W-:Y:S04]  /*9b140*/  STL [R1+0xd6b8], R4 ;  /* 0x00d6b80401007387 */ /* 0x0103e80000100800 */
[----:B0-----:R-:W4:Y:S01]  /*9b150*/  LDL.64 R6, [R1+0x148] ;  /* 0x0001480001067983 */ /* 0x001f220000100a00 */
[----:B------:R-:W-:-:S02]  /*9b160*/  IMAD.MOV.U32 R10, RZ, RZ, R2 ;  /* 0x000000ffff0a7224 */ /* 0x000fc400078e0002 */
[----:B------:R-:W-:Y:S01]  /*9b170*/  IMAD.MOV.U32 R11, RZ, RZ, R0 ;  /* 0x000000ffff0b7224 */ /* 0x000fe200078e0000 */
[----:B----4-:R0:W-:Y:S04]  /*9b180*/  STL.64 [R1+0xd6d0], R6 ;  /* 0x00d6d00601007387 */ /* 0x0101e80000100a00 */
[----:B-1----:R-:W4:Y:S04]  /*9b190*/  LDL.LU R4, [R1+0x4d0] ;  /* 0x0004d00001047983 */ /* 0x002f280000300800 */
[----:B------:R-:W4:Y:S04]  /*9b1a0*/  LDL.LU R5, [R1+0x4d4] ;  /* 0x0004d40001057983 */ /* 0x000f280000300800 */
[----:B0-----:R-:W3:Y:S04]  /*9b1b0*/  LDL.LU R6, [R1+0x4d8] ;  /* 0x0004d80001067983 */ /* 0x001ee80000300800 */
[----:B------:R-:W3:Y:S01]  /*9b1c0*/  LDL.LU R7, [R1+0x4dc] ;  /* 0x0004dc0001077983 */ /* 0x000ee20000300800 */
[C---:B--2---:R-:W-:Y:S03]  /*9b1d0*/  HMMA.16816.F32.BF16 R8, R20.reuse, R10, R12 ;  /* 0x0000000a1408723c */ /* 0x044fe6000004180c */
[----:B---3--:R-:W-:Y:S04]  /*9b1e0*/  STL.64 [R1+0xd6e8], R6 ;  /* 0x00d6e80601007387 */ /* 0x008fe80000100a00 */
[----:B----4-:R0:W-:Y:S04]  /*9b1f0*/  STL.64 [R1+0xd6e0], R4 ;  /* 0x00d6e00401007387 */ /* 0x0101e80000100a00 */
[----:B0-----:R-:W2:Y:S04]  /*9b200*/  LDL.LU R4, [R1+0x4e0] ;  /* 0x0004e00001047983 */ /* 0x001ea80000300800 */
[----:B------:R-:W2:Y:S04]  /*9b210*/  LDL.LU R5, [R1+0x4e4] ;  /* 0x0004e40001057983 */ /* 0x000ea80000300800 */
[----:B------:R-:W2:Y:S04]  /*9b220*/  LDL.LU R6, [R1+0x4e8] ;  /* 0x0004e80001067983 */ /* 0x000ea80000300800 */
[----:B------:R-:W2:Y:S04]  /*9b230*/  LDL.LU R7, [R1+0x4ec] ;  /* 0x0004ec0001077983 */ /* 0x000ea80000300800 */
[----:B------:R-:W3:Y:S04]  /*9b240*/  LDL.LU.64 R14, [R1+0xd718] ;  /* 0x00d71800010e7983 */ /* 0x000ee80000300a00 */
[----:B------:R-:W-:Y:S04]  /*9b250*/  STL.64 [R1+0x510], R8 ;  /* 0x0005100801007387 */ /* 0x000fe80000100a00 */
[----:B------:R0:W-:Y:S04]  /*9b260*/  STL.64 [R1+0x518], R10 ;  /* 0x0005180a01007387 */ /* 0x0001e80000100a00 */
[----:B0-----:R-:W3:Y:S04]  /*9b270*/  LDL.LU.64 R10, [R1+0xd710] ;  /* 0x00d71000010a7983 */ /* 0x001ee80000300a00 */
[----:B------:R-:W3:Y:S02]  /*9b280*/  LDL.LU.64 R8, [R1+0xd708] ;  /* 0x00d7080001087983 */ /* 0x000ee40000300a00 */
[----:B---3--:R-:W-:-:S15]  /*9b290*/  HMMA.16816.F32.BF16 R8, R20, R14, R8 ;  /* 0x0000000e1408723c */ /* 0x008fde0000041808 */
[----:B------:R-:W-:-:S04]  /*9b2a0*/  NOP ;  /* 0x0000000000007918 */ /* 0x000fc80000000000 */
[----:B------:R0:W-:Y:S04]  /*9b2b0*/  STL.64 [R1+0x500], R8 ;  /* 0x0005000801007387 */ /* 0x0001e80000100a00 */
[----:B------:R1:W-:Y:S04]  /*9b2c0*/  STL.64 [R1+0x508], R10 ;  /* 0x0005080a01007387 */ /* 0x0003e80000100a00 */
[----:B0-----:R-:W3:Y:S04]  /*9b2d0*/  LDL.LU R8, [R1+0x9d0] ;  /* 0x0009d00001087983 */ /* 0x001ee80000300800 */
[----:B------:R-:W3:Y:S04]  /*9b2e0*/  LDL.LU R9, [R1+0x9d4] ;  /* 0x0009d40001097983 */ /* 0x000ee80000300800 */
[----:B-1----:R-:W4:Y:S04]  /*9b2f0*/  LDL.LU R10, [R1+0x9d8] ;  /* 0x0009d800010a7983 */ /* 0x002f280000300800 */
[----:B------:R-:W4:Y:S01]  /*9b300*/  LDL.LU R11, [R1+0x9dc] ;  /* 0x0009dc00010b7983 */ /* 0x000f220000300800 */
[----:B------:R-:W-:Y:S01]  /*9b310*/  HMMA.16816.F32.BF16 R16, R20, R26, R16 ;  /* 0x0000001a1410723c */ /* 0x000fe20000041810 */
[----:B------:R-:W-:-:S02]  /*9b320*/  IMAD.MOV.U32 R0, RZ, RZ, R15 ;  /* 0x000000ffff007224 */ /* 0x000fc400078e000f */
[----:B------:R-:W-:Y:S01]  /*9b330*/  IMAD.MOV.U32 R2, RZ, RZ, R14 ;  /* 0x000000ffff027224 */ /* 0x000fe200078e000e */
[----:B----4-:R-:W-:Y:S04]  /*9b340*/  STL.64 [R1+0xd6c8], R10 ;  /* 0x00d6c80a01007387 */ /* 0x010fe80000100a00 */
[----:B---3--:R0:W-:Y:S04]  /*9b350*/  STL.64 [R1+0xd6c0], R8 ;  /* 0x00d6c00801007387 */ /* 0x0081e80000100a00 */
[----:B0-----:R-:W3:Y:S04]  /*9b360*/  LDL.LU R8, [R1+0x9f0] ;  /* 0x0009f00001087983 */ /* 0x001ee80000300800 */
[----:B------:R-:W3:Y:S04]  /*9b370*/  LDL.LU R9, [R1+0x9f4] ;  /* 0x0009f40001097983 */ /* 0x000ee80000300800 */
[----:B------:R-:W3:Y:S04]  /*9b380*/  LDL.LU R10, [R1+0x9f8] ;  /* 0x0009f800010a7983 */ /* 0x000ee80000300800 */
[----:B------:R-:W3:Y:S04]  /*9b390*/  LDL.LU R11, [R1+0x9fc] ;  /* 0x0009fc00010b7983 */ /* 0x000ee80000300800 */
[----:B------:R-:W4:Y:S04]  /*9b3a0*/  LDL.64 R14, [R1+0x128] ;  /* 0x00012800010e7983 */ /* 0x000f280000100a00 */
[----:B------:R-:W-:Y:S04]  /*9b3b0*/  STL [R1+0xd480], R0 ;  /* 0x00d4800001007387 */ /* 0x000fe80000100800 */
[----:B------:R-:W-:Y:S04]  /*9b3c0*/  STL [R1+0xd47c], R2 ;  /* 0x00d47c0201007387 */ /* 0x000fe80000100800 */
[----:B------:R-:W-:Y:S04]  /*9b3d0*/  STL.64 [R1+0x4f0], R16 ;  /* 0x0004f01001007387 */ /* 0x000fe80000100a00 */
[----:B------:R0:W-:Y:S04]  /*9b3e0*/  STL.64 [R1+0x4f8], R18 ;  /* 0x0004f81201007387 */ /* 0x0001e80000100a00 */
[----:B0-----:R-:W2:Y:S01]  /*9b3f0*/  LDL.LU.64 R18, [R1+0xd700] ;  /* 0x00d7000001127983 */ /* 0x001ea20000300a00 */
[----:B------:R-:W-:-:S02]  /*9b400*/  IMAD.MOV.U32 R25, RZ, RZ, R27 ;  /* 0x000000ffff197224 */ /* 0x000fc400078e001b */
[----:B------:R-:W-:Y:S02]  /*9b410*/  IMAD.MOV.U32 R28, RZ, RZ, R26 ;  /* 0x000000ffff1c7224 */ /* 0x000fe400078e001a */
[----:B------:R-:W3:Y:S04]  /*9b420*/  LDL.LU.64 R26, [R1+0xd6f8] ;  /* 0x00d6f800011a7983 */ /* 0x000ee80000300a00 */
[----:B------:R-:W3:Y:S04]  /*9b430*/  LDL.LU R24, [R1+0xd6f0] ;  /* 0x00d6f00001187983 */ /* 0x000ee80000300800 */
        /* <DEDUP_REMOVED lines=8> */
[----:B0-----:R-:W2:Y:S04]  /*9b4c0*/  LDL.LU.64 R6, [R1+0xd6e8] ;  /* 0x00d6e80001067983 */ /* 0x001ea80000300a00 */
[----:B------:R-:W2:Y:S04]  /*9b4d0*/  LDL.LU.64 R4, [R1+0xd6e0] ;  /* 0x00d6e00001047983 */ /* 0x000ea80000300a00 */
[----:B------:R-:W2:Y:S04]  /*9b4e0*/  LDL.LU.64 R18, [R1+0xd6d8] ;  /* 0x00d6d80001127983 */ /* 0x000ea80000300a00 */
[----:B------:R-:W-:Y:S04]  /*9b4f0*/  STL [R1+0xd490], R29 ;  /* 0x00d4901d01007387 */ /* 0x000fe80000100800 */
[----:B------:R-:W-:Y:S01]  /*9b500*/  STL [R1+0xd48c], R2 ;  /* 0x00d48c0201007387 */ /* 0x000fe20000100800 */
[----:B------:R-:W0:Y:S01]  /*9b510*/  S2R R12, SR_TID.X ;  /* 0x00000000000c7919 */ /* 0x000e220000002100 */
[----:B--2---:R-:W-:-:S15]  /*9b520*/  HMMA.16816.F32.BF16 R4, R20, R18, R4 ;  /* 0x000000121404723c */ /* 0x004fde0000041804 */
[----:B------:R-:W-:-:S04]  /*9b530*/  NOP ;  /* 0x0000000000007918 */ /* 0x000fc80000000000 */
[----:B------:R-:W-:Y:S04]  /*9b540*/  STL.64 [R1+0x4d0], R4 ;  /* 0x0004d00401007387 */ /* 0x000fe80000100a00 */
[----:B------:R1:W-:Y:S04]  /*9b550*/  STL.64 [R1+0x4d8], R6 ;  /* 0x0004d80601007387 */ /* 0x0003e80000100a00 */
[----:B-1----:R-:W3:Y:S01]  /*9b560*/  LDL.LU.64 R6, [R1+0xd6d0] ;  /* 0x00d6d00001067983 */ /* 0x002ee20000300a00 */
[C---:B0-----:R-:W-:Y:S01]  /*9b570*/  LOP3.LUT R13, R12.reuse, 0x7, RZ, 0xc0, !PT ;  /* 0x000000070c0d7812 */ /* 0x041fe200078ec0ff */
[----:B------:R-:W-:-:S04]  /*9b580*/  IMAD.SHL.U32 R17, R12, 0x2, RZ ;  /* 0x000000020c117824 */ /* 0x000fc800078e00ff */
[----:B------:R-:W-:Y:S02]  /*9b590*/  IMAD R13, R13, 0x110, RZ ;  /* 0x000001100d0d7824 */ /* 0x000fe400078e02ff */
[----:B------:R-:W-:-:S03]  /*9b5a0*/  IMAD.SHL.U32 R12, R12, 0x80, RZ ;  /* 0x000000800c0c7824 */ /* 0x000fc600078e00ff */
[----:B------:R-:W-:-:S04]  /*9b5b0*/  LOP3.LUT R13, R13, 0x10, R17, 0x78, !PT ;  /* 0x000000100d0d7812 */ /* 0x000fc800078e7811 */
[----:B------:R-:W-:-:S04]  /*9b5c0*/  LOP3.LUT R13, R13, 0x800, R12, 0xf8, !PT ;  /* 0x000008000d0d7812 */ /* 0x000fc800078ef80c */
[----:B------:R-:W-:Y:S01]  /*9b5d0*/  LOP3.LUT R13, R13, 0x20, RZ, 0x3c, !PT ;  /* 0x000000200d0d7812 */ /* 0x000fe200078e3cff */
[----:B------:R-:W-:Y:S02]  /*9b5e0*/  IMAD.MOV.U32 R28, RZ, RZ, R18 ;  /* 0x000000ffff1c7224 */ /* 0x000fe400078e0012 */
[----:B------:R-:W-:Y:S02]  /*9b5f0*/  IMAD.MOV.U32 R0, RZ, RZ, R19 ;  /* 0x000000ffff007224 */ /* 0x000fe400078e0013 */
[----:B------:R-:W0:Y:S04]  /*9b600*/  LDSM.16.MT88.4 R16, [R13+UR5+0x21000] ;  /* 0x021000050d10783b */ /* 0x000e280008004200 */
[----:B------:R-:W-:Y:S04]  /*9b610*/  STL [R1+0xd498], R0 ;  /* 0x00d4980001007387 */ /* 0x000fe80000100800 */
[----:B------:R-:W-:Y:S04]  /*9b620*/  STL [R1+0xd494], R28 ;  /* 0x00d4941c01007387 */ /* 0x000fe80000100800 */
[----:B0-----:R0:W-:Y:S04]  /*9b630*/  STL.64 [R1+0xd4d0], R18 ;  /* 0x00d4d01201007387 */ /* 0x0011e80000100a00 */
[----:B------:R-:W-:Y:S04]  /*9b640*/  STL.64 [R1+0xd4c8], R16 ;  /* 0x00d4c81001007387 */ /* 0x000fe80000100a00 */
[----:B0-----:R-:W2:Y:S01]  /*9b650*/  LDL.64 R18, [R1+0x138] ;  /* 0x0001380001127983 */ /* 0x001ea20000100a00 */
[----:B---3--:R-:W-:Y:S01]  /*9b660*/  HMMA.16816.F32.BF16 R8, R20, R6, R8 ;  /* 0x000000061408723c */ /* 0x008fe20000041808 */
[----:B------:R-:W-:-:S15]  /*9b670*/  IMAD.MOV.U32 R25, RZ, RZ, R7 ;  /* 0x000000ffff197224 */ /* 0x000fde00078e0007 */
[----:B------:R-:W-:-:S03]  /*9b680*/  NOP ;  /* 0x0000000000007918 */ /* 0x000fc60000000000 */
[----:B------:R-:W-:Y:S04]  /*9b690*/  STL.64 [R1+0x9f0], R8 ;  /* 0x0009f00801007387 */ /* 0x000fe80000100a00 */
[----:B------:R0:W-:Y:S04]  /*9b6a0*/  STL.64 [R1+0x9f8], R10 ;  /* 0x0009f80a01007387 */ /* 0x0001e80000100a00 */
[----:B0-----:R-:W4:Y:S04]  /*9b6b0*/  LDL.LU.64 R10, [R1+0xd6c8] ;  /* 0x00d6c800010a7983 */ /* 0x001f280000300a00 */
[----:B------:R-:W4:Y:S04]  /*9b6c0*/  LDL.LU.64 R8, [R1+0xd6c0] ;  /* 0x00d6c00001087983 */ /* 0x000f280000300a00 */
[----:B------:R-:W3:Y:S04]  /*9b6d0*/  LDL.LU R4, [R1+0xd6b8] ;  /* 0x00d6b80001047983 */ /* 0x000ee80000300800 */
[----:B------:R-:W-:Y:S04]  /*9b6e0*/  STL [R1+0xd4a0], R25 ;  /* 0x00d4a01901007387 */ /* 0x000fe80000100800 */
[----:B------:R-:W-:Y:S04]  /*9b6f0*/  STL.64 [R1+0xd690], R26 ;  /* 0x00d6901a01007387 */ /* 0x000fe80000100a00 */
[----:B------:R0:W-:Y:S04]  /*9b700*/  STL [R1+0xd688], R24 ;  /* 0x00d6881801007387 */ /* 0x0001e80000100800 */
[----:B0-----:R-:W3:Y:S04]  /*9b710*/  LDL.LU R24, [R1+0x9e0] ;  /* 0x0009e00001187983 */ /* 0x001ee80000300800 */
[----:B------:R-:W3:Y:S04]  /*9b720*/  LDL.LU R25, [R1+0x9e4] ;  /* 0x0009e40001197983 */ /* 0x000ee80000300800 */
[----:B------:R-:W3:Y:S04]  /*9b730*/  LDL.LU R26, [R1+0x9e8] ;  /* 0x0009e800011a7983 */ /* 0x000ee80000300800 */
[----:B------:R-:W3:Y:S01]  /*9b740*/  LDL.LU R27, [R1+0x9ec] ;  /* 0x0009ec00011b7983 */ /* 0x000ee20000300800 */
[----:B------:R-:W-:-:S05]  /*9b750*/  IMAD.MOV.U32 R2, RZ, RZ, R6 ;  /* 0x000000ffff027224 */ /* 0x000fca00078e0006 */
[----:B------:R0:W-:Y:S01]  /*9b760*/  STL [R1+0xd49c], R2 ;  /* 0x00d49c0201007387 */ /* 0x0001e20000100800 */
[----:B--2---:R-:W-:Y:S02]  /*9b770*/  IMAD.MOV.U32 R28, RZ, RZ, R18 ;  /* 0x000000ffff1c7224 */ /* 0x004fe400078e0012 */
[----:B------:R-:W-:Y:S01]  /*9b780*/  IMAD.MOV.U32 R29, RZ, RZ, R19 ;  /* 0x000000ffff1d7224 */ /* 0x000fe200078e0013 */
[----:B---3--:R-:W-:-:S15]  /*9b790*/  HMMA.16816.F32.BF16 R24, R20, R18, R24 ;  /* 0x000000121418723c */ /* 0x008fde0000041818 */
[----:B------:R-:W-:-:S04]  /*9b7a0*/  NOP ;  /* 0x0000000000007918 */ /* 0x000fc80000000000 */
[----:B------:R-:W-:Y:S04]  /*9b7b0*/  STL.64 [R1+0x9e0], R24 ;  /* 0x0009e01801007387 */ /* 0x000fe80000100a00 */
[----:B------:R-:W-:Y:S04]  /*9b7c0*/  STL.64 [R1+0x9e8], R26 ;  /* 0x0009e81a01007387 */ /* 0x000fe80000100a00 */
[----:B------:R-:W2:Y:S01]  /*9b7d0*/  LDL.64 R18, [R1+0x78] ;  /* 0x0000780001127983 */ /* 0x000ea20000100a00 */
[----:B----4-:R-:W-:Y:S01]  /*9b7e0*/  HMMA.16816.F32.BF16 R8, R20, R14, R8 ;  /* 0x0000000e1408723c */ /* 0x010fe20000041808 */
[----:B0-----:R-:W-:-:S02]  /*9b7f0*/  IMAD.MOV.U32 R2, RZ, RZ, R14 ;  /* 0x000000ffff027224 */ /* 0x001fc400078e000e */
[----:B------:R-:W-:Y:S02]  /*9b800*/  IMAD.MOV.U32 R0, RZ, RZ, R15 ;  /* 0x000000ffff007224 */ /* 0x000fe400078e000f */
[----:B------:R-:W-:Y:S02]  /*9b810*/  IMAD.MOV.U32 R14, RZ, RZ, R3 ;  /* 0x000000ffff0e7224 */ /* 0x000fe400078e0003 */
[----:B------:R-:W-:Y:S01]  /*9b820*/  IMAD.MOV.U32 R15, RZ, RZ, R4 ;  /* 0x000000ffff0f7224 */ /* 0x000fe200078e0004 */
[----:B--2---:R0:W-:Y:S04]  /*9b830*/  STL.64 [R1+0xd5d8], R18 ;  /* 0x00d5d81201007387 */ /* 0x0041e80000100a00 */
[----:B------:R-:W-:Y:S04]  /*9b840*/  STL [R1+0xd4a8], R29 ;  /* 0x00d4a81d01007387 */ /* 0x000fe80000100800 */
[----:B------:R-:W-:Y:S04]  /*9b850*/  STL [R1+0xd4a4], R28 ;  /* 0x00d4a41c01007387 */ /* 0x000fe80000100800 */
[----:B------:R-:W-:Y:S04]  /*9b860*/  STL.64 [R1+0x9d0], R8 ;  /* 0x0009d00801007387 */ /* 0x000fe80000100a00 */
[----:B------:R-:W-:Y:S04]  /*9b870*/  STL.64 [R1+0x9d8], R10 ;  /* 0x0009d80a01007387 */ /* 0x000fe80000100a00 */
[----:B------:R-:W2:Y:S04]  /*9b880*/  LDL.LU R3, [R1+0xd6b4] ;  /* 0x00d6b40001037983 */ /* 0x000ea80000300800 */
[----:B------:R-:W3:Y:S04]  /*9b890*/  LDL.LU R4, [R1+0xd6b0] ;  /* 0x00d6b00001047983 */ /* 0x000ee80000300800 */
[----:B------:R1:W-:Y:S04]  /*9b8a0*/  STL.64 [R1+0xd5e0], R14 ;  /* 0x00d5e00e01007387 */ /* 0x0003e80000100a00 */
[----:B------:R-:W4:Y:S04]  /*9b8b0*/  LDL.LU R16, [R1+0x940] ;  /* 0x0009400001107983 */ /* 0x000f280000300800 */
[----:B------:R-:W4:Y:S04]  /*9b8c0*/  LDL.LU R17, [R1+0x944] ;  /* 0x0009440001117983 */ /* 0x000f280000300800 */
[----:B0-----:R-:W2:Y:S04]  /*9b8d0*/  LDL.LU R18, [R1+0x948] ;  /* 0x0009480001127983 */ /* 0x001ea80000300800 */
[----:B------:R-:W2:Y:S04]  /*9b8e0*/  LDL.LU R19, [R1+0x94c] ;  /* 0x00094c0001137983 */ /* 0x000ea80000300800 */
[----:B--2---:R-:W-:Y:S04]  /*9b8f0*/  STL.64 [R1+0xd5f0], R18 ;  /* 0x00d5f01201007387 */ /* 0x004fe80000100a00 */
[----:B----4-:R-:W-:Y:S04]  /*9b900*/  STL.64 [R1+0xd5e8], R16 ;  /* 0x00d5e81001007387 */ /* 0x010fe80000100a00 */
[----:B-1----:R-:W2:Y:S04]  /*9b910*/  LDL R14, [R1+0xa8] ;  /* 0x0000a800010e7983 */ /* 0x002ea80000100800 */
[----:B------:R-:W2:Y:S04]  /*9b920*/  LDL R15, [R1+0xac] ;  /* 0x0000ac00010f7983 */ /* 0x000ea80000100800 */
[----:B--2---:R0:W-:Y:S04]  /*9b930*/  STL.64 [R1+0xd5f8], R14 ;  /* 0x00d5f80e01007387 */ /* 0x0041e80000100a00 */
[----:B0-----:R-:W2:Y:S04]  /*9b940*/  LDL.64 R14, [R1+0xb8] ;  /* 0x0000b800010e7983 */ /* 0x001ea80000100a00 */
[----:B--2---:R3:W-:Y:S02]  /*9b950*/  STL.64 [R1+0xd610], R14 ;  /* 0x00d6100e01007387 */ /* 0x0047e40000100a00 */
[----:B---3--:R-:W-:-:S02]  /*9b960*/  IMAD.MOV.U32 R14, RZ, RZ, R4 ;  /* 0x000000ffff0e7224 */ /* 0x008fc400078e0004 */
[----:B------:R-:W-:Y:S01]  /*9b970*/  IMAD.MOV.U32 R15, RZ, RZ, R3 ;  /* 0x000000ffff0f7224 */ /* 0x000fe200078e0003 */
[----:B------:R-:W2:Y:S04]  /*9b980*/  LDL.LU R4, [R1+0xd6ac] ;  /* 0x00d6ac0001047983 */ /* 0x000ea80000300800 */
[----:B------:R-:W3:Y:S04]  /*9b990*/  LDL.LU R3, [R1+0xd6a8] ;  /* 0x00d6a80001037983 */ /* 0x000ee80000300800 */
[----:B------:R0:W-:Y:S04]  /*9b9a0*/  STL.64 [R1+0xd628], R14 ;  /* 0x00d6280e01007387 */ /* 0x0001e80000100a00 */
[----:B------:R-:W4:Y:S04]  /*9b9b0*/  LDL.LU R16, [R1+0x950] ;  /* 0x0009500001107983 */ /* 0x000f280000300800 */
[----:B------:R-:W4:Y:S04]  /*9b9c0*/  LDL.LU R17, [R1+0x954] ;  /* 0x0009540001117983 */ /* 0x000f280000300800 */
[----:B------:R-:W2:Y:S04]  /*9b9d0*/  LDL.LU R18, [R1+0x958] ;  /* 0x0009580001127983 */ /* 0x000ea80000300800 */
[----:B------:R-:W2:Y:S04]  /*9b9e0*/  LDL.LU R19, [R1+0x95c] ;  /* 0x00095c0001137983 */ /* 0x000ea80000300800 */
[----:B0-----:R-:W2:Y:S04]  /*9b9f0*/  LDL.64 R14, [R1+0xd8] ;  /* 0x0000d800010e7983 */ /* 0x001ea80000100a00 */
[----:B--2---:R3:W-:Y:S04]  /*9ba00*/  STL.64 [R1+0xd640], R14 ;  /* 0x00d6400e01007387 */ /* 0x0047e80000100a00 */
[----:B------:R-:W-:Y:S04]  /*9ba10*/  STL.64 [R1+0xd608], R18 ;  /* 0x00d6081201007387 */ /* 0x000fe80000100a00 */
[----:B----4-:R0:W-:Y:S01]  /*9ba20*/  STL.64 [R1+0xd600], R16 ;  /* 0x00d6001001007387 */ /* 0x0101e20000100a00 */
[----:B---3--:R-:W-:-:S02]  /*9ba30*/  IMAD.MOV.U32 R14, RZ, RZ, R3 ;  /* 0x000000ffff0e7224 */ /* 0x008fc400078e0003 */
[----:B------:R-:W-:Y:S01]  /*9ba40*/  IMAD.MOV.U32 R15, RZ, RZ, R4 ;  /* 0x000000ffff0f7224 */ /* 0x000fe200078e0004 */
[----:B0-----:R-:W2:Y:S04]  /*9ba50*/  LDL.LU R16, [R1+0x960] ;  /* 0x0009600001107983 */ /* 0x001ea80000300800 */
[----:B------:R-:W2:Y:S04]  /*9ba60*/  LDL.LU R17, [R1+0x964] ;  /* 0x0009640001117983 */ /* 0x000ea80000300800 */
[----:B------:R-:W3:Y:S04]  /*9ba70*/  LDL.LU R18, [R1+0x968] ;  /* 0x0009680001127983 */ /* 0x000ee80000300800 */
[----:B------:R-:W3:Y:S04]  /*9ba80*/  LDL.LU R19, [R1+0x96c] ;  /* 0x00096c0001137983 */ /* 0x000ee80000300800 */
[----:B------:R-:W4:Y:S04]  /*9ba90*/  LDL.LU R3, [R1+0xd6a4] ;  /* 0x00d6a40001037983 */ /* 0x000f280000300800 */
[----:B------:R-:W2:Y:S04]  /*9baa0*/  LDL.LU R4, [R1+0xd6a0] ;  /* 0x00d6a00001047983 */ /* 0x000ea80000300800 */
[----:B------:R0:W-:Y:S04]  /*9bab0*/  STL.64 [R1+0xd658], R14 ;  /* 0x00d6580e01007387 */ /* 0x0001e80000100a00 */
[----:B0-----:R-:W2:Y:S04]  /*9bac0*/  LDL.64 R14, [R1+0xf8] ;  /* 0x0000f800010e7983 */ /* 0x001ea80000100a00 */
[----:B--2---:R-:W-:Y:S04]  /*9bad0*/  STL.64 [R1+0xd670], R14 ;  /* 0x00d6700e01007387 */ /* 0x004fe80000100a00 */
[----:B---3--:R-:W-:Y:S04]  /*9bae0*/  STL.64 [R1+0xd620], R18 ;  /* 0x00d6201201007387 */ /* 0x008fe80000100a00 */
[----:B------:R0:W-:Y:S04]  /*9baf0*/  STL.64 [R1+0xd618], R16 ;  /* 0x00d6181001007387 */ /* 0x0001e80000100a00 */
[----:B0-----:R-:W2:Y:S04]  /*9bb00*/  LDL.LU R16, [R1+0x970] ;  /* 0x0009700001107983 */ /* 0x001ea80000300800 */
[----:B------:R-:W2:Y:S04]  /*9bb10*/  LDL.LU R17, [R1+0x974] ;  /* 0x0009740001117983 */ /* 0x000ea80000300800 */
[----:B------:R-:W3:Y:S04]  /*9bb20*/  LDL.LU R18, [R1+0x978] ;  /* 0x0009780001127983 */ /* 0x000ee80000300800 */
[----:B------:R-:W3:Y:S01]  /*9bb30*/  LDL.LU R19, [R1+0x97c] ;  /* 0x00097c0001137983 */ /* 0x000ee20000300800 */
[----:B------:R-:W-:-:S02]  /*9bb40*/  IMAD.MOV.U32 R14, RZ, RZ, R4 ;  /* 0x000000ffff0e7224 */ /* 0x000fc400078e0004 */
[----:B----4-:R-:W-:-:S05]  /*9bb50*/  IMAD.MOV.U32 R15, RZ, RZ, R3 ;  /* 0x000000ffff0f7224 */ /* 0x010fca00078e0003 */
[----:B------:R0:W-:Y:S04]  /*9bb60*/  STL.64 [R1+0xd698], R14 ;  /* 0x00d6980e01007387 */ /* 0x0001e80000100a00 */
[----:B------:R-:W4:Y:S04]  /*9bb70*/  LDL.LU R12, [R1+0x9c0] ;  /* 0x0009c000010c7983 */ /* 0x000f280000300800 */
[----:B------:R-:W4:Y:S04]  /*9bb80*/  LDL.LU R13, [R1+0x9c4] ;  /* 0x0009c400010d7983 */ /* 0x000f280000300800 */
[----:B0-----:R-:W4:Y:S04]  /*9bb90*/  LDL.LU R14, [R1+0x9c8] ;  /* 0x0009c800010e7983 */ /* 0x001f280000300800 */
[----:B------:R-:W4:Y:S04]  /*9bba0*/  LDL.LU R15, [R1+0x9cc] ;  /* 0x0009cc00010f7983 */ /* 0x000f280000300800 */
[----:B------:R-:W4:Y:S04]  /*9bbb0*/  LDL.64 R26, [R1+0x118] ;  /* 0x00011800011a7983 */ /* 0x000f280000100a00 */
        /* <DEDUP_REMOVED lines=11> */
[----:B------:R-:W3:Y:S01]  /*9bc70*/  LDL.LU R19, [R1+0x99c] ;  /* 0x00099c0001137983 */ /* 0x000ee20000300800 */
[----:B----4-:R-:W-:Y:S03]  /*9bc80*/  HMMA.16816.F32.BF16 R12, R20, R26, R12 ;  /* 0x0000001a140c723c */ /* 0x010fe6000004180c */
        /* <DEDUP_REMOVED lines=10> */
[----:B------:R-:W2:Y:S04]  /*9bd30*/  LDL.LU R18, [R1+0x9b8] ;  /* 0x0009b80001127983 */ /* 0x000ea80000300800 */
[----:B------:R-:W2:Y:S04]  /*9bd40*/  LDL.LU R19, [R1+0x9bc] ;  /* 0x0009bc0001137983 */ /* 0x000ea80000300800 */
[----:B------:R-:W3:Y:S04]  /*9bd50*/  LDL.64 R6, [R1+0x98] ;  /* 0x0000980001067983 */ /* 0x000ee80000100a00 */
[----:B------:R-:W4:Y:S04]  /*9bd60*/  LDL.LU R8, [R1+0x930] ;  /* 0x0009300001087983 */ /* 0x000f280000300800 */
[----:B------:R-:W4:Y:S04]  /*9bd70*/  LDL.LU R9, [R1+0x934] ;  /* 0x0009340001097983 */ /* 0x000f280000300800 */
[----:B------:R-:W4:Y:S04]  /*9bd80*/  LDL.LU R10, [R1+0x938] ;  /* 0x00093800010a7983 */ /* 0x000f280000300800 */
[----:B------:R-:W4:Y:S04]  /*9bd90*/  LDL.LU R11, [R1+0x93c] ;  /* 0x00093c00010b7983 */ /* 0x000f280000300800 */
        /* <DEDUP_REMOVED lines=11> */
[----:B--2---:R-:W-:Y:S03]  /*9be50*/  HMMA.16816.F32.BF16 R12, R20, R14, R16 ;  /* 0x0000000e140c723c */ /* 0x004fe60000041810 */
[----:B------:R-:W2:Y:S04]  /*9be60*/  LDL.LU.64 R18, [R1+0xd680] ;  /* 0x00d6800001127983 */ /* 0x000ea80000300a00 */
[----:B------:R-:W2:-:S12]  /*9be70*/  LDL.LU.64 R16, [R1+0xd678] ;  /* 0x00d6780001107983 */ /* 0x000e980000300a00 */
[----:B------:R-:W-:Y:S04]  /*9be80*/  STL.64 [R1+0x9b0], R12 ;  /* 0x0009b00c01007387 */ /* 0x000fe80000100a00 */
[----:B------:R0:W-:Y:S04]  /*9be90*/  STL.64 [R1+0x9b8], R14 ;  /* 0x0009b80e01007387 */ /* 0x0001e80000100a00 */
[----:B0-----:R-:W2:Y:S02]  /*9bea0*/  LDL.LU.64 R14, [R1+0xd670] ;  /* 0x00d67000010e7983 */ /* 0x001ea40000300a00 */
        /* <DEDUP_REMOVED lines=42> */
[----:B---3--:R-:W-:Y:S04]  /*9c150*/  STL.64 [R1+0xd518], R26 ;  /* 0x00d5181a01007387 */ /* 0x008fe80000100a00 */
[----:B------:R0:W-:Y:S04]  /*9c160*/  STL.64 [R1+0xd510], R24 ;  /* 0x00d5101801007387 */ /* 0x0001e80000100a00 */
[----:B0-----:R-:W3:Y:S04]  /*9c170*/  LDL.LU R24, [R1+0x920] ;  /* 0x0009200001187983 */ /* 0x001ee80000300800 */
[----:B------:R-:W3:Y:S04]  /*9c180*/  LDL.LU R25, [R1+0x924] ;  /* 0x0009240001197983 */ /* 0x000ee80000300800 */
[----:B------:R-:W3:Y:S04]  /*9c190*/  LDL.LU R26, [R1+0x928] ;  /* 0x00092800011a7983 */ /* 0x000ee80000300800 */
[----:B------:R-:W3:Y:S01]  /*9c1a0*/  LDL.LU R27, [R1+0x92c] ;  /* 0x00092c00011b7983 */ /* 0x000ee20000300800 */
[----:B--2---:R-:W-:Y:S03]  /*9c1b0*/  HMMA.16816.F32.BF16 R12, R20, R14, R16 ;  /* 0x0000000e140c723c */ /* 0x004fe60000041810 */
[----:B------:R-:W2:Y:S04]  /*9c1c0*/  LDL.LU.64 R18, [R1+0xd5f0] ;  /* 0x00d5f00001127983 */ /* 0x000ea80000300a00 */
[----:B------:R-:W2:-:S12]  /*9c1d0*/  LDL.LU.64 R16, [R1+0xd5e8] ;  /* 0x00d5e80001107983 */ /* 0x000e980000300a00 */
[----:B------:R-:W-:Y:S04]  /*9c1e0*/  STL.64 [R1+0x950], R12 ;  /* 0x0009500c01007387 */ /* 0x000fe80000100a00 */
[----:B------:R0:W-:Y:S04]  /*9c1f0*/  STL.64 [R1+0x958], R14 ;  /* 0x0009580e01007387 */ /* 0x0001e80000100a00 */
[----:B0-----:R-:W4:Y:S01]  /*9c200*/  LDL.LU.64 R14, [R1+0xd5e0] ;  /* 0x00d5e000010e7983 */ /* 0x001f220000300a00 */
[----:B------:R-:W-:Y:S02]  /*9c210*/  IMAD.MOV.U32 R28, RZ, RZ, R6 ;  /* 0x000000ffff1c7224 */ /* 0x000fe400078e0006 */
[----:B------:R-:W-:Y:S01]  /*9c220*/  IMAD.MOV.U32 R29, RZ, RZ, R7 ;  /* 0x000000ffff1d7224 */ /* 0x000fe200078e0007 */
[----:B--2---:R-:W-:-:S15]  /*9c230*/  HMMA.16816.F32.BF16 R16, R20, R6, R16 ;  /* 0x000000061410723c */ /* 0x004fde0000041810 */
[----:B------:R-:W-:-:S04]  /*9c240*/  NOP ;  /* 0x0000000000007918 */ /* 0x000fc80000000000 */
[----:B------:R-:W-:Y:S04]  /*9c250*/  STL.64 [R1+0x940], R16 ;  /* 0x0009401001007387 */ /* 0x000fe80000100a00 */
[----:B------:R0:W-:Y:S04]  /*9c260*/  STL.64 [R1+0x948], R18 ;  /* 0x0009481201007387 */ /* 0x0001e80000100a00 */
[----:B0-----:R-:W3:Y:S04]  /*9c270*/  LDL.LU.64 R18, [R1+0xd5d8] ;  /* 0x00d5d80001127983 */ /* 0x001ee80000300a00 */
[----:B------:R-:W2:Y:S04]  /*9c280*/  LDL.LU.64 R6, [R1+0xd5d0] ;  /* 0x00d5d00001067983 */ /* 0x000ea80000300a00 */
[----:B------:R-:W2:Y:S01]  /*9c290*/  LDL.LU R5, [R1+0xd5c8] ;  /* 0x00d5c80001057983 */ /* 0x000ea20000300800 */
[----:B----4-:R-:W-:Y:S03]  /*9c2a0*/  HMMA.16816.F32.BF16 R12, R20, R14, R8 ;  /* 0x0000000e140c723c */ /* 0x010fe60000041808 */
[----:B------:R-:W4:-:S15]  /*9c2b0*/  LDL.LU.64 R8, [R1+0xd5c0] ;  /* 0x00d5c00001087983 */ /* 0x000f1e0000300a00 */
[----:B------:R-:W-:Y:S01]  /*9c2c0*/  NOP ;  /* 0x0000000000007918 */ /* 0x000fe20000000000 */
[----:B------:R0:W-:Y:S04]  /*9c2d0*/  STL.64 [R1+0x930], R12 ;  /* 0x0009300c01007387 */ /* 0x0001e80000100a00 */
[----:B------:R-:W-:Y:S04]  /*9c2e0*/  STL.64 [R1+0x938], R14 ;  /* 0x0009380e01007387 */ /* 0x000fe80000100a00 */
[----:B0-----:R-:W2:Y:S01]  /*9c2f0*/  LDL.LU.64 R12, [R1+0xd5b8] ;  /* 0x00d5b800010c7983 */ /* 0x001ea20000300a00 */
[----:B---3--:R-:W-:Y:S01]  /*9c300*/  HMMA.16816.F32.BF16 R24, R20, R18, R24 ;  /* 0x000000121418723c */ /* 0x008fe20000041818 */
[----:B------:R-:W-:-:S02]  /*9c310*/  IMAD.MOV.U32 R4, RZ, RZ, R18 ;  /* 0x000000ffff047224 */ /* 0x000fc400078e0012 */
[----:B------:R-:W-:-:S15]  /*9c320*/  IMAD.MOV.U32 R3, RZ, RZ, R19 ;  /* 0x000000ffff037224 */ /* 0x000fde00078e0013 */
[----:B------:R-:W-:Y:S01]  /*9c330*/  NOP ;  /* 0x0000000000007918 */ /* 0x000fe20000000000 */
[----:B------:R-:W-:Y:S04]  /*9c340*/  STL.64 [R1+0x920], R24 ;  /* 0x0009201801007387 */ /* 0x000fe80000100a00 */
[----:B------:R4:W-:Y:S04]  /*9c350*/  STL.64 [R1+0x928], R26 ;  /* 0x0009281a01007387 */ /* 0x0009e80000100a00 */
[----:B------:R-:W3:Y:S04]  /*9c360*/  LDL.LU R16, [R1+0x4c0] ;  /* 0x0004c00001107983 */ /* 0x000ee80000300800 */
[----:B------:R-:W3:Y:S04]  /*9c370*/  LDL.LU R17, [R1+0x4c4] ;  /* 0x0004c40001117983 */ /* 0x000ee80000300800 */
[----:B------:R-:W2:Y:S04]  /*9c380*/  LDL.LU R18, [R1+0x4c8] ;  /* 0x0004c80001127983 */ /* 0x000ea80000300800 */
[----:B------:R-:W2:Y:S01]  /*9c390*/  LDL.LU R19, [R1+0x4cc] ;  /* 0x0004cc0001137983 */ /* 0x000ea20000300800 */
[----:B----4-:R-:W-:-:S02]  /*9c3a0*/  IMAD.MOV.U32 R26, RZ, RZ, R8 ;  /* 0x000000ffff1a7224 */ /* 0x010fc400078e0008 */
[----:B------:R-:W-:Y:S01]  /*9c3b0*/  IMAD.MOV.U32 R27, RZ, RZ, R9 ;  /* 0x000000ffff1b7224 */ /* 0x000fe200078e0009 */
[----:B------:R-:W4:Y:S04]  /*9c3c0*/  LDL.LU R8, [R1+0xd5b4] ;  /* 0x00d5b40001087983 */ /* 0x000f280000300800 */
[----:B------:R-:W2:Y:S04]  /*9c3d0*/  LDL.LU R9, [R1+0xd5b0] ;  /* 0x00d5b00001097983 */ /* 0x000ea80000300800 */
[----:B------:R0:W-:Y:S04]  /*9c3e0*/  STL.64 [R1+0xd530], R26 ;  /* 0x00d5301a01007387 */ /* 0x0001e80000100a00 */
[----:B0-----:R-:W2:Y:S04]  /*9c3f0*/  LDL.64 R26, [R1+0x18] ;  /* 0x00001800011a7983 */ /* 0x001ea80000100a00 */
[----:B--2---:R-:W-:Y:S04]  /*9c400*/  STL.64 [R1+0xd548], R26 ;  /* 0x00d5481a01007387 */ /* 0x004fe80000100a00 */
[----:B------:R-:W-:Y:S04]  /*9c410*/  STL.64 [R1+0xd4e0], R18 ;  /* 0x00d4e01201007387 */ /* 0x000fe80000100a00 */
[----:B---3--:R0:W-:Y:S04]  /*9c420*/  STL.64 [R1+0xd4d8], R16 ;  /* 0x00d4d81001007387 */ /* 0x0081e80000100a00 */
[----:B0-----:R-:W2:Y:S04]  /*9c430*/  LDL.LU R16, [R1+0x880] ;  /* 0x0008800001107983 */ /* 0x001ea80000300800 */
[----:B------:R-:W2:Y:S04]  /*9c440*/  LDL.LU R17, [R1+0x884] ;  /* 0x0008840001117983 */ /* 0x000ea80000300800 */
[----:B------:R-:W3:Y:S04]  /*9c450*/  LDL.LU R18, [R1+0x888] ;  /* 0x0008880001127983 */ /* 0x000ee80000300800 */
[----:B------:R-:W3:Y:S01]  /*9c460*/  LDL.LU R19, [R1+0x88c] ;  /* 0x00088c0001137983 */ /* 0x000ee20000300800 */
[----:B------:R-:W-:-:S02]  /*9c470*/  IMAD.MOV.U32 R26, RZ, RZ, R13 ;  /* 0x000000ffff1a7224 */ /* 0x000fc400078e000d */
[----:B------:R-:W-:-:S05]  /*9c480*/  IMAD.MOV.U32 R27, RZ, RZ, R12 ;  /* 0x000000ffff1b7224 */ /* 0x000fca00078e000c */
[----:B------:R-:W-:Y:S04]  /*9c490*/  STL.64 [R1+0xd560], R26 ;  /* 0x00d5601a01007387 */ /* 0x000fe80000100a00 */
[----:B---3--:R-:W-:Y:S04]  /*9c4a0*/  STL.64 [R1+0xd4f8], R18 ;  /* 0x00d4f81201007387 */ /* 0x008fe80000100a00 */
[----:B--2---:R0:W-:Y:S04]  /*9c4b0*/  STL.64 [R1+0xd4f0], R16 ;  /* 0x00d4f01001007387 */ /* 0x0041e80000100a00 */
[----:B0-----:R-:W2:Y:S04]  /*9c4c0*/  LDL.LU R16, [R1+0x890] ;  /* 0x0008900001107983 */ /* 0x001ea80000300800 */
[----:B------:R-:W2:Y:S04]  /*9c4d0*/  LDL.LU R17, [R1+0x894] ;  /* 0x0008940001117983 */ /* 0x000ea80000300800 */
[----:B------:R-:W3:Y:S04]  /*9c4e0*/  LDL.LU R18, [R1+0x898] ;  /* 0x0008980001127983 */ /* 0x000ee80000300800 */
[----:B------:R-:W3:Y:S04]  /*9c4f0*/  LDL.LU R19, [R1+0x89c] ;  /* 0x00089c0001137983 */ /* 0x000ee80000300800 */
[----:B------:R-:W2:Y:S04]  /*9c500*/  LDL.LU R12, [R1+0x8e0] ;  /* 0x0008e000010c7983 */ /* 0x000ea80000300800 */
[----:B------:R-:W2:Y:S04]  /*9c510*/  LDL.LU R13, [R1+0x8e4] ;  /* 0x0008e400010d7983 */ /* 0x000ea80000300800 */
[----:B------:R-:W2:Y:S04]  /*9c520*/  LDL.LU R14, [R1+0x8e8] ;  /* 0x0008e800010e7983 */ /* 0x000ea80000300800 */
[----:B------:R-:W2:Y:S04]  /*9c530*/  LDL.LU R15, [R1+0x8ec] ;  /* 0x0008ec00010f7983 */ /* 0x000ea80000300800 */
[----:B--2---:R4:W-:Y:S04]  /*9c540*/  STL.64 [R1+0xd578], R14 ;  /* 0x00d5780e01007387 */ /* 0x0049e80000100a00 */
[----:B------:R-:W-:Y:S01]  /*9c550*/  STL.64 [R1+0xd570], R12 ;  /* 0x00d5700c01007387 */ /* 0x000fe20000100a00 */
[----:B----4-:R-:W-:-:S02]  /*9c560*/  IMAD.MOV.U32 R15, RZ, RZ, R8 ;  /* 0x000000ffff0f7224 */ /* 0x010fc400078e0008 */
[----:B------:R-:W-:Y:S01]  /*9c570*/  IMAD.MOV.U32 R14, RZ, RZ, R9 ;  /* 0x000000ffff0e7224 */ /* 0x000fe200078e0009 */
[----:B------:R-:W2:Y:S04]  /*9c580*/  LDL.LU R8, [R1+0x900] ;  /* 0x0009000001087983 */ /* 0x000ea80000300800 */
[----:B------:R-:W2:Y:S04]  /*9c590*/  LDL.LU R9, [R1+0x904] ;  /* 0x0009040001097983 */ /* 0x000ea80000300800 */
[----:B------:R-:W4:Y:S04]  /*9c5a0*/  LDL.LU R10, [R1+0x908] ;  /* 0x00090800010a7983 */ /* 0x000f280000300800 */
[----:B------:R-:W4:Y:S04]  /*9c5b0*/  LDL.LU R11, [R1+0x90c] ;  /* 0x00090c00010b7983 */ /* 0x000f280000300800 */
[----:B----4-:R0:W-:Y:S04]  /*9c5c0*/  STL.64 [R1+0xd5a0], R10 ;  /* 0x00d5a00a01007387 */ /* 0x0101e80000100a00 */
[----:B--2---:R-:W-:Y:S04]  /*9c5d0*/  STL.64 [R1+0xd598], R8 ;  /* 0x00d5980801007387 */ /* 0x004fe80000100a00 */
[----:B0-----:R-:W2:Y:S04]  /*9c5e0*/  LDL R10, [R1+0x68] ;  /* 0x00006800010a7983 */ /* 0x001ea80000100800 */
[----:B------:R-:W2:Y:S04]  /*9c5f0*/  LDL R11, [R1+0x6c] ;  /* 0x00006c00010b7983 */ /* 0x000ea80000100800 */
[----:B------:R0:W-:Y:S04]  /*9c600*/  STL.64 [R1+0xd588], R14 ;  /* 0x00d5880e01007387 */ /* 0x0001e80000100a00 */
[----:B0-----:R-:W4:Y:S04]  /*9c610*/  LDL.64 R14, [R1+0x58] ;  /* 0x00005800010e7983 */ /* 0x001f280000100a00 */
[----:B----4-:R0:W-:Y:S04]  /*9c620*/  STL.64 [R1+0xd5a8], R14 ;  /* 0x00d5a80e01007387 */ /* 0x0101e80000100a00 */
[----:B------:R-:W2:Y:S04]  /*9c630*/  LDL.LU R12, [R1+0x910] ;  /* 0x00091000010c7983 */ /* 0x000ea80000300800 */
[----:B------:R-:W2:Y:S04]  /*9c640*/  LDL.LU R13, [R1+0x914] ;  /* 0x00091400010d7983 */ /* 0x000ea80000300800 */
[----:B0-----:R-:W2:Y:S04]  /*9c650*/  LDL.LU R14, [R1+0x918] ;  /* 0x00091800010e7983 */ /* 0x001ea80000300800 */
        /* <DEDUP_REMOVED lines=11> */
[----:B------:R-:W2:Y:S04]  /*9c710*/  LDL.LU R18, [R1+0x8a8] ;  /* 0x0008a80001127983 */ /* 0x000ea80000300800 */
[----:B------:R-:W2:Y:S04]  /*9c720*/  LDL.LU R19, [R1+0x8ac] ;  /* 0x0008ac0001137983 */ /* 0x000ea80000300800 */
[----:B--2---:R-:W-:Y:S04]  /*9c730*/  STL.64 [R1+0xd528], R18 ;  /* 0x00d5281201007387 */ /* 0x004fe80000100a00 */
[----:B---3--:R0:W-:Y:S04]  /*9c740*/  STL.64 [R1+0xd520], R16 ;  /* 0x00d5201001007387 */ /* 0x0081e80000100a00 */
[----:B0-----:R-:W2:Y:S04]  /*9c750*/  LDL.LU R16, [R1+0x8b0] ;  /* 0x0008b00001107983 */ /* 0x001ea80000300800 */
[----:B------:R-:W2:Y:S04]  /*9c760*/  LDL.LU R17, [R1+0x8b4] ;  /* 0x0008b40001117983 */ /* 0x000ea80000300800 */
[----:B------:R-:W3:Y:S04]  /*9c770*/  LDL.LU R18, [R1+0x8b8] ;  /* 0x0008b80001127983 */ /* 0x000ee80000300800 */
[----:B------:R-:W3:Y:S01]  /*9c780*/  LDL.LU R19, [R1+0x8bc] ;  /* 0x0008bc0001137983 */ /* 0x000ee20000300800 */
[C---:B------:R-:W-:Y:S03]  /*9c790*/  HMMA.16816.F32.BF16 R8, R20.reuse, R10, R12 ;  /* 0x0000000a1408723c */ /* 0x040fe6000004180c */
        /* <DEDUP_REMOVED lines=12> */
[----:B------:R-:W-:Y:S04]  /*9c860*/  STL [R1+0xd304], R3 ;  /* 0x00d3040301007387 */ /* 0x000fe80000100800 */
[----:B------:R-:W-:Y:S04]  /*9c870*/  STL [R1+0xd300], R4 ;  /* 0x00d3000401007387 */ /* 0x000fe80000100800 */
        /* <DEDUP_REMOVED lines=8> */
[----:B------:R1:W-:Y:S01]  /*9c900*/  STL.64 [R1+0x908], R10 ;  /* 0x0009080a01007387 */ /* 0x0003e20000100a00 */
[----:B0-----:R-:W-:-:S03]  /*9c910*/  IMAD.MOV.U32 R9, RZ, RZ, R14 ;  /* 0x000000ffff097224 */ /* 0x001fc600078e000e */
[----:B-1----:R-:W3:Y:S01]  /*9c920*/  LDL.LU.64 R10, [R1+0xd590] ;  /* 0x00d59000010a7983 */ /* 0x002ee20000300a00 */
[----:B------:R-:W-:-:S03]  /*9c930*/  IMAD.MOV.U32 R8, RZ, RZ, R15 ;  /* 0x000000ffff087224 */ /* 0x000fc600078e000f */
[----:B------:R-:W4:Y:S02]  /*9c940*/  LDL.LU.64 R14, [R1+0xd588] ;  /* 0x00d58800010e7983 */ /* 0x000f240000300a00 */
[----:B----4-:R-:W-:Y:S02]  /*9c950*/  HMMA.16816.F32.BF16 R12, R20, R14, R24 ;  /* 0x0000000e140c723c */ /* 0x010fe40000041818 */
[----:B------:R-:W4:-:S15]  /*9c960*/  LDL.LU.64 R26, [R1+0xd580] ;  /* 0x00d58000011a7983 */ /* 0x000f1e0000300a00 */
[----:B------:R-:W-:Y:S02]  /*9c970*/  NOP ;  /* 0x0000000000007918 */ /* 0x000fe40000000000 */
[----:B------:R-:W-:Y:S04]  /*9c980*/  STL.64 [R1+0x8f0], R12 ;  /* 0x0008f00c01007387 */ /* 0x000fe80000100a00 */
[----:B------:R0:W-:Y:S04]  /*9c990*/  STL.64 [R1+0x8f8], R14 ;  /* 0x0008f80e01007387 */ /* 0x0001e80000100a00 */
[----:B0-----:R-:W4:Y:S04]  /*9c9a0*/  LDL.LU.64 R14, [R1+0xd578] ;  /* 0x00d57800010e7983 */ /* 0x001f280000300a00 */
[----:B------:R-:W4:Y:S02]  /*9c9b0*/  LDL.LU.64 R12, [R1+0xd570] ;  /* 0x00d57000010c7983 */ /* 0x000f240000300a00 */
[----:B----4-:R-:W-:-:S15]  /*9c9c0*/  HMMA.16816.F32.BF16 R12, R20, R26, R12 ;  /* 0x0000001a140c723c */ /* 0x010fde000004180c */
[----:B------:R-:W-:-:S04]  /*9c9d0*/  NOP ;  /* 0x0000000000007918 */ /* 0x000fc80000000000 */
[----:B------:R0:W-:Y:S04]  /*9c9e0*/  STL.64 [R1+0x8e0], R12 ;  /* 0x0008e00c01007387 */ /* 0x0001e80000100a00 */
[----:B------:R1:W-:Y:S01]  /*9c9f0*/  STL.64 [R1+0x8e8], R14 ;  /* 0x0008e80e01007387 */ /* 0x0003e20000100a00 */
[----:B0-----:R-:W-:-:S03]  /*9ca00*/  IMAD.MOV.U32 R13, RZ, RZ, R26 ;  /* 0x000000ffff0d7224 */ /* 0x001fc600078e001a */
[----:B-1----:R-:W4:Y:S01]  /*9ca10*/  LDL.LU.64 R14, [R1+0xd568] ;  /* 0x00d56800010e7983 */ /* 0x002f220000300a00 */
[----:B------:R-:W-:-:S03]  /*9ca20*/  IMAD.MOV.U32 R12, RZ, RZ, R27 ;  /* 0x000000ffff0c7224 */ /* 0x000fc600078e001b */
[----:B------:R-:W2:Y:S02]  /*9ca30*/  LDL.LU.64 R26, [R1+0xd560] ;  /* 0x00d56000011a7983 */ /* 0x000ea40000300a00 */
[----:B--2---:R-:W-:Y:S02]  /*9ca40*/  HMMA.16816.F32.BF16 R24, R20, R26, R16 ;  /* 0x0000001a1418723c */ /* 0x004fe40000041810 */
[----:B------:R-:W2:Y:S04]  /*9ca50*/  LDL.LU.64 R18, [R1+0xd558] ;  /* 0x00d5580001127983 */ /* 0x000ea80000300a00 */
[----:B------:R-:W2:-:S13]  /*9ca60*/  LDL.LU.64 R16, [R1+0xd550] ;  /* 0x00d5500001107983 */ /* 0x000e9a0000300a00 */
        /* <DEDUP_REMOVED lines=15> */
[----:B------:R-:W-:Y:S04]  /*9cb60*/  STL.64 [R1+0x8b0], R24 ;  /* 0x0008b01801007387 */ /* 0x000fe80000100a00 */
[----:B------:R0:W-:Y:S04]  /*9cb70*/  STL.64 [R1+0x8b8], R26 ;  /* 0x0008b81a01007387 */ /* 0x0001e80000100a00 */
[----:B0-----:R-:W2:Y:S04]  /*9cb80*/  LDL.LU.64 R26, [R1+0xd518] ;  /* 0x00d51800011a7983 */ /* 0x001ea80000300a00 */
[----:B------:R-:W3:Y:S01]  /*9cb90*/  LDL.LU.64 R24, [R1+0xd510] ;  /* 0x00d5100001187983 */ /* 0x000ee20000300a00 */
[----:B--2---:R-:W-:-:S15]  /*9cba0*/  HMMA.16816.F32.BF16 R16, R20, R26, R16 ;  /* 0x0000001a1410723c */ /* 0x004fde0000041810 */
[----:B------:R-:W-:-:S04]  /*9cbb0*/  NOP ;  /* 0x0000000000007918 */ /* 0x000fc80000000000 */
[----:B------:R-:W-:Y:S04]  /*9cbc0*/  STL.64 [R1+0x8a0], R16 ;  /* 0x0008a01001007387 */ /* 0x000fe80000100a00 */
[----:B------:R0:W-:Y:S04]  /*9cbd0*/  STL.64 [R1+0x8a8], R18 ;  /* 0x0008a81201007387 */ /* 0x0001e80000100a00 */
[----:B0-----:R-:W4:Y:S04]  /*9cbe0*/  LDL.LU.64 R18, [R1+0xd508] ;  /* 0x00d5080001127983 */ /* 0x001f280000300a00 */
[----:B------:R-:W4:Y:S04]  /*9cbf0*/  LDL.LU.64 R16, [R1+0xd500] ;  /* 0x00d5000001107983 */ /* 0x000f280000300a00 */
[----:B------:R-:W-:Y:S04]  /*9cc00*/  STL.64 [R1+0xd248], R26 ;  /* 0x00d2481a01007387 */ /* 0x000fe80000100a00 */
[----:B---3--:R-:W-:Y:S01]  /*9cc10*/  STL [R1+0xd240], R24 ;  /* 0x00d2401801007387 */ /* 0x008fe20000100800 */
[----:B----4-:R-:W-:-:S15]  /*9cc20*/  HMMA.16816.F32.BF16 R16, R20, R14, R16 ;  /* 0x0000000e1410723c */ /* 0x010fde0000041810 */
[----:B------:R-:W-:-:S04]  /*9cc30*/  NOP ;  /* 0x0000000000007918 */ /* 0x000fc80000000000 */
[----:B------:R-:W-:Y:S04]  /*9cc40*/  STL.64 [R1+0x890], R16 ;  /* 0x0008901001007387 */ /* 0x000fe80000100a00 */
[----:B------:R0:W-:Y:S04]  /*9cc50*/  STL.64 [R1+0x898], R18 ;  /* 0x0008981201007387 */ /* 0x0001e80000100a00 */
[----:B0-----:R-:W2:Y:S04]  /*9cc60*/  LDL.LU.64 R18, [R1+0xd4f8] ;  /* 0x00d4f80001127983 */ /* 0x001ea80000300a00 */
[----:B------:R-:W2:Y:S04]  /*9cc70*/  LDL.LU.64 R16, [R1+0xd4f0] ;  /* 0x00d4f00001107983 */ /* 0x000ea80000300a00 */
[----:B------:R0:W-:Y:S04]  /*9cc80*/  STL.64 [R1+0xd250], R14 ;  /* 0x00d2500e01007387 */ /* 0x0001e80000100a00 */
[----:B------:R-:W-:Y:S01]  /*9cc90*/  STL.64 [R1+0xd308], R12 ;  /* 0x00d3080c01007387 */ /* 0x000fe20000100a00 */
[----:B0-----:R-:W-:-:S02]  /*9cca0*/  IMAD.MOV.U32 R14, RZ, RZ, R7 ;  /* 0x000000ffff0e7224 */ /* 0x001fc400078e0007 */
[----:B------:R-:W-:Y:S01]  /*9ccb0*/  IMAD.MOV.U32 R15, RZ, RZ, R5 ;  /* 0x000000ffff0f7224 */ /* 0x000fe200078e0005 */
[----:B------:R-:W3:Y:S04]  /*9ccc0*/  LDL.LU R7, [R1+0xd4ec] ;  /* 0x00d4ec0001077983 */ /* 0x000ee80000300800 */
[----:B------:R-:W4:Y:S01]  /*9ccd0*/  LDL.LU R5, [R1+0xd4e8] ;  /* 0x00d4e80001057983 */ /* 0x000f220000300800 */
[----:B--2---:R-:W-:-:S15]  /*9cce0*/  HMMA.16816.F32.BF16 R16, R20, R10, R16 ;  /* 0x0000000a1410723c */ /* 0x004fde0000041810 */
[----:B------:R-:W-:-:S04]  /*9ccf0*/  NOP ;  /* 0x0000000000007918 */ /* 0x000fc80000000000 */
[----:B------:R-:W-:Y:S04]  /*9cd00*/  STL.64 [R1+0x880], R16 ;  /* 0x0008801001007387 */ /* 0x000fe80000100a00 */
[----:B------:R0:W-:Y:S04]  /*9cd10*/  STL.64 [R1+0x888], R18 ;  /* 0x0008881201007387 */ /* 0x0001e80000100a00 */
[----:B0-----:R-:W3:Y:S04]  /*9cd20*/  LDL.LU.64 R18, [R1+0xd4e0] ;  /* 0x00d4e00001127983 */ /* 0x001ee80000300a00 */
[----:B------:R-:W3:Y:S01]  /*9cd30*/  LDL.LU.64 R16, [R1+0xd4d8] ;  /* 0x00d4d80001107983 */ /* 0x000ee20000300a00 */
[----:B------:R-:W0:Y:S03]  /*9cd40*/  S2R R26, SR_TID.X ;  /* 0x00000000001a7919 */ /* 0x000e260000002100 */
[----:B------:R-:W-:Y:S04]  /*9cd50*/  STL.64 [R1+0xd238], R10 ;  /* 0x00d2380a01007387 */ /* 0x000fe80000100a00 */
[----:B------:R1:W-:Y:S04]  /*9cd60*/  STL.64 [R1+0xd310], R8 ;  /* 0x00d3100801007387 */ /* 0x0003e80000100a00 */
[----:B-1----:R-:W2:Y:S04]  /*9cd70*/  LDL.LU R8, [R1+0xfb0] ;  /* 0x000fb00001087983 */ /* 0x002ea80000300800 */
[----:B------:R-:W2:Y:S04]  /*9cd80*/  LDL.LU R9, [R1+0xfb4] ;  /* 0x000fb40001097983 */ /* 0x000ea80000300800 */
[----:B------:R-:W2:Y:S04]  /*9cd90*/  LDL.LU R10, [R1+0xfb8] ;  /* 0x000fb800010a7983 */ /* 0x000ea80000300800 */
[----:B------:R-:W2:Y:S01]  /*9cda0*/  LDL.LU R11, [R1+0xfbc] ;  /* 0x000fbc00010b7983 */ /* 0x000ea20000300800 */
[C---:B0-----:R-:W-:Y:S01]  /*9cdb0*/  LOP3.LUT R27, R26.reuse, 0x7, RZ, 0xc0, !PT ;  /* 0x000000071a1b7812 */ /* 0x041fe200078ec0ff */
[----:B------:R-:W-:-:S04]  /*9cdc0*/  IMAD.SHL.U32 R24, R26, 0x2, RZ ;  /* 0x000000021a187824 */ /* 0x000fc800078e00ff */
[----:B------:R-:W-:Y:S02]  /*9cdd0*/  IMAD R27, R27, 0x110, RZ ;  /* 0x000001101b1b7824 */ /* 0x000fe400078e02ff */
[----:B------:R-:W-:-:S03]  /*9cde0*/  IMAD.SHL.U32 R26, R26, 0x80, RZ ;  /* 0x000000801a1a7824 */ /* 0x000fc600078e00ff */
[----:B------:R-:W-:-:S04]  /*9cdf0*/  LOP3.LUT R27, R27, 0x10, R24, 0x78, !PT ;  /* 0x000000101b1b7812 */ /* 0x000fc800078e7818 */
[----:B------:R-:W-:-:S04]  /*9ce00*/  LOP3.LUT R27, R27, 0x800, R26, 0xf8, !PT ;  /* 0x000008001b1b7812 */ /* 0x000fc800078ef81a */
[----:B------:R-:W-:Y:S01]  /*9ce10*/  LOP3.LUT R27, R27, 0x20, RZ, 0x3c, !PT ;  /* 0x000000201b1b7812 */ /* 0x000fe200078e3cff */
[----:B---3--:R-:W-:Y:S01]  /*9ce20*/  HMMA.16816.F32.BF16 R20, R20, R6, R16 ;  /* 0x000000061414723c */ /* 0x008fe20000041810 */
[----:B------:R-:W3:Y:S04]  /*9ce30*/  LDL.LU.64 R18, [R1+0xd4d0] ;  /* 0x00d4d00001127983 */ /* 0x000ee80000300a00 */
[----:B------:R-:W3:-:S14]  /*9ce40*/  LDL.LU.64 R16, [R1+0xd4c8] ;  /* 0x00d4c80001107983 */ /* 0x000edc0000300a00 */
[----:B------:R-:W-:Y:S04]  /*9ce50*/  STL.64 [R1+0x4c0], R20 ;  /* 0x0004c01401007387 */ /* 0x000fe80000100a00 */
[----:B------:R-:W-:Y:S04]  /*9ce60*/  STL.64 [R1+0x4c8], R22 ;  /* 0x0004c81601007387 */ /* 0x000fe80000100a00 */
[----:B------:R-:W0:Y:S04]  /*9ce70*/  LDSM.16.MT88.4 R20, [R27+UR5+0x21080] ;  /* 0x021080051b14783b */ /* 0x000e280008004200 */
[----:B------:R1:W-:Y:S04]  /*9ce80*/  STL.64 [R1+0xd230], R6 ;  /* 0x00d2300601007387 */ /* 0x0003e80000100a00 */
[----:B----4-:R-:W-:Y:S04]  /*9ce90*/  STL [R1+0xd228], R5 ;  /* 0x00d2280501007387 */ /* 0x010fe80000100800 */
[----:B------:R-:W-:Y:S04]  /*9cea0*/  STL [R1+0xd318], R4 ;  /* 0x00d3180401007387 */ /* 0x000fe80000100800 */
[----:B-1----:R-:W3:Y:S04]  /*9ceb0*/  LDL R6, [R1+0x1b8] ;  /* 0x0001b80001067983 */ /* 0x002ee80000100800 */
[----:B------:R-:W3:Y:S04]  /*9cec0*/  LDL R7, [R1+0x1bc] ;  /* 0x0001bc0001077983 */ /* 0x000ee80000100800 */
[----:B0-----:R-:W-:Y:S04]  /*9ced0*/  STL.64 [R1+0xd220], R22 ;  /* 0x00d2201601007387 */ /* 0x001fe80000100a00 */
[----:B------:R0:W-:Y:S04]  /*9cee0*/  STL.64 [R1+0xd218], R20 ;  /* 0x00d2181401007387 */ /* 0x0001e80000100a00 */
[----:B0-----:R-:W3:Y:S04]  /*9cef0*/  LDL.LU R20, [R1+0xfc0] ;  /* 0x000fc00001147983 */ /* 0x001ee80000300800 */
[----:B------:R-:W3:Y:S04]  /*9cf00*/  LDL.LU R21, [R1+0xfc4] ;  /* 0x000fc40001157983 */ /* 0x000ee80000300800 */
[----:B------:R-:W3:Y:S04]  /*9cf10*/  LDL.LU R22, [R1+0xfc8] ;  /* 0x000fc80001167983 */ /* 0x000ee80000300800 */
[----:B------:R-:W3:Y:S01]  /*9cf20*/  LDL.LU R23, [R1+0xfcc] ;  /* 0x000fcc0001177983 */ /* 0x000ee20000300800 */
[----:B------:R-:W-:-:S02]  /*9cf30*/  IMAD.MOV.U32 R26, RZ, RZ, R28 ;  /* 0x000000ffff1a7224 */ /* 0x000fc400078e001c */
[----:B------:R-:W-:Y:S01]  /*9cf40*/  IMAD.MOV.U32 R27, RZ, RZ, R29 ;  /* 0x000000ffff1b7224 */ /* 0x000fe200078e001d */
[C---:B---3--:R-:W-:Y:S08]  /*9cf50*/  HMMA.16816.F32.BF16 R20, R16.reuse, R6, R20 ;  /* 0x000000061014723c */ /* 0x048ff00000041814 */
[----:B--2---:R-:W-:Y:S11]  /*9cf60*/  HMMA.16816.F32.BF16 R4, R16, R14, R8 ;  /* 0x0000000e1004723c */ /* 0x004ff60000041808 */
[----:B------:R-:W-:Y:S04]  /*9cf70*/  STL.64 [R1+0xfc0], R20 ;  /* 0x000fc01401007387 */ /* 0x000fe80000100a00 */
[----:B------:R-:W-:Y:S04]  /*9cf80*/  STL.64 [R1+0xfc8], R22 ;  /* 0x000fc81601007387 */ /* 0x000fe80000100a00 */
[----:B------:R-:W2:Y:S04]  /*9cf90*/  LDL.LU R28, [R1+0xd4c4] ;  /* 0x00d4c400011c7983 */ /* 0x000ea80000300800 */
[----:B------:R-:W-:Y:S04]  /*9cfa0*/  STL.64 [R1+0xfb0], R4 ;  /* 0x000fb00401007387 */ /* 0x000fe80000100a00 */
[----:B------:R0:W-:Y:S04]  /*9cfb0*/  STL.64 [R1+0xfb8], R6 ;  /* 0x000fb80601007387 */ /* 0x0001e80000100a00 */
[----:B------:R-:W3:Y:S04]  /*9cfc0*/  LDL.LU R29, [R1+0xd4c0] ;  /* 0x00d4c000011d7983 */ /* 0x000ee80000300800 */
[----:B------:R-:W-:Y:S04]  /*9cfd0*/  STL.64 [R1+0xd320], R26 ;  /* 0x00d3201a01007387 */ /* 0x000fe80000100a00 */
[----:B------:R-:W4:Y:S04]  /*9cfe0*/  LDL.LU R8, [R1+0xeb0] ;  /* 0x000eb00001087983 */ /* 0x000f280000300800 */
[----:B------:R-:W4:Y:S04]  /*9cff0*/  LDL.LU R9, [R1+0xeb4] ;  /* 0x000eb40001097983 */ /* 0x000f280000300800 */
[----:B------:R-:W2:Y:S04]  /*9d000*/  LDL.LU R10, [R1+0xeb8] ;  /* 0x000eb800010a7983 */ /* 0x000ea80000300800 */
[----:B------:R-:W2:Y:S01]  /*9d010*/  LDL.LU R11, [R1+0xebc] ;  /* 0x000ebc00010b7983 */ /* 0x000ea20000300800 */
[----:B0-----:R-:W-:-:S02]  /*9d020*/  IMAD.MOV.U32 R6, RZ, RZ, R2 ;  /* 0x000000ffff067224 */ /* 0x001fc400078e0002 */
[----:B------:R-:W-:Y:S01]  /*9d030*/  IMAD.MOV.U32 R7, RZ, RZ, R25 ;  /* 0x000000ffff077224 */ /* 0x000fe200078e0019 */
[----:B--2---:R-:W-:Y:S04]  /*9d040*/  STL.64 [R1+0xd330], R10 ;  /* 0x00d3300a01007387 */ /* 0x004fe80000100a00 */
[----:B----4-:R-:W-:Y:S04]  /*9d050*/  STL.64 [R1+0xd328], R8 ;  /* 0x00d3280801007387 */ /* 0x010fe80000100a00 */
[----:B------:R-:W2:Y:S04]  /*9d060*/  LDL.LU R2, [R1+0xd4bc] ;  /* 0x00d4bc0001027983 */ /* 0x000ea80000300800 */
[----:B------:R-:W4:Y:S04]  /*9d070*/  LDL.LU R25, [R1+0xd4b8] ;  /* 0x00d4b80001197983 */ /* 0x000f280000300800 */
[----:B------:R0:W-:Y:S04]  /*9d080*/  STL.64 [R1+0xd338], R6 ;  /* 0x00d3380601007387 */ /* 0x0001e80000100a00 */
[----:B------:R-:W2:Y:S04]  /*9d090*/  LDL.LU R4, [R1+0xed0] ;  /* 0x000ed00001047983 */ /* 0x000ea80000300800 */
[----:B------:R-:W2:Y:S04]  /*9d0a0*/  LDL.LU R5, [R1+0xed4] ;  /* 0x000ed40001057983 */ /* 0x000ea80000300800 */
[----:B0-----:R-:W2:Y:S04]  /*9d0b0*/  LDL.LU R6, [R1+0xed8] ;  /* 0x000ed80001067983 */ /* 0x001ea80000300800 */
[----:B------:R-:W2:Y:S04]  /*9d0c0*/  LDL.LU R7, [R1+0xedc] ;  /* 0x000edc0001077983 */ /* 0x000ea80000300800 */
[----:B--2---:R0:W-:Y:S04]  /*9d0d0*/  STL.64 [R1+0xd348], R6 ;  /* 0x00d3480601007387 */ /* 0x0041e80000100a00 */
[----:B------:R-:W-:Y:S01]  /*9d0e0*/  STL.64 [R1+0xd340], R4 ;  /* 0x00d3400401007387 */ /* 0x000fe20000100a00 */
[----:B0-----:R-:W-:-:S02]  /*9d0f0*/  IMAD.MOV.U32 R6, RZ, RZ, R28 ;  /* 0x000000ffff067224 */ /* 0x001fc400078e001c */
[----:B------:R-:W-:Y:S01]  /*9d100*/  IMAD.MOV.U32 R7, RZ, RZ, R0 ;  /* 0x000000ffff077224 */ /* 0x000fe200078e0000 */
[----:B------:R-:W2:Y:S04]  /*9d110*/  LDL.LU R28, [R1+0xd4b4] ;  /* 0x00d4b400011c7983 */ /* 0x000ea80000300800 */
[----:B------:R-:W2:Y:S04]  /*9d120*/  LDL.LU R0, [R1+0xd4b0] ;  /* 0x00d4b00001007983 */ /* 0x000ea80000300800 */
[----:B------:R0:W-:Y:S04]  /*9d130*/  STL.64 [R1+0xd358], R6 ;  /* 0x00d3580601007387 */ /* 0x0001e80000100a00 */
[----:B0-----:R-:W2:Y:S04]  /*9d140*/  LDL.64 R6, [R1+0xe8] ;  /* 0x0000e80001067983 */ /* 0x001ea80000100a00 */
[----:B--2---:R0:W-:Y:S02]  /*9d150*/  STL.64 [R1+0xd370], R6 ;  /* 0x00d3700601007387 */ /* 0x0041e40000100a00 */
[----:B0-----:R-:W-:-:S02]  /*9d160*/  IMAD.MOV.U32 R6, RZ, RZ, R2 ;  /* 0x000000ffff067224 */ /* 0x001fc400078e0002 */
[----:B---3--:R-:W-:Y:S01]  /*9d170*/  IMAD.MOV.U32 R7, RZ, RZ, R29 ;  /* 0x000000ffff077224 */ /* 0x008fe200078e001d */
[----:B------:R-:W2:Y:S04]  /*9d180*/  LDL.LU R2, [R1+0xd4ac] ;  /* 0x00d4ac0001027983 */ /* 0x000ea80000300800 */
[----:B------:R-:W3:Y:S04]  /*9d190*/  LDL.LU R29, [R1+0xd4a8] ;  /* 0x00d4a800011d7983 */ /* 0x000ee80000300800 */
[----:B------:R-:W-:Y:S04]  /*9d1a0*/  STL.64 [R1+0xd388], R6 ;  /* 0x00d3880601007387 */ /* 0x000fe80000100a00 */
[----:B------:R-:W2:Y:S04]  /*9d1b0*/  LDL.64 R10, [R1+0xc8] ;  /* 0x0000c800010a7983 */ /* 0x000ea80000100a00 */
[----:B--2---:R0:W-:Y:S04]  /*9d1c0*/  STL.64 [R1+0xd350], R10 ;  /* 0x00d3500a01007387 */ /* 0x0041e80000100a00 */
[----:B------:R-:W2:Y:S04]  /*9d1d0*/  LDL.LU R8, [R1+0xee0] ;  /* 0x000ee00001087983 */ /* 0x000ea80000300800 */
[----:B------:R-:W2:Y:S04]  /*9d1e0*/  LDL.LU R9, [R1+0xee4] ;  /* 0x000ee40001097983 */ /* 0x000ea80000300800 */
[----:B0-----:R-:W2:Y:S04]  /*9d1f0*/  LDL.LU R10, [R1+0xee8] ;  /* 0x000ee800010a7983 */ /* 0x001ea80000300800 */
[----:B------:R-:W2:Y:S04]  /*9d200*/  LDL.LU R11, [R1+0xeec] ;  /* 0x000eec00010b7983 */ /* 0x000ea80000300800 */
[----:B------:R-:W2:Y:S04]  /*9d210*/  LDL.64 R6, [R1+0x108] ;  /* 0x0001080001067983 */ /* 0x000ea80000100a00 */
[----:B--2---:R-:W-:Y:S04]  /*9d220*/  STL.64 [R1+0xd3a0], R6 ;  /* 0x00d3a00601007387 */ /* 0x004fe80000100a00 */
[----:B------:R-:W-:Y:S04]  /*9d230*/  STL.64 [R1+0xd368], R10 ;  /* 0x00d3680a01007387 */ /* 0x000fe80000100a00 */
[----:B------:R0:W-:Y:S04]  /*9d240*/  STL.64 [R1+0xd360], R8 ;  /* 0x00d3600801007387 */ /* 0x0001e80000100a00 */
[----:B0-----:R-:W2:Y:S04]  /*9d250*/  LDL.LU R8, [R1+0xef0] ;  /* 0x000ef00001087983 */ /* 0x001ea80000300800 */
[----:B------:R-:W2:Y:S04]  /*9d260*/  LDL.LU R9, [R1+0xef4] ;  /* 0x000ef40001097983 */ /* 0x000ea80000300800 */
[----:B------:R-:W2:Y:S04]  /*9d270*/  LDL.LU R10, [R1+0xef8] ;  /* 0x000ef800010a7983 */ /* 0x000ea80000300800 */
[----:B------:R-:W2:Y:S01]  /*9d280*/  LDL.LU R11, [R1+0xefc] ;  /* 0x000efc00010b7983 */ /* 0x000ea20000300800 */
[----:B------:R-:W-:-:S02]  /*9d290*/  IMAD.MOV.U32 R6, RZ, RZ, R28 ;  /* 0x000000ffff067224 */ /* 0x000fc400078e001c */
[----:B----4-:R-:W-:Y:S01]  /*9d2a0*/  IMAD.MOV.U32 R7, RZ, RZ, R25 ;  /* 0x000000ffff077224 */ /* 0x010fe200078e0019 */
[----:B------:R-:W4:Y:S04]  /*9d2b0*/  LDL.LU R28, [R1+0xd4a4] ;  /* 0x00d4a400011c7983 */ /* 0x000f280000300800 */
[----:B------:R-:W3:Y:S04]  /*9d2c0*/  LDL.LU R25, [R1+0xd4a0] ;  /* 0x00d4a00001197983 */ /* 0x000ee80000300800 */
[----:B------:R-:W-:Y:S04]  /*9d2d0*/  STL.64 [R1+0xd3b8], R6 ;  /* 0x00d3b80601007387 */ /* 0x000fe80000100a00 */
[----:B--2---:R-:W-:Y:S04]  /*9d2e0*/  STL.64 [R1+0xd380], R10 ;  /* 0x00d3800a01007387 */ /* 0x004fe80000100a00 */
[----:B------:R0:W-:Y:S04]  /*9d2f0*/  STL.64 [R1+0xd378], R8 ;  /* 0x00d3780801007387 */ /* 0x0001e80000100a00 */
[----:B0-----:R-:W2:Y:S04]  /*9d300*/  LDL.LU R8, [R1+0xf00] ;  /* 0x000f000001087983 */ /* 0x001ea80000300800 */
[----:B------:R-:W2:Y:S04]  /*9d310*/  LDL.LU R9, [R1+0xf04] ;  /* 0x000f040001097983 */ /* 0x000ea80000300800 */
[----:B------:R-:W2:Y:S04]  /*9d320*/  LDL.LU R10, [R1+0xf08] ;  /* 0x000f0800010a7983 */ /* 0x000ea80000300800 */
[----:B------:R-:W2:Y:S01]  /*9d330*/  LDL.LU R11, [R1+0xf0c] ;  /* 0x000f0c00010b7983 */ /* 0x000ea20000300800 */
[----:B------:R-:W-:-:S02]  /*9d340*/  IMAD.MOV.U32 R6, RZ, RZ, R2 ;  /* 0x000000ffff067224 */ /* 0x000fc400078e0002 */
[----:B------:R-:W-:Y:S01]  /*9d350*/  IMAD.MOV.U32 R7, RZ, RZ, R0 ;  /* 0x000000ffff077224 */ /* 0x000fe200078e0000 */
[----:B------:R-:W2:Y:S04]  /*9d360*/  LDL.LU R2, [R1+0xd49c] ;  /* 0x00d49c0001027983 */ /* 0x000ea80000300800 */
[----:B------:R-:W2:Y:S04]  /*9d370*/  LDL.LU R0, [R1+0xd498] ;  /* 0x00d4980001007983 */ /* 0x000ea80000300800 */
[----:B------:R4:W-:Y:S02]  /*9d380*/  STL.64 [R1+0xd3d0], R6 ;  /* 0x00d3d00601007387 */ /* 0x0009e40000100a00 */
[----:B----4-:R-:W-:-:S02]  /*9d390*/  IMAD.MOV.U32 R6, RZ, RZ, R28 ;  /* 0x000000ffff067224 */ /* 0x010fc400078e001c */
[----:B---3--:R-:W-:Y:S01]  /*9d3a0*/  IMAD.MOV.U32 R7, RZ, RZ, R29 ;  /* 0x000000ffff077224 */ /* 0x008fe200078e001d */
[----:B------:R-:W3:Y:S04]  /*9d3b0*/  LDL.LU R28, [R1+0xd494] ;  /* 0x00d49400011c7983 */ /* 0x000ee80000300800 */
[----:B------:R-:W4:Y:S04]  /*9d3c0*/  LDL.LU R29, [R1+0xd490] ;  /* 0x00d49000011d7983 */ /* 0x000f280000300800 */
        /* <DEDUP_REMOVED lines=9> */
[----:B------:R-:W3:Y:S04]  /*9d460*/  LDL.LU R2, [R1+0xd48c] ;  /* 0x00d48c0001027983 */ /* 0x000ee80000300800 */
        /* <DEDUP_REMOVED lines=8> */
[----:B---3--:R-:W-:-:S02]  /*9d4f0*/  IMAD.MOV.U32 R6, RZ, RZ, R28 ;  /* 0x000000ffff067224 */ /* 0x008fc400078e001c */
        /* <DEDUP_REMOVED lines=22> */
[----:B------:R-:W-:-:S05]  /*9d660*/  IMAD.MOV.U32 R7, RZ, RZ, R25 ;  /* 0x000000ffff077224 */ /* 0x000fca00078e0019 */
[----:B------:R-:W-:Y:S04]  /*9d670*/  STL.64 [R1+0xd448], R6 ;  /* 0x00d4480601007387 */ /* 0x000fe80000100a00 */
[----:B--2---:R-:W-:Y:S04]  /*9d680*/  STL.64 [R1+0xd3f8], R10 ;  /* 0x00d3f80a01007387 */ /* 0x004fe80000100a00 */
[----:B------:R0:W-:Y:S04]  /*9d690*/  STL.64 [R1+0xd3f0], R8 ;  /* 0x00d3f00801007387 */ /* 0x0001e80000100a00 */
[----:B0-----:R-:W2:Y:S04]  /*9d6a0*/  LDL.LU R8, [R1+0xf50] ;  /* 0x000f500001087983 */ /* 0x001ea80000300800 */
[----:B------:R-:W2:Y:S04]  /*9d6b0*/  LDL.LU R9, [R1+0xf54] ;  /* 0x000f540001097983 */ /* 0x000ea80000300800 */
[----:B------:R-:W3:Y:S04]  /*9d6c0*/  LDL.LU R10, [R1+0xf58] ;  /* 0x000f5800010a7983 */ /* 0x000ee80000300800 */
[----:B------:R-:W3:Y:S01]  /*9d6d0*/  LDL.LU R11, [R1+0xf5c] ;  /* 0x000f5c00010b7983 */ /* 0x000ee20000300800 */
[----:B----4-:R-:W-:-:S02]  /*9d6e0*/  IMAD.MOV.U32 R6, RZ, RZ, R2 ;  /* 0x000000ffff067224 */ /* 0x010fc400078e0002 */
[----:B------:R-:W-:-:S05]  /*9d6f0*/  IMAD.MOV.U32 R7, RZ, RZ, R0 ;  /* 0x000000ffff077224 */ /* 0x000fca00078e0000 */
[----:B------:R0:W-:Y:S04]  /*9d700*/  STL.64 [R1+0xd460], R6 ;  /* 0x00d4600601007387 */ /* 0x0001e80000100a00 */
[----:B0-----:R-:W4:Y:S04]  /*9d710*/  LDL.64 R6, [R1+0x198] ;  /* 0x0001980001067983 */ /* 0x001f280000100a00 */
        /* <DEDUP_REMOVED lines=34> */
[----:B------:R-:W3:Y:S04]  /*9d940*/  LDL.64 R14, [R1+0xa8] ;  /* 0x0000a800010e7983 */ /* 0x000ee80000100a00 */
[----:B------:R-:W3:Y:S04]  /*9d950*/  LDL.LU R20, [R1+0xea0] ;  /* 0x000ea00001147983 */ /* 0x000ee80000300800 */
[----:B------:R-:W3:Y:S04]  /*9d960*/  LDL.LU R21, [R1+0xea4] ;  /* 0x000ea40001157983 */ /* 0x000ee80000300800 */
[----:B------:R-:W3:Y:S01]  /*9d970*/  LDL.LU R22, [R1+0xea8] ;  /* 0x000ea80001167983 */ /* 0x000ee20000300800 */
[----:B----4-:R-:W-:-:S02]  /*9d980*/  IMAD.MOV.U32 R2, RZ, RZ, R6 ;  /* 0x000000ffff027224 */ /* 0x010fc400078e0006 */
[----:B------:R-:W-:Y:S01]  /*9d990*/  IMAD.MOV.U32 R0, RZ, RZ, R7 ;  /* 0x000000ffff007224 */ /* 0x000fe200078e0007 */
[----:B--2---:R-:W-:-:S15]  /*9d9a0*/  HMMA.16816.F32.BF16 R8, R16, R6, R8 ;  /* 0x000000061008723c */ /* 0x004fde0000041808 */
[----:B------:R-:W-:-:S04]  /*9d9b0*/  NOP ;  /* 0x0000000000007918 */ /* 0x000fc80000000000 */
        /* <DEDUP_REMOVED lines=77> */
[----:B------:R-:W-:Y:S01]  /*9de90*/  IMAD.MOV.U32 R23, RZ, RZ, R29 ;  /* 0x000000ffff177224 */ /* 0x000fe200078e001d */
[----:B--2---:R-:W-:Y:S02]  /*9dea0*/  HMMA.16816.F32.BF16 R4, R16, R6, R8 ;  /* 0x000000061004723c */ /* 0x004fe40000041808 */
[----:B------:R-:W2:-:S15]  /*9deb0*/  LDL.LU.64 R10, [R1+0xd350] ;  /* 0x00d35000010a7983 */ /* 0x000e9e0000300a00 */
[----:B------:R-:W-:Y:S02]  /*9dec0*/  NOP ;  /* 0x0000000000007918 */ /* 0x000fe40000000000 */
[----:B------:R-:W-:Y:S04]  /*9ded0*/  STL.64 [R1+0xee0], R4 ;  /* 0x000ee00401007387 */ /* 0x000fe80000100a00 */
[----:B------:R0:W-:Y:S01]  /*9dee0*/  STL [R1+0xee8], R6 ;  /* 0x000ee80601007387 */ /* 0x0001e20000100800 */
[----:B------:R-:W-:-:S03]  /*9def0*/  IMAD.MOV.U32 R29, RZ, RZ, R7 ;  /* 0x000000ffff1d7224 */ /* 0x000fc600078e0007 */
[----:B0-----:R-:W2:Y:S04]  /*9df00*/  LDL.LU.64 R6, [R1+0xd348] ;  /* 0x00d3480001067983 */ /* 0x001ea80000300a00 */
[----:B------:R-:W2:Y:S04]  /*9df10*/  LDL.LU.64 R4, [R1+0xd340] ;  /* 0x00d3400001047983 */ /* 0x000ea80000300a00 */
[----:B------:R-:W-:Y:S01]  /*9df20*/  STL [R1+0xbfa8], R29 ;  /* 0x00bfa81d01007387 */ /* 0x000fe20000100800 */
[----:B--2---:R-:W-:-:S15]  /*9df30*/  HMMA.16816.F32.BF16 R4, R16, R10, R4 ;  /* 0x0000000a1004723c */ /* 0x004fde0000041804 */
[----:B------:R-:W-:-:S04]  /*9df40*/  NOP ;  /* 0x0000000000007918 */ /* 0x000fc80000000000 */
[----:B------:R-:W-:Y:S04]  /*9df50*/  STL.64 [R1+0xed0], R4 ;  /* 0x000ed00401007387 */ /* 0x000fe80000100a00 */
[----:B------:R0:W-:Y:S04]  /*9df60*/  STL.64 [R1+0xed8], R6 ;  /* 0x000ed80601007387 */ /* 0x0001e80000100a00 */
[----:B0-----:R-:W3:Y:S01]  /*9df70*/  LDL.LU.64 R6, [R1+0xd338] ;  /* 0x00d3380001067983 */ /* 0x001ee20000300a00 */
[----:B------:R-:W-:Y:S02]  /*9df80*/  IMAD.MOV.U32 R28, RZ, RZ, R10 ;  /* 0x000000ffff1c7224 */ /* 0x000fe400078e000a */
[----:B------:R-:W-:-:S02]  /*9df90*/  IMAD.MOV.U32 R29, RZ, RZ, R11 ;  /* 0x000000ffff1d7224 */ /* 0x000fc400078e000b */
[----:B------:R-:W2:Y:S04]  /*9dfa0*/  LDL.LU.64 R10, [R1+0xd330] ;  /* 0x00d33000010a7983 */ /* 0x000ea80000300a00 */
[----:B------:R-:W2:Y:S04]  /*9dfb0*/  LDL.LU.64 R8, [R1+0xd328] ;  /* 0x00d3280001087983 */ /* 0x000ea80000300a00 */
[----:B------:R-:W-:Y:S04]  /*9dfc0*/  STL [R1+0xd18c], R29 ;  /* 0x00d18c1d01007387 */ /* 0x000fe80000100800 */
[----:B------:R0:W-:Y:S01]  /*9dfd0*/  STL [R1+0xd188], R28 ;  /* 0x00d1881c01007387 */ /* 0x0001e20000100800 */
[C---:B---3--:R-:W-:Y:S03]  /*9dfe0*/  HMMA.16816.F32.BF16 R4, R16.reuse, R6, R24 ;  /* 0x000000061004723c */ /* 0x048fe60000041818 */
[----:B------:R-:W3:Y:S05]  /*9dff0*/  LDL.LU.64 R26, [R1+0xd320] ;  /* 0x00d32000011a7983 */ /* 0x000eea0000300a00 */
[----:B--2---:R-:W-:Y:S01]  /*9e000*/  HMMA.16816.F32.BF16 R8, R16, R14, R8 ;  /* 0x0000000e1008723c */ /* 0x004fe20000041808 */
[----:B0-----:R-:W-:-:S02]  /*9e010*/  IMAD.MOV.U32 R28, RZ, RZ, R15 ;  /* 0x000000ffff1c7224 */ /* 0x001fc400078e000f */
[----:B------:R-:W-:-:S08]  /*9e020*/  IMAD.MOV.U32 R29, RZ, RZ, R14 ;  /* 0x000000ffff1d7224 */ /* 0x000fd000078e000e */
[----:B------:R0:W-:Y:S04]  /*9e030*/  STL.64 [R1+0xec0], R4 ;  /* 0x000ec00401007387 */ /* 0x0001e80000100a00 */
[----:B------:R-:W-:Y:S04]  /*9e040*/  STL.64 [R1+0xec8], R6 ;  /* 0x000ec80601007387 */ /* 0x000fe80000100a00 */
[----:B0-----:R-:W2:Y:S04]  /*9e050*/  LDL.LU R4, [R1+0xd318] ;  /* 0x00d3180001047983 */ /* 0x001ea80000300800 */
[----:B------:R0:W-:Y:S04]  /*9e060*/  STL.64 [R1+0xeb0], R8 ;  /* 0x000eb00801007387 */ /* 0x0001e80000100a00 */
[----:B------:R-:W-:Y:S04]  /*9e070*/  STL.64 [R1+0xeb8], R10 ;  /* 0x000eb80a01007387 */ /* 0x000fe80000100a00 */
[----:B0-----:R-:W4:Y:S04]  /*9e080*/  LDL.LU.64 R8, [R1+0xd310] ;  /* 0x00d3100001087983 */ /* 0x001f280000300a00 */
[----:B------:R-:W4:Y:S04]  /*9e090*/  LDL.LU.64 R12, [R1+0xd308] ;  /* 0x00d30800010c7983 */ /* 0x000f280000300a00 */
[----:B------:R-:W-:Y:S04]  /*9e0a0*/  STL [R1+0xd194], R28 ;  /* 0x00d1941c01007387 */ /* 0x000fe80000100800 */
[----:B------:R-:W-:Y:S04]  /*9e0b0*/  STL [R1+0xd190], R29 ;  /* 0x00d1901d01007387 */ /* 0x000fe80000100800 */
[----:B------:R-:W4:Y:S01]  /*9e0c0*/  LDL.LU R24, [R1+0xe10] ;  /* 0x000e100001187983 */ /* 0x000f220000300800 */
[----:B---3--:R-:W-:-:S15]  /*9e0d0*/  HMMA.16816.F32.BF16 R20, R16, R26, R20 ;  /* 0x0000001a1014723c */ /* 0x008fde0000041814 */
[----:B------:R-:W-:-:S04]  /*9e0e0*/  NOP ;  /* 0x0000000000007918 */ /* 0x000fc80000000000 */
[----:B------:R-:W-:Y:S04]  /*9e0f0*/  STL.64 [R1+0xea0], R20 ;  /* 0x000ea01401007387 */ /* 0x000fe80000100a00 */
[----:B------:R-:W-:Y:S04]  /*9e100*/  STL.64 [R1+0xea8], R22 ;  /* 0x000ea81601007387 */ /* 0x000fe80000100a00 */
[----:B------:R-:W4:Y:S04]  /*9e110*/  LDL.LU R25, [R1+0xe14] ;  /* 0x000e140001197983 */ /* 0x000f280000300800 */
[----:B------:R-:W3:Y:S04]  /*9e120*/  LDL.LU R26, [R1+0xe18] ;  /* 0x000e1800011a7983 */ /* 0x000ee80000300800 */
[----:B------:R-:W3:Y:S01]  /*9e130*/  LDL.LU R27, [R1+0xe1c] ;  /* 0x000e1c00011b7983 */ /* 0x000ee20000300800 */
[----:B------:R-:W-:-:S02]  /*9e140*/  IMAD.MOV.U32 R14, RZ, RZ, R3 ;  /* 0x000000ffff0e7224 */ /* 0x000fc400078e0003 */
[----:B--2---:R-:W-:Y:S01]  /*9e150*/  IMAD.MOV.U32 R15, RZ, RZ, R4 ;  /* 0x000000ffff0f7224 */ /* 0x004fe200078e0004 */
[----:B---3--:R-:W-:Y:S04]  /*9e160*/  STL.64 [R1+0xd260], R26 ;  /* 0x00d2601a01007387 */ /* 0x008fe80000100a00 */
[----:B----4-:R-:W-:Y:S04]  /*9e170*/  STL.64 [R1+0xd258], R24 ;  /* 0x00d2581801007387 */ /* 0x010fe80000100a00 */
[----:B------:R-:W2:Y:S04]  /*9e180*/  LDL.LU R3, [R1+0xd304] ;  /* 0x00d3040001037983 */ /* 0x000ea80000300800 */
[----:B------:R-:W3:Y:S04]  /*9e190*/  LDL.LU R4, [R1+0xd300] ;  /* 0x00d3000001047983 */ /* 0x000ee80000300800 */
[----:B------:R0:W-:Y:S04]  /*9e1a0*/  STL.64 [R1+0xd268], R14 ;  /* 0x00d2680e01007387 */ /* 0x0001e80000100a00 */
[----:B0-----:R-:W4:Y:S01]  /*9e1b0*/  LDL.64 R14, [R1+0x28] ;  /* 0x00002800010e7983 */ /* 0x001f220000100a00 */
[----:B------:R-:W-:-:S02]  /*9e1c0*/  IMAD.MOV.U32 R10, RZ, RZ, R9 ;  /* 0x000000ffff0a7224 */ /* 0x000fc400078e0009 */
[----:B------:R-:W-:Y:S01]  /*9e1d0*/  IMAD.MOV.U32 R11, RZ, RZ, R8 ;  /* 0x000000ffff0b7224 */ /* 0x000fe200078e0008 */
[----:B----4-:R-:W-:Y:S04]  /*9e1e0*/  STL.64 [R1+0xd280], R14 ;  /* 0x00d2800e01007387 */ /* 0x010fe80000100a00 */
[----:B------:R-:W4:Y:S04]  /*9e1f0*/  LDL.LU R24, [R1+0xe20] ;  /* 0x000e200001187983 */ /* 0x000f280000300800 */
[----:B------:R-:W4:Y:S04]  /*9e200*/  LDL.LU R25, [R1+0xe24] ;  /* 0x000e240001197983 */ /* 0x000f280000300800 */
[----:B------:R-:W2:Y:S04]  /*9e210*/  LDL.LU R26, [R1+0xe28] ;  /* 0x000e2800011a7983 */ /* 0x000ea80000300800 */
[----:B------:R-:W2:Y:S04]  /*9e220*/  LDL.LU R27, [R1+0xe2c] ;  /* 0x000e2c00011b7983 */ /* 0x000ea80000300800 */
[----:B------:R0:W-:Y:S04]  /*9e230*/  STL.64 [R1+0xd2b8], R10 ;  /* 0x00d2b80a01007387 */ /* 0x0001e80000100a00 */
[----:B0-----:R-:W2:Y:S01]  /*9e240*/  LDL.64 R10, [R1+0x68] ;  /* 0x00006800010a7983 */ /* 0x001ea20000100a00 */
[----:B------:R-:W-:-:S02]  /*9e250*/  IMAD.MOV.U32 R14, RZ, RZ, R13 ;  /* 0x000000ffff0e7224 */ /* 0x000fc400078e000d */
[----:B------:R-:W-:Y:S01]  /*9e260*/  IMAD.MOV.U32 R15, RZ, RZ, R12 ;  /* 0x000000ffff0f7224 */ /* 0x000fe200078e000c */
[----:B--2---:R-:W-:Y:S04]  /*9e270*/  STL.64 [R1+0xd2d0], R10 ;  /* 0x00d2d00a01007387 */ /* 0x004fe80000100a00 */
[----:B------:R0:W-:Y:S04]  /*9e280*/  STL.64 [R1+0xd298], R14 ;  /* 0x00d2980e01007387 */ /* 0x0001e80000100a00 */
[----:B0-----:R-:W2:Y:S01]  /*9e290*/  LDL.64 R14, [R1+0x48] ;  /* 0x00004800010e7983 */ /* 0x001ea20000100a00 */
[----:B---3--:R-:W-:-:S02]  /*9e2a0*/  IMAD.MOV.U32 R10, RZ, RZ, R4 ;  /* 0x000000ffff0a7224 */ /* 0x008fc400078e0004 */
[----:B------:R-:W-:Y:S01]  /*9e2b0*/  IMAD.MOV.U32 R11, RZ, RZ, R3 ;  /* 0x000000ffff0b7224 */ /* 0x000fe200078e0003 */
[----:B--2---:R0:W-:Y:S04]  /*9e2c0*/  STL.64 [R1+0xd2b0], R14 ;  /* 0x00d2b00e01007387 */ /* 0x0041e80000100a00 */
[----:B------:R-:W2:Y:S04]  /*9e2d0*/  LDL.LU R12, [R1+0xe60] ;  /* 0x000e6000010c7983 */ /* 0x000ea80000300800 */
[----:B------:R-:W2:Y:S04]  /*9e2e0*/  LDL.LU R13, [R1+0xe64] ;  /* 0x000e6400010d7983 */ /* 0x000ea80000300800 */
[----:B0-----:R-:W3:Y:S04]  /*9e2f0*/  LDL.LU R14, [R1+0xe68] ;  /* 0x000e6800010e7983 */ /* 0x001ee80000300800 */
[----:B------:R-:W3:Y:S04]  /*9e300*/  LDL.LU R15, [R1+0xe6c] ;  /* 0x000e6c00010f7983 */ /* 0x000ee80000300800 */
        /* <DEDUP_REMOVED lines=20> */
[----:B------:R-:W-:Y:S04]  /*9e450*/  STL.64 [R1+0xd278], R26 ;  /* 0x00d2781a01007387 */ /* 0x000fe80000100a00 */
[----:B----4-:R0:W-:Y:S04]  /*9e460*/  STL.64 [R1+0xd270], R24 ;  /* 0x00d2701801007387 */ /* 0x0101e80000100a00 */
[----:B0-----:R-:W3:Y:S04]  /*9e470*/  LDL.LU R24, [R1+0xe30] ;  /* 0x000e300001187983 */ /* 0x001ee80000300800 */
[----:B------:R-:W3:Y:S04]  /*9e480*/  LDL.LU R25, [R1+0xe34] ;  /* 0x000e340001197983 */ /* 0x000ee80000300800 */
[----:B------:R-:W4:Y:S04]  /*9e490*/  LDL.LU R26, [R1+0xe38] ;  /* 0x000e3800011a7983 */ /* 0x000f280000300800 */
[----:B------:R-:W4:Y:S04]  /*9e4a0*/  LDL.LU R27, [R1+0xe3c] ;  /* 0x000e3c00011b7983 */ /* 0x000f280000300800 */
[----:B----4-:R-:W-:Y:S04]  /*9e4b0*/  STL.64 [R1+0xd290], R26 ;  /* 0x00d2901a01007387 */ /* 0x010fe80000100a00 */
[----:B---3--:R0:W-:Y:S04]  /*9e4c0*/  STL.64 [R1+0xd288], R24 ;  /* 0x00d2881801007387 */ /* 0x0081e80000100a00 */
[----:B0-----:R-:W3:Y:S04]  /*9e4d0*/  LDL.LU R24, [R1+0xe40] ;  /* 0x000e400001187983 */ /* 0x001ee80000300800 */
[----:B------:R-:W3:Y:S04]  /*9e4e0*/  LDL.LU R25, [R1+0xe44] ;  /* 0x000e440001197983 */ /* 0x000ee80000300800 */
[----:B------:R-:W4:Y:S04]  /*9e4f0*/  LDL.LU R26, [R1+0xe48] ;  /* 0x000e4800011a7983 */ /* 0x000f280000300800 */
[----:B------:R-:W4:Y:S01]  /*9e500*/  LDL.LU R27, [R1+0xe4c] ;  /* 0x000e4c00011b7983 */ /* 0x000f220000300800 */
[----:B--2---:R-:W-:Y:S01]  /*9e510*/  HMMA.16816.F32.BF16 R12, R16, R10, R12 ;  /* 0x0000000a100c723c */ /* 0x004fe2000004180c */
[----:B------:R-:W-:-:S02]  /*9e520*/  IMAD.MOV.U32 R28, RZ, RZ, R10 ;  /* 0x000000ffff1c7224 */ /* 0x000fc400078e000a */
[----:B------:R-:W-:Y:S01]  /*9e530*/  IMAD.MOV.U32 R29, RZ, RZ, R11 ;  /* 0x000000ffff1d7224 */ /* 0x000fe200078e000b */
[----:B----4-:R-:W-:Y:S04]  /*9e540*/  STL.64 [R1+0xd2a8], R26 ;  /* 0x00d2a81a01007387 */ /* 0x010fe80000100a00 */
[----:B---3--:R0:W-:Y:S04]  /*9e550*/  STL.64 [R1+0xd2a0], R24 ;  /* 0x00d2a01801007387 */ /* 0x0081e80000100a00 */
        /* <DEDUP_REMOVED lines=34> */
[----:B------:R-:W2:-:S15]  /*9e780*/  LDL.LU.64 R14, [R1+0xd2b0] ;  /* 0x00d2b000010e7983 */ /* 0x000e9e0000300a00 */
[----:B------:R-:W-:Y:S01]  /*9e790*/  NOP ;  /* 0x0000000000007918 */ /* 0x000fe20000000000 */
[----:B------:R0:W-:Y:S04]  /*9e7a0*/  STL.64 [R1+0xe60], R8 ;  /* 0x000e600801007387 */ /* 0x0001e80000100a00 */
[----:B------:R1:W-:Y:S04]  /*9e7b0*/  STL.64 [R1+0xe68], R10 ;  /* 0x000e680a01007387 */ /* 0x0003e80000100a00 */
[----:B0-----:R-:W3:Y:S04]  /*9e7c0*/  LDL.LU R8, [R1+0xdf0] ;  /* 0x000df00001087983 */ /* 0x001ee80000300800 */
[----:B------:R-:W3:Y:S04]  /*9e7d0*/  LDL.LU R9, [R1+0xdf4] ;  /* 0x000df40001097983 */ /* 0x000ee80000300800 */
[----:B-1----:R-:W3:Y:S04]  /*9e7e0*/  LDL.LU R10, [R1+0xdf8] ;  /* 0x000df800010a7983 */ /* 0x002ee80000300800 */
[----:B------:R-:W3:Y:S01]  /*9e7f0*/  LDL.LU R11, [R1+0xdfc] ;  /* 0x000dfc00010b7983 */ /* 0x000ee20000300800 */
        /* <DEDUP_REMOVED lines=29> */
[----:B------:R-:W3:Y:S04]  /*9e9d0*/  LDL.LU.64 R26, [R1+0xd260] ;  /* 0x00d26000011a7983 */ /* 0x000ee80000300a00 */
[----:B------:R-:W3:-:S12]  /*9e9e0*/  LDL.LU.64 R24, [R1+0xd258] ;  /* 0x00d2580001187983 */ /* 0x000ed80000300a00 */
[----:B------:R-:W-:Y:S04]  /*9e9f0*/  STL.64 [R1+0xe20], R12 ;  /* 0x000e200c01007387 */ /* 0x000fe80000100a00 */
[----:B------:R0:W-:Y:S04]  /*9ea00*/  STL.64 [R1+0xe28], R14 ;  /* 0x000e280e01007387 */ /* 0x0001e80000100a00 */
[----:B0-----:R-:W2:Y:S01]  /*9ea10*/  LDL.LU.64 R14, [R1+0xd250] ;  /* 0x00d25000010e7983 */ /* 0x001ea20000300a00 */
[----:B---3--:R-:W-:-:S15]  /*9ea20*/  HMMA.16816.F32.BF16 R24, R16, R22, R24 ;  /* 0x000000161018723c */ /* 0x008fde0000041818 */
[----:B------:R-:W-:-:S04]  /*9ea30*/  NOP ;  /* 0x0000000000007918 */ /* 0x000fc80000000000 */
[----:B------:R-:W-:Y:S04]  /*9ea40*/  STL.64 [R1+0xe10], R24 ;  /* 0x000e101801007387 */ /* 0x000fe80000100a00 */
[----:B------:R0:W-:Y:S04]  /*9ea50*/  STL.64 [R1+0xe18], R26 ;  /* 0x000e181a01007387 */ /* 0x0001e80000100a00 */
[----:B0-----:R-:W4:Y:S04]  /*9ea60*/  LDL.LU.64 R26, [R1+0xd248] ;  /* 0x00d24800011a7983 */ /* 0x001f280000300a00 */
[----:B------:R-:W3:Y:S04]  /*9ea70*/  LDL.LU R24, [R1+0xd240] ;  /* 0x00d2400001187983 */ /* 0x000ee80000300800 */
[----:B------:R-:W2:Y:S01]  /*9ea80*/  LDL.LU R20, [R1+0x560] ;  /* 0x0005600001147983 */ /* 0x000ea20000300800 */
[----:B------:R-:W-:-:S02]  /*9ea90*/  IMAD.MOV.U32 R28, RZ, RZ, R22 ;  /* 0x000000ffff1c7224 */ /* 0x000fc400078e0016 */
[----:B------:R-:W-:Y:S01]  /*9eaa0*/  IMAD.MOV.U32 R29, RZ, RZ, R23 ;  /* 0x000000ffff1d7224 */ /* 0x000fe200078e0017 */
[----:B----4-:R-:W-:-:S15]  /*9eab0*/  HMMA.16816.F32.BF16 R4, R16, R26, R4 ;  /* 0x0000001a1004723c */ /* 0x010fde0000041804 */
[----:B------:R-:W-:-:S04]  /*9eac0*/  NOP ;  /* 0x0000000000007918 */ /* 0x000fc80000000000 */
[----:B------:R0:W-:Y:S04]  /*9ead0*/  STL.64 [R1+0xe00], R4 ;  /* 0x000e000401007387 */ /* 0x0001e80000100a00 */
[----:B------:R1:W-:Y:S04]  /*9eae0*/  STL.64 [R1+0xe08], R6 ;  /* 0x000e080601007387 */ /* 0x0003e80000100a00 */
[----:B------:R-:W4:Y:S04]  /*9eaf0*/  LDL.LU R21, [R1+0x564] ;  /* 0x0005640001157983 */ /* 0x000f280000300800 */
[----:B------:R-:W4:Y:S04]  /*9eb00*/  LDL.LU R22, [R1+0x568] ;  /* 0x0005680001167983 */ /* 0x000f280000300800 */
[----:B------:R-:W4:Y:S04]  /*9eb10*/  LDL.LU R23, [R1+0x56c] ;  /* 0x00056c0001177983 */ /* 0x000f280000300800 */
[----:B0-----:R-:W4:Y:S04]  /*9eb20*/  LDL.LU R4, [R1+0xde0] ;  /* 0x000de00001047983 */ /* 0x001f280000300800 */
[----:B------:R-:W4:Y:S04]  /*9eb30*/  LDL.LU R5, [R1+0xde4] ;  /* 0x000de40001057983 */ /* 0x000f280000300800 */
[----:B-1----:R-:W4:Y:S04]  /*9eb40*/  LDL.LU R6, [R1+0xde8] ;  /* 0x000de80001067983 */ /* 0x002f280000300800 */
[----:B------:R-:W4:Y:S04]  /*9eb50*/  LDL.LU R7, [R1+0xdec] ;  /* 0x000dec0001077983 */ /* 0x000f280000300800 */
[----:B------:R0:W-:Y:S04]  /*9eb60*/  STL.64 [R1+0xd1d0], R26 ;  /* 0x00d1d01a01007387 */ /* 0x0001e80000100a00 */
[----:B---3--:R-:W-:Y:S01]  /*9eb70*/  STL [R1+0xd1c8], R24 ;  /* 0x00d1c81801007387 */ /* 0x008fe20000100800 */
[----:B0-----:R-:W-:-:S02]  /*9eb80*/  IMAD.MOV.U32 R26, RZ, RZ, R2 ;  /* 0x000000ffff1a7224 */ /* 0x001fc400078e0002 */
[----:B------:R-:W-:-:S05]  /*9eb90*/  IMAD.MOV.U32 R27, RZ, RZ, R0 ;  /* 0x000000ffff1b7224 */ /* 0x000fca00078e0000 */
[----:B------:R0:W-:Y:S04]  /*9eba0*/  STL.64 [R1+0xd1e8], R26 ;  /* 0x00d1e81a01007387 */ /* 0x0001e80000100a00 */
[----:B0-----:R-:W3:Y:S01]  /*9ebb0*/  LDL.64 R26, [R1+0x1a8] ;  /* 0x0001a800011a7983 */ /* 0x001ee20000100a00 */
[----:B--2---:R-:W-:Y:S03]  /*9ebc0*/  HMMA.16816.F32.BF16 R8, R16, R14, R8 ;  /* 0x0000000e1008723c */ /* 0x004fe60000041808 */
[----:B---3--:R0:W-:Y:S04]  /*9ebd0*/  STL.64 [R1+0xd200], R26 ;  /* 0x00d2001a01007387 */ /* 0x0081e80000100a00 */
[----:B0-----:R-:W2:-:S12]  /*9ebe0*/  LDL.64 R26, [R1+0x1b8] ;  /* 0x0001b800011a7983 */ /* 0x001e980000100a00 */
[----:B------:R-:W-:Y:S04]  /*9ebf0*/  STL.64 [R1+0xdf0], R8 ;  /* 0x000df00801007387 */ /* 0x000fe80000100a00 */
[----:B------:R0:W-:Y:S04]  /*9ec00*/  STL.64 [R1+0xdf8], R10 ;  /* 0x000df80a01007387 */ /* 0x0001e80000100a00 */
[----:B0-----:R-:W4:Y:S04]  /*9ec10*/  LDL.LU.64 R10, [R1+0xd238] ;  /* 0x00d23800010a7983 */ /* 0x001f280000300a00 */
[----:B------:R0:W-:Y:S04]  /*9ec20*/  STL.64 [R1+0xd1c0], R14 ;  /* 0x00d1c00e01007387 */ /* 0x0001e80000100a00 */
[----:B------:R-:W3:Y:S04]  /*9ec30*/  LDL.LU R12, [R1+0x480] ;  /* 0x00048000010c7983 */ /* 0x000ee80000300800 */
[----:B------:R-:W3:Y:S04]  /*9ec40*/  LDL.LU R13, [R1+0x484] ;  /* 0x00048400010d7983 */ /* 0x000ee80000300800 */
[----:B0-----:R-:W2:Y:S04]  /*9ec50*/  LDL.LU R14, [R1+0x488] ;  /* 0x00048800010e7983 */ /* 0x001ea80000300800 */
[----:B------:R-:W2:Y:S04]  /*9ec60*/  LDL.LU R15, [R1+0x48c] ;  /* 0x00048c00010f7983 */ /* 0x000ea80000300800 */
[----:B--2---:R-:W-:Y:S04]  /*9ec70*/  STL.64 [R1+0xd1e0], R14 ;  /* 0x00d1e00e01007387 */ /* 0x004fe80000100a00 */
[----:B---3--:R0:W-:Y:S04]  /*9ec80*/  STL.64 [R1+0xd1d8], R12 ;  /* 0x00d1d80c01007387 */ /* 0x0081e80000100a00 */
[----:B0-----:R-:W2:Y:S04]  /*9ec90*/  LDL.LU R12, [R1+0x490] ;  /* 0x00049000010c7983 */ /* 0x001ea80000300800 */
[----:B------:R-:W2:Y:S04]  /*9eca0*/  LDL.LU R13, [R1+0x494] ;  /* 0x00049400010d7983 */ /* 0x000ea80000300800 */
[----:B------:R-:W3:Y:S04]  /*9ecb0*/  LDL.LU R14, [R1+0x498] ;  /* 0x00049800010e7983 */ /* 0x000ee80000300800 */
[----:B------:R-:W3:Y:S01]  /*9ecc0*/  LDL.LU R15, [R1+0x49c] ;  /* 0x00049c00010f7983 */ /* 0x000ee20000300800 */
[C---:B----4-:R-:W-:Y:S03]  /*9ecd0*/  HMMA.16816.F32.BF16 R4, R16.reuse, R10, R4 ;  /* 0x0000000a1004723c */ /* 0x050fe60000041804 */
        /* <DEDUP_REMOVED lines=13> */
[----:B------:R0:W-:Y:S04]  /*9edb0*/  STL.64 [R1+0xde8], R6 ;  /* 0x000de80601007387 */ /* 0x0001e80000100a00 */
[----:B0-----:R-:W3:Y:S04]  /*9edc0*/  LDL.LU.64 R6, [R1+0xd230] ;  /* 0x00d2300001067983 */ /* 0x001ee80000300a00 */
[----:B------:R-:W4:Y:S01]  /*9edd0*/  LDL.LU R5, [R1+0xd228] ;  /* 0x00d2280001057983 */ /* 0x000f220000300800 */
[----:B---3--:R-:W-:Y:S03]  /*9ede0*/  HMMA.16816.F32.BF16 R16, R16, R6, R20 ;  /* 0x000000061010723c */ /* 0x008fe60000041814 */
[----:B------:R-:W2:Y:S04]  /*9edf0*/  LDL.LU.64 R22, [R1+0xd220] ;  /* 0x00d2200001167983 */ /* 0x000ea80000300a00 */
[----:B------:R-:W2:-:S12]  /*9ee00*/  LDL.LU.64 R20, [R1+0xd218] ;  /* 0x00d2180001147983 */ /* 0x000e980000300a00 */
[----:B------:R-:W-:Y:S04]  /*9ee10*/  STL.64 [R1+0x560], R16 ;  /* 0x0005601001007387 */ /* 0x000fe80000100a00 */
[----:B------:R0:W-:Y:S04]  /*9ee20*/  STL.64 [R1+0x568], R18 ;  /* 0x0005681201007387 */ /* 0x0001e80000100a00 */
[----:B0-----:R-:W3:Y:S01]  /*9ee30*/  LDL.64 R18, [R1+0x178] ;  /* 0x0001780001127983 */ /* 0x001ee20000100a00 */
[----:B------:R-:W-:Y:S02]  /*9ee40*/  IMAD.MOV.U32 R3, RZ, RZ, R26 ;  /* 0x000000ffff037224 */ /* 0x000fe400078e001a */
[----:B------:R-:W-:Y:S01]  /*9ee50*/  IMAD.MOV.U32 R2, RZ, RZ, R27 ;  /* 0x000000ffff027224 */ /* 0x000fe200078e001b */
[----:B--2---:R-:W-:Y:S01]  /*9ee60*/  HMMA.16816.F32.BF16 R12, R20, R26, R12 ;  /* 0x0000001a140c723c */ /* 0x004fe2000004180c */
[----:B---3--:R0:W-:Y:S04]  /*9ee70*/  STL.64 [R1+0xd1b8], R18 ;  /* 0x00d1b81201007387 */ /* 0x0081e80000100a00 */
[----:B0-----:R-:W2:-:S14]  /*9ee80*/  LDL.64 R18, [R1+0x188] ;  /* 0x0001880001127983 */ /* 0x001e9c0000100a00 */
[----:B------:R-:W-:Y:S04]  /*9ee90*/  STL.64 [R1+0x4b0], R12 ;  /* 0x0004b00c01007387 */ /* 0x000fe80000100a00 */
[----:B------:R0:W-:Y:S04]  /*9eea0*/  STL.64 [R1+0x4b8], R14 ;  /* 0x0004b80e01007387 */ /* 0x0001e80000100a00 */
[----:B0-----:R-:W3:Y:S04]  /*9eeb0*/  LDL.LU.64 R14, [R1+0xd210] ;  /* 0x00d21000010e7983 */ /* 0x001ee80000300a00 */
[----:B------:R-:W3:Y:S04]  /*9eec0*/  LDL.LU.64 R12, [R1+0xd208] ;  /* 0x00d20800010c7983 */ /* 0x000ee80000300a00 */
[----:B------:R-:W3:Y:S02]  /*9eed0*/  LDL.LU.64 R26, [R1+0xd200] ;  /* 0x00d20000011a7983 */ /* 0x000ee40000300a00 */
        /* <DEDUP_REMOVED lines=9> */
[----:B------:R-:W-:Y:S04]  /*9ef70*/  STL.64 [R1+0xcf60], R6 ;  /* 0x00cf600601007387 */ /* 0x000fe80000100a00 */
[----:B----4-:R0:W-:Y:S04]  /*9ef80*/  STL.64 [R1+0xcf58], R4 ;  /* 0x00cf580401007387 */ /* 0x0101e80000100a00 */
[----:B0-----:R-:W4:Y:S04]  /*9ef90*/  LDL.LU R4, [R1+0x470] ;  /* 0x0004700001047983 */ /* 0x001f280000300800 */
[----:B------:R-:W4:Y:S04]  /*9efa0*/  LDL.LU R5, [R1+0x474] ;  /* 0x0004740001057983 */ /* 0x000f280000300800 */
[----:B------:R-:W4:Y:S04]  /*9efb0*/  LDL.LU R6, [R1+0x478] ;  /* 0x0004780001067983 */ /* 0x000f280000300800 */
[----:B------:R-:W4:Y:S01]  /*9efc0*/  LDL.LU R7, [R1+0x47c] ;  /* 0x00047c0001077983 */ /* 0x000f220000300800 */
[----:B---3--:R-:W-:Y:S03]  /*9efd0*/  HMMA.16816.F32.BF16 R24, R20, R26, R12 ;  /* 0x0000001a1418723c */ /* 0x008fe6000004180c */
[----:B------:R-:W3:Y:S04]  /*9efe0*/  LDL.LU.64 R14, [R1+0xd1e0] ;  /* 0x00d1e000010e7983 */ /* 0x000ee80000300a00 */
[----:B------:R-:W3:Y:S01]  /*9eff0*/  LDL.LU.64 R12, [R1+0xd1d8] ;  /* 0x00d1d800010c7983 */ /* 0x000ee20000300a00 */
[----:B--2---:R-:W-:-:S11]  /*9f000*/  IMAD.MOV.U32 R9, RZ, RZ, R19 ;  /* 0x000000ffff097224 */ /* 0x004fd600078e0013 */
[----:B------:R-:W-:Y:S04]  /*9f010*/  STL.64 [R1+0x490], R24 ;  /* 0x0004901801007387 */ /* 0x000fe80000100a00 */
[----:B------:R0:W-:Y:S04]  /*9f020*/  STL.64 [R1+0x498], R26 ;  /* 0x0004981a01007387 */ /* 0x0001e80000100a00 */
[----:B0-----:R-:W2:Y:S04]  /*9f030*/  LDL.LU.64 R26, [R1+0xd1d0] ;  /* 0x00d1d000011a7983 */ /* 0x001ea80000300a00 */
[----:B------:R-:W2:Y:S01]  /*9f040*/  LDL.LU R24, [R1+0xd1c8] ;  /* 0x00d1c80001187983 */ /* 0x000ea20000300800 */
[----:B---3--:R-:W-:-:S15]  /*9f050*/  HMMA.16816.F32.BF16 R12, R20, R18, R12 ;  /* 0x00000012140c723c */ /* 0x008fde000004180c */
[----:B------:R-:W-:-:S04]  /*9f060*/  NOP ;  /* 0x0000000000007918 */ /* 0x000fc80000000000 */
[----:B------:R0:W-:Y:S04]  /*9f070*/  STL.64 [R1+0x480], R12 ;  /* 0x0004800c01007387 */ /* 0x0001e80000100a00 */
[----:B------:R1:W-:Y:S01]  /*9f080*/  STL.64 [R1+0x488], R14 ;  /* 0x0004880e01007387 */ /* 0x0003e20000100a00 */
[----:B0-----:R-:W-:-:S03]  /*9f090*/  IMAD.MOV.U32 R12, RZ, RZ, R18 ;  /* 0x000000ffff0c7224 */ /* 0x001fc600078e0012 */
[----:B-1----:R-:W3:Y:S04]  /*9f0a0*/  LDL.LU.64 R14, [R1+0xd1c0] ;  /* 0x00d1c000010e7983 */ /* 0x002ee80000300a00 */
[----:B------:R-:W4:Y:S01]  /*9f0b0*/  LDL.LU.64 R18, [R1+0xd1b8] ;  /* 0x00d1b80001127983 */ /* 0x000f220000300a00 */
[----:B------:R-:W0:Y:S03]  /*9f0c0*/  S2R R25, SR_TID.X ;  /* 0x0000000000197919 */ /* 0x000e260000002100 */
[----:B------:R1:W-:Y:S04]  /*9f0d0*/  STL.64 [R1+0xcf70], R10 ;  /* 0x00cf700a01007387 */ /* 0x0003e80000100a00 */
[----:B------:R-:W-:Y:S01]  /*9f0e0*/  STL.64 [R1+0xcf68], R8 ;  /* 0x00cf680801007387 */ /* 0x000fe20000100a00 */
[----:B-1----:R-:W-:-:S02]  /*9f0f0*/  IMAD.MOV.U32 R10, RZ, RZ, R28 ;  /* 0x000000ffff0a7224 */ /* 0x002fc400078e001c */
[----:B------:R-:W-:Y:S01]  /*9f100*/  IMAD.MOV.U32 R11, RZ, RZ, R29 ;  /* 0x000000ffff0b7224 */ /* 0x000fe200078e001d */
[C---:B0-----:R-:W-:Y:S01]  /*9f110*/  LOP3.LUT R0, R25.reuse, 0x7, RZ, 0xc0, !PT ;  /* 0x0000000719007812 */ /* 0x041fe200078ec0ff */
[----:B------:R-:W-:-:S04]  /*9f120*/  IMAD.SHL.U32 R13, R25, 0x2, RZ ;  /* 0x00000002190d7824 */ /* 0x000fc800078e00ff */
[----:B------:R-:W-:Y:S02]  /*9f130*/  IMAD R0, R0, 0x110, RZ ;  /* 0x0000011000007824 */ /* 0x000fe400078e02ff */
[----:B------:R-:W-:-:S03]  /*9f140*/  IMAD.SHL.U32 R25, R25, 0x80, RZ ;  /* 0x0000008019197824 */ /* 0x000fc600078e00ff */
[----:B------:R-:W-:-:S04]  /*9f150*/  LOP3.LUT R0, R0, 0x10, R13, 0x78, !PT ;  /* 0x0000001000007812 */ /* 0x000fc800078e780d */
[----:B------:R-:W-:Y:S01]  /*9f160*/  LOP3.LUT R0, R0, 0x800, R25, 0xf8, !PT ;  /* 0x0000080000007812 */ /* 0x000fe200078ef819 */
[----:B----4-:R-:W-:Y:S01]  /*9f170*/  HMMA.16816.F32.BF16 R4, R20, R18, R4 ;  /* 0x000000121404723c */ /* 0x010fe20000041804 */
[----:B------:R-:W-:Y:S02]  /*9f180*/  IMAD.MOV.U32 R13, RZ, RZ, R19 ;  /* 0x000000ffff0d7224 */ /* 0x000fe400078e0013 */
[----:B------:R-:W-:-:S15]  /*9f190*/  IMAD.MOV.U32 R25, RZ, RZ, R18 ;  /* 0x000000ffff197224 */ /* 0x000fde00078e0012 */
[----:B------:R-:W-:Y:S01]  /*9f1a0*/  NOP ;  /* 0x0000000000007918 */ /* 0x000fe20000000000 */
[----:B------:R-:W-:Y:S04]  /*9f1b0*/  STL.64 [R1+0x470], R4 ;  /* 0x0004700401007387 */ /* 0x000fe80000100a00 */
[----:B------:R-:W-:Y:S04]  /*9f1c0*/  STL.64 [R1+0x478], R6 ;  /* 0x0004780601007387 */ /* 0x000fe80000100a00 */
[----:B---3--:R-:W-:Y:S04]  /*9f1d0*/  STL.64 [R1+0xcf90], R14 ;  /* 0x00cf900e01007387 */ /* 0x008fe80000100a00 */
[----:B------:R-:W-:Y:S04]  /*9f1e0*/  STL.64 [R1+0xcf88], R12 ;  /* 0x00cf880c01007387 */ /* 0x000fe80000100a00 */
[----:B--2---:R-:W-:Y:S04]  /*9f1f0*/  STL.64 [R1+0xcf80], R26 ;  /* 0x00cf801a01007387 */ /* 0x004fe80000100a00 */
[----:B------:R0:W-:Y:S04]  /*9f200*/  STL.64 [R1+0xcf78], R24 ;  /* 0x00cf781801007387 */ /* 0x0001e80000100a00 */
[----:B------:R-:W2:Y:S04]  /*9f210*/  LDL.LU R28, [R1+0xd1b4] ;  /* 0x00d1b400011c7983 */ /* 0x000ea80000300800 */
[----:B------:R-:W3:Y:S04]  /*9f220*/  LDL.LU R29, [R1+0xd1b0] ;  /* 0x00d1b000011d7983 */ /* 0x000ee80000300800 */
[----:B------:R1:W-:Y:S04]  /*9f230*/  STL.64 [R1+0xcf98], R10 ;  /* 0x00cf980a01007387 */ /* 0x0003e80000100a00 */
[----:B0-----:R-:W4:Y:S04]  /*9f240*/  LDL.LU R24, [R1+0x730] ;  /* 0x0007300001187983 */ /* 0x001f280000300800 */
[----:B------:R-:W4:Y:S04]  /*9f250*/  LDL.LU R25, [R1+0x734] ;  /* 0x0007340001197983 */ /* 0x000f280000300800 */
[----:B------:R-:W2:Y:S04]  /*9f260*/  LDL.LU R26, [R1+0x738] ;  /* 0x00073800011a7983 */ /* 0x000ea80000300800 */
[----:B------:R-:W2:Y:S04]  /*9f270*/  LDL.LU R27, [R1+0x73c] ;  /* 0x00073c00011b7983 */ /* 0x000ea80000300800 */
[----:B--2---:R3:W-:Y:S04]  /*9f280*/  STL.64 [R1+0xcfa8], R26 ;  /* 0x00cfa81a01007387 */ /* 0x0047e80000100a00 */
[----:B----4-:R-:W-:Y:S04]  /*9f290*/  STL.64 [R1+0xcfa0], R24 ;  /* 0x00cfa01801007387 */ /* 0x010fe80000100a00 */
[----:B------:R-:W2:Y:S04]  /*9f2a0*/  LDL R14, [R1+0x18] ;  /* 0x00001800010e7983 */ /* 0x000ea80000100800 */
[----:B------:R-:W2:Y:S04]  /*9f2b0*/  LDL R15, [R1+0x1c] ;  /* 0x00001c00010f7983 */ /* 0x000ea80000100800 */
[----:B--2---:R0:W-:Y:S04]  /*9f2c0*/  STL.64 [R1+0xcfb0], R14 ;  /* 0x00cfb00e01007387 */ /* 0x0041e80000100a00 */
[----:B------:R-:W2:Y:S04]  /*9f2d0*/  LDL.LU R8, [R1+0x740] ;  /* 0x0007400001087983 */ /* 0x000ea80000300800 */
[----:B------:R-:W2:Y:S04]  /*9f2e0*/  LDL.LU R9, [R1+0x744] ;  /* 0x0007440001097983 */ /* 0x000ea80000300800 */
[----:B-1----:R-:W4:Y:S04]  /*9f2f0*/  LDL.LU R10, [R1+0x748] ;  /* 0x00074800010a7983 */ /* 0x002f280000300800 */
[----:B------:R-:W4:Y:S01]  /*9f300*/  LDL.LU R11, [R1+0x74c] ;  /* 0x00074c00010b7983 */ /* 0x000f220000300800 */
[----:B---3--:R-:W-:-:S02]  /*9f310*/  IMAD.MOV.U32 R26, RZ, RZ, R29 ;  /* 0x000000ffff1a7224 */ /* 0x008fc400078e001d */
[----:B------:R-:W-:Y:S01]  /*9f320*/  IMAD.MOV.U32 R27, RZ, RZ, R28 ;  /* 0x000000ffff1b7224 */ /* 0x000fe200078e001c */
[----:B----4-:R1:W-:Y:S04]  /*9f330*/  STL.64 [R1+0xcfc0], R10 ;  /* 0x00cfc00a01007387 */ /* 0x0103e80000100a00 */
[----:B--2---:R-:W-:Y:S04]  /*9f340*/  STL.64 [R1+0xcfb8], R8 ;  /* 0x00cfb80801007387 */ /* 0x004fe80000100a00 */
[----:B------:R-:W2:Y:S04]  /*9f350*/  LDL.LU R29, [R1+0xd1ac] ;  /* 0x00d1ac00011d7983 */ /* 0x000ea80000300800 */
[----:B------:R-:W3:Y:S04]  /*9f360*/  LDL.LU R28, [R1+0xd1a8] ;  /* 0x00d1a800011c7983 */ /* 0x000ee80000300800 */
[----:B------:R-:W-:Y:S04]  /*9f370*/  STL.64 [R1+0xcfc8], R26 ;  /* 0x00cfc81a01007387 */ /* 0x000fe80000100a00 */
[----:B------:R-:W4:Y:S04]  /*9f380*/  LDL.LU R12, [R1+0x750] ;  /* 0x00075000010c7983 */ /* 0x000f280000300800 */
[----:B------:R-:W4:Y:S04]  /*9f390*/  LDL.LU R13, [R1+0x754] ;  /* 0x00075400010d7983 */ /* 0x000f280000300800 */
[----:B0-----:R-:W2:Y:S04]  /*9f3a0*/  LDL.LU R14, [R1+0x758] ;  /* 0x00075800010e7983 */ /* 0x001ea80000300800 */
[----:B------:R-:W2:Y:S04]  /*9f3b0*/  LDL.LU R15, [R1+0x75c] ;  /* 0x00075c00010f7983 */ /* 0x000ea80000300800 */
[----:B--2---:R3:W-:Y:S04]  /*9f3c0*/  STL.64 [R1+0xcfd8], R14 ;  /* 0x00cfd80e01007387 */ /* 0x0047e80000100a00 */
[----:B----4-:R-:W-:Y:S04]  /*9f3d0*/  STL.64 [R1+0xcfd0], R12 ;  /* 0x00cfd00c01007387 */ /* 0x010fe80000100a00 */
[----:B-1----:R-:W2:Y:S04]  /*9f3e0*/  LDL R10, [R1+0x38] ;  /* 0x00003800010a7983 */ /* 0x002ea80000100800 */
[----:B------:R-:W2:Y:S01]  /*9f3f0*/  LDL R11, [R1+0x3c] ;  /* 0x00003c00010b7983 */ /* 0x000ea20000100800 */
[----:B---3--:R-:W-:-:S02]  /*9f400*/  IMAD.MOV.U32 R14, RZ, RZ, R28 ;  /* 0x000000ffff0e7224 */ /* 0x008fc400078e001c */
[----:B------:R-:W-:Y:S01]  /*9f410*/  IMAD.MOV.U32 R15, RZ, RZ, R29 ;  /* 0x000000ffff0f7224 */ /* 0x000fe200078e001d */
[----:B--2---:R0:W-:Y:S04]  /*9f420*/  STL.64 [R1+0xcfe0], R10 ;  /* 0x00cfe00a01007387 */ /* 0x0041e80000100a00 */
        /* <DEDUP_REMOVED lines=8> */
[----:B----4-:R0:W-:Y:S04]  /*9f4b0*/  STL.64 [R1+0xcff0], R8 ;  /* 0x00cff00801007387 */ /* 0x0101e80000100a00 */
[----:B-1----:R-:W2:Y:S04]  /*9f4c0*/  LDL R14, [R1+0x58] ;  /* 0x00005800010e7983 */ /* 0x002ea80000100800 */
[----:B------:R-:W2:Y:S04]  /*9f4d0*/  LDL R15, [R1+0x5c] ;  /* 0x00005c00010f7983 */ /* 0x000ea80000100800 */
[----:B--2---:R3:W-:Y:S04]  /*9f4e0*/  STL.64 [R1+0xd000], R14 ;  /* 0x00d0000e01007387 */ /* 0x0047e80000100a00 */
[----:B0-----:R-:W2:Y:S04]  /*9f4f0*/  LDL.LU R8, [R1+0x780] ;  /* 0x0007800001087983 */ /* 0x001ea80000300800 */
[----:B------:R-:W2:Y:S04]  /*9f500*/  LDL.LU R9, [R1+0x784] ;  /* 0x0007840001097983 */ /* 0x000ea80000300800 */
[----:B------:R-:W4:Y:S04]  /*9f510*/  LDL.LU R10, [R1+0x788] ;  /* 0x00078800010a7983 */ /* 0x000f280000300800 */
[----:B------:R-:W4:Y:S01]  /*9f520*/  LDL.LU R11, [R1+0x78c] ;  /* 0x00078c00010b7983 */ /* 0x000f220000300800 */
[----:B---3--:R-:W-:-:S02]  /*9f530*/  IMAD.MOV.U32 R14, RZ, RZ, R29 ;  /* 0x000000ffff0e7224 */ /* 0x008fc400078e001d */
[----:B------:R-:W-:Y:S01]  /*9f540*/  IMAD.MOV.U32 R15, RZ, RZ, R28 ;  /* 0x000000ffff0f7224 */ /* 0x000fe200078e001c */
[----:B----4-:R-:W-:Y:S04]  /*9f550*/  STL.64 [R1+0xd010], R10 ;  /* 0x00d0100a01007387 */ /* 0x010fe80000100a00 */
[----:B--2---:R0:W-:Y:S04]  /*9f560*/  STL.64 [R1+0xd008], R8 ;  /* 0x00d0080801007387 */ /* 0x0041e80000100a00 */
[----:B------:R-:W2:Y:S04]  /*9f570*/  LDL.LU R29, [R1+0xd19c] ;  /* 0x00d19c00011d7983 */ /* 0x000ea80000300800 */
[----:B------:R-:W3:Y:S04]  /*9f580*/  LDL.LU R28, [R1+0xd198] ;  /* 0x00d19800011c7983 */ /* 0x000ee80000300800 */
[----:B------:R1:W-:Y:S04]  /*9f590*/  STL.64 [R1+0xd018], R14 ;  /* 0x00d0180e01007387 */ /* 0x0003e80000100a00 */
[----:B0-----:R-:W4:Y:S04]  /*9f5a0*/  LDL.LU R8, [R1+0x790] ;  /* 0x0007900001087983 */ /* 0x001f280000300800 */
[----:B------:R-:W4:Y:S04]  /*9f5b0*/  LDL.LU R9, [R1+0x794] ;  /* 0x0007940001097983 */ /* 0x000f280000300800 */
[----:B------:R-:W2:Y:S04]  /*9f5c0*/  LDL.LU R10, [R1+0x798] ;  /* 0x00079800010a7983 */ /* 0x000ea80000300800 */
[----:B------:R-:W2:Y:S04]  /*9f5d0*/  LDL.LU R11, [R1+0x79c] ;  /* 0x00079c00010b7983 */ /* 0x000ea80000300800 */
[----:B--2---:R-:W-:Y:S04]  /*9f5e0*/  STL.64 [R1+0xd028], R10 ;  /* 0x00d0280a01007387 */ /* 0x004fe80000100a00 */
[----:B----4-:R-:W-:Y:S04]  /*9f5f0*/  STL.64 [R1+0xd020], R8 ;  /* 0x00d0200801007387 */ /* 0x010fe80000100a00 */
[----:B-1----:R-:W2:Y:S04]  /*9f600*/  LDL R14, [R1+0x78] ;  /* 0x00007800010e7983 */ /* 0x002ea80000100800 */
[----:B------:R-:W2:Y:S04]  /*9f610*/  LDL R15, [R1+0x7c] ;  /* 0x00007c00010f7983 */ /* 0x000ea80000100800 */
        /* <DEDUP_REMOVED lines=10> */
[----:B0-----:R-:W2:Y:S04]  /*9f6c0*/  LDL R14, [R1+0x98] ;  /* 0x00009800010e7983 */ /* 0x001ea80000100800 */
[----:B------:R-:W2:Y:S04]  /*9f6d0*/  LDL R15, [R1+0x9c] ;  /* 0x00009c00010f7983 */ /* 0x000ea80000100800 */
[----:B--2---:R-:W-:Y:S04]  /*9f6e0*/  STL.64 [R1+0xd060], R14 ;  /* 0x00d0600e01007387 */ /* 0x004fe80000100a00 */
[----:B------:R-:W-:Y:S04]  /*9f6f0*/  STL.64 [R1+0xd040], R10 ;  /* 0x00d0400a01007387 */ /* 0x000fe80000100a00 */
[----:B----4-:R0:W-:Y:S04]  /*9f700*/  STL.64 [R1+0xd038], R8 ;  /* 0x00d0380801007387 */ /* 0x0101e80000100a00 */
[----:B0-----:R-:W2:Y:S04]  /*9f710*/  LDL.LU R8, [R1+0x7b0] ;  /* 0x0007b00001087983 */ /* 0x001ea80000300800 */
[----:B------:R-:W2:Y:S04]  /*9f720*/  LDL.LU R9, [R1+0x7b4] ;  /* 0x0007b40001097983 */ /* 0x000ea80000300800 */
[----:B------:R-:W4:Y:S04]  /*9f730*/  LDL.LU R10, [R1+0x7b8] ;  /* 0x0007b800010a7983 */ /* 0x000f280000300800 */
[----:B------:R-:W4:Y:S01]  /*9f740*/  LDL.LU R11, [R1+0x7bc] ;  /* 0x0007bc00010b7983 */ /* 0x000f220000300800 */
[----:B---3--:R-:W-:-:S02]  /*9f750*/  IMAD.MOV.U32 R14, RZ, RZ, R29 ;  /* 0x000000ffff0e7224 */ /* 0x008fc400078e001d */
[----:B------:R-:W-:Y:S01]  /*9f760*/  IMAD.MOV.U32 R15, RZ, RZ, R28 ;  /* 0x000000ffff0f7224 */ /* 0x000fe200078e001c */
[----:B------:R-:W3:Y:S04]  /*9f770*/  LDL.LU R29, [R1+0xd18c] ;  /* 0x00d18c00011d7983 */ /* 0x000ee80000300800 */
[----:B------:R-:W3:Y:S04]  /*9f780*/  LDL.LU R28, [R1+0xd188] ;  /* 0x00d18800011c7983 */ /* 0x000ee80000300800 */
[----:B------:R-:W-:Y:S04]  /*9f790*/  STL.64 [R1+0xd078], R14 ;  /* 0x00d0780e01007387 */ /* 0x000fe80000100a00 */
[----:B----4-:R-:W-:Y:S04]  /*9f7a0*/  STL.64 [R1+0xd058], R10 ;  /* 0x00d0580a01007387 */ /* 0x010fe80000100a00 */
[----:B--2---:R0:W-:Y:S04]  /*9f7b0*/  STL.64 [R1+0xd050], R8 ;  /* 0x00d0500801007387 */ /* 0x0041e80000100a00 */
[----:B0-----:R-:W2:Y:S04]  /*9f7c0*/  LDL.LU R8, [R1+0x7c0] ;  /* 0x0007c00001087983 */ /* 0x001ea80000300800 */
[----:B------:R-:W2:Y:S04]  /*9f7d0*/  LDL.LU R9, [R1+0x7c4] ;  /* 0x0007c40001097983 */ /* 0x000ea80000300800 */
[----:B------:R-:W4:Y:S04]  /*9f7e0*/  LDL.LU R10, [R1+0x7c8] ;  /* 0x0007c800010a7983 */ /* 0x000f280000300800 */
[----:B------:R-:W4:Y:S04]  /*9f7f0*/  LDL.LU R11, [R1+0x7cc] ;  /* 0x0007cc00010b7983 */ /* 0x000f280000300800 */
[----:B------:R-:W2:Y:S04]  /*9f800*/  LDL R14, [R1+0xb8] ;  /* 0x0000b800010e7983 */ /* 0x000ea80000100800 */
[----:B------:R-:W2:Y:S04]  /*9f810*/  LDL R15, [R1+0xbc] ;  /* 0x0000bc00010f7983 */ /* 0x000ea80000100800 */
[----:B--2---:R-:W-:Y:S04]  /*9f820*/  STL.64 [R1+0xd090], R14 ;  /* 0x00d0900e01007387 */ /* 0x004fe80000100a00 */
[----:B----4-:R-:W-:Y:S04]  /*9f830*/  STL.64 [R1+0xd070], R10 ;  /* 0x00d0700a01007387 */ /* 0x010fe80000100a00 */
[----:B------:R0:W-:Y:S04]  /*9f840*/  STL.64 [R1+0xd068], R8 ;  /* 0x00d0680801007387 */ /* 0x0001e80000100a00 */
[----:B0-----:R-:W2:Y:S04]  /*9f850*/  LDL.LU R8, [R1+0x7d0] ;  /* 0x0007d00001087983 */ /* 0x001ea80000300800 */
[----:B------:R-:W2:Y:S04]  /*9f860*/  LDL.LU R9, [R1+0x7d4] ;  /* 0x0007d40001097983 */ /* 0x000ea80000300800 */
[----:B------:R-:W4:Y:S04]  /*9f870*/  LDL.LU R10, [R1+0x7d8] ;  /* 0x0007d800010a7983 */ /* 0x000f280000300800 */
[----:B------:R-:W4:Y:S01]  /*9f880*/  LDL.LU R11, [R1+0x7dc] ;  /* 0x0007dc00010b7983 */ /* 0x000f220000300800 */
[----:B---3--:R-:W-:-:S02]  /*9f890*/  IMAD.MOV.U32 R14, RZ, RZ, R28 ;  /* 0x000000ffff0e7224 */ /* 0x008fc400078e001c */
[----:B------:R-:W-:Y:S01]  /*9f8a0*/  IMAD.MOV.U32 R15, RZ, RZ, R29 ;  /* 0x000000ffff0f7224 */ /* 0x000fe200078e001d */
        /* <DEDUP_REMOVED lines=10> */
[----:B--2---:R0:W-:Y:S04]  /*9f950*/  STL.64 [R1+0xd0c0], R14 ;  /* 0x00d0c00e01007387 */ /* 0x0041e80000100a00 */
[----:B0-----:R-:W2:Y:S01]  /*9f960*/  LDL R14, [R1+0xe8] ;  /* 0x0000e800010e7983 */ /* 0x001ea20000100800 */
[----:B---3--:R-:W-:-:S03]  /*9f970*/  IMAD.MOV.U32 R15, RZ, RZ, R28 ;  /* 0x000000ffff0f7224 */ /* 0x008fc600078e001c */
[----:B------:R-:W3:Y:S04]  /*9f980*/  LDL.LU R28, [R1+0xd180] ;  /* 0x00d18000011c7983 */ /* 0x000ee80000300800 */
[----:B--2---:R-:W-:Y:S04]  /*9f990*/  STL.64 [R1+0xd0d8], R14 ;  /* 0x00d0d80e01007387 */ /* 0x004fe80000100a00 */
[----:B----4-:R-:W-:Y:S04]  /*9f9a0*/  STL.64 [R1+0xd0a0], R10 ;  /* 0x00d0a00a01007387 */ /* 0x010fe80000100a00 */
[----:B------:R0:W-:Y:S04]  /*9f9b0*/  STL.64 [R1+0xd098], R8 ;  /* 0x00d0980801007387 */ /* 0x0001e80000100a00 */
        /* <DEDUP_REMOVED lines=12> */
[----:B------:R-:W4:Y:S04]  /*9fa80*/  LDL.LU R11, [R1+0x80c] ;  /* 0x00080c00010b7983 */ /* 0x000f280000300800 */
[----:B------:R-:W2:Y:S04]  /*9fa90*/  LDL.LU R12, [R1+0x830] ;  /* 0x00083000010c7983 */ /* 0x000ea80000300800 */
[----:B------:R-:W2:Y:S04]  /*9faa0*/  LDL.LU R13, [R1+0x834] ;  /* 0x00083400010d7983 */ /* 0x000ea80000300800 */
[----:B------:R-:W2:Y:S04]  /*9fab0*/  LDL.LU R14, [R1+0x838] ;  /* 0x00083800010e7983 */ /* 0x000ea80000300800 */
[----:B------:R-:W2:Y:S04]  /*9fac0*/  LDL.LU R15, [R1+0x83c] ;  /* 0x00083c00010f7983 */ /* 0x000ea80000300800 */
[----:B--2---:R0:W-:Y:S04]  /*9fad0*/  STL.64 [R1+0xd100], R14 ;  /* 0x00d1000e01007387 */ /* 0x0041e80000100a00 */
[----:B------:R-:W-:Y:S04]  /*9fae0*/  STL.64 [R1+0xd0f8], R12 ;  /* 0x00d0f80c01007387 */ /* 0x000fe80000100a00 */
[----:B0-----:R-:W2:Y:S04]  /*9faf0*/  LDL R14, [R1+0x118] ;  /* 0x00011800010e7983 */ /* 0x001ea80000100800 */
[----:B------:R-:W2:Y:S04]  /*9fb00*/  LDL R15, [R1+0x11c] ;  /* 0x00011c00010f7983 */ /* 0x000ea80000100800 */
[----:B--2---:R0:W-:Y:S04]  /*9fb10*/  STL.64 [R1+0xd118], R14 ;  /* 0x00d1180e01007387 */ /* 0x0041e80000100a00 */
[----:B0-----:R-:W2:Y:S04]  /*9fb20*/  LDL R14, [R1+0x128] ;  /* 0x00012800010e7983 */ /* 0x001ea80000100800 */
        /* <DEDUP_REMOVED lines=19> */
[----:B--2---:R0:W-:Y:S04]  /*9fc60*/  STL.64 [R1+0xd160], R14 ;  /* 0x00d1600e01007387 */ /* 0x0041e80000100a00 */
[----:B------:R-:W2:Y:S04]  /*9fc70*/  LDL R18, [R1+0x158] ;  /* 0x0001580001127983 */ /* 0x000ea80000100800 */
[----:B------:R-:W2:Y:S04]  /*9fc80*/  LDL R19, [R1+0x15c] ;  /* 0x00015c0001137983 */ /* 0x000ea80000100800 */
[----:B--2---:R1:W-:Y:S04]  /*9fc90*/  STL.64 [R1+0xd168], R18 ;  /* 0x00d1681201007387 */ /* 0x0043e80000100a00 */
[----:B------:R-:W2:Y:S04]  /*9fca0*/  LDL.LU R12, [R1+0x450] ;  /* 0x00045000010c7983 */ /* 0x000ea80000300800 */
[----:B------:R-:W2:Y:S04]  /*9fcb0*/  LDL.LU R13, [R1+0x454] ;  /* 0x00045400010d7983 */ /* 0x000ea80000300800 */
[----:B0-----:R-:W2:Y:S04]  /*9fcc0*/  LDL.LU R14, [R1+0x458] ;  /* 0x00045800010e7983 */ /* 0x001ea80000300800 */
[----:B------:R-:W2:Y:S04]  /*9fcd0*/  LDL.LU R15, [R1+0x45c] ;  /* 0x00045c00010f7983 */ /* 0x000ea80000300800 */
[----:B--2---:R-:W-:Y:S04]  /*9fce0*/  STL.64 [R1+0xd178], R14 ;  /* 0x00d1780e01007387 */ /* 0x004fe80000100a00 */
[----:B------:R0:W-:Y:S04]  /*9fcf0*/  STL.64 [R1+0xd170], R12 ;  /* 0x00d1700c01007387 */ /* 0x0001e80000100a00 */
[----:B-1----:R-:W2:Y:S04]  /*9fd00*/  LDL R18, [R1+0x168] ;  /* 0x0001680001127983 */ /* 0x002ea80000100800 */
[----:B------:R-:W2:Y:S04]  /*9fd10*/  LDL R19, [R1+0x16c] ;  /* 0x00016c0001137983 */ /* 0x000ea80000100800 */
[----:B0-----:R-:W2:Y:S04]  /*9fd20*/  LDL.LU R12, [R1+0x460] ;  /* 0x00046000010c7983 */ /* 0x001ea80000300800 */
[----:B------:R-:W2:Y:S04]  /*9fd30*/  LDL.LU R13, [R1+0x464] ;  /* 0x00046400010d7983 */ /* 0x000ea80000300800 */
[----:B------:R-:W2:Y:S04]  /*9fd40*/  LDL.LU R14, [R1+0x468] ;  /* 0x00046800010e7983 */ /* 0x000ea80000300800 */
[----:B------:R-:W2:Y:S04]  /*9fd50*/  LDL.LU R15, [R1+0x46c] ;  /* 0x00046c00010f7983 */ /* 0x000ea80000300800 */
[----:B----4-:R-:W-:Y:S04]  /*9fd60*/  STL.64 [R1+0xd110], R10 ;  /* 0x00d1100a01007387 */ /* 0x010fe80000100a00 */
[----:B------:R0:W-:Y:S04]  /*9fd70*/  STL.64 [R1+0xd108], R8 ;  /* 0x00d1080801007387 */ /* 0x0001e80000100a00 */
[----:B0-----:R-:W4:Y:S04]  /*9fd80*/  LDL.LU R8, [R1+0x840] ;  /* 0x0008400001087983 */ /* 0x001f280000300800 */
[----:B------:R-:W4:Y:S04]  /*9fd90*/  LDL.LU R9, [R1+0x844] ;  /* 0x0008440001097983 */ /* 0x000f280000300800 */
[----:B------:R-:W2:Y:S04]  /*9fda0*/  LDL.LU R10, [R1+0x848] ;  /* 0x00084800010a7983 */ /* 0x000ea80000300800 */
[----:B------:R-:W2:Y:S04]  /*9fdb0*/  LDL.LU R11, [R1+0x84c] ;  /* 0x00084c00010b7983 */ /* 0x000ea80000300800 */
[----:B--2---:R-:W-:Y:S04]  /*9fdc0*/  STL.64 [R1+0xd128], R10 ;  /* 0x00d1280a01007387 */ /* 0x004fe80000100a00 */
[----:B----4-:R0:W-:Y:S04]  /*9fdd0*/  STL.64 [R1+0xd120], R8 ;  /* 0x00d1200801007387 */ /* 0x0101e80000100a00 */
        /* <DEDUP_REMOVED lines=8> */
[----:B------:R-:W4:Y:S04]  /*9fe60*/  LDL.LU R10, [R1+0x868] ;  /* 0x00086800010a7983 */ /* 0x000f280000300800 */
[----:B------:R-:W4:Y:S01]  /*9fe70*/  LDL.LU R11, [R1+0x86c] ;  /* 0x00086c00010b7983 */ /* 0x000f220000300800 */
[C---:B------:R-:W-:Y:S03]  /*9fe80*/  HMMA.16816.F32.BF16 R16, R20.reuse, R18, R12 ;  /* 0x000000121410723c */ /* 0x040fe6000004180c */
[----:B----4-:R-:W-:Y:S04]  /*9fe90*/  STL.64 [R1+0xd158], R10 ;  /* 0x00d1580a01007387 */ /* 0x010fe80000100a00 */
[----:B--2---:R0:W-:Y:S04]  /*9fea0*/  STL.64 [R1+0xd150], R8 ;  /* 0x00d1500801007387 */ /* 0x0041e80000100a00 */
[----:B0-----:R-:W2:Y:S04]  /*9feb0*/  LDL.LU R8, [R1+0x870] ;  /* 0x0008700001087983 */ /* 0x001ea80000300800 */
[----:B------:R-:W2:Y:S04]  /*9fec0*/  LDL.LU R9, [R1+0x874] ;  /* 0x0008740001097983 */ /* 0x000ea80000300800 */
[----:B------:R-:W2:Y:S04]  /*9fed0*/  LDL.LU R10, [R1+0x878] ;  /* 0x00087800010a7983 */ /* 0x000ea80000300800 */
[----:B------:R-:W2:Y:S04]  /*9fee0*/  LDL.LU R11, [R1+0x87c] ;  /* 0x00087c00010b7983 */ /* 0x000ea80000300800 */
[----:B------:R-:W4:Y:S04]  /*9fef0*/  LDL.LU R24, [R1+0x760] ;  /* 0x0007600001187983 */ /* 0x000f280000300800 */
[----:B------:R-:W4:Y:S04]  /*9ff00*/  LDL.LU R25, [R1+0x764] ;  /* 0x0007640001197983 */ /* 0x000f280000300800 */
[----:B------:R-:W4:Y:S04]  /*9ff10*/  LDL.LU R26, [R1+0x768] ;  /* 0x00076800011a7983 */ /* 0x000f280000300800 */
[----:B------:R-:W4:Y:S04]  /*9ff20*/  LDL.LU R27, [R1+0x76c] ;  /* 0x00076c00011b7983 */ /* 0x000f280000300800 */
[----:B------:R-:W2:Y:S04]  /*9ff30*/  LDL.LU R4, [R1+0x720] ;  /* 0x0007200001047983 */ /* 0x000ea80000300800 */
[----:B------:R-:W2:Y:S04]  /*9ff40*/  LDL.LU R5, [R1+0x724] ;  /* 0x0007240001057983 */ /* 0x000ea80000300800 */
[----:B------:R-:W2:Y:S04]  /*9ff50*/  LDL.LU R6, [R1+0x728] ;  /* 0x0007280001067983 */ /* 0x000ea80000300800 */
[----:B------:R-:W2:Y:S04]  /*9ff60*/  LDL.LU R7, [R1+0x72c] ;  /* 0x00072c0001077983 */ /* 0x000ea80000300800 */
[----:B------:R-:W2:Y:S04]  /*9ff70*/  LDL.LU.64 R14, [R1+0xd178] ;  /* 0x00d17800010e7983 */ /* 0x000ea80000300a00 */
[----:B------:R-:W2:Y:S04]  /*9ff80*/  LDL.LU.64 R12, [R1+0xd170] ;  /* 0x00d17000010c7983 */ /* 0x000ea80000300a00 */
[----:B------:R-:W-:Y:S04]  /*9ff90*/  STL.64 [R1+0x460], R16 ;  /* 0x0004601001007387 */ /* 0x000fe80000100a00 */
[----:B------:R0:W-:Y:S04]  /*9ffa0*/  STL.64 [R1+0x468], R18 ;  /* 0x0004681201007387 */ /* 0x0001e80000100a00 */
[----:B0-----:R-:W2:Y:S01]  /*9ffb0*/  LDL.LU.64 R18, [R1+0xd168] ;  /* 0x00d1680001127983 */ /* 0x001ea20000300a00 */
[----:B------:R-:W-:Y:S01]  /*9ffc0*/  LOP3.LUT R0, R0, 0x40, RZ, 0x3c, !PT ;  /* 0x0000004000007812 */ /* 0x000fe200078e3cff */
[----:B--2---:R-:W-:Y:S02]  /*9ffd0*/  HMMA.16816.F32.BF16 R16, R20, R18, R12 ;  /* 0x000000121410723c */ /* 0x004fe4000004180c */
[----:B------:R-:W2:-:S15]  /*9ffe0*/  LDL.LU.64 R14, [R1+0xd160] ;  /* 0x00d16000010e7983 */ /* 0x000e9e0000300a00 */
[----:B------:R-:W-:Y:S02]  /*9fff0*/  NOP ;  /* 0x0000000000007918 */ /* 0x000fe40000000000 */
[----:B------:R-:W-:Y:S04]  /*a0000*/  STL.64 [R1+0x450], R16 ;  /* 0x0004501001007387 */ /* 0x000fe80000100a00 */
[----:B------:R-:W-:Y:S04]  /*a0010*/  STL.64 [R1+0x458], R18 ;  /* 0x0004581201007387 */ /* 0x000fe80000100a00 */
[----:B------:R-:W0:Y:S04]  /*a0020*/  LDSM.16.MT88.4 R16, [R0+UR5+0x21000] ;  /* 0x021000050010783b */ /* 0x000e280008004200 */
[----:B0-----:R0:W-:Y:S04]  /*a0030*/  STL.64 [R1+0xcf50], R18 ;  /* 0x00cf501201007387 */ /* 0x0011e80000100a00 */
[----:B------:R-:W-:Y:S04]  /*a0040*/  STL.64 [R1+0xcf48], R16 ;  /* 0x00cf481001007387 */ /* 0x000fe80000100a00 */
[----:B0-----:R-:W3:Y:S01]  /*a0050*/  LDL R18, [R1+0x108] ;  /* 0x0001080001127983 */ /* 0x001ee20000100800 */
[----:B--2---:R-:W-:Y:S03]  /*a0060*/  HMMA.16816.F32.BF16 R12, R20, R14, R8 ;  /* 0x0000000e140c723c */ /* 0x004fe60000041808 */
[----:B------:R-:W2:Y:S04]  /*a0070*/  LDL.LU.64 R10, [R1+0xd158] ;  /* 0x00d15800010a7983 */ /* 0x000ea80000300a00 */
[----:B------:R-:W2:-:S12]  /*a0080*/  LDL.LU.64 R8, [R1+0xd150] ;  /* 0x00d1500001087983 */ /* 0x000e980000300a00 */
        /* <DEDUP_REMOVED lines=21> */
[----:B------:R-:W2:Y:S01]  /*a01e0*/  LDL.LU.64 R12, [R1+0xd0f8] ;  /* 0x00d0f800010c7983 */ /* 0x000ea20000300a00 */
[----:B---3--:R-:W-:-:S07]  /*a01f0*/  IMAD.MOV.U32 R19, RZ, RZ, R28 ;  /* 0x000000ffff137224 */ /* 0x008fce00078e001c */
[----:B--2---:R-:W-:Y:S01]  /*a0200*/  HMMA.16816.F32.BF16 R16, R20, R18, R12 ;  /* 0x000000121410723c */ /* 0x004fe2000004180c */
[----:B------:R-:W2:-:S15]  /*a0210*/  LDL.LU.64 R14, [R1+0xd0f0] ;  /* 0x00d0f000010e7983 */ /* 0x000e9e0000300a00 */
[----:B------:R-:W-:-:S03]  /*a0220*/  NOP ;  /* 0x0000000000007918 */ /* 0x000fc60000000000 */
[----:B------:R0:W-:Y:S04]  /*a0230*/  STL.64 [R1+0x830], R16 ;  /* 0x0008301001007387 */ /* 0x0001e80000100a00 */
[----:B------:R1:W-:Y:S04]  /*a0240*/  STL.64 [R1+0x838], R18 ;  /* 0x0008381201007387 */ /* 0x0003e80000100a00 */
[----:B0-----:R-:W3:Y:S04]  /*a0250*/  LDL.LU R16, [R1+0x700] ;  /* 0x0007000001107983 */ /* 0x001ee80000300800 */
[----:B------:R-:W3:Y:S04]  /*a0260*/  LDL.LU R17, [R1+0x704] ;  /* 0x0007040001117983 */ /* 0x000ee80000300800 */
[----:B-1----:R-:W3:Y:S04]  /*a0270*/  LDL.LU R18, [R1+0x708] ;  /* 0x0007080001127983 */ /* 0x002ee80000300800 */
[----:B------:R-:W3:Y:S01]  /*a0280*/  LDL.LU R19, [R1+0x70c] ;  /* 0x00070c0001137983 */ /* 0x000ee20000300800 */
        /* <DEDUP_REMOVED lines=73> */
[----:B----4-:R-:W-:Y:S03]  /*a0720*/  HMMA.16816.F32.BF16 R8, R20, R10, R24 ;  /* 0x0000000a1408723c */ /* 0x010fe60000041818 */
[----:B------:R-:W2:-:S15]  /*a0730*/  LDL.LU.64 R26, [R1+0xcfc8] ;  /* 0x00cfc800011a7983 */ /* 0x000e9e0000300a00 */
[----:B------:R-:W-:Y:S01]  /*a0740*/  NOP ;  /* 0x0000000000007918 */ /* 0x000fe20000000000 */
[----:B------:R-:W-:Y:S04]  /*a0750*/  STL.64 [R1+0x760], R8 ;  /* 0x0007600801007387 */ /* 0x000fe80000100a00 */
[----:B------:R0:W-:Y:S04]  /*a0760*/  STL.64 [R1+0x768], R10 ;  /* 0x0007680a01007387 */ /* 0x0001e80000100a00 */
[----:B0-----:R-:W4:Y:S04]  /*a0770*/  LDL.LU.64 R10, [R1+0xcfc0] ;  /* 0x00cfc000010a7983 */ /* 0x001f280000300a00 */
[----:B------:R-:W4:Y:S01]  /*a0780*/  LDL.LU.64 R8, [R1+0xcfb8] ;  /* 0x00cfb80001087983 */ /* 0x000f220000300a00 */
[----:B--2---:R-:W-:Y:S03]  /*a0790*/  HMMA.16816.F32.BF16 R24, R20, R26, R12 ;  /* 0x0000001a1418723c */ /* 0x004fe6000004180c */
[----:B------:R-:W4:-:S15]  /*a07a0*/  LDL.LU.64 R14, [R1+0xcfb0] ;  /* 0x00cfb000010e7983 */ /* 0x000f1e0000300a00 */
[----:B------:R-:W-:Y:S01]  /*a07b0*/  NOP ;  /* 0x0000000000007918 */ /* 0x000fe20000000000 */
        /* <DEDUP_REMOVED lines=10> */
[----:B------:R-:W3:Y:S01]  /*a0860*/  LDL.LU.64 R12, [R1+0xcf88] ;  /* 0x00cf8800010c7983 */ /* 0x000ee20000300a00 */
[----:B--2---:R-:W-:Y:S03]  /*a0870*/  HMMA.16816.F32.BF16 R8, R20, R10, R24 ;  /* 0x0000000a1408723c */ /* 0x004fe60000041818 */
[----:B------:R-:W2:Y:S04]  /*a0880*/  LDL.LU.64 R26, [R1+0xcf80] ;  /* 0x00cf8000011a7983 */ /* 0x000ea80000300a00 */
[----:B------:R-:W3:-:S12]  /*a0890*/  LDL.LU.64 R24, [R1+0xcf78] ;  /* 0x00cf780001187983 */ /* 0x000ed80000300a00 */
[----:B------:R-:W-:Y:S04]  /*a08a0*/  STL.64 [R1+0x730], R8 ;  /* 0x0007300801007387 */ /* 0x000fe80000100a00 */
[----:B------:R0:W-:Y:S04]  /*a08b0*/  STL.64 [R1+0x738], R10 ;  /* 0x0007380a01007387 */ /* 0x0001e80000100a00 */
        /* <DEDUP_REMOVED lines=8> */
[----:B------:R0:W-:Y:S04]  /*a0940*/  STL.64 [R1+0xcd70], R26 ;  /* 0x00cd701a01007387 */ /* 0x0001e80000100a00 */
[----:B---3--:R-:W-:Y:S04]  /*a0950*/  STL [R1+0xcd68], R24 ;  /* 0x00cd681801007387 */ /* 0x008fe80000100800 */
[----:B0-----:R-:W3:Y:S04]  /*a0960*/  LDL.64 R26, [R1+0x158] ;  /* 0x00015800011a7983 */ /* 0x001ee80000100a00 */
[----:B---3--:R0:W-:Y:S02]  /*a0970*/  STL.64 [R1+0xcee0], R26 ;  /* 0x00cee01a01007387 */ /* 0x0081e40000100a00 */
[----:B0-----:R-:W-:-:S02]  /*a0980*/  IMAD.MOV.U32 R26, RZ, RZ, R25 ;  /* 0x000000ffff1a7224 */ /* 0x001fc400078e0019 */
[----:B------:R-:W-:-:S05]  /*a0990*/  IMAD.MOV.U32 R27, RZ, RZ, R13 ;  /* 0x000000ffff1b7224 */ /* 0x000fca00078e000d */
[----:B------:R0:W-:Y:S04]  /*a09a0*/  STL.64 [R1+0xcef8], R26 ;  /* 0x00cef81a01007387 */ /* 0x0001e80000100a00 */
[----:B------:R-:W4:Y:S04]  /*a09b0*/  LDL.LU R24, [R1+0x710] ;  /* 0x0007100001187983 */ /* 0x000f280000300800 */
[----:B------:R-:W4:Y:S04]  /*a09c0*/  LDL.LU R25, [R1+0x714] ;  /* 0x0007140001197983 */ /* 0x000f280000300800 */
[----:B0-----:R-:W4:Y:S04]  /*a09d0*/  LDL.LU R26, [R1+0x718] ;  /* 0x00071800011a7983 */ /* 0x001f280000300800 */
[----:B------:R-:W4:Y:S01]  /*a09e0*/  LDL.LU R27, [R1+0x71c] ;  /* 0x00071c00011b7983 */ /* 0x000f220000300800 */
[C---:B------:R-:W-:Y:S08]  /*a09f0*/  HMMA.16816.F32.BF16 R16, R20.reuse, R10, R16 ;  /* 0x0000000a1410723c */ /* 0x040ff00000041810 */
[----:B----4-:R-:W-:-:S15]  /*a0a00*/  HMMA.16816.F32.BF16 R24, R20, R14, R24 ;  /* 0x0000000e1418723c */ /* 0x010fde0000041818 */
[----:B------:R-:W-:-:S04]  /*a0a10*/  NOP ;  /* 0x0000000000007918 */ /* 0x000fc80000000000 */
[----:B------:R-:W-:Y:S04]  /*a0a20*/  STL.64 [R1+0x710], R24 ;  /* 0x0007101801007387 */ /* 0x000fe80000100a00 */
[----:B------:R0:W-:Y:S02]  /*a0a30*/  STL.64 [R1+0x718], R26 ;  /* 0x0007181a01007387 */ /* 0x0001e40000100a00 */
[----:B0-----:R-:W-:Y:S02]  /*a0a40*/  IMAD.MOV.U32 R26, RZ, RZ, R12 ;  /* 0x000000ffff1a7224 */ /* 0x001fe400078e000c */
[----:B------:R-:W-:-:S05]  /*a0a50*/  IMAD.MOV.U32 R27, RZ, RZ, R9 ;  /* 0x000000ffff1b7224 */ /* 0x000fca00078e0009 */
[----:B------:R-:W-:Y:S04]  /*a0a60*/  STL.64 [R1+0xcf10], R26 ;  /* 0x00cf101a01007387 */ /* 0x000fe80000100a00 */
[----:B------:R0:W-:Y:S04]  /*a0a70*/  STL [R1+0xcd5c], R14 ;  /* 0x00cd5c0e01007387 */ /* 0x0001e80000100800 */
[----:B------:R1:W-:Y:S04]  /*a0a80*/  STL [R1+0xcd58], R15 ;  /* 0x00cd580f01007387 */ /* 0x0003e80000100800 */
[----:B------:R-:W3:Y:S04]  /*a0a90*/  LDL.LU R12, [R1+0xdb0] ;  /* 0x000db000010c7983 */ /* 0x000ee80000300800 */
[----:B------:R4:W-:Y:S04]  /*a0aa0*/  STL.64 [R1+0x700], R16 ;  /* 0x0007001001007387 */ /* 0x0009e80000100a00 */
[----:B------:R1:W-:Y:S04]  /*a0ab0*/  STL.64 [R1+0x708], R18 ;  /* 0x0007081201007387 */ /* 0x0003e80000100a00 */
[----:B------:R-:W3:Y:S04]  /*a0ac0*/  LDL.LU R13, [R1+0xdb4] ;  /* 0x000db400010d7983 */ /* 0x000ee80000300800 */
[----:B0-----:R-:W2:Y:S04]  /*a0ad0*/  LDL.LU R14, [R1+0xdb8] ;  /* 0x000db800010e7983 */ /* 0x001ea80000300800 */
[----:B-1----:R-:W2:Y:S04]  /*a0ae0*/  LDL.LU R15, [R1+0xdbc] ;  /* 0x000dbc00010f7983 */ /* 0x002ea80000300800 */
[----:B--2---:R0:W-:Y:S04]  /*a0af0*/  STL.64 [R1+0xcf20], R14 ;  /* 0x00cf200e01007387 */ /* 0x0041e80000100a00 */
[----:B---3--:R-:W-:Y:S04]  /*a0b00*/  STL.64 [R1+0xcf18], R12 ;  /* 0x00cf180c01007387 */ /* 0x008fe80000100a00 */
[----:B----4-:R-:W2:Y:S04]  /*a0b10*/  LDL.LU R16, [R1+0x440] ;  /* 0x0004400001107983 */ /* 0x010ea80000300800 */
[----:B------:R-:W2:Y:S04]  /*a0b20*/  LDL.LU R17, [R1+0x444] ;  /* 0x0004440001117983 */ /* 0x000ea80000300800 */
[----:B------:R-:W2:Y:S04]  /*a0b30*/  LDL.LU R18, [R1+0x448] ;  /* 0x0004480001127983 */ /* 0x000ea80000300800 */
[----:B------:R-:W2:Y:S01]  /*a0b40*/  LDL.LU R19, [R1+0x44c] ;  /* 0x00044c0001137983 */ /* 0x000ea20000300800 */
[----:B0-----:R-:W-:-:S02]  /*a0b50*/  IMAD.MOV.U32 R14, RZ, RZ, R8 ;  /* 0x000000ffff0e7224 */ /* 0x001fc400078e0008 */
[----:B------:R-:W-:-:S05]  /*a0b60*/  IMAD.MOV.U32 R15, RZ, RZ, R4 ;  /* 0x000000ffff0f7224 */ /* 0x000fca00078e0004 */
[----:B------:R-:W-:Y:S04]  /*a0b70*/  STL.64 [R1+0xcf30], R14 ;  /* 0x00cf300e01007387 */ /* 0x000fe80000100a00 */
[----:B------:R-:W3:Y:S04]  /*a0b80*/  LDL.64 R26, [R1+0x198] ;  /* 0x00019800011a7983 */ /* 0x000ee80000100a00 */
[----:B---3--:R0:W-:Y:S04]  /*a0b90*/  STL.64 [R1+0xcf28], R26 ;  /* 0x00cf281a01007387 */ /* 0x0081e80000100a00 */
[----:B------:R-:W3:Y:S04]  /*a0ba0*/  LDL.LU R24, [R1+0xdc0] ;  /* 0x000dc00001187983 */ /* 0x000ee80000300800 */
[----:B------:R-:W3:Y:S04]  /*a0bb0*/  LDL.LU R25, [R1+0xdc4] ;  /* 0x000dc40001197983 */ /* 0x000ee80000300800 */
[----:B0-----:R-:W4:Y:S04]  /*a0bc0*/  LDL.LU R26, [R1+0xdc8] ;  /* 0x000dc800011a7983 */ /* 0x001f280000300800 */
[----:B------:R-:W4:Y:S04]  /*a0bd0*/  LDL.LU R27, [R1+0xdcc] ;  /* 0x000dcc00011b7983 */ /* 0x000f280000300800 */
[----:B----4-:R-:W-:Y:S04]  /*a0be0*/  STL.64 [R1+0xcf40], R26 ;  /* 0x00cf401a01007387 */ /* 0x010fe80000100a00 */
[----:B---3--:R0:W-:Y:S04]  /*a0bf0*/  STL.64 [R1+0xcf38], R24 ;  /* 0x00cf381801007387 */ /* 0x0081e80000100a00 */
[----:B0-----:R-:W3:Y:S04]  /*a0c00*/  LDL.LU R24, [R1+0xdd0] ;  /* 0x000dd00001187983 */ /* 0x001ee80000300800 */
[----:B------:R-:W3:Y:S04]  /*a0c10*/  LDL.LU R25, [R1+0xdd4] ;  /* 0x000dd40001197983 */ /* 0x000ee80000300800 */
[----:B------:R-:W3:Y:S04]  /*a0c20*/  LDL.LU R26, [R1+0xdd8] ;  /* 0x000dd800011a7983 */ /* 0x000ee80000300800 */
        /* <DEDUP_REMOVED lines=8> */
[----:B0-----:R-:W2:Y:S04]  /*a0cb0*/  LDL.LU R8, [R1+0xd90] ;  /* 0x000d900001087983 */ /* 0x001ea80000300800 */
[----:B------:R-:W2:Y:S04]  /*a0cc0*/  LDL.LU R9, [R1+0xd94] ;  /* 0x000d940001097983 */ /* 0x000ea80000300800 */
[----:B------:R-:W4:Y:S04]  /*a0cd0*/  LDL.LU R10, [R1+0xd98] ;  /* 0x000d9800010a7983 */ /* 0x000f280000300800 */
[----:B------:R-:W4:Y:S01]  /*a0ce0*/  LDL.LU R11, [R1+0xd9c] ;  /* 0x000d9c00010b7983 */ /* 0x000f220000300800 */
[----:B------:R-:W-:Y:S03]  /*a0cf0*/  HMMA.16816.F32.BF16 R20, R20, R6, R16 ;  /* 0x000000061414723c */ /* 0x000fe60000041810 */
[----:B----4-:R-:W-:Y:S04]  /*a0d00*/  STL.64 [R1+0xcf08], R10 ;  /* 0x00cf080a01007387 */ /* 0x010fe80000100a00 */
[----:B--2---:R0:W-:Y:S04]  /*a0d10*/  STL.64 [R1+0xcf00], R8 ;  /* 0x00cf000801007387 */ /* 0x0041e80000100a00 */
[----:B0-----:R-:W2:Y:S04]  /*a0d20*/  LDL.LU R8, [R1+0xda0] ;  /* 0x000da00001087983 */ /* 0x001ea80000300800 */
[----:B------:R-:W2:Y:S04]  /*a0d30*/  LDL.LU R9, [R1+0xda4] ;  /* 0x000da40001097983 */ /* 0x000ea80000300800 */
[----:B------:R-:W2:Y:S04]  /*a0d40*/  LDL.LU R10, [R1+0xda8] ;  /* 0x000da800010a7983 */ /* 0x000ea80000300800 */
[----:B------:R-:W2:Y:S04]  /*a0d50*/  LDL.LU R11, [R1+0xdac] ;  /* 0x000dac00010b7983 */ /* 0x000ea80000300800 */
[----:B------:R-:W3:Y:S04]  /*a0d60*/  LDL.LU.64 R18, [R1+0xcf50] ;  /* 0x00cf500001127983 */ /* 0x000ee80000300a00 */
[----:B------:R-:W3:Y:S04]  /*a0d70*/  LDL.LU.64 R16, [R1+0xcf48] ;  /* 0x00cf480001107983 */ /* 0x000ee80000300a00 */
[----:B------:R0:W-:Y:S04]  /*a0d80*/  STL.64 [R1+0xcd90], R6 ;  /* 0x00cd900601007387 */ /* 0x0001e80000100a00 */
[----:B------:R-:W-:Y:S04]  /*a0d90*/  STL [R1+0xcd88], R5 ;  /* 0x00cd880501007387 */ /* 0x000fe80000100800 */
[----:B------:R-:W-:Y:S04]  /*a0da0*/  STL.64 [R1+0x440], R20 ;  /* 0x0004401401007387 */ /* 0x000fe80000100a00 */
[----:B------:R-:W-:Y:S04]  /*a0db0*/  STL.64 [R1+0x448], R22 ;  /* 0x0004481601007387 */ /* 0x000fe80000100a00 */
[----:B------:R-:W1:Y:S01]  /*a0dc0*/  LDSM.16.MT88.4 R20, [R0+UR5+0x21080] ;  /* 0x021080050014783b */ /* 0x000e620008004200 */
[----:B------:R-:W-:-:S02]  /*a0dd0*/  IMAD.MOV.U32 R14, RZ, RZ, R3 ;  /* 0x000000ffff0e7224 */ /* 0x000fc400078e0003 */
[----:B------:R-:W-:Y:S01]  /*a0de0*/  IMAD.MOV.U32 R15, RZ, RZ, R2 ;  /* 0x000000ffff0f7224 */ /* 0x000fe200078e0002 */
[----:B0-----:R-:W4:Y:S04]  /*a0df0*/  LDL.64 R6, [R1+0x168] ;  /* 0x0001680001067983 */ /* 0x001f280000100a00 */
[----:B-1----:R-:W-:Y:S04]  /*a0e00*/  STL.64 [R1+0xcd30], R22 ;  /* 0x00cd301601007387 */ /* 0x002fe80000100a00 */
[----:B------:R0:W-:Y:S04]  /*a0e10*/  STL.64 [R1+0xcd28], R20 ;  /* 0x00cd281401007387 */ /* 0x0001e80000100a00 */
[----:B0-----:R-:W4:Y:S04]  /*a0e20*/  LDL.LU R20, [R1+0xd80] ;  /* 0x000d800001147983 */ /* 0x001f280000300800 */
[----:B------:R-:W4:Y:S04]  /*a0e30*/  LDL.LU R21, [R1+0xd84] ;  /* 0x000d840001157983 */ /* 0x000f280000300800 */
[----:B------:R-:W4:Y:S04]  /*a0e40*/  LDL.LU R22, [R1+0xd88] ;  /* 0x000d880001167983 */ /* 0x000f280000300800 */
[----:B------:R-:W4:Y:S01]  /*a0e50*/  LDL.LU R23, [R1+0xd8c] ;  /* 0x000d8c0001177983 */ /* 0x000f220000300800 */
[----:B---3--:R-:W-:Y:S03]  /*a0e60*/  HMMA.16816.F32.BF16 R12, R16, R14, R24 ;  /* 0x0000000e100c723c */ /* 0x008fe60000041818 */
[----:B------:R-:W3:Y:S04]  /*a0e70*/  LDL.LU.64 R26, [R1+0xcf40] ;  /* 0x00cf4000011a7983 */ /* 0x000ee80000300a00 */
[----:B------:R-:W3:-:S12]  /*a0e80*/  LDL.LU.64 R24, [R1+0xcf38] ;  /* 0x00cf380001187983 */ /* 0x000ed80000300a00 */
[----:B------:R-:W-:Y:S04]  /*a0e90*/  STL.64 [R1+0xdd0], R12 ;  /* 0x000dd00c01007387 */ /* 0x000fe80000100a00 */
[----:B------:R0:W-:Y:S04]  /*a0ea0*/  STL.64 [R1+0xdd8], R14 ;  /* 0x000dd80e01007387 */ /* 0x0001e80000100a00 */
[----:B0-----:R-:W3:Y:S02]  /*a0eb0*/  LDL.LU.64 R14, [R1+0xcf30] ;  /* 0x00cf3000010e7983 */ /* 0x001ee40000300a00 */
[----:B---3--:R-:W-:Y:S02]  /*a0ec0*/  HMMA.16816.F32.BF16 R12, R16, R14, R24 ;  /* 0x0000000e100c723c */ /* 0x008fe40000041818 */
[----:B------:R-:W3:-:S15]  /*a0ed0*/  LDL.LU.64 R26, [R1+0xcf28] ;  /* 0x00cf2800011a7983 */ /* 0x000ede0000300a00 */
[----:B------:R-:W-:Y:S02]  /*a0ee0*/  NOP ;  /* 0x0000000000007918 */ /* 0x000fe40000000000 */
[----:B------:R-:W-:Y:S04]  /*a0ef0*/  STL.64 [R1+0xdc0], R12 ;  /* 0x000dc00c01007387 */ /* 0x000fe80000100a00 */
[----:B------:R0:W-:Y:S04]  /*a0f00*/  STL.64 [R1+0xdc8], R14 ;  /* 0x000dc80e01007387 */ /* 0x0001e80000100a00 */
[----:B0-----:R-:W3:Y:S04]  /*a0f10*/  LDL.LU.64 R14, [R1+0xcf20] ;  /* 0x00cf2000010e7983 */ /* 0x001ee80000300a00 */
[----:B------:R-:W3:Y:S02]  /*a0f20*/  LDL.LU.64 R12, [R1+0xcf18] ;  /* 0x00cf1800010c7983 */ /* 0x000ee40000300a00 */
[----:B---3--:R-:W-:-:S15]  /*a0f30*/  HMMA.16816.F32.BF16 R12, R16, R26, R12 ;  /* 0x0000001a100c723c */ /* 0x008fde000004180c */
[----:B------:R-:W-:-:S04]  /*a0f40*/  NOP ;  /* 0x0000000000007918 */ /* 0x000fc80000000000 */
[----:B------:R-:W-:Y:S04]  /*a0f50*/  STL.64 [R1+0xdb0], R12 ;  /* 0x000db00c01007387 */ /* 0x000fe80000100a00 */
[----:B------:R0:W-:Y:S02]  /*a0f60*/  STL.64 [R1+0xdb8], R14 ;  /* 0x000db80e01007387 */ /* 0x0001e40000100a00 */
[----:B0-----:R-:W-:Y:S02]  /*a0f70*/  IMAD.MOV.U32 R14, RZ, RZ, R26 ;  /* 0x000000ffff0e7224 */ /* 0x001fe400078e001a */
[----:B------:R-:W-:Y:S02]  /*a0f80*/  IMAD.MOV.U32 R15, RZ, RZ, R27 ;  /* 0x000000ffff0f7224 */ /* 0x000fe400078e001b */
        /* <DEDUP_REMOVED lines=12> */
[----:B0-----:R-:W2:Y:S01]  /*a1050*/  LDL.LU.64 R26, [R1+0xcee0] ;  /* 0x00cee000011a7983 */ /* 0x001ea20000300a00 */
[----:B----4-:R-:W-:Y:S01]  /*a1060*/  HMMA.16816.F32.BF16 R20, R16, R6, R20 ;  /* 0x000000061014723c */ /* 0x010fe20000041814 */
[----:B------:R-:W-:-:S02]  /*a1070*/  IMAD.MOV.U32 R2, RZ, RZ, R6 ;  /* 0x000000ffff027224 */ /* 0x000fc400078e0006 */
[----:B------:R-:W-:-:S15]  /*a1080*/  IMAD.MOV.U32 R0, RZ, RZ, R7 ;  /* 0x000000ffff007224 */ /* 0x000fde00078e0007 */
[----:B------:R-:W-:Y:S01]  /*a1090*/  NOP ;  /* 0x0000000000007918 */ /* 0x000fe20000000000 */
[----:B------:R0:W-:Y:S04]  /*a10a0*/  STL.64 [R1+0xd80], R20 ;  /* 0x000d801401007387 */ /* 0x0001e80000100a00 */
[----:B------:R1:W-:Y:S04]  /*a10b0*/  STL.64 [R1+0xd88], R22 ;  /* 0x000d881601007387 */ /* 0x0003e80000100a00 */
[----:B------:R-:W-:Y:S04]  /*a10c0*/  STL [R1+0xcc54], R0 ;  /* 0x00cc540001007387 */ /* 0x000fe80000100800 */
[----:B------:R-:W-:Y:S01]  /*a10d0*/  STL [R1+0xcc50], R2 ;  /* 0x00cc500201007387 */ /* 0x000fe20000100800 */
[----:B--2---:R-:W-:-:S15]  /*a10e0*/  HMMA.16816.F32.BF16 R4, R16, R26, R8 ;  /* 0x0000001a1004723c */ /* 0x004fde0000041808 */
[----:B------:R-:W-:-:S04]  /*a10f0*/  NOP ;  /* 0x0000000000007918 */ /* 0x000fc80000000000 */
[----:B------:R-:W-:Y:S04]  /*a1100*/  STL.64 [R1+0xd70], R4 ;  /* 0x000d700401007387 */ /* 0x000fe80000100a00 */
[----:B------:R-:W-:Y:S04]  /*a1110*/  STL.64 [R1+0xd78], R6 ;  /* 0x000d780601007387 */ /* 0x000fe80000100a00 */
[----:B0-----:R-:W2:Y:S04]  /*a1120*/  LDL.LU R20, [R1+0xd10] ;  /* 0x000d100001147983 */ /* 0x001ea80000300800 */
[----:B------:R-:W2:Y:S04]  /*a1130*/  LDL.LU R21, [R1+0xd14] ;  /* 0x000d140001157983 */ /* 0x000ea80000300800 */
[----:B-1----:R-:W3:Y:S04]  /*a1140*/  LDL.LU R22, [R1+0xd18] ;  /* 0x000d180001167983 */ /* 0x002ee80000300800 */
[----:B------:R-:W3:Y:S04]  /*a1150*/  LDL.LU R23, [R1+0xd1c] ;  /* 0x000d1c0001177983 */ /* 0x000ee80000300800 */
[----:B---3--:R0:W-:Y:S04]  /*a1160*/  STL.64 [R1+0xce70], R22 ;  /* 0x00ce701601007387 */ /* 0x0081e80000100a00 */
[----:B--2---:R-:W-:Y:S04]  /*a1170*/  STL.64 [R1+0xce68], R20 ;  /* 0x00ce681401007387 */ /* 0x004fe80000100a00 */
[----:B0-----:R-:W2:Y:S04]  /*a1180*/  LDL.64 R22, [R1+0x108] ;  /* 0x0001080001167983 */ /* 0x001ea80000100a00 */
[----:B--2---:R0:W-:Y:S04]  /*a1190*/  STL.64 [R1+0xce80], R22 ;  /* 0x00ce801601007387 */ /* 0x0041e80000100a00 */
[----:B0-----:R-:W2:Y:S04]  /*a11a0*/  LDL.64 R22, [R1+0x118] ;  /* 0x0001180001167983 */ /* 0x001ea80000100a00 */
[----:B--2---:R0:W-:Y:S04]  /*a11b0*/  STL.64 [R1+0xce98], R22 ;  /* 0x00ce981601007387 */ /* 0x0041e80000100a00 */
[----:B0-----:R-:W2:Y:S04]  /*a11c0*/  LDL.64 R22, [R1+0x128] ;  /* 0x0001280001167983 */ /* 0x001ea80000100a00 */
[----:B--2---:R0:W-:Y:S04]  /*a11d0*/  STL.64 [R1+0xceb0], R22 ;  /* 0x00ceb01601007387 */ /* 0x0041e80000100a00 */
[----:B0-----:R-:W2:Y:S04]  /*a11e0*/  LDL.64 R22, [R1+0x138] ;  /* 0x0001380001167983 */ /* 0x001ea80000100a00 */
[----:B--2---:R0:W-:Y:S04]  /*a11f0*/  STL.64 [R1+0xcec8], R22 ;  /* 0x00cec81601007387 */ /* 0x0041e80000100a00 */
[----:B------:R-:W2:Y:S04]  /*a1200*/  LDL.64 R6, [R1+0xf8] ;  /* 0x0000f80001067983 */ /* 0x000ea80000100a00 */
[----:B0-----:R-:W3:Y:S04]  /*a1210*/  LDL.64 R22, [R1+0x148] ;  /* 0x0001480001167983 */ /* 0x001ee80000100a00 */
[----:B--2---:R0:W-:Y:S04]  /*a1220*/  STL.64 [R1+0xce78], R6 ;  /* 0x00ce780601007387 */ /* 0x0041e80000100a00 */
[----:B------:R-:W2:Y:S04]  /*a1230*/  LDL.LU R4, [R1+0xd20] ;  /* 0x000d200001047983 */ /* 0x000ea80000300800 */
[----:B------:R-:W2:Y:S04]  /*a1240*/  LDL.LU R5, [R1+0xd24] ;  /* 0x000d240001057983 */ /* 0x000ea80000300800 */
[----:B0-----:R-:W4:Y:S04]  /*a1250*/  LDL.LU R6, [R1+0xd28] ;  /* 0x000d280001067983 */ /* 0x001f280000300800 */
[----:B------:R-:W4:Y:S04]  /*a1260*/  LDL.LU R7, [R1+0xd2c] ;  /* 0x000d2c0001077983 */ /* 0x000f280000300800 */
        /* <DEDUP_REMOVED lines=23> */
[----:B------:R-:W2:Y:S01]  /*a13e0*/  LDL.LU R7, [R1+0xd6c] ;  /* 0x000d6c0001077983 */ /* 0x000ea20000300800 */
[----:B------:R-:W-:-:S03]  /*a13f0*/  IMAD.MOV.U32 R3, RZ, RZ, R27 ;  /* 0x000000ffff037224 */ /* 0x000fc600078e001b */
[----:B------:R-:W4:Y:S01]  /*a1400*/  LDL.LU R8, [R1+0xd00] ;  /* 0x000d000001087983 */ /* 0x000f220000300800 */
[----:B------:R-:W-:-:S03]  /*a1410*/  IMAD.MOV.U32 R12, RZ, RZ, R26 ;  /* 0x000000ffff0c7224 */ /* 0x000fc600078e001a */
[----:B------:R-:W4:Y:S04]  /*a1420*/  LDL.LU R9, [R1+0xd04] ;  /* 0x000d040001097983 */ /* 0x000f280000300800 */
[----:B------:R-:W4:Y:S04]  /*a1430*/  LDL.LU R10, [R1+0xd08] ;  /* 0x000d0800010a7983 */ /* 0x000f280000300800 */
[----:B------:R-:W4:Y:S04]  /*a1440*/  LDL.LU R11, [R1+0xd0c] ;  /* 0x000d0c00010b7983 */ /* 0x000f280000300800 */
[----:B------:R-:W4:Y:S04]  /*a1450*/  LDL.64 R26, [R1+0xe8] ;  /* 0x0000e800011a7983 */ /* 0x000f280000100a00 */
[----:B------:R-:W-:Y:S04]  /*a1460*/  STL [R1+0xcc5c], R3 ;  /* 0x00cc5c0301007387 */ /* 0x000fe80000100800 */
[----:B------:R-:W-:Y:S01]  /*a1470*/  STL [R1+0xcc58], R12 ;  /* 0x00cc580c01007387 */ /* 0x000fe20000100800 */
[----:B---3--:R-:W-:-:S02]  /*a1480*/  IMAD.MOV.U32 R28, RZ, RZ, R22 ;  /* 0x000000ffff1c7224 */ /* 0x008fc400078e0016 */
[----:B------:R-:W-:Y:S01]  /*a1490*/  IMAD.MOV.U32 R13, RZ, RZ, R23 ;  /* 0x000000ffff0d7224 */ /* 0x000fe200078e0017 */
[----:B--2---:R-:W-:-:S15]  /*a14a0*/  HMMA.16816.F32.BF16 R4, R16, R22, R4 ;  /* 0x000000161004723c */ /* 0x004fde0000041804 */
[----:B------:R-:W-:-:S04]  /*a14b0*/  NOP ;  /* 0x0000000000007918 */ /* 0x000fc80000000000 */
[----:B------:R-:W-:Y:S04]  /*a14c0*/  STL.64 [R1+0xd60], R4 ;  /* 0x000d600401007387 */ /* 0x000fe80000100a00 */
[----:B------:R0:W-:Y:S04]  /*a14d0*/  STL.64 [R1+0xd68], R6 ;  /* 0x000d680601007387 */ /* 0x0001e80000100a00 */
[----:B0-----:R-:W2:Y:S04]  /*a14e0*/  LDL.LU.64 R6, [R1+0xced8] ;  /* 0x00ced80001067983 */ /* 0x001ea80000300a00 */
[----:B------:R-:W2:Y:S04]  /*a14f0*/  LDL.LU.64 R4, [R1+0xced0] ;  /* 0x00ced00001047983 */ /* 0x000ea80000300a00 */
[----:B------:R-:W2:Y:S04]  /*a1500*/  LDL.LU.64 R22, [R1+0xcec8] ;  /* 0x00cec80001167983 */ /* 0x000ea80000300a00 */
        /* <DEDUP_REMOVED lines=48> */
[----:B------:R-:W-:-:S05]  /*a1810*/  IMAD.MOV.U32 R29, RZ, RZ, R7 ;  /* 0x000000ffff1d7224 */ /* 0x000fca00078e0007 */
[C---:B----4-:R-:W-:Y:S11]  /*a1820*/  HMMA.16816.F32.BF16 R4, R16.reuse, R26, R8 ;  /* 0x0000001a1004723c */ /* 0x050ff60000041808 */
[----:B------:R0:W-:Y:S04]  /*a1830*/  STL.64 [R1+0xd10], R20 ;  /* 0x000d101401007387 */ /* 0x0001e80000100a00 */
[----:B------:R1:W-:Y:S04]  /*a1840*/  STL.64 [R1+0xd18], R22 ;  /* 0x000d181601007387 */ /* 0x0003e80000100a00 */
[----:B------:R-:W-:Y:S04]  /*a1850*/  STL [R1+0xcc8c], R29 ;  /* 0x00cc8c1d01007387 */ /* 0x000fe80000100800 */
[----:B------:R2:W-:Y:S04]  /*a1860*/  STL [R1+0xcc88], R12 ;  /* 0x00cc880c01007387 */ /* 0x0005e80000100800 */
[----:B------:R3:W-:Y:S04]  /*a1870*/  STL.64 [R1+0xce48], R14 ;  /* 0x00ce480e01007387 */ /* 0x0007e80000100a00 */
[----:B------:R-:W-:Y:S04]  /*a1880*/  STL.64 [R1+0xd00], R4 ;  /* 0x000d000401007387 */ /* 0x000fe80000100a00 */
[----:B------:R-:W-:Y:S04]  /*a1890*/  STL.64 [R1+0xd08], R6 ;  /* 0x000d080601007387 */ /* 0x000fe80000100a00 */
[----:B0-----:R-:W4:Y:S04]  /*a18a0*/  LDL.LU R20, [R1+0xca0] ;  /* 0x000ca00001147983 */ /* 0x001f280000300800 */
[----:B------:R-:W4:Y:S04]  /*a18b0*/  LDL.LU R21, [R1+0xca4] ;  /* 0x000ca40001157983 */ /* 0x000f280000300800 */
[----:B-1----:R-:W4:Y:S04]  /*a18c0*/  LDL.LU R22, [R1+0xca8] ;  /* 0x000ca80001167983 */ /* 0x002f280000300800 */
[----:B------:R-:W4:Y:S04]  /*a18d0*/  LDL.LU R23, [R1+0xcac] ;  /* 0x000cac0001177983 */ /* 0x000f280000300800 */
[----:B--2---:R-:W2:Y:S04]  /*a18e0*/  LDL.LU R12, [R1+0xce0] ;  /* 0x000ce000010c7983 */ /* 0x004ea80000300800 */
[----:B------:R-:W2:Y:S04]  /*a18f0*/  LDL.LU R13, [R1+0xce4] ;  /* 0x000ce400010d7983 */ /* 0x000ea80000300800 */
[----:B---3--:R-:W3:Y:S04]  /*a1900*/  LDL.LU R14, [R1+0xce8] ;  /* 0x000ce800010e7983 */ /* 0x008ee80000300800 */
[----:B------:R-:W3:Y:S04]  /*a1910*/  LDL.LU R15, [R1+0xcec] ;  /* 0x000cec00010f7983 */ /* 0x000ee80000300800 */
[----:B---3--:R0:W-:Y:S04]  /*a1920*/  STL.64 [R1+0xce58], R14 ;  /* 0x00ce580e01007387 */ /* 0x0081e80000100a00 */
[----:B--2---:R-:W-:Y:S04]  /*a1930*/  STL.64 [R1+0xce50], R12 ;  /* 0x00ce500c01007387 */ /* 0x004fe80000100a00 */
[----:B0-----:R-:W2:Y:S04]  /*a1940*/  LDL.64 R14, [R1+0xd8] ;  /* 0x0000d800010e7983 */ /* 0x001ea80000100a00 */
[----:B----4-:R0:W-:Y:S04]  /*a1950*/  STL.64 [R1+0xce00], R22 ;  /* 0x00ce001601007387 */ /* 0x0101e80000100a00 */
[----:B------:R-:W-:Y:S04]  /*a1960*/  STL.64 [R1+0xcdf8], R20 ;  /* 0x00cdf81401007387 */ /* 0x000fe80000100a00 */
[----:B0-----:R-:W3:Y:S04]  /*a1970*/  LDL.64 R22, [R1+0x98] ;  /* 0x0000980001167983 */ /* 0x001ee80000100a00 */
[----:B---3--:R0:W-:Y:S04]  /*a1980*/  STL.64 [R1+0xce10], R22 ;  /* 0x00ce101601007387 */ /* 0x0081e80000100a00 */
[----:B0-----:R-:W3:Y:S04]  /*a1990*/  LDL.64 R22, [R1+0xa8] ;  /* 0x0000a80001167983 */ /* 0x001ee80000100a00 */
[----:B---3--:R0:W-:Y:S04]  /*a19a0*/  STL.64 [R1+0xce28], R22 ;  /* 0x00ce281601007387 */ /* 0x0081e80000100a00 */
[----:B0-----:R-:W3:Y:S04]  /*a19b0*/  LDL.64 R22, [R1+0xb8] ;  /* 0x0000b80001167983 */ /* 0x001ee80000100a00 */
[----:B---3--:R0:W-:Y:S04]  /*a19c0*/  STL.64 [R1+0xce40], R22 ;  /* 0x00ce401601007387 */ /* 0x0081e80000100a00 */
[----:B0-----:R-:W3:Y:S04]  /*a19d0*/  LDL.64 R22, [R1+0xc8] ;  /* 0x0000c80001167983 */ /* 0x001ee80000100a00 */
[----:B---3--:R0:W-:Y:S04]  /*a19e0*/  STL.64 [R1+0xce60], R22 ;  /* 0x00ce601601007387 */ /* 0x0081e80000100a00 */
[----:B------:R-:W2:Y:S04]  /*a19f0*/  LDL.LU R20, [R1+0xcf0] ;  /* 0x000cf00001147983 */ /* 0x000ea80000300800 */
[----:B------:R-:W2:Y:S04]  /*a1a00*/  LDL.LU R21, [R1+0xcf4] ;  /* 0x000cf40001157983 */ /* 0x000ea80000300800 */
[----:B0-----:R-:W2:Y:S04]  /*a1a10*/  LDL.LU R22, [R1+0xcf8] ;  /* 0x000cf80001167983 */ /* 0x001ea80000300800 */
[----:B------:R-:W2:Y:S04]  /*a1a20*/  LDL.LU R23, [R1+0xcfc] ;  /* 0x000cfc0001177983 */ /* 0x000ea80000300800 */
[----:B------:R-:W3:Y:S04]  /*a1a30*/  LDL.64 R6, [R1+0x88] ;  /* 0x0000880001067983 */ /* 0x000ee80000100a00 */
[----:B---3--:R0:W-:Y:S04]  /*a1a40*/  STL.64 [R1+0xce08], R6 ;  /* 0x00ce080601007387 */ /* 0x0081e80000100a00 */
[----:B------:R-:W3:Y:S04]  /*a1a50*/  LDL.LU R4, [R1+0xcb0] ;  /* 0x000cb00001047983 */ /* 0x000ee80000300800 */
[----:B------:R-:W3:Y:S04]  /*a1a60*/  LDL.LU R5, [R1+0xcb4] ;  /* 0x000cb40001057983 */ /* 0x000ee80000300800 */
[----:B0-----:R-:W4:Y:S04]  /*a1a70*/  LDL.LU R6, [R1+0xcb8] ;  /* 0x000cb80001067983 */ /* 0x001f280000300800 */
[----:B------:R-:W4:Y:S01]  /*a1a80*/  LDL.LU R7, [R1+0xcbc] ;  /* 0x000cbc0001077983 */ /* 0x000f220000300800 */
[----:B--2---:R-:W-:Y:S03]  /*a1a90*/  HMMA.16816.F32.BF16 R20, R16, R14, R20 ;  /* 0x0000000e1014723c */ /* 0x004fe60000041814 */
[----:B----4-:R-:W-:Y:S04]  /*a1aa0*/  STL.64 [R1+0xce20], R6 ;  /* 0x00ce200601007387 */ /* 0x010fe80000100a00 */
[----:B---3--:R0:W-:Y:S04]  /*a1ab0*/  STL.64 [R1+0xce18], R4 ;  /* 0x00ce180401007387 */ /* 0x0081e80000100a00 */
[----:B0-----:R-:W2:Y:S04]  /*a1ac0*/  LDL.LU R4, [R1+0xcc0] ;  /* 0x000cc00001047983 */ /* 0x001ea80000300800 */
[----:B------:R-:W2:Y:S04]  /*a1ad0*/  LDL.LU R5, [R1+0xcc4] ;  /* 0x000cc40001057983 */ /* 0x000ea80000300800 */
[----:B------:R-:W3:Y:S04]  /*a1ae0*/  LDL.LU R6, [R1+0xcc8] ;  /* 0x000cc80001067983 */ /* 0x000ee80000300800 */
[----:B------:R-:W3:Y:S01]  /*a1af0*/  LDL.LU R7, [R1+0xccc] ;  /* 0x000ccc0001077983 */ /* 0x000ee20000300800 */
[----:B------:R-:W-:-:S02]  /*a1b00*/  IMAD.MOV.U32 R0, RZ, RZ, R27 ;  /* 0x000000ffff007224 */ /* 0x000fc400078e001b */
[----:B------:R-:W-:Y:S02]  /*a1b10*/  IMAD.MOV.U32 R28, RZ, RZ, R26 ;  /* 0x000000ffff1c7224 */ /* 0x000fe400078e001a */
[----:B------:R-:W-:Y:S02]  /*a1b20*/  IMAD.MOV.U32 R2, RZ, RZ, R14 ;  /* 0x000000ffff027224 */ /* 0x000fe400078e000e */
[----:B------:R-:W-:Y:S01]  /*a1b30*/  IMAD.MOV.U32 R3, RZ, RZ, R15 ;  /* 0x000000ffff037224 */ /* 0x000fe200078e000f */
        /* <DEDUP_REMOVED lines=11> */
[----:B------:R-:W-:Y:S04]  /*a1bf0*/  STL [R1+0xcc94], R0 ;  /* 0x00cc940001007387 */ /* 0x000fe80000100800 */
[----:B------:R-:W-:Y:S04]  /*a1c00*/  STL [R1+0xcc90], R28 ;  /* 0x00cc901c01007387 */ /* 0x000fe80000100800 */
[----:B------:R-:W-:Y:S04]  /*a1c10*/  STL.64 [R1+0xcf0], R20 ;  /* 0x000cf01401007387 */ /* 0x000fe80000100a00 */
[----:B------:R0:W-:Y:S04]  /*a1c20*/  STL.64 [R1+0xcf8], R22 ;  /* 0x000cf81601007387 */ /* 0x0001e80000100a00 */
[----:B0-----:R-:W4:Y:S04]  /*a1c30*/  LDL.LU.64 R22, [R1+0xce60] ;  /* 0x00ce600001167983 */ /* 0x001f280000300a00 */
[----:B------:R-:W4:Y:S04]  /*a1c40*/  LDL.LU.64 R14, [R1+0xce58] ;  /* 0x00ce5800010e7983 */ /* 0x000f280000300a00 */
[----:B------:R-:W4:Y:S04]  /*a1c50*/  LDL.LU.64 R12, [R1+0xce50] ;  /* 0x00ce5000010c7983 */ /* 0x000f280000300a00 */
[----:B------:R-:W-:Y:S04]  /*a1c60*/  STL [R1+0xcc9c], R3 ;  /* 0x00cc9c0301007387 */ /* 0x000fe80000100800 */
[----:B------:R-:W-:Y:S01]  /*a1c70*/  STL [R1+0xcc98], R2 ;  /* 0x00cc980201007387 */ /* 0x000fe20000100800 */
[----:B----4-:R-:W-:-:S15]  /*a1c80*/  HMMA.16816.F32.BF16 R12, R16, R22, R12 ;  /* 0x00000016100c723c */ /* 0x010fde000004180c */
[----:B------:R-:W-:-:S04]  /*a1c90*/  NOP ;  /* 0x0000000000007918 */ /* 0x000fc80000000000 */
[----:B------:R0:W-:Y:S04]  /*a1ca0*/  STL.64 [R1+0xce0], R12 ;  /* 0x000ce00c01007387 */ /* 0x0001e80000100a00 */
[----:B------:R1:W-:Y:S01]  /*a1cb0*/  STL.64 [R1+0xce8], R14 ;  /* 0x000ce80e01007387 */ /* 0x0003e20000100a00 */
[----:B0-----:R-:W-:-:S03]  /*a1cc0*/  IMAD.MOV.U32 R12, RZ, RZ, R22 ;  /* 0x000000ffff0c7224 */ /* 0x001fc600078e0016 */
[----:B-1----:R-:W4:Y:S01]  /*a1cd0*/  LDL.LU.64 R14, [R1+0xce48] ;  /* 0x00ce4800010e7983 */ /* 0x002f220000300a00 */
[----:B------:R-:W-:-:S03]  /*a1ce0*/  IMAD.MOV.U32 R13, RZ, RZ, R23 ;  /* 0x000000ffff0d7224 */ /* 0x000fc600078e0017 */
        /* <DEDUP_REMOVED lines=39> */
[----:B---3--:R-:W-:Y:S11]  /*a1f60*/  HMMA.16816.F32.BF16 R4, R16, R26, R8 ;  /* 0x0000001a1004723c */ /* 0x008ff60000041808 */
[----:B------:R-:W-:Y:S04]  /*a1f70*/  STL.64 [R1+0xca0], R20 ;  /* 0x000ca01401007387 */ /* 0x000fe80000100a00 */
[----:B------:R-:W-:Y:S04]  /*a1f80*/  STL.64 [R1+0xca8], R22 ;  /* 0x000ca81601007387 */ /* 0x000fe80000100a00 */
[----:B------:R-:W-:Y:S04]  /*a1f90*/  STL [R1+0xccc4], R13 ;  /* 0x00ccc40d01007387 */ /* 0x000fe80000100800 */
[----:B----4-:R-:W-:Y:S04]  /*a1fa0*/  STL.64 [R1+0xcdf0], R14 ;  /* 0x00cdf00e01007387 */ /* 0x010fe80000100a00 */
[----:B------:R-:W-:Y:S04]  /*a1fb0*/  STL [R1+0xccc0], R28 ;  /* 0x00ccc01c01007387 */ /* 0x000fe80000100800 */
[----:B------:R-:W-:Y:S04]  /*a1fc0*/  STL.64 [R1+0xc90], R4 ;  /* 0x000c900401007387 */ /* 0x000fe80000100a00 */
[----:B------:R0:W-:Y:S04]  /*a1fd0*/  STL.64 [R1+0xc98], R6 ;  /* 0x000c980601007387 */ /* 0x0001e80000100a00 */
[----:B0-----:R-:W2:Y:S04]  /*a1fe0*/  LDL.64 R6, [R1+0x28] ;  /* 0x0000280001067983 */ /* 0x001ea80000100a00 */
[----:B--2---:R0:W-:Y:S04]  /*a1ff0*/  STL.64 [R1+0xcda0], R6 ;  /* 0x00cda00601007387 */ /* 0x0041e80000100a00 */
[----:B0-----:R-:W2:Y:S01]  /*a2000*/  LDL.64 R6, [R1+0x38] ;  /* 0x0000380001067983 */ /* 0x001ea20000100a00 */
[----:B------:R-:W-:-:S02]  /*a2010*/  IMAD.MOV.U32 R2, RZ, RZ, R26 ;  /* 0x000000ffff027224 */ /* 0x000fc400078e001a */
[----:B------:R-:W-:Y:S01]  /*a2020*/  IMAD.MOV.U32 R29, RZ, RZ, R27 ;  /* 0x000000ffff1d7224 */ /* 0x000fe200078e001b */
[----:B--2---:R-:W-:Y:S04]  /*a2030*/  STL.64 [R1+0xcdb8], R6 ;  /* 0x00cdb80601007387 */ /* 0x004fe80000100a00 */
[----:B------:R-:W2:Y:S04]  /*a2040*/  LDL.64 R26, [R1+0x18] ;  /* 0x00001800011a7983 */ /* 0x000ea80000100a00 */
[----:B--2---:R0:W-:Y:S04]  /*a2050*/  STL.64 [R1+0xcd98], R26 ;  /* 0x00cd981a01007387 */ /* 0x0041e80000100a00 */
[----:B------:R-:W2:Y:S04]  /*a2060*/  LDL.LU R24, [R1+0xc40] ;  /* 0x000c400001187983 */ /* 0x000ea80000300800 */
[----:B------:R-:W2:Y:S04]  /*a2070*/  LDL.LU R25, [R1+0xc44] ;  /* 0x000c440001197983 */ /* 0x000ea80000300800 */
[----:B0-----:R-:W3:Y:S04]  /*a2080*/  LDL.LU R26, [R1+0xc48] ;  /* 0x000c4800011a7983 */ /* 0x001ee80000300800 */
[----:B------:R-:W3:Y:S04]  /*a2090*/  LDL.LU R27, [R1+0xc4c] ;  /* 0x000c4c00011b7983 */ /* 0x000ee80000300800 */
[----:B------:R-:W4:Y:S04]  /*a20a0*/  LDL.LU R12, [R1+0xc80] ;  /* 0x000c8000010c7983 */ /* 0x000f280000300800 */
[----:B------:R-:W4:Y:S04]  /*a20b0*/  LDL.LU R13, [R1+0xc84] ;  /* 0x000c8400010d7983 */ /* 0x000f280000300800 */
[----:B------:R-:W4:Y:S04]  /*a20c0*/  LDL.LU R14, [R1+0xc88] ;  /* 0x000c8800010e7983 */ /* 0x000f280000300800 */
[----:B------:R-:W4:Y:S04]  /*a20d0*/  LDL.LU R15, [R1+0xc8c] ;  /* 0x000c8c00010f7983 */ /* 0x000f280000300800 */
[----:B------:R-:W2:Y:S04]  /*a20e0*/  LDL.64 R6, [R1+0x48] ;  /* 0x0000480001067983 */ /* 0x000ea80000100a00 */
[----:B--2---:R0:W-:Y:S04]  /*a20f0*/  STL.64 [R1+0xcdd0], R6 ;  /* 0x00cdd00601007387 */ /* 0x0041e80000100a00 */
[----:B0-----:R-:W2:Y:S04]  /*a2100*/  LDL.64 R6, [R1+0x58] ;  /* 0x0000580001067983 */ /* 0x001ea80000100a00 */
[----:B--2---:R0:W-:Y:S04]  /*a2110*/  STL.64 [R1+0xcde8], R6 ;  /* 0x00cde80601007387 */ /* 0x0041e80000100a00 */
[----:B0-----:R-:W4:Y:S04]  /*a2120*/  LDL.64 R6, [R1+0x68] ;  /* 0x0000680001067983 */ /* 0x001f280000100a00 */
[----:B---3--:R-:W-:Y:S04]  /*a2130*/  STL.64 [R1+0xcdb0], R26 ;  /* 0x00cdb01a01007387 */ /* 0x008fe80000100a00 */
[----:B------:R0:W-:Y:S04]  /*a2140*/  STL.64 [R1+0xcda8], R24 ;  /* 0x00cda81801007387 */ /* 0x0001e80000100a00 */
        /* <DEDUP_REMOVED lines=18> */
[----:B------:R-:W2:Y:S04]  /*a2270*/  LDL.LU R10, [R1+0xc28] ;  /* 0x000c2800010a7983 */ /* 0x000ea80000300800 */
[----:B------:R-:W2:Y:S01]  /*a2280*/  LDL.LU R11, [R1+0xc2c] ;  /* 0x000c2c00010b7983 */ /* 0x000ea20000300800 */
[----:B----4-:R-:W-:Y:S01]  /*a2290*/  HMMA.16816.F32.BF16 R12, R16, R6, R12 ;  /* 0x00000006100c723c */ /* 0x010fe2000004180c */
[----:B------:R-:W-:-:S02]  /*a22a0*/  IMAD.MOV.U32 R0, RZ, RZ, R7 ;  /* 0x000000ffff007224 */ /* 0x000fc400078e0007 */
[----:B--2---:R-:W-:Y:S04]  /*a22b0*/  STL.64 [R1+0xcd80], R10 ;  /* 0x00cd800a01007387 */ /* 0x004fe80000100a00 */
[----:B---3--:R0:W-:Y:S04]  /*a22c0*/  STL.64 [R1+0xcd78], R8 ;  /* 0x00cd780801007387 */ /* 0x0081e80000100a00 */
        /* <DEDUP_REMOVED lines=8> */
[----:B------:R-:W-:Y:S04]  /*a2350*/  STL [R1+0xcccc], R29 ;  /* 0x00cccc1d01007387 */ /* 0x000fe80000100800 */
[----:B------:R-:W-:Y:S04]  /*a2360*/  STL [R1+0xccc8], R2 ;  /* 0x00ccc80201007387 */ /* 0x000fe80000100800 */
[----:B------:R0:W-:Y:S04]  /*a2370*/  STL.64 [R1+0xc80], R12 ;  /* 0x000c800c01007387 */ /* 0x0001e80000100a00 */
[----:B------:R1:W-:Y:S01]  /*a2380*/  STL.64 [R1+0xc88], R14 ;  /* 0x000c880e01007387 */ /* 0x0003e20000100a00 */
[----:B0-----:R-:W-:-:S03]  /*a2390*/  IMAD.MOV.U32 R12, RZ, RZ, R6 ;  /* 0x000000ffff0c7224 */ /* 0x001fc600078e0006 */
[----:B-1----:R-:W4:Y:S04]  /*a23a0*/  LDL.LU.64 R14, [R1+0xcdf0] ;  /* 0x00cdf000010e7983 */ /* 0x002f280000300a00 */
        /* <DEDUP_REMOVED lines=38> */
[----:B------:R-:W3:Y:S04]  /*a2610*/  LDL.LU.64 R6, [R1+0xcd90] ;  /* 0x00cd900001067983 */ /* 0x000ee80000300a00 */
[----:B------:R-:W4:Y:S01]  /*a2620*/  LDL.LU R5, [R1+0xcd88] ;  /* 0x00cd880001057983 */ /* 0x000f220000300800 */
[----:B--2---:R-:W-:Y:S03]  /*a2630*/  HMMA.16816.F32.BF16 R8, R16, R26, R8 ;  /* 0x0000001a1008723c */ /* 0x004fe60000041808 */
[----:B---3--:R0:W-:Y:S04]  /*a2640*/  STL.64 [R1+0xcd40], R6 ;  /* 0x00cd400601007387 */ /* 0x0081e80000100a00 */
[----:B----4-:R-:W-:Y:S04]  /*a2650*/  STL.64 [R1+0xcd38], R4 ;  /* 0x00cd380401007387 */ /* 0x010fe80000100a00 */
[----:B0-----:R-:W2:Y:S08]  /*a2660*/  LDL.64 R6, [R1+0x8] ;  /* 0x0000080001067983 */ /* 0x001eb00000100a00 */
[----:B------:R-:W-:Y:S04]  /*a2670*/  STL.64 [R1+0xc30], R8 ;  /* 0x000c300801007387 */ /* 0x000fe80000100a00 */
[----:B------:R0:W-:Y:S04]  /*a2680*/  STL.64 [R1+0xc38], R10 ;  /* 0x000c380a01007387 */ /* 0x0001e80000100a00 */
[----:B0-----:R-:W2:Y:S04]  /*a2690*/  LDL.LU.64 R10, [R1+0xcd80] ;  /* 0x00cd8000010a7983 */ /* 0x001ea80000300a00 */
[----:B------:R-:W2:Y:S01]  /*a26a0*/  LDL.LU.64 R8, [R1+0xcd78] ;  /* 0x00cd780001087983 */ /* 0x000ea20000300a00 */
[----:B------:R-:W-:-:S02]  /*a26b0*/  IMAD.MOV.U32 R28, RZ, RZ, R26 ;  /* 0x000000ffff1c7224 */ /* 0x000fc400078e001a */
[----:B------:R-:W-:Y:S02]  /*a26c0*/  IMAD.MOV.U32 R25, RZ, RZ, R27 ;  /* 0x000000ffff197224 */ /* 0x000fe400078e001b */
[----:B------:R-:W3:Y:S04]  /*a26d0*/  LDL.LU.64 R26, [R1+0xcd70] ;  /* 0x00cd7000011a7983 */ /* 0x000ee80000300a00 */
[----:B------:R-:W4:Y:S01]  /*a26e0*/  LDL.LU R24, [R1+0xcd68] ;  /* 0x00cd680001187983 */ /* 0x000f220000300800 */
[----:B--2---:R-:W-:-:S15]  /*a26f0*/  HMMA.16816.F32.BF16 R8, R16, R6, R8 ;  /* 0x000000061008723c */ /* 0x004fde0000041808 */
[----:B------:R-:W-:-:S04]  /*a2700*/  NOP ;  /* 0x0000000000007918 */ /* 0x000fc80000000000 */
[----:B------:R-:W-:Y:S04]  /*a2710*/  STL.64 [R1+0xc20], R8 ;  /* 0x000c200801007387 */ /* 0x000fe80000100a00 */
[----:B------:R0:W-:Y:S04]  /*a2720*/  STL.64 [R1+0xc28], R10 ;  /* 0x000c280a01007387 */ /* 0x0001e80000100a00 */
[----:B0-----:R-:W2:Y:S01]  /*a2730*/  LDL.LU.64 R10, [R1+0xcd60] ;  /* 0x00cd6000010a7983 */ /* 0x001ea20000300a00 */
[----:B------:R-:W-:Y:S02]  /*a2740*/  IMAD.MOV.U32 R9, RZ, RZ, R6 ;  /* 0x000000ffff097224 */ /* 0x000fe400078e0006 */
[----:B------:R-:W-:-:S02]  /*a2750*/  IMAD.MOV.U32 R8, RZ, RZ, R7 ;  /* 0x000000ffff087224 */ /* 0x000fc400078e0007 */
[----:B---3--:R-:W-:Y:S01]  /*a2760*/  HMMA.16816.F32.BF16 R4, R16, R26, R20 ;  /* 0x0000001a1004723c */ /* 0x008fe20000041814 */
[----:B--2---:R-:W-:Y:S04]  /*a2770*/  STL.64 [R1+0xcd50], R10 ;  /* 0x00cd500a01007387 */ /* 0x004fe80000100a00 */
[----:B------:R0:W-:Y:S04]  /*a2780*/  STL.64 [R1+0xcd48], R8 ;  /* 0x00cd480801007387 */ /* 0x0001e80000100a00 */
[----:B0-----:R-:W2:Y:S04]  /*a2790*/  LDL.LU R8, [R1+0xc00] ;  /* 0x000c000001087983 */ /* 0x001ea80000300800 */
[----:B------:R-:W2:Y:S04]  /*a27a0*/  LDL.LU R9, [R1+0xc04] ;  /* 0x000c040001097983 */ /* 0x000ea80000300800 */
[----:B------:R-:W2:Y:S04]  /*a27b0*/  LDL.LU R10, [R1+0xc08] ;  /* 0x000c0800010a7983 */ /* 0x000ea80000300800 */
[----:B------:R-:W2:Y:S04]  /*a27c0*/  LDL.LU R11, [R1+0xc0c] ;  /* 0x000c0c00010b7983 */ /* 0x000ea80000300800 */
[----:B------:R-:W-:Y:S04]  /*a27d0*/  STL.64 [R1+0xca28], R26 ;  /* 0x00ca281a01007387 */ /* 0x000fe80000100a00 */
[----:B----4-:R0:W-:Y:S04]  /*a27e0*/  STL [R1+0xca20], R24 ;  /* 0x00ca201801007387 */ /* 0x0101e80000100800 */
[----:B------:R-:W-:Y:S04]  /*a27f0*/  STL.64 [R1+0xc10], R4 ;  /* 0x000c100401007387 */ /* 0x000fe80000100a00 */
[----:B------:R-:W-:Y:S04]  /*a2800*/  STL.64 [R1+0xc18], R6 ;  /* 0x000c180601007387 */ /* 0x000fe80000100a00 */
[----:B------:R1:W-:Y:S04]  /*a2810*/  STL [R1+0xccdc], R25 ;  /* 0x00ccdc1901007387 */ /* 0x0003e80000100800 */
[----:B0-----:R-:W3:Y:S04]  /*a2820*/  LDL.LU R24, [R1+0x400] ;  /* 0x0004000001187983 */ /* 0x001ee80000300800 */
[----:B-1----:R-:W3:Y:S04]  /*a2830*/  LDL.LU R25, [R1+0x404] ;  /* 0x0004040001197983 */ /* 0x002ee80000300800 */
[----:B------:R-:W4:Y:S04]  /*a2840*/  LDL.LU R26, [R1+0x408] ;  /* 0x00040800011a7983 */ /* 0x000f280000300800 */
        /* <DEDUP_REMOVED lines=9> */
[----:B----4-:R0:W-:Y:S04]  /*a28e0*/  STL.64 [R1+0xcce8], R26 ;  /* 0x00cce81a01007387 */ /* 0x0101e80000100a00 */
[----:B---3--:R-:W-:Y:S01]  /*a28f0*/  STL.64 [R1+0xcce0], R24 ;  /* 0x00cce01801007387 */ /* 0x008fe20000100a00 */
[----:B0-----:R-:W-:-:S02]  /*a2900*/  IMAD.MOV.U32 R26, RZ, RZ, R14 ;  /* 0x000000ffff1a7224 */ /* 0x001fc400078e000e */
[----:B------:R-:W-:Y:S01]  /*a2910*/  IMAD.MOV.U32 R27, RZ, RZ, R15 ;  /* 0x000000ffff1b7224 */ /* 0x000fe200078e000f */
[----:B------:R-:W2:Y:S04]  /*a2920*/  LDL.LU R14, [R1+0xcd5c] ;  /* 0x00cd5c00010e7983 */ /* 0x000ea80000300800 */
[----:B------:R-:W2:Y:S04]  /*a2930*/  LDL.LU R15, [R1+0xcd58] ;  /* 0x00cd5800010f7983 */ /* 0x000ea80000300800 */
[----:B------:R0:W-:Y:S04]  /*a2940*/  STL.64 [R1+0xccf8], R26 ;  /* 0x00ccf81a01007387 */ /* 0x0001e80000100a00 */
[----:B0-----:R-:W3:Y:S04]  /*a2950*/  LDL R26, [R1+0x1a8] ;  /* 0x0001a800011a7983 */ /* 0x001ee80000100800 */
[----:B------:R-:W3:Y:S01]  /*a2960*/  LDL R27, [R1+0x1ac] ;  /* 0x0001ac00011b7983 */ /* 0x000ee20000100800 */
[C---:B--2---:R-:W-:Y:S03]  /*a2970*/  HMMA.16816.F32.BF16 R8, R16.reuse, R14, R8 ;  /* 0x0000000e1008723c */ /* 0x044fe60000041808 */
[----:B---3--:R0:W-:Y:S04]  /*a2980*/  STL.64 [R1+0xcd10], R26 ;  /* 0x00cd101a01007387 */ /* 0x0081e80000100a00 */
[----:B0-----:R-:W2:Y:S04]  /*a2990*/  LDL R26, [R1+0x1b8] ;  /* 0x0001b800011a7983 */ /* 0x001ea80000100800 */
[----:B------:R-:W2:Y:S08]  /*a29a0*/  LDL R27, [R1+0x1bc] ;  /* 0x0001bc00011b7983 */ /* 0x000eb00000100800 */
[----:B------:R-:W-:Y:S04]  /*a29b0*/  STL.64 [R1+0xc00], R8 ;  /* 0x000c000801007387 */ /* 0x000fe80000100a00 */
[----:B------:R0:W-:Y:S04]  /*a29c0*/  STL.64 [R1+0xc08], R10 ;  /* 0x000c080a01007387 */ /* 0x0001e80000100a00 */
[----:B0-----:R-:W3:Y:S04]  /*a29d0*/  LDL.LU.64 R10, [R1+0xcd50] ;  /* 0x00cd5000010a7983 */ /* 0x001ee80000300a00 */
[----:B------:R-:W4:Y:S04]  /*a29e0*/  LDL.LU.64 R8, [R1+0xcd48] ;  /* 0x00cd480001087983 */ /* 0x000f280000300a00 */
[----:B------:R-:W-:Y:S04]  /*a29f0*/  STL.64 [R1+0xca18], R14 ;  /* 0x00ca180e01007387 */ /* 0x000fe80000100a00 */
[----:B------:R0:W-:Y:S04]  /*a2a00*/  STL.64 [R1+0xccf0], R12 ;  /* 0x00ccf00c01007387 */ /* 0x0001e80000100a00 */
[----:B0-----:R-:W2:Y:S04]  /*a2a10*/  LDL.LU R12, [R1+0x410] ;  /* 0x00041000010c7983 */ /* 0x001ea80000300800 */
[----:B------:R-:W2:Y:S04]  /*a2a20*/  LDL.LU R13, [R1+0x414] ;  /* 0x00041400010d7983 */ /* 0x000ea80000300800 */
[----:B------:R-:W2:Y:S04]  /*a2a30*/  LDL.LU R14, [R1+0x418] ;  /* 0x00041800010e7983 */ /* 0x000ea80000300800 */
[----:B------:R-:W2:Y:S04]  /*a2a40*/  LDL.LU R15, [R1+0x41c] ;  /* 0x00041c00010f7983 */ /* 0x000ea80000300800 */
[----:B--2---:R-:W-:Y:S04]  /*a2a50*/  STL.64 [R1+0xcd08], R14 ;  /* 0x00cd080e01007387 */ /* 0x004fe80000100a00 */
[----:B------:R0:W-:Y:S04]  /*a2a60*/  STL.64 [R1+0xcd00], R12 ;  /* 0x00cd000c01007387 */ /* 0x0001e80000100a00 */
[----:B0-----:R-:W2:Y:S04]  /*a2a70*/  LDL.LU R12, [R1+0x420] ;  /* 0x00042000010c7983 */ /* 0x001ea80000300800 */
[----:B------:R-:W2:Y:S04]  /*a2a80*/  LDL.LU R13, [R1+0x424] ;  /* 0x00042400010d7983 */ /* 0x000ea80000300800 */
[----:B------:R-:W2:Y:S04]  /*a2a90*/  LDL.LU R14, [R1+0x428] ;  /* 0x00042800010e7983 */ /* 0x000ea80000300800 */
[----:B------:R-:W2:Y:S01]  /*a2aa0*/  LDL.LU R15, [R1+0x42c] ;  /* 0x00042c00010f7983 */ /* 0x000ea20000300800 */
[C---:B---3--:R-:W-:Y:S03]  /*a2ab0*/  HMMA.16816.F32.BF16 R4, R16.reuse, R10, R4 ;  /* 0x0000000a1004723c */ /* 0x048fe60000041804 */
[----:B--2---:R-:W-:Y:S04]  /*a2ac0*/  STL.64 [R1+0xcd20], R14 ;  /* 0x00cd200e01007387 */ /* 0x004fe80000100a00 */
[----:B------:R0:W-:Y:S04]  /*a2ad0*/  STL.64 [R1+0xcd18], R12 ;  /* 0x00cd180c01007387 */ /* 0x0001e80000100a00 */
[----:B0-----:R-:W2:Y:S04]  /*a2ae0*/  LDL.LU R12, [R1+0x430] ;  /* 0x00043000010c7983 */ /* 0x001ea80000300800 */
[----:B------:R-:W2:Y:S04]  /*a2af0*/  LDL.LU R13, [R1+0x434] ;  /* 0x00043400010d7983 */ /* 0x000ea80000300800 */
[----:B------:R-:W2:Y:S04]  /*a2b00*/  LDL.LU R14, [R1+0x438] ;  /* 0x00043800010e7983 */ /* 0x000ea80000300800 */
[----:B------:R-:W2:Y:S04]  /*a2b10*/  LDL.LU R15, [R1+0x43c] ;  /* 0x00043c00010f7983 */ /* 0x000ea80000300800 */
[----:B------:R-:W-:Y:S04]  /*a2b20*/  STL.64 [R1+0xbf0], R4 ;  /* 0x000bf00401007387 */ /* 0x000fe80000100a00 */
[----:B------:R0:W-:Y:S04]  /*a2b30*/  STL.64 [R1+0xbf8], R6 ;  /* 0x000bf80601007387 */ /* 0x0001e80000100a00 */
[----:B0-----:R-:W3:Y:S04]  /*a2b40*/  LDL.LU.64 R6, [R1+0xcd40] ;  /* 0x00cd400001067983 */ /* 0x001ee80000300a00 */
[----:B------:R-:W2:Y:S04]  /*a2b50*/  LDL.LU.64 R4, [R1+0xcd38] ;  /* 0x00cd380001047983 */ /* 0x000ea80000300a00 */
[----:B------:R-:W-:Y:S01]  /*a2b60*/  STL.64 [R1+0xca30], R10 ;  /* 0x00ca300a01007387 */ /* 0x000fe20000100a00 */
[----:B---3--:R-:W-:Y:S03]  /*a2b70*/  HMMA.16816.F32.BF16 R16, R16, R6, R20 ;  /* 0x000000061010723c */ /* 0x008fe60000041814 */
[----:B------:R-:W3:Y:S04]  /*a2b80*/  LDL.LU.64 R22, [R1+0xcd30] ;  /* 0x00cd300001167983 */ /* 0x000ee80000300a00 */
[----:B------:R-:W3:-:S12]  /*a2b90*/  LDL.LU.64 R20, [R1+0xcd28] ;  /* 0x00cd280001147983 */ /* 0x000ed80000300a00 */
[----:B------:R-:W-:Y:S04]  /*a2ba0*/  STL.64 [R1+0x550], R16 ;  /* 0x0005501001007387 */ /* 0x000fe80000100a00 */
[----:B------:R0:W-:Y:S04]  /*a2bb0*/  STL.64 [R1+0x558], R18 ;  /* 0x0005581201007387 */ /* 0x0001e80000100a00 */
[----:B0-----:R-:W4:Y:S04]  /*a2bc0*/  LDL R18, [R1+0x188] ;  /* 0x0001880001127983 */ /* 0x001f280000100800 */
[----:B------:R-:W4:Y:S04]  /*a2bd0*/  LDL R19, [R1+0x18c] ;  /* 0x00018c0001137983 */ /* 0x000f280000100800 */
[----:B------:R-:W-:Y:S04]  /*a2be0*/  STL.64 [R1+0xca40], R6 ;  /* 0x00ca400601007387 */ /* 0x000fe80000100a00 */
[----:B--2---:R-:W-:Y:S01]  /*a2bf0*/  STL [R1+0xca38], R5 ;  /* 0x00ca380501007387 */ /* 0x004fe20000100800 */
[----:B---3--:R-:W-:Y:S03]  /*a2c00*/  HMMA.16816.F32.BF16 R24, R20, R26, R12 ;  /* 0x0000001a1418723c */ /* 0x008fe6000004180c */
        /* <DEDUP_REMOVED lines=16> */
[----:B0-----:R-:W4:Y:S04]  /*a2d10*/  LDL.LU.64 R26, [R1+0xcce8] ;  /* 0x00cce800011a7983 */ /* 0x001f280000300a00 */
[----:B------:R-:W4:Y:S02]  /*a2d20*/  LDL.LU.64 R24, [R1+0xcce0] ;  /* 0x00cce00001187983 */ /* 0x000f240000300a00 */
[----:B----4-:R-:W-:Y:S01]  /*a2d30*/  HMMA.16816.F32.BF16 R16, R20, R18, R24 ;  /* 0x000000121410723c */ /* 0x010fe20000041818 */
[----:B------:R-:W-:-:S02]  /*a2d40*/  IMAD.MOV.U32 R26, RZ, RZ, R9 ;  /* 0x000000ffff1a7224 */ /* 0x000fc400078e0009 */
[----:B------:R-:W-:Y:S01]  /*a2d50*/  IMAD.MOV.U32 R27, RZ, RZ, R8 ;  /* 0x000000ffff1b7224 */ /* 0x000fe200078e0008 */
[----:B------:R-:W3:-:S15]  /*a2d60*/  LDL.LU R25, [R1+0xccdc] ;  /* 0x00ccdc0001197983 */ /* 0x000ede0000300800 */
[----:B------:R-:W-:Y:S04]  /*a2d70*/  STL.64 [R1+0x400], R16 ;  /* 0x0004001001007387 */ /* 0x000fe80000100a00 */
[----:B------:R-:W-:Y:S04]  /*a2d80*/  STL.64 [R1+0x408], R18 ;  /* 0x0004081201007387 */ /* 0x000fe80000100a00 */
[----:B------:R0:W-:Y:S04]  /*a2d90*/  STL.64 [R1+0xca48], R26 ;  /* 0x00ca481a01007387 */ /* 0x0001e80000100a00 */
[----:B------:R-:W4:Y:S04]  /*a2da0*/  LDL.LU R8, [R1+0x5b0] ;  /* 0x0005b00001087983 */ /* 0x000f280000300800 */
[----:B------:R-:W4:Y:S04]  /*a2db0*/  LDL.LU R9, [R1+0x5b4] ;  /* 0x0005b40001097983 */ /* 0x000f280000300800 */
[----:B------:R-:W2:Y:S04]  /*a2dc0*/  LDL.LU R10, [R1+0x5b8] ;  /* 0x0005b800010a7983 */ /* 0x000ea80000300800 */
[----:B------:R-:W2:Y:S01]  /*a2dd0*/  LDL.LU R11, [R1+0x5bc] ;  /* 0x0005bc00010b7983 */ /* 0x000ea20000300800 */
[----:B------:R-:W-:-:S02]  /*a2de0*/  IMAD.MOV.U32 R6, RZ, RZ, R28 ;  /* 0x000000ffff067224 */ /* 0x000fc400078e001c */
[----:B---3--:R-:W-:Y:S01]  /*a2df0*/  IMAD.MOV.U32 R7, RZ, RZ, R25 ;  /* 0x000000ffff077224 */ /* 0x008fe200078e0019 */
[----:B--2---:R1:W-:Y:S04]  /*a2e00*/  STL.64 [R1+0xca58], R10 ;  /* 0x00ca580a01007387 */ /* 0x0043e80000100a00 */
[----:B----4-:R-:W-:Y:S04]  /*a2e10*/  STL.64 [R1+0xca50], R8 ;  /* 0x00ca500801007387 */ /* 0x010fe80000100a00 */
[----:B------:R-:W2:Y:S04]  /*a2e20*/  LDL.LU R28, [R1+0xccd8] ;  /* 0x00ccd800011c7983 */ /* 0x000ea80000300800 */
[----:B------:R3:W-:Y:S04]  /*a2e30*/  STL.64 [R1+0xca60], R6 ;  /* 0x00ca600601007387 */ /* 0x0007e80000100a00 */
[----:B------:R-:W4:Y:S04]  /*a2e40*/  LDL.LU R24, [R1+0x5c0] ;  /* 0x0005c00001187983 */ /* 0x000f280000300800 */
[----:B------:R-:W4:Y:S04]  /*a2e50*/  LDL.LU R25, [R1+0x5c4] ;  /* 0x0005c40001197983 */ /* 0x000f280000300800 */
[----:B0-----:R-:W2:Y:S04]  /*a2e60*/  LDL.LU R26, [R1+0x5c8] ;  /* 0x0005c800011a7983 */ /* 0x001ea80000300800 */
[----:B------:R-:W2:Y:S01]  /*a2e70*/  LDL.LU R27, [R1+0x5cc] ;  /* 0x0005cc00011b7983 */ /* 0x000ea20000300800 */
[----:B-1----:R-:W-:-:S02]  /*a2e80*/  IMAD.MOV.U32 R10, RZ, RZ, R0 ;  /* 0x000000ffff0a7224 */ /* 0x002fc400078e0000 */
[----:B------:R-:W-:Y:S01]  /*a2e90*/  IMAD.MOV.U32 R11, RZ, RZ, R4 ;  /* 0x000000ffff0b7224 */ /* 0x000fe200078e0004 */
[----:B--2---:R0:W-:Y:S04]  /*a2ea0*/  STL.64 [R1+0xca70], R26 ;  /* 0x00ca701a01007387 */ /* 0x0041e80000100a00 */
[----:B----4-:R-:W-:Y:S04]  /*a2eb0*/  STL.64 [R1+0xca68], R24 ;  /* 0x00ca681801007387 */ /* 0x010fe80000100a00 */
[----:B------:R-:W2:Y:S04]  /*a2ec0*/  LDL.LU R0, [R1+0xccd4] ;  /* 0x00ccd40001007983 */ /* 0x000ea80000300800 */
[----:B------:R-:W-:Y:S04]  /*a2ed0*/  STL.64 [R1+0xca78], R10 ;  /* 0x00ca780a01007387 */ /* 0x000fe80000100a00 */
[----:B------:R-:W4:Y:S04]  /*a2ee0*/  LDL.LU R4, [R1+0x5d0] ;  /* 0x0005d00001047983 */ /* 0x000f280000300800 */
[----:B------:R-:W4:Y:S04]  /*a2ef0*/  LDL.LU R5, [R1+0x5d4] ;  /* 0x0005d40001057983 */ /* 0x000f280000300800 */
[----:B---3--:R-:W3:Y:S04]  /*a2f00*/  LDL.LU R6, [R1+0x5d8] ;  /* 0x0005d80001067983 */ /* 0x008ee80000300800 */
[----:B------:R-:W3:Y:S01]  /*a2f10*/  LDL.LU R7, [R1+0x5dc] ;  /* 0x0005dc0001077983 */ /* 0x000ee20000300800 */
[----:B0-----:R-:W-:-:S02]  /*a2f20*/  IMAD.MOV.U32 R26, RZ, RZ, R12 ;  /* 0x000000ffff1a7224 */ /* 0x001fc400078e000c */
[----:B------:R-:W-:Y:S01]  /*a2f30*/  IMAD.MOV.U32 R27, RZ, RZ, R29 ;  /* 0x000000ffff1b7224 */ /* 0x000fe200078e001d */
[----:B---3--:R0:W-:Y:S04]  /*a2f40*/  STL.64 [R1+0xca88], R6 ;  /* 0x00ca880601007387 */ /* 0x0081e80000100a00 */
[----:B----4-:R-:W-:Y:S04]  /*a2f50*/  STL.64 [R1+0xca80], R4 ;  /* 0x00ca800401007387 */ /* 0x010fe80000100a00 */
[----:B------:R-:W3:Y:S04]  /*a2f60*/  LDL.LU R12, [R1+0xccd0] ;  /* 0x00ccd000010c7983 */ /* 0x000ee80000300800 */
[----:B------:R-:W4:Y:S04]  /*a2f70*/  LDL.LU R29, [R1+0xcccc] ;  /* 0x00cccc00011d7983 */ /* 0x000f280000300800 */
[----:B------:R1:W-:Y:S01]  /*a2f80*/  STL.64 [R1+0xca90], R26 ;  /* 0x00ca901a01007387 */ /* 0x0003e20000100a00 */
[----:B0-----:R-:W-:-:S02]  /*a2f90*/  IMAD.MOV.U32 R6, RZ, RZ, R2 ;  /* 0x000000ffff067224 */ /* 0x001fc400078e0002 */
[----:B------:R-:W-:Y:S01]  /*a2fa0*/  IMAD.MOV.U32 R7, RZ, RZ, R13 ;  /* 0x000000ffff077224 */ /* 0x000fe200078e000d */
[----:B------:R-:W2:Y:S04]  /*a2fb0*/  LDL.LU R2, [R1+0xccc8] ;  /* 0x00ccc80001027983 */ /* 0x000ea80000300800 */
[----:B------:R-:W2:Y:S04]  /*a2fc0*/  LDL.LU R13, [R1+0xccc4] ;  /* 0x00ccc400010d7983 */ /* 0x000ea80000300800 */
[----:B------:R0:W-:Y:S04]  /*a2fd0*/  STL.64 [R1+0xca98], R6 ;  /* 0x00ca980601007387 */ /* 0x0001e80000100a00 */
[----:B------:R-:W2:Y:S04]  /*a2fe0*/  LDL.LU R24, [R1+0x5f0] ;  /* 0x0005f00001187983 */ /* 0x000ea80000300800 */
[----:B------:R-:W2:Y:S04]  /*a2ff0*/  LDL.LU R25, [R1+0x5f4] ;  /* 0x0005f40001197983 */ /* 0x000ea80000300800 */
[----:B-1----:R-:W2:Y:S04]  /*a3000*/  LDL.LU R26, [R1+0x5f8] ;  /* 0x0005f800011a7983 */ /* 0x002ea80000300800 */
[----:B------:R-:W2:Y:S01]  /*a3010*/  LDL.LU R27, [R1+0x5fc] ;  /* 0x0005fc00011b7983 */ /* 0x000ea20000300800 */
[----:B0-----:R-:W-:-:S02]  /*a3020*/  IMAD.MOV.U32 R6, RZ, RZ, R28 ;  /* 0x000000ffff067224 */ /* 0x001fc400078e001c */
[----:B------:R-:W-:Y:S01]  /*a3030*/  IMAD.MOV.U32 R7, RZ, RZ, R3 ;  /* 0x000000ffff077224 */ /* 0x000fe200078e0003 */
[----:B--2---:R-:W-:Y:S04]  /*a3040*/  STL.64 [R1+0xcaa8], R26 ;  /* 0x00caa81a01007387 */ /* 0x004fe80000100a00 */
[----:B------:R0:W-:Y:S04]  /*a3050*/  STL.64 [R1+0xcaa0], R24 ;  /* 0x00caa01801007387 */ /* 0x0001e80000100a00 */
[----:B------:R-:W2:Y:S04]  /*a3060*/  LDL.LU R28, [R1+0xccc0] ;  /* 0x00ccc000011c7983 */ /* 0x000ea80000300800 */
[----:B------:R-:W2:Y:S04]  /*a3070*/  LDL.LU R3, [R1+0xccbc] ;  /* 0x00ccbc0001037983 */ /* 0x000ea80000300800 */
[----:B------:R3:W-:Y:S04]  /*a3080*/  STL.64 [R1+0xcab0], R6 ;  /* 0x00cab00601007387 */ /* 0x0007e80000100a00 */
[----:B0-----:R-:W2:Y:S04]  /*a3090*/  LDL.LU R24, [R1+0x600] ;  /* 0x0006000001187983 */ /* 0x001ea80000300800 */
[----:B------:R-:W2:Y:S04]  /*a30a0*/  LDL.LU R25, [R1+0x604] ;  /* 0x0006040001197983 */ /* 0x000ea80000300800 */
[----:B------:R-:W2:Y:S04]  /*a30b0*/  LDL.LU R26, [R1+0x608] ;  /* 0x00060800011a7983 */ /* 0x000ea80000300800 */
[----:B------:R-:W2:Y:S01]  /*a30c0*/  LDL.LU R27, [R1+0x60c] ;  /* 0x00060c00011b7983 */ /* 0x000ea20000300800 */
[----:B---3--:R-:W-:-:S02]  /*a30d0*/  IMAD.MOV.U32 R6, RZ, RZ, R12 ;  /* 0x000000ffff067224 */ /* 0x008fc400078e000c */
[----:B------:R-:W-:Y:S01]  /*a30e0*/  IMAD.MOV.U32 R7, RZ, RZ, R0 ;  /* 0x000000ffff077224 */ /* 0x000fe200078e0000 */
[----:B--2---:R-:W-:Y:S04]  /*a30f0*/  STL.64 [R1+0xcac0], R26 ;  /* 0x00cac01a01007387 */ /* 0x004fe80000100a00 */
[----:B------:R0:W-:Y:S04]  /*a3100*/  STL.64 [R1+0xcab8], R24 ;  /* 0x00cab81801007387 */ /* 0x0001e80000100a00 */
[----:B------:R-:W2:Y:S04]  /*a3110*/  LDL.LU R12, [R1+0xccb8] ;  /* 0x00ccb800010c7983 */ /* 0x000ea80000300800 */
[----:B------:R-:W3:Y:S04]  /*a3120*/  LDL.LU R0, [R1+0xccb4] ;  /* 0x00ccb40001007983 */ /* 0x000ee80000300800 */
[----:B------:R1:W-:Y:S04]  /*a3130*/  STL.64 [R1+0xcac8], R6 ;  /* 0x00cac80601007387 */ /* 0x0003e80000100a00 */
[----:B0-----:R-:W2:Y:S04]  /*a3140*/  LDL.LU R24, [R1+0x610] ;  /* 0x0006100001187983 */ /* 0x001ea80000300800 */
[----:B------:R-:W2:Y:S04]  /*a3150*/  LDL.LU R25, [R1+0x614] ;  /* 0x0006140001197983 */ /* 0x000ea80000300800 */
[----:B------:R-:W2:Y:S04]  /*a3160*/  LDL.LU R26, [R1+0x618] ;  /* 0x00061800011a7983 */ /* 0x000ea80000300800 */
[----:B------:R-:W2:Y:S01]  /*a3170*/  LDL.LU R27, [R1+0x61c] ;  /* 0x00061c00011b7983 */ /* 0x000ea20000300800 */
[----:B-1----:R-:W-:-:S02]  /*a3180*/  IMAD.MOV.U32 R6, RZ, RZ, R2 ;  /* 0x000000ffff067224 */ /* 0x002fc400078e0002 */
[----:B----4-:R-:W-:Y:S01]  /*a3190*/  IMAD.MOV.U32 R7, RZ, RZ, R29 ;  /* 0x000000ffff077224 */ /* 0x010fe200078e001d */
[----:B--2---:R-:W-:Y:S04]  /*a31a0*/  STL.64 [R1+0xcad8], R26 ;  /* 0x00cad81a01007387 */ /* 0x004fe80000100a00 */
[----:B------:R-:W-:Y:S04]  /*a31b0*/  STL.64 [R1+0xcad0], R24 ;  /* 0x00cad01801007387 */ /* 0x000fe80000100a00 */
[----:B------:R-:W2:Y:S04]  /*a31c0*/  LDL.LU R2, [R1+0xccb0] ;  /* 0x00ccb00001027983 */ /* 0x000ea80000300800 */
[----:B------:R-:W4:Y:S04]  /*a31d0*/  LDL.LU R29, [R1+0xccac] ;  /* 0x00ccac00011d7983 */ /* 0x000f280000300800 */
[----:B------:R0:W-:Y:S02]  /*a31e0*/  STL.64 [R1+0xcae0], R6 ;  /* 0x00cae00601007387 */ /* 0x0001e40000100a00 */
[----:B0-----:R-:W-:-:S02]  /*a31f0*/  IMAD.MOV.U32 R6, RZ, RZ, R28 ;  /* 0x000000ffff067224 */ /* 0x001fc400078e001c */
[----:B------:R-:W-:Y:S01]  /*a3200*/  IMAD.MOV.U32 R7, RZ, RZ, R13 ;  /* 0x000000ffff077224 */ /* 0x000fe200078e000d */
[----:B------:R-:W2:Y:S04]  /*a3210*/  LDL.LU R28, [R1+0xcca8] ;  /* 0x00cca800011c7983 */ /* 0x000ea80000300800 */
[----:B------:R-:W2:Y:S04]  /*a3220*/  LDL.LU R13, [R1+0xcca4] ;  /* 0x00cca400010d7983 */ /* 0x000ea80000300800 */
[----:B------:R0:W-:Y:S04]  /*a3230*/  STL.64 [R1+0xcaf8], R6 ;  /* 0x00caf80601007387 */ /* 0x0001e80000100a00 */
[----:B------:R-:W2:Y:S04]  /*a3240*/  LDL.LU R24, [R1+0x620] ;  /* 0x0006200001187983 */ /* 0x000ea80000300800 */
[----:B------:R-:W2:Y:S04]  /*a3250*/  LDL.LU R25, [R1+0x624] ;  /* 0x0006240001197983 */ /* 0x000ea80000300800 */
[----:B------:R-:W2:Y:S04]  /*a3260*/  LDL.LU R26, [R1+0x628] ;  /* 0x00062800011a7983 */ /* 0x000ea80000300800 */
[----:B------:R-:W2:Y:S01]  /*a3270*/  LDL.LU R27, [R1+0x62c] ;  /* 0x00062c00011b7983 */ /* 0x000ea20000300800 */
[----:B0-----:R-:W-:-:S02]  /*a3280*/  IMAD.MOV.U32 R6, RZ, RZ, R12 ;  /* 0x000000ffff067224 */ /* 0x001fc400078e000c */
        /* <DEDUP_REMOVED lines=11> */
[----:B---3--:R-:W-:Y:S01]  /*a3340*/  IMAD.MOV.U32 R7, RZ, RZ, R0 ;  /* 0x000000ffff077224 */ /* 0x008fe200078e0000 */
        /* <DEDUP_REMOVED lines=35> */
[----:B------:R4:W-:Y:S02]  /*a3580*/  STL.64 [R1+0xcb70], R6 ;  /* 0x00cb700601007387 */ /* 0x0009e40000100a00 */
[----:B----4-:R-:W-:-:S02]  /*a3590*/  IMAD.MOV.U32 R6, RZ, RZ, R28 ;  /* 0x000000ffff067224 */ /* 0x010fc400078e001c */
[----:B------:R-:W-:Y:S01]  /*a35a0*/  IMAD.MOV.U32 R7, RZ, RZ, R0 ;  /* 0x000000ffff077224 */ /* 0x000fe200078e0000 */
        /* <DEDUP_REMOVED lines=56> */
[----:B------:R4:W-:Y:S01]  /*a3930*/  STL.64 [R1+0xcc00], R6 ;  /* 0x00cc000601007387 */ /* 0x0009e20000100a00 */
[----:B------:R-:W-:Y:S02]  /*a3940*/  IMAD.MOV.U32 R18, RZ, RZ, R12 ;  /* 0x000000ffff127224 */ /* 0x000fe400078e000c */
[----:B------:R-:W-:Y:S02]  /*a3950*/  IMAD.MOV.U32 R19, RZ, RZ, R3 ;  /* 0x000000ffff137224 */ /* 0x000fe400078e0003 */
[----:B----4-:R-:W-:-:S02]  /*a3960*/  IMAD.MOV.U32 R6, RZ, RZ, R28 ;  /* 0x000000ffff067224 */ /* 0x010fc400078e001c */
[----:B------:R-:W-:-:S05]  /*a3970*/  IMAD.MOV.U32 R7, RZ, RZ, R13 ;  /* 0x000000ffff077224 */ /* 0x000fca00078e000d */
[----:B------:R-:W-:Y:S04]  /*a3980*/  STL.64 [R1+0xcc18], R6 ;  /* 0x00cc180601007387 */ /* 0x000fe80000100a00 */
[----:B--2---:R-:W-:Y:S04]  /*a3990*/  STL.64 [R1+0xcbc8], R26 ;  /* 0x00cbc81a01007387 */ /* 0x004fe80000100a00 */
[----:B------:R0:W-:Y:S04]  /*a39a0*/  STL.64 [R1+0xcbc0], R24 ;  /* 0x00cbc01801007387 */ /* 0x0001e80000100a00 */
[----:B0-----:R-:W2:Y:S04]  /*a39b0*/  LDL.LU R24, [R1+0x6c0] ;  /* 0x0006c00001187983 */ /* 0x001ea80000300800 */
[----:B------:R-:W2:Y:S04]  /*a39c0*/  LDL.LU R25, [R1+0x6c4] ;  /* 0x0006c40001197983 */ /* 0x000ea80000300800 */
[----:B------:R-:W4:Y:S04]  /*a39d0*/  LDL.LU R26, [R1+0x6c8] ;  /* 0x0006c800011a7983 */ /* 0x000f280000300800 */
[----:B------:R-:W4:Y:S04]  /*a39e0*/  LDL.LU R27, [R1+0x6cc] ;  /* 0x0006cc00011b7983 */ /* 0x000f280000300800 */
[----:B------:R3:W-:Y:S04]  /*a39f0*/  STL.64 [R1+0xcc20], R18 ;  /* 0x00cc201201007387 */ /* 0x0007e80000100a00 */
[----:B------:R-:W2:Y:S04]  /*a3a00*/  LDL.LU R4, [R1+0x3d0] ;  /* 0x0003d00001047983 */ /* 0x000ea80000300800 */
[----:B------:R-:W2:Y:S04]  /*a3a10*/  LDL.LU R5, [R1+0x3d4] ;  /* 0x0003d40001057983 */ /* 0x000ea80000300800 */
[----:B------:R-:W2:Y:S04]  /*a3a20*/  LDL.LU R6, [R1+0x3d8] ;  /* 0x0003d80001067983 */ /* 0x000ea80000300800 */
[----:B------:R-:W2:Y:S01]  /*a3a30*/  LDL.LU R7, [R1+0x3dc] ;  /* 0x0003dc0001077983 */ /* 0x000ea20000300800 */
[----:B---3--:R-:W-:-:S02]  /*a3a40*/  IMAD.MOV.U32 R18, RZ, RZ, R2 ;  /* 0x000000ffff127224 */ /* 0x008fc400078e0002 */
[----:B------:R-:W-:Y:S01]  /*a3a50*/  IMAD.MOV.U32 R19, RZ, RZ, R0 ;  /* 0x000000ffff137224 */ /* 0x000fe200078e0000 */
[----:B--2---:R-:W-:Y:S04]  /*a3a60*/  STL.64 [R1+0xcc30], R6 ;  /* 0x00cc300601007387 */ /* 0x004fe80000100a00 */
[----:B------:R-:W-:Y:S04]  /*a3a70*/  STL.64 [R1+0xcc28], R4 ;  /* 0x00cc280401007387 */ /* 0x000fe80000100a00 */
[----:B------:R0:W-:Y:S04]  /*a3a80*/  STL.64 [R1+0xcc38], R18 ;  /* 0x00cc381201007387 */ /* 0x0001e80000100a00 */
[----:B0-----:R-:W2:Y:S04]  /*a3a90*/  LDL.64 R18, [R1+0x178] ;  /* 0x0001780001127983 */ /* 0x001ea80000100a00 */
[----:B------:R-:W3:Y:S04]  /*a3aa0*/  LDL.LU R4, [R1+0x3e0] ;  /* 0x0003e00001047983 */ /* 0x000ee80000300800 */
[----:B------:R-:W3:Y:S04]  /*a3ab0*/  LDL.LU R5, [R1+0x3e4] ;  /* 0x0003e40001057983 */ /* 0x000ee80000300800 */
[----:B------:R-:W2:Y:S04]  /*a3ac0*/  LDL.LU R6, [R1+0x3e8] ;  /* 0x0003e80001067983 */ /* 0x000ea80000300800 */
[----:B------:R-:W2:Y:S04]  /*a3ad0*/  LDL.LU R7, [R1+0x3ec] ;  /* 0x0003ec0001077983 */ /* 0x000ea80000300800 */
[----:B--2---:R-:W-:Y:S04]  /*a3ae0*/  STL.64 [R1+0xcc48], R6 ;  /* 0x00cc480601007387 */ /* 0x004fe80000100a00 */
[----:B---3--:R0:W-:Y:S04]  /*a3af0*/  STL.64 [R1+0xcc40], R4 ;  /* 0x00cc400401007387 */ /* 0x0081e80000100a00 */
[----:B0-----:R-:W2:Y:S04]  /*a3b00*/  LDL.LU R4, [R1+0x3f0] ;  /* 0x0003f00001047983 */ /* 0x001ea80000300800 */
[----:B------:R-:W2:Y:S04]  /*a3b10*/  LDL.LU R5, [R1+0x3f4] ;  /* 0x0003f40001057983 */ /* 0x000ea80000300800 */
[----:B------:R-:W2:Y:S04]  /*a3b20*/  LDL.LU R6, [R1+0x3f8] ;  /* 0x0003f80001067983 */ /* 0x000ea80000300800 */
[----:B------:R-:W2:Y:S04]  /*a3b30*/  LDL.LU R7, [R1+0x3fc] ;  /* 0x0003fc0001077983 */ /* 0x000ea80000300800 */
[----:B----4-:R-:W-:Y:S04]  /*a3b40*/  STL.64 [R1+0xcbe0], R26 ;  /* 0x00cbe01a01007387 */ /* 0x010fe80000100a00 */
[----:B------:R0:W-:Y:S04]  /*a3b50*/  STL.64 [R1+0xcbd8], R24 ;  /* 0x00cbd81801007387 */ /* 0x0001e80000100a00 */
[----:B0-----:R-:W3:Y:S04]  /*a3b60*/  LDL.LU R24, [R1+0x6d0] ;  /* 0x0006d00001187983 */ /* 0x001ee80000300800 */
[----:B------:R-:W3:Y:S04]  /*a3b70*/  LDL.LU R25, [R1+0x6d4] ;  /* 0x0006d40001197983 */ /* 0x000ee80000300800 */
[----:B------:R-:W4:Y:S04]  /*a3b80*/  LDL.LU R26, [R1+0x6d8] ;  /* 0x0006d800011a7983 */ /* 0x000f280000300800 */
[----:B------:R-:W4:Y:S01]  /*a3b90*/  LDL.LU R27, [R1+0x6dc] ;  /* 0x0006dc00011b7983 */ /* 0x000f220000300800 */
[----:B------:R-:W0:Y:S03]  /*a3ba0*/  S2R R2, SR_TID.X ;  /* 0x0000000000027919 */ /* 0x000e260000002100 */
[----:B----4-:R-:W-:Y:S04]  /*a3bb0*/  STL.64 [R1+0xcbf8], R26 ;  /* 0x00cbf81a01007387 */ /* 0x010fe80000100a00 */
[----:B---3--:R1:W-:Y:S04]  /*a3bc0*/  STL.64 [R1+0xcbf0], R24 ;  /* 0x00cbf01801007387 */ /* 0x0083e80000100a00 */
[----:B-1----:R-:W3:Y:S04]  /*a3bd0*/  LDL.LU R24, [R1+0x6e0] ;  /* 0x0006e00001187983 */ /* 0x002ee80000300800 */
[----:B------:R-:W3:Y:S04]  /*a3be0*/  LDL.LU R25, [R1+0x6e4] ;  /* 0x0006e40001197983 */ /* 0x000ee80000300800 */
[----:B------:R-:W4:Y:S04]  /*a3bf0*/  LDL.LU R26, [R1+0x6e8] ;  /* 0x0006e800011a7983 */ /* 0x000f280000300800 */
[----:B------:R-:W4:Y:S01]  /*a3c00*/  LDL.LU R27, [R1+0x6ec] ;  /* 0x0006ec00011b7983 */ /* 0x000f220000300800 */
[----:B--2---:R-:W-:Y:S01]  /*a3c10*/  HMMA.16816.F32.BF16 R4, R20, R18, R4 ;  /* 0x000000121404723c */ /* 0x004fe20000041804 */
[C---:B0-----:R-:W-:Y:S01]  /*a3c20*/  LOP3.LUT R0, R2.reuse, 0x7, RZ, 0xc0, !PT ;  /* 0x0000000702007812 */ /* 0x041fe200078ec0ff */
[----:B------:R-:W-:-:S04]  /*a3c30*/  IMAD.SHL.U32 R3, R2, 0x2, RZ ;  /* 0x0000000202037824 */ /* 0x000fc800078e00ff */
[----:B------:R-:W-:Y:S02]  /*a3c40*/  IMAD R0, R0, 0x110, RZ ;  /* 0x0000011000007824 */ /* 0x000fe400078e02ff */
[----:B------:R-:W-:-:S03]  /*a3c50*/  IMAD.SHL.U32 R2, R2, 0x80, RZ ;  /* 0x0000008002027824 */ /* 0x000fc600078e00ff */
[----:B------:R-:W-:Y:S01]  /*a3c60*/  LOP3.LUT R0, R0, 0x10, R3, 0x78, !PT ;  /* 0x0000001000007812 */ /* 0x000fe200078e7803 */
[----:B------:R-:W-:-:S03]  /*a3c70*/  IMAD.MOV.U32 R3, RZ, RZ, R18 ;  /* 0x000000ffff037224 */ /* 0x000fc600078e0012 */
[----:B------:R-:W-:Y:S01]  /*a3c80*/  LOP3.LUT R0, R0, 0x800, R2, 0xf8, !PT ;  /* 0x0000080000007812 */ /* 0x000fe200078ef802 */
[----:B------:R-:W-:Y:S01]  /*a3c90*/  IMAD.MOV.U32 R2, RZ, RZ, R19 ;  /* 0x000000ffff027224 */ /* 0x000fe200078e0013 */
[----:B----4-:R-:W-:Y:S04]  /*a3ca0*/  STL.64 [R1+0xcc10], R26 ;  /* 0x00cc101a01007387 */ /* 0x010fe80000100a00 */
        /* <DEDUP_REMOVED lines=28> */
[----:B------:R-:W-:Y:S01]  /*a3e70*/  STL.64 [R1+0x3d8], R18 ;  /* 0x0003d81201007387 */ /* 0x000fe20000100a00 */
        /* <DEDUP_REMOVED lines=97> */
[----:B------:R-:W3:-:S15]  /*a4490*/  LDL.LU.64 R26, [R1+0xca90] ;  /* 0x00ca9000011a7983 */ /* 0x000ede0000300a00 */
[----:B------:R-:W-:Y:S02]  /*a44a0*/  NOP ;  /* 0x0000000000007918 */ /* 0x000fe40000000000 */
[----:B------:R-:W-:Y:S04]  /*a44b0*/  STL.64 [R1+0x5f0], R4 ;  /* 0x0005f00401007387 */ /* 0x000fe80000100a00 */
[----:B------:R0:W-:Y:S04]  /*a44c0*/  STL.64 [R1+0x5f8], R6 ;  /* 0x0005f80601007387 */ /* 0x0001e80000100a00 */
[----:B0-----:R-:W2:Y:S04]  /*a44d0*/  LDL.LU.64 R6, [R1+0xca88] ;  /* 0x00ca880001067983 */ /* 0x001ea80000300a00 */
[----:B------:R-:W2:Y:S01]  /*a44e0*/  LDL.LU.64 R4, [R1+0xca80] ;  /* 0x00ca800001047983 */ /* 0x000ea20000300a00 */
[----:B---3--:R-:W-:Y:S03]  /*a44f0*/  HMMA.16816.F32.BF16 R24, R20, R26, R8 ;  /* 0x0000001a1418723c */ /* 0x008fe60000041808 */
[----:B------:R-:W2:-:S15]  /*a4500*/  LDL.LU.64 R10, [R1+0xca78] ;  /* 0x00ca7800010a7983 */ /* 0x000e9e0000300a00 */
[----:B------:R-:W-:Y:S01]  /*a4510*/  NOP ;  /* 0x0000000000007918 */ /* 0x000fe20000000000 */
[----:B------:R-:W-:Y:S04]  /*a4520*/  STL.64 [R1+0x5e0], R24 ;  /* 0x0005e01801007387 */ /* 0x000fe80000100a00 */
[----:B------:R0:W-:Y:S04]  /*a4530*/  STL.64 [R1+0x5e8], R26 ;  /* 0x0005e81a01007387 */ /* 0x0001e80000100a00 */
[----:B0-----:R-:W3:Y:S04]  /*a4540*/  LDL.LU.64 R26, [R1+0xca70] ;  /* 0x00ca7000011a7983 */ /* 0x001ee80000300a00 */
[----:B------:R-:W3:Y:S01]  /*a4550*/  LDL.LU.64 R24, [R1+0xca68] ;  /* 0x00ca680001187983 */ /* 0x000ee20000300a00 */
[----:B--2---:R-:W-:Y:S03]  /*a4560*/  HMMA.16816.F32.BF16 R8, R20, R10, R4 ;  /* 0x0000000a1408723c */ /* 0x004fe60000041804 */
[----:B------:R-:W3:-:S15]  /*a4570*/  LDL.LU.64 R6, [R1+0xca60] ;  /* 0x00ca600001067983 */ /* 0x000ede0000300a00 */
[----:B------:R-:W-:Y:S01]  /*a4580*/  NOP ;  /* 0x0000000000007918 */ /* 0x000fe20000000000 */
        /* <DEDUP_REMOVED lines=10> */
[----:B------:R-:W3:Y:S01]  /*a4630*/  LDL.LU R5, [R1+0xca38] ;  /* 0x00ca380001057983 */ /* 0x000ee20000300800 */
[----:B--2---:R-:W-:Y:S03]  /*a4640*/  HMMA.16816.F32.BF16 R24, R20, R26, R8 ;  /* 0x0000001a1418723c */ /* 0x004fe60000041808 */
[----:B------:R-:W2:-:S15]  /*a4650*/  LDL.LU.64 R10, [R1+0xca30] ;  /* 0x00ca3000010a7983 */ /* 0x000e9e0000300a00 */
[----:B------:R-:W-:Y:S01]  /*a4660*/  NOP ;  /* 0x0000000000007918 */ /* 0x000fe20000000000 */
[----:B------:R-:W-:Y:S04]  /*a4670*/  STL.64 [R1+0x5b0], R24 ;  /* 0x0005b01801007387 */ /* 0x000fe80000100a00 */
[----:B------:R0:W-:Y:S04]  /*a4680*/  STL.64 [R1+0x5b8], R26 ;  /* 0x0005b81a01007387 */ /* 0x0001e80000100a00 */
[----:B0-----:R-:W4:Y:S04]  /*a4690*/  LDL.LU.64 R26, [R1+0xca28] ;  /* 0x00ca2800011a7983 */ /* 0x001f280000300a00 */
[----:B------:R-:W2:Y:S01]  /*a46a0*/  LDL.LU R24, [R1+0xca20] ;  /* 0x00ca200001187983 */ /* 0x000ea20000300800 */
[----:B----4-:R-:W-:-:S15]  /*a46b0*/  HMMA.16816.F32.BF16 R12, R20, R26, R12 ;  /* 0x0000001a140c723c */ /* 0x010fde000004180c */
[----:B------:R-:W-:-:S04]  /*a46c0*/  NOP ;  /* 0x0000000000007918 */ /* 0x000fc80000000000 */
[----:B------:R-:W-:Y:S04]  /*a46d0*/  STL.64 [R1+0x5a0], R12 ;  /* 0x0005a00c01007387 */ /* 0x000fe80000100a00 */
[----:B------:R0:W-:Y:S04]  /*a46e0*/  STL.64 [R1+0x5a8], R14 ;  /* 0x0005a80e01007387 */ /* 0x0001e80000100a00 */
[----:B0-----:R-:W4:Y:S04]  /*a46f0*/  LDL.LU.64 R14, [R1+0xca18] ;  /* 0x00ca1800010e7983 */ /* 0x001f280000300a00 */
[----:B------:R-:W-:Y:S04]  /*a4700*/  STL.64 [R1+0xc940], R26 ;  /* 0x00c9401a01007387 */ /* 0x000fe80000100a00 */
[----:B--2---:R0:W-:Y:S04]  /*a4710*/  STL [R1+0xc938], R24 ;  /* 0x00c9381801007387 */ /* 0x0041e80000100800 */
[----:B0-----:R-:W4:Y:S04]  /*a4720*/  LDL.LU R24, [R1+0x590] ;  /* 0x0005900001187983 */ /* 0x001f280000300800 */
[----:B------:R-:W4:Y:S04]  /*a4730*/  LDL.LU R25, [R1+0x594] ;  /* 0x0005940001197983 */ /* 0x000f280000300800 */
[----:B------:R-:W4:Y:S04]  /*a4740*/  LDL.LU R26, [R1+0x598] ;  /* 0x00059800011a7983 */ /* 0x000f280000300800 */
[----:B------:R-:W4:Y:S02]  /*a4750*/  LDL.LU R27, [R1+0x59c] ;  /* 0x00059c00011b7983 */ /* 0x000f240000300800 */
[----:B----4-:R-:W-:-:S15]  /*a4760*/  HMMA.16816.F32.BF16 R24, R20, R14, R24 ;  /* 0x0000000e1418723c */ /* 0x010fde0000041818 */
[----:B------:R-:W-:-:S04]  /*a4770*/  NOP ;  /* 0x0000000000007918 */ /* 0x000fc80000000000 */
[----:B------:R-:W-:Y:S04]  /*a4780*/  STL.64 [R1+0x590], R24 ;  /* 0x0005901801007387 */ /* 0x000fe80000100a00 */
[----:B------:R0:W-:Y:S04]  /*a4790*/  STL.64 [R1+0x598], R26 ;  /* 0x0005981a01007387 */ /* 0x0001e80000100a00 */
[----:B0-----:R-:W2:Y:S04]  /*a47a0*/  LDL.LU.64 R26, [R1+0x158] ;  /* 0x00015800011a7983 */ /* 0x001ea80000300a00 */
[----:B--2---:R0:W-:Y:S04]  /*a47b0*/  STL.64 [R1+0xc9b8], R26 ;  /* 0x00c9b81a01007387 */ /* 0x0041e80000100a00 */
[----:B------:R-:W3:Y:S04]  /*a47c0*/  LDL.LU R24, [R1+0x3c0] ;  /* 0x0003c00001187983 */ /* 0x000ee80000300800 */
[----:B------:R-:W3:Y:S04]  /*a47d0*/  LDL.LU R25, [R1+0x3c4] ;  /* 0x0003c40001197983 */ /* 0x000ee80000300800 */
[----:B0-----:R-:W3:Y:S04]  /*a47e0*/  LDL.LU R26, [R1+0x3c8] ;  /* 0x0003c800011a7983 */ /* 0x001ee80000300800 */
[----:B------:R-:W3:Y:S04]  /*a47f0*/  LDL.LU R27, [R1+0x3cc] ;  /* 0x0003cc00011b7983 */ /* 0x000ee80000300800 */
[----:B------:R0:W-:Y:S04]  /*a4800*/  STL [R1+0xc804], R14 ;  /* 0x00c8040e01007387 */ /* 0x0001e80000100800 */
[----:B------:R1:W-:Y:S04]  /*a4810*/  STL [R1+0xc800], R15 ;  /* 0x00c8000f01007387 */ /* 0x0003e80000100800 */
[----:B------:R-:W2:Y:S04]  /*a4820*/  LDL.LU R12, [R1+0x580] ;  /* 0x00058000010c7983 */ /* 0x000ea80000300800 */
[----:B------:R-:W2:Y:S04]  /*a4830*/  LDL.LU R13, [R1+0x584] ;  /* 0x00058400010d7983 */ /* 0x000ea80000300800 */
[----:B0-----:R-:W2:Y:S04]  /*a4840*/  LDL.LU R14, [R1+0x588] ;  /* 0x00058800010e7983 */ /* 0x001ea80000300800 */
[----:B-1----:R-:W2:Y:S04]  /*a4850*/  LDL.LU R15, [R1+0x58c] ;  /* 0x00058c00010f7983 */ /* 0x002ea80000300800 */
[----:B------:R3:W-:Y:S01]  /*a4860*/  STL.64 [R1+0xc9f0], R10 ;  /* 0x00c9f00a01007387 */ /* 0x0007e20000100a00 */
[C---:B--2---:R-:W-:Y:S08]  /*a4870*/  HMMA.16816.F32.BF16 R12, R20.reuse, R10, R12 ;  /* 0x0000000a140c723c */ /* 0x044ff0000004180c */
[----:B---3--:R-:W-:Y:S11]  /*a4880*/  HMMA.16816.F32.BF16 R8, R20, R6, R24 ;  /* 0x000000061408723c */ /* 0x008ff60000041818 */
[----:B------:R-:W-:Y:S04]  /*a4890*/  STL.64 [R1+0x580], R12 ;  /* 0x0005800c01007387 */ /* 0x000fe80000100a00 */
[----:B------:R-:W-:Y:S04]  /*a48a0*/  STL.64 [R1+0x588], R14 ;  /* 0x0005880e01007387 */ /* 0x000fe80000100a00 */
[----:B------:R0:W-:Y:S04]  /*a48b0*/  STL.64 [R1+0x3c0], R8 ;  /* 0x0003c00801007387 */ /* 0x0001e80000100a00 */
[----:B------:R1:W-:Y:S04]  /*a48c0*/  STL.64 [R1+0x3c8], R10 ;  /* 0x0003c80a01007387 */ /* 0x0003e80000100a00 */
[----:B0-----:R-:W2:Y:S04]  /*a48d0*/  LDL.LU R8, [R1+0xbc0] ;  /* 0x000bc00001087983 */ /* 0x001ea80000300800 */
[----:B------:R-:W2:Y:S04]  /*a48e0*/  LDL.LU R9, [R1+0xbc4] ;  /* 0x000bc40001097983 */ /* 0x000ea80000300800 */
[----:B-1----:R-:W3:Y:S04]  /*a48f0*/  LDL.LU R10, [R1+0xbc8] ;  /* 0x000bc800010a7983 */ /* 0x002ee80000300800 */
[----:B------:R-:W3:Y:S04]  /*a4900*/  LDL.LU R11, [R1+0xbcc] ;  /* 0x000bcc00010b7983 */ /* 0x000ee80000300800 */
[----:B------:R-:W4:Y:S04]  /*a4910*/  LDL.LU R12, [R1+0xbd0] ;  /* 0x000bd000010c7983 */ /* 0x000f280000300800 */
[----:B------:R-:W4:Y:S04]  /*a4920*/  LDL.LU R13, [R1+0xbd4] ;  /* 0x000bd400010d7983 */ /* 0x000f280000300800 */
[----:B------:R-:W2:Y:S04]  /*a4930*/  LDL.LU R14, [R1+0xbd8] ;  /* 0x000bd800010e7983 */ /* 0x000ea80000300800 */
[----:B------:R-:W2:Y:S01]  /*a4940*/  LDL.LU R15, [R1+0xbdc] ;  /* 0x000bdc00010f7983 */ /* 0x000ea20000300800 */
[----:B------:R-:W-:-:S02]  /*a4950*/  IMAD.MOV.U32 R26, RZ, RZ, R3 ;  /* 0x000000ffff1a7224 */ /* 0x000fc400078e0003 */
[----:B------:R-:W-:Y:S01]  /*a4960*/  IMAD.MOV.U32 R27, RZ, RZ, R2 ;  /* 0x000000ffff1b7224 */ /* 0x000fe200078e0002 */
[----:B--2---:R0:W-:Y:S04]  /*a4970*/  STL.64 [R1+0xca10], R14 ;  /* 0x00ca100e01007387 */ /* 0x0041e80000100a00 */
[----:B----4-:R-:W-:Y:S04]  /*a4980*/  STL.64 [R1+0xca08], R12 ;  /* 0x00ca080c01007387 */ /* 0x010fe80000100a00 */
[----:B0-----:R-:W2:Y:S04]  /*a4990*/  LDL.LU.64 R14, [R1+0x1b8] ;  /* 0x0001b800010e7983 */ /* 0x001ea80000300a00 */
[----:B---3--:R0:W-:Y:S04]  /*a49a0*/  STL.64 [R1+0xca00], R10 ;  /* 0x00ca000a01007387 */ /* 0x0081e80000100a00 */
[----:B------:R-:W-:Y:S04]  /*a49b0*/  STL.64 [R1+0xc9f8], R8 ;  /* 0x00c9f80801007387 */ /* 0x000fe80000100a00 */
[----:B0-----:R-:W3:Y:S04]  /*a49c0*/  LDL.LU.64 R10, [R1+0x1a8] ;  /* 0x0001a800010a7983 */ /* 0x001ee80000300a00 */
[----:B------:R0:W-:Y:S04]  /*a49d0*/  STL.64 [R1+0xc9d0], R26 ;  /* 0x00c9d01a01007387 */ /* 0x0001e80000100a00 */
[----:B0-----:R-:W4:Y:S04]  /*a49e0*/  LDL.LU.64 R26, [R1+0x188] ;  /* 0x00018800011a7983 */ /* 0x001f280000300a00 */
[----:B----4-:R0:W-:Y:S04]  /*a49f0*/  STL.64 [R1+0xc9e8], R26 ;  /* 0x00c9e81a01007387 */ /* 0x0101e80000100a00 */
[----:B0-----:R-:W4:Y:S04]  /*a4a00*/  LDL.LU.64 R26, [R1+0x198] ;  /* 0x00019800011a7983 */ /* 0x001f280000300a00 */
[----:B------:R-:W-:Y:S04]  /*a4a10*/  STL.64 [R1+0xc820], R6 ;  /* 0x00c8200601007387 */ /* 0x000fe80000100a00 */
[----:B------:R0:W-:Y:S04]  /*a4a20*/  STL [R1+0xc818], R5 ;  /* 0x00c8180501007387 */ /* 0x0001e80000100800 */
[----:B------:R-:W2:Y:S04]  /*a4a30*/  LDL.LU R4, [R1+0xb80] ;  /* 0x000b800001047983 */ /* 0x000ea80000300800 */
[----:B0-----:R-:W2:Y:S04]  /*a4a40*/  LDL.LU R5, [R1+0xb84] ;  /* 0x000b840001057983 */ /* 0x001ea80000300800 */
[----:B------:R-:W2:Y:S04]  /*a4a50*/  LDL.LU R6, [R1+0xb88] ;  /* 0x000b880001067983 */ /* 0x000ea80000300800 */
[----:B------:R-:W2:Y:S01]  /*a4a60*/  LDL.LU R7, [R1+0xb8c] ;  /* 0x000b8c0001077983 */ /* 0x000ea20000300800 */
[----:B------:R-:W-:-:S05]  /*a4a70*/  LOP3.LUT R0, R0, 0x60, RZ, 0x3c, !PT ;  /* 0x0000006000007812 */ /* 0x000fca00078e3cff */
[----:B------:R-:W0:Y:S04]  /*a4a80*/  LDSM.16.MT88.4 R20, [R0+UR5+0x21080] ;  /* 0x021080050014783b */ /* 0x000e280008004200 */
[----:B------:R-:W1:Y:S04]  /*a4a90*/  LDSM.16.MT88.4 R16, [R0+UR5+0x21000] ;  /* 0x021000050010783b */ /* 0x000e680008004200 */
[----:B--2---:R-:W-:Y:S04]  /*a4aa0*/  STL.64 [R1+0xc9c8], R6 ;  /* 0x00c9c80601007387 */ /* 0x004fe80000100a00 */
[----:B------:R2:W-:Y:S04]  /*a4ab0*/  STL.64 [R1+0xc9c0], R4 ;  /* 0x00c9c00401007387 */ /* 0x0005e80000100a00 */
[----:B--2---:R-:W2:Y:S04]  /*a4ac0*/  LDL.LU R4, [R1+0xba0] ;  /* 0x000ba00001047983 */ /* 0x004ea80000300800 */
[----:B------:R-:W2:Y:S04]  /*a4ad0*/  LDL.LU R5, [R1+0xba4] ;  /* 0x000ba40001057983 */ /* 0x000ea80000300800 */
[----:B------:R-:W2:Y:S04]  /*a4ae0*/  LDL.LU R6, [R1+0xba8] ;  /* 0x000ba80001067983 */ /* 0x000ea80000300800 */
[----:B------:R-:W2:Y:S04]  /*a4af0*/  LDL.LU R7, [R1+0xbac] ;  /* 0x000bac0001077983 */ /* 0x000ea80000300800 */
[----:B--2---:R-:W-:Y:S04]  /*a4b00*/  STL.64 [R1+0xc9e0], R6 ;  /* 0x00c9e00601007387 */ /* 0x004fe80000100a00 */
[----:B------:R2:W-:Y:S04]  /*a4b10*/  STL.64 [R1+0xc9d8], R4 ;  /* 0x00c9d80401007387 */ /* 0x0005e80000100a00 */
[----:B--2---:R-:W2:Y:S04]  /*a4b20*/  LDL.LU R4, [R1+0xbb0] ;  /* 0x000bb00001047983 */ /* 0x004ea80000300800 */
[----:B------:R-:W2:Y:S04]  /*a4b30*/  LDL.LU R5, [R1+0xbb4] ;  /* 0x000bb40001057983 */ /* 0x000ea80000300800 */
[----:B------:R-:W2:Y:S04]  /*a4b40*/  LDL.LU R6, [R1+0xbb8] ;  /* 0x000bb80001067983 */ /* 0x000ea80000300800 */
[----:B------:R-:W2:Y:S04]  /*a4b50*/  LDL.LU R7, [R1+0xbbc] ;  /* 0x000bbc0001077983 */ /* 0x000ea80000300800 */
[----:B0-----:R-:W-:Y:S04]  /*a4b60*/  STL.64 [R1+0xc7d8], R22 ;  /* 0x00c7d81601007387 */ /* 0x001fe80000100a00 */
[----:B------:R0:W-:Y:S04]  /*a4b70*/  STL.64 [R1+0xc7d0], R20 ;  /* 0x00c7d01401007387 */ /* 0x0001e80000100a00 */
[----:B0-----:R-:W1:Y:S04]  /*a4b80*/  LDL.LU R20, [R1+0xbe0] ;  /* 0x000be00001147983 */ /* 0x001e680000300800 */
[----:B------:R-:W1:Y:S04]  /*a4b90*/  LDL.LU R21, [R1+0xbe4] ;  /* 0x000be40001157983 */ /* 0x000e680000300800 */
[----:B------:R-:W1:Y:S04]  /*a4ba0*/  LDL.LU R22, [R1+0xbe8] ;  /* 0x000be80001167983 */ /* 0x000e680000300800 */
[----:B------:R-:W1:Y:S02]  /*a4bb0*/  LDL.LU R23, [R1+0xbec] ;  /* 0x000bec0001177983 */ /* 0x000e640000300800 */
[----:B-1----:R-:W-:-:S15]  /*a4bc0*/  HMMA.16816.F32.BF16 R20, R16, R14, R20 ;  /* 0x0000000e1014723c */ /* 0x002fde0000041814 */
[----:B------:R-:W-:-:S04]  /*a4bd0*/  NOP ;  /* 0x0000000000007918 */ /* 0x000fc80000000000 */
[----:B------:R-:W-:Y:S04]  /*a4be0*/  STL.64 [R1+0xbe0], R20 ;  /* 0x000be01401007387 */ /* 0x000fe80000100a00 */
[----:B------:R0:W-:Y:S02]  /*a4bf0*/  STL.64 [R1+0xbe8], R22 ;  /* 0x000be81601007387 */ /* 0x0001e40000100a00 */
[----:B0-----:R-:W-:Y:S02]  /*a4c00*/  IMAD.MOV.U32 R23, RZ, RZ, R14 ;  /* 0x000000ffff177224 */ /* 0x001fe400078e000e */
[----:B------:R-:W-:Y:S02]  /*a4c10*/  IMAD.MOV.U32 R22, RZ, RZ, R15 ;  /* 0x000000ffff167224 */ /* 0x000fe400078e000f */
[----:B------:R-:W3:Y:S04]  /*a4c20*/  LDL.LU.64 R14, [R1+0xca10] ;  /* 0x00ca1000010e7983 */ /* 0x000ee80000300a00 */
[----:B------:R-:W3:Y:S02]  /*a4c30*/  LDL.LU.64 R12, [R1+0xca08] ;  /* 0x00ca0800010c7983 */ /* 0x000ee40000300a00 */
[----:B---3--:R-:W-:-:S15]  /*a4c40*/  HMMA.16816.F32.BF16 R12, R16, R10, R12 ;  /* 0x0000000a100c723c */ /* 0x008fde000004180c */
[----:B------:R-:W-:-:S04]  /*a4c50*/  NOP ;  /* 0x0000000000007918 */ /* 0x000fc80000000000 */
[----:B------:R0:W-:Y:S04]  /*a4c60*/  STL.64 [R1+0xbd0], R12 ;  /* 0x000bd00c01007387 */ /* 0x0001e80000100a00 */
[----:B------:R-:W-:Y:S01]  /*a4c70*/  STL.64 [R1+0xbd8], R14 ;  /* 0x000bd80e01007387 */ /* 0x000fe20000100a00 */
[----:B0-----:R-:W-:Y:S02]  /*a4c80*/  IMAD.MOV.U32 R12, RZ, RZ, R10 ;  /* 0x000000ffff0c7224 */ /* 0x001fe400078e000a */
[----:B------:R-:W-:Y:S02]  /*a4c90*/  IMAD.MOV.U32 R13, RZ, RZ, R11 ;  /* 0x000000ffff0d7224 */ /* 0x000fe400078e000b */
[----:B------:R-:W4:Y:S04]  /*a4ca0*/  LDL.LU.64 R10, [R1+0xca00] ;  /* 0x00ca0000010a7983 */ /* 0x000f280000300a00 */
[----:B------:R-:W4:Y:S02]  /*a4cb0*/  LDL.LU.64 R8, [R1+0xc9f8] ;  /* 0x00c9f80001087983 */ /* 0x000f240000300a00 */
[----:B----4-:R-:W-:-:S15]  /*a4cc0*/  HMMA.16816.F32.BF16 R8, R16, R26, R8 ;  /* 0x0000001a1008723c */ /* 0x010fde0000041808 */
[----:B------:R-:W-:-:S04]  /*a4cd0*/  NOP ;  /* 0x0000000000007918 */ /* 0x000fc80000000000 */
[----:B------:R0:W-:Y:S04]  /*a4ce0*/  STL.64 [R1+0xbc0], R8 ;  /* 0x000bc00801007387 */ /* 0x0001e80000100a00 */
[----:B------:R1:W-:Y:S01]  /*a4cf0*/  STL.64 [R1+0xbc8], R10 ;  /* 0x000bc80a01007387 */ /* 0x0003e20000100a00 */
[----:B0-----:R-:W-:-:S03]  /*a4d00*/  IMAD.MOV.U32 R8, RZ, RZ, R26 ;  /* 0x000000ffff087224 */ /* 0x001fc600078e001a */
[----:B-1----:R-:W3:Y:S01]  /*a4d10*/  LDL.LU.64 R10, [R1+0xc9f0] ;  /* 0x00c9f000010a7983 */ /* 0x002ee20000300a00 */
[----:B------:R-:W-:-:S03]  /*a4d20*/  IMAD.MOV.U32 R9, RZ, RZ, R27 ;  /* 0x000000ffff097224 */ /* 0x000fc600078e001b */
[----:B------:R-:W2:Y:S02]  /*a4d30*/  LDL.LU.64 R26, [R1+0xc9e8] ;  /* 0x00c9e800011a7983 */ /* 0x000ea40000300a00 */
[C---:B--2---:R-:W-:Y:S02]  /*a4d40*/  HMMA.16816.F32.BF16 R4, R16.reuse, R26, R4 ;  /* 0x0000001a1004723c */ /* 0x044fe40000041804 */
[----:B---3--:R0:W-:Y:S04]  /*a4d50*/  STL.64 [R1+0xc810], R10 ;  /* 0x00c8100a01007387 */ /* 0x0081e80000100a00 */
[----:B------:R-:W-:Y:S01]  /*a4d60*/  STL.64 [R1+0xc808], R8 ;  /* 0x00c8080801007387 */ /* 0x000fe20000100a00 */
[----:B------:R-:W-:Y:S02]  /*a4d70*/  IMAD.MOV.U32 R14, RZ, RZ, R26 ;  /* 0x000000ffff0e7224 */ /* 0x000fe400078e001a */
[----:B------:R-:W-:Y:S01]  /*a4d80*/  IMAD.MOV.U32 R15, RZ, RZ, R27 ;  /* 0x000000ffff0f7224 */ /* 0x000fe200078e001b */
[----:B0-----:R-:W2:Y:S09]  /*a4d90*/  LDL.LU.64 R10, [R1+0x168] ;  /* 0x00016800010a7983 */ /* 0x001eb20000300a00 */
[----:B------:R-:W-:Y:S04]  /*a4da0*/  STL.64 [R1+0xbb0], R4 ;  /* 0x000bb00401007387 */ /* 0x000fe80000100a00 */
[----:B------:R0:W-:Y:S04]  /*a4db0*/  STL.64 [R1+0xbb8], R6 ;  /* 0x000bb80601007387 */ /* 0x0001e80000100a00 */
[----:B0-----:R-:W3:Y:S04]  /*a4dc0*/  LDL.LU.64 R6, [R1+0xc9e0] ;  /* 0x00c9e00001067983 */ /* 0x001ee80000300a00 */
[----:B------:R-:W3:Y:S04]  /*a4dd0*/  LDL.LU.64 R4, [R1+0xc9d8] ;  /* 0x00c9d80001047983 */ /* 0x000ee80000300a00 */
[----:B------:R-:W3:Y:S04]  /*a4de0*/  LDL.LU.64 R26, [R1+0xc9d0] ;  /* 0x00c9d000011a7983 */ /* 0x000ee80000300a00 */
[----:B------:R-:W-:Y:S04]  /*a4df0*/  STL.64 [R1+0xc830], R14 ;  /* 0x00c8300e01007387 */ /* 0x000fe80000100a00 */
[----:B------:R0:W-:Y:S04]  /*a4e00*/  STL.64 [R1+0xc828], R12 ;  /* 0x00c8280c01007387 */ /* 0x0001e80000100a00 */
[----:B0-----:R-:W2:Y:S04]  /*a4e10*/  LDL.LU R12, [R1+0xb90] ;  /* 0x000b9000010c7983 */ /* 0x001ea80000300800 */
[----:B------:R-:W2:Y:S04]  /*a4e20*/  LDL.LU R13, [R1+0xb94] ;  /* 0x000b9400010d7983 */ /* 0x000ea80000300800 */
[----:B------:R-:W2:Y:S04]  /*a4e30*/  LDL.LU R14, [R1+0xb98] ;  /* 0x000b9800010e7983 */ /* 0x000ea80000300800 */
[----:B------:R-:W2:Y:S01]  /*a4e40*/  LDL.LU R15, [R1+0xb9c] ;  /* 0x000b9c00010f7983 */ /* 0x000ea20000300800 */
[----:B---3--:R-:W-:Y:S03]  /*a4e50*/  HMMA.16816.F32.BF16 R24, R16, R26, R4 ;  /* 0x0000001a1018723c */ /* 0x008fe60000041804 */
[----:B------:R-:W3:Y:S04]  /*a4e60*/  LDL.LU.64 R6, [R1+0xc9c8] ;  /* 0x00c9c80001067983 */ /* 0x000ee80000300a00 */
[----:B------:R-:W3:-:S12]  /*a4e70*/  LDL.LU.64 R4, [R1+0xc9c0] ;  /* 0x00c9c00001047983 */ /* 0x000ed80000300a00 */
[----:B------:R-:W-:Y:S04]  /*a4e80*/  STL.64 [R1+0xba0], R24 ;  /* 0x000ba01801007387 */ /* 0x000fe80000100a00 */
[----:B------:R0:W-:Y:S04]  /*a4e90*/  STL.64 [R1+0xba8], R26 ;  /* 0x000ba81a01007387 */ /* 0x0001e80000100a00 */
[----:B0-----:R-:W3:Y:S01]  /*a4ea0*/  LDL.LU.64 R26, [R1+0xc9b8] ;  /* 0x00c9b800011a7983 */ /* 0x001ee20000300a00 */
[----:B--2---:R-:W-:Y:S01]  /*a4eb0*/  HMMA.16816.F32.BF16 R12, R16, R10, R12 ;  /* 0x0000000a100c723c */ /* 0x004fe2000004180c */
[----:B------:R-:W-:-:S02]  /*a4ec0*/  IMAD.MOV.U32 R21, RZ, RZ, R10 ;  /* 0x000000ffff157224 */ /* 0x000fc400078e000a */
[----:B------:R-:W-:-:S15]  /*a4ed0*/  IMAD.MOV.U32 R20, RZ, RZ, R11 ;  /* 0x000000ffff147224 */ /* 0x000fde00078e000b */
[----:B------:R-:W-:Y:S01]  /*a4ee0*/  NOP ;  /* 0x0000000000007918 */ /* 0x000fe20000000000 */
[----:B------:R-:W-:Y:S04]  /*a4ef0*/  STL.64 [R1+0xb90], R12 ;  /* 0x000b900c01007387 */ /* 0x000fe80000100a00 */
[----:B------:R-:W-:Y:S04]  /*a4f00*/  STL.64 [R1+0xb98], R14 ;  /* 0x000b980e01007387 */ /* 0x000fe80000100a00 */
[----:B------:R-:W-:Y:S04]  /*a4f10*/  STL.64 [R1+0xc840], R22 ;  /* 0x00c8401601007387 */ /* 0x000fe80000100a00 */
[----:B------:R-:W-:Y:S01]  /*a4f20*/  STL.64 [R1+0xc838], R20 ;  /* 0x00c8381401007387 */ /* 0x000fe20000100a00 */
[----:B---3--:R-:W-:Y:S01]  /*a4f30*/  HMMA.16816.F32.BF16 R4, R16, R26, R4 ;  /* 0x0000001a1004723c */ /* 0x008fe20000041804 */
[----:B------:R-:W-:-:S02]  /*a4f40*/  IMAD.MOV.U32 R3, RZ, RZ, R26 ;  /* 0x000000ffff037224 */ /* 0x000fc400078e001a */
[----:B------:R-:W-:-:S15]  /*a4f50*/  IMAD.MOV.U32 R29, RZ, RZ, R27 ;  /* 0x000000ffff1d7224 */ /* 0x000fde00078e001b */
[----:B------:R-:W-:Y:S01]  /*a4f60*/  NOP ;  /* 0x0000000000007918 */ /* 0x000fe20000000000 */
[----:B------:R-:W-:Y:S04]  /*a4f70*/  STL.64 [R1+0xb80], R4 ;  /* 0x000b800401007387 */ /* 0x000fe80000100a00 */
[----:B------:R-:W-:Y:S04]  /*a4f80*/  STL.64 [R1+0xb88], R6 ;  /* 0x000b880601007387 */ /* 0x000fe80000100a00 */
[----:B------:R-:W2:Y:S04]  /*a4f90*/  LDL.LU.64 R26, [R1+0x108] ;  /* 0x00010800011a7983 */ /* 0x000ea80000300a00 */
[----:B--2---:R0:W-:Y:S04]  /*a4fa0*/  STL.64 [R1+0xc958], R26 ;  /* 0x00c9581a01007387 */ /* 0x0041e80000100a00 */
[----:B0-----:R-:W2:Y:S04]  /*a4fb0*/  LDL.LU.64 R26, [R1+0x118] ;  /* 0x00011800011a7983 */ /* 0x001ea80000300a00 */
[----:B--2---:R0:W-:Y:S04]  /*a4fc0*/  STL.64 [R1+0xc970], R26 ;  /* 0x00c9701a01007387 */ /* 0x0041e80000100a00 */
[----:B------:R-:W2:Y:S04]  /*a4fd0*/  LDL.LU R8, [R1+0xb10] ;  /* 0x000b100001087983 */ /* 0x000ea80000300800 */
[----:B------:R-:W2:Y:S04]  /*a4fe0*/  LDL.LU R9, [R1+0xb14] ;  /* 0x000b140001097983 */ /* 0x000ea80000300800 */
[----:B------:R-:W3:Y:S04]  /*a4ff0*/  LDL.LU R10, [R1+0xb18] ;  /* 0x000b1800010a7983 */ /* 0x000ee80000300800 */
[----:B------:R-:W3:Y:S04]  /*a5000*/  LDL.LU R11, [R1+0xb1c] ;  /* 0x000b1c00010b7983 */ /* 0x000ee80000300800 */
[----:B0-----:R-:W4:Y:S04]  /*a5010*/  LDL.LU.64 R26, [R1+0x128] ;  /* 0x00012800011a7983 */ /* 0x001f280000300a00 */
[----:B----4-:R0:W-:Y:S04]  /*a5020*/  STL.64 [R1+0xc988], R26 ;  /* 0x00c9881a01007387 */ /* 0x0101e80000100a00 */
[----:B0-----:R-:W4:Y:S04]  /*a5030*/  LDL.LU.64 R26, [R1+0x138] ;  /* 0x00013800011a7983 */ /* 0x001f280000300a00 */
[----:B----4-:R0:W-:Y:S04]  /*a5040*/  STL.64 [R1+0xc9a0], R26 ;  /* 0x00c9a01a01007387 */ /* 0x0101e80000100a00 */
[----:B0-----:R-:W4:Y:S04]  /*a5050*/  LDL.LU.64 R26, [R1+0x148] ;  /* 0x00014800011a7983 */ /* 0x001f280000300a00 */
        /* <DEDUP_REMOVED lines=34> */
[----:B------:R-:W3:Y:S04]  /*a5280*/  LDL.LU.64 R14, [R1+0xf8] ;  /* 0x0000f800010e7983 */ /* 0x000ee80000300a00 */
[----:B------:R-:W3:Y:S04]  /*a5290*/  LDL.LU.64 R6, [R1+0xe8] ;  /* 0x0000e80001067983 */ /* 0x000ee80000300a00 */
[----:B------:R-:W-:Y:S04]  /*a52a0*/  STL [R1+0xc6d4], R29 ;  /* 0x00c6d41d01007387 */ /* 0x000fe80000100800 */
[----:B------:R-:W-:Y:S01]  /*a52b0*/  STL [R1+0xc6d0], R3 ;  /* 0x00c6d00301007387 */ /* 0x000fe20000100800 */
        /* <DEDUP_REMOVED lines=52> */
[----:B------:R-:W4:Y:S04]  /*a5600*/  LDL.LU.64 R26, [R1+0xc940] ;  /* 0x00c94000011a7983 */ /* 0x000f280000300a00 */
[----:B------:R-:W4:Y:S01]  /*a5610*/  LDL.LU R24, [R1+0xc938] ;  /* 0x00c9380001187983 */ /* 0x000f220000300800 */
[----:B---3--:R-:W-:Y:S03]  /*a5620*/  HMMA.16816.F32.BF16 R20, R16, R14, R20 ;  /* 0x0000000e1014723c */ /* 0x008fe60000041814 */
[----:B------:R-:W-:Y:S01]  /*a5630*/  STL [R1+0xc700], R25 ;  /* 0x00c7001901007387 */ /* 0x000fe20000100800 */
[----:B------:R-:W-:-:S02]  /*a5640*/  IMAD.MOV.U32 R0, RZ, RZ, R15 ;  /* 0x000000ffff007224 */ /* 0x000fc400078e000f */
[----:B------:R-:W-:Y:S02]  /*a5650*/  IMAD.MOV.U32 R29, RZ, RZ, R14 ;  /* 0x000000ffff1d7224 */ /* 0x000fe400078e000e */
[C---:B--2---:R-:W-:Y:S01]  /*a5660*/  HMMA.16816.F32.BF16 R8, R16.reuse, R6, R8 ;  /* 0x000000061008723c */ /* 0x044fe20000041808 */
[----:B----4-:R-:W-:Y:S04]  /*a5670*/  STL.64 [R1+0xc930], R26 ;  /* 0x00c9301a01007387 */ /* 0x010fe80000100a00 */
[----:B------:R-:W-:Y:S04]  /*a5680*/  STL [R1+0xc928], R24 ;  /* 0x00c9281801007387 */ /* 0x000fe80000100800 */
[----:B------:R-:W-:Y:S04]  /*a5690*/  STL [R1+0xc6fc], R28 ;  /* 0x00c6fc1c01007387 */ /* 0x000fe80000100800 */
[----:B------:R0:W-:Y:S04]  /*a56a0*/  STL.64 [R1+0xb20], R20 ;  /* 0x000b201401007387 */ /* 0x0001e80000100a00 */
[----:B------:R1:W-:Y:S04]  /*a56b0*/  STL.64 [R1+0xb28], R22 ;  /* 0x000b281601007387 */ /* 0x0003e80000100a00 */
[----:B------:R-:W-:Y:S04]  /*a56c0*/  STL [R1+0xc708], R0 ;  /* 0x00c7080001007387 */ /* 0x000fe80000100800 */
[----:B------:R-:W-:Y:S04]  /*a56d0*/  STL [R1+0xc704], R29 ;  /* 0x00c7041d01007387 */ /* 0x000fe80000100800 */
[----:B------:R-:W-:Y:S04]  /*a56e0*/  STL.64 [R1+0xb10], R8 ;  /* 0x000b100801007387 */ /* 0x000fe80000100a00 */
[----:B------:R-:W-:Y:S04]  /*a56f0*/  STL.64 [R1+0xb18], R10 ;  /* 0x000b180a01007387 */ /* 0x000fe80000100a00 */
[----:B0-----:R-:W2:Y:S04]  /*a5700*/  LDL.LU R20, [R1+0xab0] ;  /* 0x000ab00001147983 */ /* 0x001ea80000300800 */
[----:B------:R-:W2:Y:S04]  /*a5710*/  LDL.LU R21, [R1+0xab4] ;  /* 0x000ab40001157983 */ /* 0x000ea80000300800 */
[----:B-1----:R-:W3:Y:S04]  /*a5720*/  LDL.LU R22, [R1+0xab8] ;  /* 0x000ab80001167983 */ /* 0x002ee80000300800 */
[----:B------:R-:W3:Y:S04]  /*a5730*/  LDL.LU R23, [R1+0xabc] ;  /* 0x000abc0001177983 */ /* 0x000ee80000300800 */
[----:B------:R-:W4:Y:S04]  /*a5740*/  LDL.LU R24, [R1+0xb00] ;  /* 0x000b000001187983 */ /* 0x000f280000300800 */
[----:B------:R-:W4:Y:S04]  /*a5750*/  LDL.LU R25, [R1+0xb04] ;  /* 0x000b040001197983 */ /* 0x000f280000300800 */
[----:B------:R-:W4:Y:S04]  /*a5760*/  LDL.LU R26, [R1+0xb08] ;  /* 0x000b0800011a7983 */ /* 0x000f280000300800 */
[----:B------:R-:W4:Y:S04]  /*a5770*/  LDL.LU R27, [R1+0xb0c] ;  /* 0x000b0c00011b7983 */ /* 0x000f280000300800 */
[----:B---3--:R0:W-:Y:S04]  /*a5780*/  STL.64 [R1+0xc8c8], R22 ;  /* 0x00c8c81601007387 */ /* 0x0081e80000100a00 */
[----:B--2---:R-:W-:Y:S04]  /*a5790*/  STL.64 [R1+0xc8c0], R20 ;  /* 0x00c8c01401007387 */ /* 0x004fe80000100a00 */
[----:B0-----:R-:W2:Y:S04]  /*a57a0*/  LDL.LU.64 R22, [R1+0x98] ;  /* 0x0000980001167983 */ /* 0x001ea80000300a00 */
[----:B--2---:R0:W-:Y:S04]  /*a57b0*/  STL.64 [R1+0xc8d8], R22 ;  /* 0x00c8d81601007387 */ /* 0x0041e80000100a00 */
[----:B0-----:R-:W2:Y:S04]  /*a57c0*/  LDL.LU.64 R22, [R1+0xa8] ;  /* 0x0000a80001167983 */ /* 0x001ea80000300a00 */
[----:B--2---:R0:W-:Y:S04]  /*a57d0*/  STL.64 [R1+0xc8f0], R22 ;  /* 0x00c8f01601007387 */ /* 0x0041e80000100a00 */
[----:B0-----:R-:W2:Y:S04]  /*a57e0*/  LDL.LU.64 R22, [R1+0xb8] ;  /* 0x0000b80001167983 */ /* 0x001ea80000300a00 */
[----:B--2---:R0:W-:Y:S04]  /*a57f0*/  STL.64 [R1+0xc908], R22 ;  /* 0x00c9081601007387 */ /* 0x0041e80000100a00 */
[----:B0-----:R-:W2:Y:S04]  /*a5800*/  LDL.LU.64 R22, [R1+0xc8] ;  /* 0x0000c80001167983 */ /* 0x001ea80000300a00 */
[----:B--2---:R0:W-:Y:S04]  /*a5810*/  STL.64 [R1+0xc920], R22 ;  /* 0x00c9201601007387 */ /* 0x0041e80000100a00 */
[----:B0-----:R-:W4:Y:S04]  /*a5820*/  LDL.LU.64 R22, [R1+0xd8] ;  /* 0x0000d80001167983 */ /* 0x001f280000300a00 */
[----:B------:R-:W2:Y:S04]  /*a5830*/  LDL.LU.64 R14, [R1+0x88] ;  /* 0x00008800010e7983 */ /* 0x000ea80000300a00 */
[----:B--2---:R0:W-:Y:S04]  /*a5840*/  STL.64 [R1+0xc8d0], R14 ;  /* 0x00c8d00e01007387 */ /* 0x0041e80000100a00 */
[----:B------:R-:W2:Y:S04]  /*a5850*/  LDL.LU R12, [R1+0xac0] ;  /* 0x000ac000010c7983 */ /* 0x000ea80000300800 */
[----:B------:R-:W2:Y:S04]  /*a5860*/  LDL.LU R13, [R1+0xac4] ;  /* 0x000ac400010d7983 */ /* 0x000ea80000300800 */
[----:B0-----:R-:W3:Y:S04]  /*a5870*/  LDL.LU R14, [R1+0xac8] ;  /* 0x000ac800010e7983 */ /* 0x001ee80000300800 */
        /* <DEDUP_REMOVED lines=13> */
[----:B------:R-:W3:Y:S01]  /*a5950*/  LDL.LU R15, [R1+0xaec] ;  /* 0x000aec00010f7983 */ /* 0x000ee20000300800 */
[----:B------:R-:W-:-:S02]  /*a5960*/  IMAD.MOV.U32 R3, RZ, RZ, R7 ;  /* 0x000000ffff037224 */ /* 0x000fc400078e0007 */
        /* <DEDUP_REMOVED lines=13> */
[----:B------:R-:W-:Y:S04]  /*a5a40*/  STL [R1+0xc710], R3 ;  /* 0x00c7100301007387 */ /* 0x000fe80000100800 */
[----:B------:R-:W-:Y:S04]  /*a5a50*/  STL [R1+0xc70c], R2 ;  /* 0x00c70c0201007387 */ /* 0x000fe80000100800 */
[----:B------:R0:W-:Y:S04]  /*a5a60*/  STL.64 [R1+0xb00], R24 ;  /* 0x000b001801007387 */ /* 0x0001e80000100a00 */
[----:B------:R1:W-:Y:S01]  /*a5a70*/  STL.64 [R1+0xb08], R26 ;  /* 0x000b081a01007387 */ /* 0x0003e20000100a00 */
[----:B0-----:R-:W-:-:S03]  /*a5a80*/  IMAD.MOV.U32 R25, RZ, RZ, R22 ;  /* 0x000000ffff197224 */ /* 0x001fc600078e0016 */
[----:B-1----:R-:W4:Y:S04]  /*a5a90*/  LDL.LU.64 R26, [R1+0xc930] ;  /* 0x00c93000011a7983 */ /* 0x002f280000300a00 */
[----:B------:R-:W2:Y:S04]  /*a5aa0*/  LDL.LU R24, [R1+0xc928] ;  /* 0x00c9280001187983 */ /* 0x000ea80000300800 */
        /* <DEDUP_REMOVED lines=44> */
[----:B------:R-:W2:Y:S01]  /*a5d70*/  LDL.LU.64 R20, [R1+0xc8c0] ;  /* 0x00c8c00001147983 */ /* 0x000ea20000300a00 */
[C---:B---3--:R-:W-:Y:S03]  /*a5d80*/  HMMA.16816.F32.BF16 R8, R16.reuse, R6, R8 ;  /* 0x000000061008723c */ /* 0x048fe60000041808 */
        /* <DEDUP_REMOVED lines=8> */
[----:B------:R-:W-:Y:S04]  /*a5e10*/  STL [R1+0xc740], R3 ;  /* 0x00c7400301007387 */ /* 0x000fe80000100800 */
[----:B------:R-:W-:Y:S04]  /*a5e20*/  STL [R1+0xc73c], R2 ;  /* 0x00c73c0201007387 */ /* 0x000fe80000100800 */
[----:B------:R-:W-:Y:S04]  /*a5e30*/  STL.64 [R1+0xaa0], R8 ;  /* 0x000aa00801007387 */ /* 0x000fe80000100a00 */
[----:B------:R1:W-:Y:S04]  /*a5e40*/  STL.64 [R1+0xaa8], R10 ;  /* 0x000aa80a01007387 */ /* 0x0003e80000100a00 */
[----:B0-----:R-:W2:Y:S04]  /*a5e50*/  LDL.LU.64 R22, [R1+0x18] ;  /* 0x0000180001167983 */ /* 0x001ea80000300a00 */
[----:B--2---:R0:W-:Y:S04]  /*a5e60*/  STL.64 [R1+0xc858], R22 ;  /* 0x00c8581601007387 */ /* 0x0041e80000100a00 */
[----:B------:R-:W2:Y:S04]  /*a5e70*/  LDL.LU R12, [R1+0xa30] ;  /* 0x000a3000010c7983 */ /* 0x000ea80000300800 */
[----:B------:R-:W2:Y:S04]  /*a5e80*/  LDL.LU R13, [R1+0xa34] ;  /* 0x000a3400010d7983 */ /* 0x000ea80000300800 */
[----:B------:R-:W3:Y:S04]  /*a5e90*/  LDL.LU R14, [R1+0xa38] ;  /* 0x000a3800010e7983 */ /* 0x000ee80000300800 */
[----:B------:R-:W3:Y:S04]  /*a5ea0*/  LDL.LU R15, [R1+0xa3c] ;  /* 0x000a3c00010f7983 */ /* 0x000ee80000300800 */
[----:B-1----:R-:W2:Y:S04]  /*a5eb0*/  LDL.LU.64 R10, [R1+0x68] ;  /* 0x00006800010a7983 */ /* 0x002ea80000300a00 */
[----:B0-----:R-:W2:Y:S04]  /*a5ec0*/  LDL.LU.64 R22, [R1+0x28] ;  /* 0x0000280001167983 */ /* 0x001ea80000300a00 */
[----:B--2---:R0:W-:Y:S04]  /*a5ed0*/  STL.64 [R1+0xc870], R22 ;  /* 0x00c8701601007387 */ /* 0x0041e80000100a00 */
[----:B0-----:R-:W2:Y:S04]  /*a5ee0*/  LDL.LU.64 R22, [R1+0x38] ;  /* 0x0000380001167983 */ /* 0x001ea80000300a00 */
[----:B--2---:R0:W-:Y:S04]  /*a5ef0*/  STL.64 [R1+0xc888], R22 ;  /* 0x00c8881601007387 */ /* 0x0041e80000100a00 */
[----:B0-----:R-:W2:Y:S04]  /*a5f00*/  LDL.LU.64 R22, [R1+0x48] ;  /* 0x0000480001167983 */ /* 0x001ea80000300a00 */
[----:B--2---:R-:W-:Y:S04]  /*a5f10*/  STL.64 [R1+0xc8a0], R22 ;  /* 0x00c8a01601007387 */ /* 0x004fe80000100a00 */
[----:B---3--:R-:W-:Y:S04]  /*a5f20*/  STL.64 [R1+0xc850], R14 ;  /* 0x00c8500e01007387 */ /* 0x008fe80000100a00 */
[----:B------:R0:W-:Y:S04]  /*a5f30*/  STL.64 [R1+0xc848], R12 ;  /* 0x00c8480c01007387 */ /* 0x0001e80000100a00 */
[----:B0-----:R-:W2:Y:S04]  /*a5f40*/  LDL.LU R12, [R1+0xa40] ;  /* 0x000a4000010c7983 */ /* 0x001ea80000300800 */
[----:B------:R-:W2:Y:S04]  /*a5f50*/  LDL.LU R13, [R1+0xa44] ;  /* 0x000a4400010d7983 */ /* 0x000ea80000300800 */
[----:B------:R-:W3:Y:S04]  /*a5f60*/  LDL.LU R14, [R1+0xa48] ;  /* 0x000a4800010e7983 */ /* 0x000ee80000300800 */
[----:B------:R-:W3:Y:S04]  /*a5f70*/  LDL.LU R15, [R1+0xa4c] ;  /* 0x000a4c00010f7983 */ /* 0x000ee80000300800 */
[----:B------:R-:W2:Y:S04]  /*a5f80*/  LDL.LU.64 R22, [R1+0x58] ;  /* 0x0000580001167983 */ /* 0x000ea80000300a00 */
[----:B--2---:R0:W-:Y:S04]  /*a5f90*/  STL.64 [R1+0xc8b8], R22 ;  /* 0x00c8b81601007387 */ /* 0x0041e80000100a00 */
[----:B------:R-:W2:Y:S04]  /*a5fa0*/  LDL.LU R20, [R1+0xa90] ;  /* 0x000a900001147983 */ /* 0x000ea80000300800 */
[----:B------:R-:W2:Y:S04]  /*a5fb0*/  LDL.LU R21, [R1+0xa94] ;  /* 0x000a940001157983 */ /* 0x000ea80000300800 */
[----:B0-----:R-:W2:Y:S04]  /*a5fc0*/  LDL.LU R22, [R1+0xa98] ;  /* 0x000a980001167983 */ /* 0x001ea80000300800 */
[----:B------:R-:W2:Y:S04]  /*a5fd0*/  LDL.LU R23, [R1+0xa9c] ;  /* 0x000a9c0001177983 */ /* 0x000ea80000300800 */
        /* <DEDUP_REMOVED lines=12> */
[----:B------:R-:W-:Y:S03]  /*a60a0*/  HMMA.16816.F32.BF16 R20, R16, R10, R20 ;  /* 0x0000000a1014723c */ /* 0x000fe60000041814 */
[----:B---3--:R-:W-:Y:S04]  /*a60b0*/  STL.64 [R1+0xc898], R14 ;  /* 0x00c8980e01007387 */ /* 0x008fe80000100a00 */
[----:B--2---:R0:W-:Y:S04]  /*a60c0*/  STL.64 [R1+0xc890], R12 ;  /* 0x00c8900c01007387 */ /* 0x0041e80000100a00 */
[----:B0-----:R-:W2:Y:S04]  /*a60d0*/  LDL.LU R12, [R1+0xa70] ;  /* 0x000a7000010c7983 */ /* 0x001ea80000300800 */
[----:B------:R-:W2:Y:S04]  /*a60e0*/  LDL.LU R13, [R1+0xa74] ;  /* 0x000a7400010d7983 */ /* 0x000ea80000300800 */
[----:B------:R-:W3:Y:S04]  /*a60f0*/  LDL.LU R14, [R1+0xa78] ;  /* 0x000a7800010e7983 */ /* 0x000ee80000300800 */
[----:B------:R-:W3:Y:S01]  /*a6100*/  LDL.LU R15, [R1+0xa7c] ;  /* 0x000a7c00010f7983 */ /* 0x000ee20000300800 */
[----:B------:R-:W-:-:S02]  /*a6110*/  IMAD.MOV.U32 R28, RZ, RZ, R7 ;  /* 0x000000ffff1c7224 */ /* 0x000fc400078e0007 */
[----:B------:R-:W-:Y:S01]  /*a6120*/  IMAD.MOV.U32 R25, RZ, RZ, R6 ;  /* 0x000000ffff197224 */ /* 0x000fe200078e0006 */
[----:B---3--:R-:W-:Y:S04]  /*a6130*/  STL.64 [R1+0xc8b0], R14 ;  /* 0x00c8b00e01007387 */ /* 0x008fe80000100a00 */
[----:B--2---:R0:W-:Y:S04]  /*a6140*/  STL.64 [R1+0xc8a8], R12 ;  /* 0x00c8a80c01007387 */ /* 0x0041e80000100a00 */
[----:B0-----:R-:W2:Y:S04]  /*a6150*/  LDL.LU R12, [R1+0xa80] ;  /* 0x000a8000010c7983 */ /* 0x001ea80000300800 */
[----:B------:R-:W2:Y:S04]  /*a6160*/  LDL.LU R13, [R1+0xa84] ;  /* 0x000a8400010d7983 */ /* 0x000ea80000300800 */
[----:B------:R-:W2:Y:S04]  /*a6170*/  LDL.LU R14, [R1+0xa88] ;  /* 0x000a8800010e7983 */ /* 0x000ea80000300800 */
[----:B------:R-:W2:Y:S04]  /*a6180*/  LDL.LU R15, [R1+0xa8c] ;  /* 0x000a8c00010f7983 */ /* 0x000ea80000300800 */
[----:B------:R-:W3:Y:S04]  /*a6190*/  LDL.LU.64 R6, [R1+0x8] ;  /* 0x0000080001067983 */ /* 0x000ee80000300a00 */
[----:B------:R-:W-:Y:S04]  /*a61a0*/  STL [R1+0xc748], R28 ;  /* 0x00c7481c01007387 */ /* 0x000fe80000100800 */
[----:B------:R-:W-:Y:S04]  /*a61b0*/  STL [R1+0xc744], R25 ;  /* 0x00c7441901007387 */ /* 0x000fe80000100800 */
[----:B------:R-:W-:Y:S04]  /*a61c0*/  STL.64 [R1+0xa90], R20 ;  /* 0x000a901401007387 */ /* 0x000fe80000100a00 */
[----:B------:R0:W-:Y:S04]  /*a61d0*/  STL.64 [R1+0xa98], R22 ;  /* 0x000a981601007387 */ /* 0x0001e80000100a00 */
[----:B0-----:R-:W2:Y:S01]  /*a61e0*/  LDL.LU.64 R22, [R1+0xc8b8] ;  /* 0x00c8b80001167983 */ /* 0x001ea20000300a00 */
[----:B------:R-:W-:-:S02]  /*a61f0*/  IMAD.MOV.U32 R29, RZ, RZ, R11 ;  /* 0x000000ffff1d7224 */ /* 0x000fc400078e000b */
[----:B------:R-:W-:Y:S01]  /*a6200*/  IMAD.MOV.U32 R0, RZ, RZ, R10 ;  /* 0x000000ffff007224 */ /* 0x000fe200078e000a */
[----:B------:R-:W4:Y:S04]  /*a6210*/  LDL.LU R8, [R1+0xa20] ;  /* 0x000a200001087983 */ /* 0x000f280000300800 */
[----:B------:R-:W4:Y:S04]  /*a6220*/  LDL.LU R9, [R1+0xa24] ;  /* 0x000a240001097983 */ /* 0x000f280000300800 */
[----:B------:R-:W4:Y:S04]  /*a6230*/  LDL.LU R10, [R1+0xa28] ;  /* 0x000a2800010a7983 */ /* 0x000f280000300800 */
[----:B------:R-:W4:Y:S04]  /*a6240*/  LDL.LU R11, [R1+0xa2c] ;  /* 0x000a2c00010b7983 */ /* 0x000f280000300800 */
        /* <DEDUP_REMOVED lines=52> */
[----:B------:R-:W4:Y:S01]  /*a6590*/  LDL.LU.64 R20, [R1+0xc838] ;  /* 0x00c8380001147983 */ /* 0x000f220000300a00 */
[----:B---3--:R-:W-:Y:S02]  /*a65a0*/  IMAD.MOV.U32 R29, RZ, RZ, R6 ;  /* 0x000000ffff1d7224 */ /* 0x008fe400078e0006 */
[----:B------:R-:W-:Y:S01]  /*a65b0*/  IMAD.MOV.U32 R4, RZ, RZ, R7 ;  /* 0x000000ffff047224 */ /* 0x000fe200078e0007 */
[----:B--2---:R-:W-:-:S15]  /*a65c0*/  HMMA.16816.F32.BF16 R12, R16, R6, R12 ;  /* 0x00000006100c723c */ /* 0x004fde000004180c */
[----:B------:R-:W-:-:S04]  /*a65d0*/  NOP ;  /* 0x0000000000007918 */ /* 0x000fc80000000000 */
[----:B------:R-:W-:Y:S04]  /*a65e0*/  STL.64 [R1+0xa30], R12 ;  /* 0x000a300c01007387 */ /* 0x000fe80000100a00 */
[----:B------:R0:W-:Y:S04]  /*a65f0*/  STL.64 [R1+0xa38], R14 ;  /* 0x000a380e01007387 */ /* 0x0001e80000100a00 */
[----:B0-----:R-:W2:Y:S04]  /*a6600*/  LDL.LU.64 R14, [R1+0xc830] ;  /* 0x00c83000010e7983 */ /* 0x001ea80000300a00 */
[----:B------:R-:W3:Y:S04]  /*a6610*/  LDL.LU.64 R12, [R1+0xc828] ;  /* 0x00c82800010c7983 */ /* 0x000ee80000300a00 */
[----:B------:R-:W2:Y:S04]  /*a6620*/  LDL.LU.64 R6, [R1+0xc820] ;  /* 0x00c8200001067983 */ /* 0x000ea80000300a00 */
[----:B------:R-:W3:Y:S01]  /*a6630*/  LDL.LU R5, [R1+0xc818] ;  /* 0x00c8180001057983 */ /* 0x000ee20000300800 */
[----:B----4-:R-:W-:Y:S03]  /*a6640*/  HMMA.16816.F32.BF16 R8, R16, R26, R8 ;  /* 0x0000001a1008723c */ /* 0x010fe60000041808 */
[----:B--2---:R-:W-:Y:S04]  /*a6650*/  STL.64 [R1+0xc7e8], R6 ;  /* 0x00c7e80601007387 */ /* 0x004fe80000100a00 */
[----:B---3--:R0:W-:Y:S04]  /*a6660*/  STL.64 [R1+0xc7e0], R4 ;  /* 0x00c7e00401007387 */ /* 0x0081e80000100a00 */
[----:B0-----:R-:W2:Y:S04]  /*a6670*/  LDL.LU R4, [R1+0xa10] ;  /* 0x000a100001047983 */ /* 0x001ea80000300800 */
[----:B------:R-:W2:Y:S04]  /*a6680*/  LDL.LU R5, [R1+0xa14] ;  /* 0x000a140001057983 */ /* 0x000ea80000300800 */
[----:B------:R-:W2:Y:S04]  /*a6690*/  LDL.LU R6, [R1+0xa18] ;  /* 0x000a180001067983 */ /* 0x000ea80000300800 */
[----:B------:R-:W2:Y:S04]  /*a66a0*/  LDL.LU R7, [R1+0xa1c] ;  /* 0x000a1c0001077983 */ /* 0x000ea80000300800 */
[----:B------:R-:W-:Y:S04]  /*a66b0*/  STL.64 [R1+0xa20], R8 ;  /* 0x000a200801007387 */ /* 0x000fe80000100a00 */
[----:B------:R0:W-:Y:S04]  /*a66c0*/  STL.64 [R1+0xa28], R10 ;  /* 0x000a280a01007387 */ /* 0x0001e80000100a00 */
[----:B0-----:R-:W3:Y:S04]  /*a66d0*/  LDL.LU.64 R10, [R1+0xc810] ;  /* 0x00c81000010a7983 */ /* 0x001ee80000300a00 */
[----:B------:R-:W4:Y:S04]  /*a66e0*/  LDL.LU.64 R8, [R1+0xc808] ;  /* 0x00c8080001087983 */ /* 0x000f280000300a00 */
[----:B------:R-:W-:Y:S04]  /*a66f0*/  STL.64 [R1+0xc4c8], R26 ;  /* 0x00c4c81a01007387 */ /* 0x000fe80000100a00 */
[----:B------:R0:W-:Y:S04]  /*a6700*/  STL [R1+0xc4c0], R24 ;  /* 0x00c4c01801007387 */ /* 0x0001e80000100800 */
[----:B------:R1:W-:Y:S04]  /*a6710*/  STL [R1+0xc768], R25 ;  /* 0x00c7681901007387 */ /* 0x0003e80000100800 */
[----:B0-----:R-:W2:Y:S04]  /*a6720*/  LDL.LU R24, [R1+0x370] ;  /* 0x0003700001187983 */ /* 0x001ea80000300800 */
[----:B-1----:R-:W2:Y:S04]  /*a6730*/  LDL.LU R25, [R1+0x374] ;  /* 0x0003740001197983 */ /* 0x002ea80000300800 */
[----:B------:R-:W2:Y:S04]  /*a6740*/  LDL.LU R26, [R1+0x378] ;  /* 0x00037800011a7983 */ /* 0x000ea80000300800 */
[----:B------:R-:W2:Y:S04]  /*a6750*/  LDL.LU R27, [R1+0x37c] ;  /* 0x00037c00011b7983 */ /* 0x000ea80000300800 */
[----:B--2---:R0:W-:Y:S04]  /*a6760*/  STL.64 [R1+0xc778], R26 ;  /* 0x00c7781a01007387 */ /* 0x0041e80000100a00 */
[----:B------:R-:W-:Y:S01]  /*a6770*/  STL.64 [R1+0xc770], R24 ;  /* 0x00c7701801007387 */ /* 0x000fe20000100a00 */
[----:B0-----:R-:W-:-:S02]  /*a6780*/  IMAD.MOV.U32 R26, RZ, RZ, R14 ;  /* 0x000000ffff1a7224 */ /* 0x001fc400078e000e */
[----:B------:R-:W-:Y:S01]  /*a6790*/  IMAD.MOV.U32 R27, RZ, RZ, R15 ;  /* 0x000000ffff1b7224 */ /* 0x000fe200078e000f */
[----:B------:R-:W2:Y:S04]  /*a67a0*/  LDL.LU R14, [R1+0xc804] ;  /* 0x00c80400010e7983 */ /* 0x000ea80000300800 */
[----:B------:R-:W2:Y:S04]  /*a67b0*/  LDL.LU R15, [R1+0xc800] ;  /* 0x00c80000010f7983 */ /* 0x000ea80000300800 */
[----:B------:R4:W-:Y:S02]  /*a67c0*/  STL.64 [R1+0xc788], R26 ;  /* 0x00c7881a01007387 */ /* 0x0009e40000100a00 */
[----:B----4-:R-:W-:-:S02]  /*a67d0*/  IMAD.MOV.U32 R26, RZ, RZ, R8 ;  /* 0x000000ffff1a7224 */ /* 0x010fc400078e0008 */
[----:B------:R-:W-:Y:S01]  /*a67e0*/  IMAD.MOV.U32 R27, RZ, RZ, R9 ;  /* 0x000000ffff1b7224 */ /* 0x000fe200078e0009 */
[----:B------:R-:W4:Y:S04]  /*a67f0*/  LDL.LU R8, [R1+0xc7fc] ;  /* 0x00c7fc0001087983 */ /* 0x000f280000300800 */
[----:B------:R-:W4:Y:S04]  /*a6800*/  LDL.LU R9, [R1+0xc7f8] ;  /* 0x00c7f80001097983 */ /* 0x000f280000300800 */
[----:B------:R0:W-:Y:S02]  /*a6810*/  STL.64 [R1+0xc7a0], R26 ;  /* 0x00c7a01a01007387 */ /* 0x0001e40000100a00 */
[----:B0-----:R-:W-:-:S02]  /*a6820*/  IMAD.MOV.U32 R26, RZ, RZ, R12 ;  /* 0x000000ffff1a7224 */ /* 0x001fc400078e000c */
[----:B------:R-:W-:Y:S01]  /*a6830*/  IMAD.MOV.U32 R27, RZ, RZ, R13 ;  /* 0x000000ffff1b7224 */ /* 0x000fe200078e000d */
[----:B------:R-:W3:Y:S04]  /*a6840*/  LDL.LU R12, [R1+0xc7f4] ;  /* 0x00c7f400010c7983 */ /* 0x000ee80000300800 */
[----:B------:R-:W3:Y:S04]  /*a6850*/  LDL.LU R13, [R1+0xc7f0] ;  /* 0x00c7f000010d7983 */ /* 0x000ee80000300800 */
[----:B------:R0:W-:Y:S02]  /*a6860*/  STL.64 [R1+0xc7b8], R26 ;  /* 0x00c7b81a01007387 */ /* 0x0001e40000100a00 */
[----:B0-----:R-:W-:-:S02]  /*a6870*/  IMAD.MOV.U32 R27, RZ, RZ, R22 ;  /* 0x000000ffff1b7224 */ /* 0x001fc400078e0016 */
[----:B------:R-:W-:Y:S01]  /*a6880*/  IMAD.MOV.U32 R26, RZ, RZ, R23 ;  /* 0x000000ffff1a7224 */ /* 0x000fe200078e0017 */
[----:B--2---:R-:W-:-:S15]  /*a6890*/  HMMA.16816.F32.BF16 R4, R16, R14, R4 ;  /* 0x0000000e1004723c */ /* 0x004fde0000041804 */
[----:B------:R-:W-:-:S04]  /*a68a0*/  NOP ;  /* 0x0000000000007918 */ /* 0x000fc80000000000 */
[----:B------:R0:W-:Y:S04]  /*a68b0*/  STL.64 [R1+0xa10], R4 ;  /* 0x000a100401007387 */ /* 0x0001e80000100a00 */
[----:B------:R1:W-:Y:S04]  /*a68c0*/  STL.64 [R1+0xa18], R6 ;  /* 0x000a180601007387 */ /* 0x0003e80000100a00 */
[----:B0-----:R-:W2:Y:S04]  /*a68d0*/  LDL.LU R4, [R1+0xa00] ;  /* 0x000a000001047983 */ /* 0x001ea80000300800 */
[----:B------:R-:W2:Y:S04]  /*a68e0*/  LDL.LU R5, [R1+0xa04] ;  /* 0x000a040001057983 */ /* 0x000ea80000300800 */
[----:B-1----:R-:W2:Y:S04]  /*a68f0*/  LDL.LU R6, [R1+0xa08] ;  /* 0x000a080001067983 */ /* 0x002ea80000300800 */
[----:B------:R-:W2:Y:S04]  /*a6900*/  LDL.LU R7, [R1+0xa0c] ;  /* 0x000a0c0001077983 */ /* 0x000ea80000300800 */
[----:B------:R0:W-:Y:S04]  /*a6910*/  STL.64 [R1+0xc4b8], R14 ;  /* 0x00c4b80e01007387 */ /* 0x0001e80000100a00 */
[----:B---3--:R1:W-:Y:S01]  /*a6920*/  STL.64 [R1+0xc4b0], R12 ;  /* 0x00c4b00c01007387 */ /* 0x0083e20000100a00 */
[----:B0-----:R-:W-:-:S02]  /*a6930*/  IMAD.MOV.U32 R14, RZ, RZ, R21 ;  /* 0x000000ffff0e7224 */ /* 0x001fc400078e0015 */
[----:B------:R-:W-:Y:S02]  /*a6940*/  IMAD.MOV.U32 R15, RZ, RZ, R20 ;  /* 0x000000ffff0f7224 */ /* 0x000fe400078e0014 */
[----:B------:R-:W3:Y:S04]  /*a6950*/  LDL.LU R20, [R1+0x540] ;  /* 0x0005400001147983 */ /* 0x000ee80000300800 */
[----:B------:R-:W3:Y:S04]  /*a6960*/  LDL.LU R21, [R1+0x544] ;  /* 0x0005440001157983 */ /* 0x000ee80000300800 */
[----:B------:R-:W3:Y:S04]  /*a6970*/  LDL.LU R22, [R1+0x548] ;  /* 0x0005480001167983 */ /* 0x000ee80000300800 */
[----:B------:R-:W3:Y:S04]  /*a6980*/  LDL.LU R23, [R1+0x54c] ;  /* 0x00054c0001177983 */ /* 0x000ee80000300800 */
[----:B------:R0:W-:Y:S04]  /*a6990*/  STL.64 [R1+0xc780], R14 ;  /* 0x00c7800e01007387 */ /* 0x0001e80000100a00 */
[----:B-1----:R-:W2:Y:S04]  /*a69a0*/  LDL.LU R12, [R1+0x380] ;  /* 0x00038000010c7983 */ /* 0x002ea80000300800 */
[----:B------:R-:W2:Y:S04]  /*a69b0*/  LDL.LU R13, [R1+0x384] ;  /* 0x00038400010d7983 */ /* 0x000ea80000300800 */
[----:B0-----:R-:W2:Y:S04]  /*a69c0*/  LDL.LU R14, [R1+0x388] ;  /* 0x00038800010e7983 */ /* 0x001ea80000300800 */
[----:B------:R-:W2:Y:S04]  /*a69d0*/  LDL.LU R15, [R1+0x38c] ;  /* 0x00038c00010f7983 */ /* 0x000ea80000300800 */
[----:B--2---:R-:W-:Y:S04]  /*a69e0*/  STL.64 [R1+0xc798], R14 ;  /* 0x00c7980e01007387 */ /* 0x004fe80000100a00 */
[----:B------:R0:W-:Y:S04]  /*a69f0*/  STL.64 [R1+0xc790], R12 ;  /* 0x00c7900c01007387 */ /* 0x0001e80000100a00 */
[----:B0-----:R-:W2:Y:S04]  /*a6a00*/  LDL.LU R12, [R1+0x390] ;  /* 0x00039000010c7983 */ /* 0x001ea80000300800 */
[----:B------:R-:W2:Y:S04]  /*a6a10*/  LDL.LU R13, [R1+0x394] ;  /* 0x00039400010d7983 */ /* 0x000ea80000300800 */
[----:B------:R-:W2:Y:S04]  /*a6a20*/  LDL.LU R14, [R1+0x398] ;  /* 0x00039800010e7983 */ /* 0x000ea80000300800 */
[----:B------:R-:W2:Y:S01]  /*a6a30*/  LDL.LU R15, [R1+0x39c] ;  /* 0x00039c00010f7983 */ /* 0x000ea20000300800 */
[C---:B------:R-:W-:Y:S03]  /*a6a40*/  HMMA.16816.F32.BF16 R4, R16.reuse, R10, R4 ;  /* 0x0000000a1004723c */ /* 0x040fe60000041804 */
[----:B--2---:R-:W-:Y:S04]  /*a6a50*/  STL.64 [R1+0xc7b0], R14 ;  /* 0x00c7b00e01007387 */ /* 0x004fe80000100a00 */
        /* <DEDUP_REMOVED lines=26> */
[----:B0-----:R-:W4:Y:S04]  /*a6c00*/  LDL.LU R18, [R1+0x178] ;  /* 0x0001780001127983 */ /* 0x001f280000300800 */
[----:B------:R-:W4:Y:S04]  /*a6c10*/  LDL.LU R19, [R1+0x17c] ;  /* 0x00017c0001137983 */ /* 0x000f280000300800 */
        /* <DEDUP_REMOVED lines=29> */
[----:B------:R-:W2:Y:S01]  /*a6df0*/  LDL.LU R25, [R1+0xc768] ;  /* 0x00c7680001197983 */ /* 0x000ea20000300800 */
[----:B------:R-:W-:-:S02]  /*a6e00*/  IMAD.MOV.U32 R26, RZ, RZ, R29 ;  /* 0x000000ffff1a7224 */ /* 0x000fc400078e001d */
[----:B------:R-:W-:-:S15]  /*a6e10*/  IMAD.MOV.U32 R27, RZ, RZ, R4 ;  /* 0x000000ffff1b7224 */ /* 0x000fde00078e0004 */
[----:B------:R-:W-:Y:S04]  /*a6e20*/  STL.64 [R1+0x370], R16 ;  /* 0x0003701001007387 */ /* 0x000fe80000100a00 */
[----:B------:R-:W-:Y:S04]  /*a6e30*/  STL.64 [R1+0x378], R18 ;  /* 0x0003781201007387 */ /* 0x000fe80000100a00 */
[----:B------:R-:W3:Y:S04]  /*a6e40*/  LDL.LU R29, [R1+0xc764] ;  /* 0x00c76400011d7983 */ /* 0x000ee80000300800 */
[----:B------:R-:W-:Y:S04]  /*a6e50*/  STL.64 [R1+0x360], R8 ;  /* 0x0003600801007387 */ /* 0x000fe80000100a00 */
[----:B------:R-:W-:Y:S04]  /*a6e60*/  STL.64 [R1+0x368], R10 ;  /* 0x0003680a01007387 */ /* 0x000fe80000100a00 */
[----:B------:R0:W-:Y:S04]  /*a6e70*/  STL.64 [R1+0xc4e0], R26 ;  /* 0x00c4e01a01007387 */ /* 0x0001e80000100a00 */
[----:B------:R-:W4:Y:S04]  /*a6e80*/  LDL.LU R4, [R1+0x200] ;  /* 0x0002000001047983 */ /* 0x000f280000300800 */
[----:B------:R-:W4:Y:S04]  /*a6e90*/  LDL.LU R5, [R1+0x204] ;  /* 0x0002040001057983 */ /* 0x000f280000300800 */
[----:B------:R-:W3:Y:S04]  /*a6ea0*/  LDL.LU R6, [R1+0x208] ;  /* 0x0002080001067983 */ /* 0x000ee80000300800 */
[----:B------:R-:W3:Y:S01]  /*a6eb0*/  LDL.LU R7, [R1+0x20c] ;  /* 0x00020c0001077983 */ /* 0x000ee20000300800 */
[----:B0-----:R-:W-:-:S02]  /*a6ec0*/  IMAD.MOV.U32 R27, RZ, RZ, R28 ;  /* 0x000000ffff1b7224 */ /* 0x001fc400078e001c */
[----:B--2---:R-:W-:Y:S01]  /*a6ed0*/  IMAD.MOV.U32 R26, RZ, RZ, R25 ;  /* 0x000000ffff1a7224 */ /* 0x004fe200078e0019 */
[----:B---3--:R-:W-:Y:S04]  /*a6ee0*/  STL.64 [R1+0xc4f0], R6 ;  /* 0x00c4f00601007387 */ /* 0x008fe80000100a00 */
[----:B----4-:R0:W-:Y:S04]  /*a6ef0*/  STL.64 [R1+0xc4e8], R4 ;  /* 0x00c4e80401007387 */ /* 0x0101e80000100a00 */
[----:B------:R-:W2:Y:S04]  /*a6f00*/  LDL.LU R25, [R1+0xc760] ;  /* 0x00c7600001197983 */ /* 0x000ea80000300800 */
[----:B------:R-:W3:Y:S04]  /*a6f10*/  LDL.LU R28, [R1+0xc75c] ;  /* 0x00c75c00011c7983 */ /* 0x000ee80000300800 */
[----:B------:R1:W-:Y:S04]  /*a6f20*/  STL.64 [R1+0xc4f8], R26 ;  /* 0x00c4f81a01007387 */ /* 0x0003e80000100a00 */
[----:B0-----:R-:W4:Y:S04]  /*a6f30*/  LDL.LU R4, [R1+0x210] ;  /* 0x0002100001047983 */ /* 0x001f280000300800 */
[----:B------:R-:W4:Y:S04]  /*a6f40*/  LDL.LU R5, [R1+0x214] ;  /* 0x0002140001057983 */ /* 0x000f280000300800 */
[----:B------:R-:W2:Y:S04]  /*a6f50*/  LDL.LU R6, [R1+0x218] ;  /* 0x0002180001067983 */ /* 0x000ea80000300800 */
[----:B------:R-:W2:Y:S01]  /*a6f60*/  LDL.LU R7, [R1+0x21c] ;  /* 0x00021c0001077983 */ /* 0x000ea20000300800 */
[----:B-1----:R-:W-:-:S02]  /*a6f70*/  IMAD.MOV.U32 R26, RZ, RZ, R2 ;  /* 0x000000ffff1a7224 */ /* 0x002fc400078e0002 */
[----:B------:R-:W-:Y:S01]  /*a6f80*/  IMAD.MOV.U32 R27, RZ, RZ, R3 ;  /* 0x000000ffff1b7224 */ /* 0x000fe200078e0003 */
[----:B--2---:R-:W-:Y:S04]  /*a6f90*/  STL.64 [R1+0xc508], R6 ;  /* 0x00c5080601007387 */ /* 0x004fe80000100a00 */
[----:B----4-:R0:W-:Y:S04]  /*a6fa0*/  STL.64 [R1+0xc500], R4 ;  /* 0x00c5000401007387 */ /* 0x0101e80000100a00 */
[----:B------:R-:W2:Y:S04]  /*a6fb0*/  LDL.LU R2, [R1+0xc758] ;  /* 0x00c7580001027983 */ /* 0x000ea80000300800 */
[----:B------:R-:W4:Y:S04]  /*a6fc0*/  LDL.LU R3, [R1+0xc754] ;  /* 0x00c7540001037983 */ /* 0x000f280000300800 */
[----:B------:R1:W-:Y:S04]  /*a6fd0*/  STL.64 [R1+0xc510], R26 ;  /* 0x00c5101a01007387 */ /* 0x0003e80000100a00 */
[----:B0-----:R-:W2:Y:S04]  /*a6fe0*/  LDL.LU R4, [R1+0x220] ;  /* 0x0002200001047983 */ /* 0x001ea80000300800 */
[----:B------:R-:W2:Y:S04]  /*a6ff0*/  LDL.LU R5, [R1+0x224] ;  /* 0x0002240001057983 */ /* 0x000ea80000300800 */
[----:B------:R-:W2:Y:S04]  /*a7000*/  LDL.LU R6, [R1+0x228] ;  /* 0x0002280001067983 */ /* 0x000ea80000300800 */
[----:B------:R-:W2:Y:S01]  /*a7010*/  LDL.LU R7, [R1+0x22c] ;  /* 0x00022c0001077983 */ /* 0x000ea20000300800 */
[----:B-1----:R-:W-:-:S02]  /*a7020*/  IMAD.MOV.U32 R26, RZ, RZ, R29 ;  /* 0x000000ffff1a7224 */ /* 0x002fc400078e001d */
[----:B------:R-:W-:Y:S01]  /*a7030*/  IMAD.MOV.U32 R27, RZ, RZ, R0 ;  /* 0x000000ffff1b7224 */ /* 0x000fe200078e0000 */
[----:B--2---:R-:W-:Y:S04]  /*a7040*/  STL.64 [R1+0xc520], R6 ;  /* 0x00c5200601007387 */ /* 0x004fe80000100a00 */
[----:B------:R-:W-:Y:S04]  /*a7050*/  STL.64 [R1+0xc518], R4 ;  /* 0x00c5180401007387 */ /* 0x000fe80000100a00 */
[----:B------:R-:W2:Y:S04]  /*a7060*/  LDL.LU R29, [R1+0xc750] ;  /* 0x00c75000011d7983 */ /* 0x000ea80000300800 */
[----:B------:R-:W2:Y:S04]  /*a7070*/  LDL.LU R0, [R1+0xc74c] ;  /* 0x00c74c0001007983 */ /* 0x000ea80000300800 */
[----:B------:R3:W-:Y:S02]  /*a7080*/  STL.64 [R1+0xc528], R26 ;  /* 0x00c5281a01007387 */ /* 0x0007e40000100a00 */
[----:B---3--:R-:W-:-:S02]  /*a7090*/  IMAD.MOV.U32 R26, RZ, RZ, R28 ;  /* 0x000000ffff1a7224 */ /* 0x008fc400078e001c */
[----:B------:R-:W-:Y:S01]  /*a70a0*/  IMAD.MOV.U32 R27, RZ, RZ, R25 ;  /* 0x000000ffff1b7224 */ /* 0x000fe200078e0019 */
[----:B------:R-:W3:Y:S04]  /*a70b0*/  LDL.LU R28, [R1+0xc748] ;  /* 0x00c74800011c7983 */ /* 0x000ee80000300800 */
[----:B------:R-:W2:Y:S04]  /*a70c0*/  LDL.LU R25, [R1+0xc744] ;  /* 0x00c7440001197983 */ /* 0x000ea80000300800 */
[----:B------:R4:W-:Y:S04]  /*a70d0*/  STL.64 [R1+0xc540], R26 ;  /* 0x00c5401a01007387 */ /* 0x0009e80000100a00 */
[----:B------:R-:W2:Y:S04]  /*a70e0*/  LDL.LU R4, [R1+0x230] ;  /* 0x0002300001047983 */ /* 0x000ea80000300800 */
        /* <DEDUP_REMOVED lines=100> */
[----:B------:R0:W-:Y:S02]  /*a7730*/  STL.64 [R1+0xc630], R26 ;  /* 0x00c6301a01007387 */ /* 0x0001e40000100a00 */
[----:B0-----:R-:W-:-:S02]  /*a7740*/  IMAD.MOV.U32 R26, RZ, RZ, R29 ;  /* 0x000000ffff1a7224 */ /* 0x001fc400078e001d */
[----:B------:R-:W-:Y:S01]  /*a7750*/  IMAD.MOV.U32 R27, RZ, RZ, R0 ;  /* 0x000000ffff1b7224 */ /* 0x000fe200078e0000 */
[----:B--2---:R-:W-:Y:S04]  /*a7760*/  STL.64 [R1+0xc5f8], R6 ;  /* 0x00c5f80601007387 */ /* 0x004fe80000100a00 */
[----:B------:R0:W-:Y:S04]  /*a7770*/  STL.64 [R1+0xc5f0], R4 ;  /* 0x00c5f00401007387 */ /* 0x0001e80000100a00 */
[----:B0-----:R-:W2:Y:S04]  /*a7780*/  LDL.LU R4, [R1+0x2c0] ;  /* 0x0002c00001047983 */ /* 0x001ea80000300800 */
[----:B------:R-:W2:Y:S04]  /*a7790*/  LDL.LU R5, [R1+0x2c4] ;  /* 0x0002c40001057983 */ /* 0x000ea80000300800 */
[----:B------:R-:W2:Y:S04]  /*a77a0*/  LDL.LU R6, [R1+0x2c8] ;  /* 0x0002c80001067983 */ /* 0x000ea80000300800 */
[----:B------:R-:W2:Y:S04]  /*a77b0*/  LDL.LU R7, [R1+0x2cc] ;  /* 0x0002cc0001077983 */ /* 0x000ea80000300800 */
[----:B------:R-:W2:Y:S04]  /*a77c0*/  LDL.LU R29, [R1+0xc6f0] ;  /* 0x00c6f000011d7983 */ /* 0x000ea80000300800 */
[----:B------:R-:W2:Y:S04]  /*a77d0*/  LDL.LU R0, [R1+0xc6ec] ;  /* 0x00c6ec0001007983 */ /* 0x000ea80000300800 */
[----:B------:R3:W-:Y:S02]  /*a77e0*/  STL.64 [R1+0xc648], R26 ;  /* 0x00c6481a01007387 */ /* 0x0007e40000100a00 */
[----:B---3--:R-:W-:-:S02]  /*a77f0*/  IMAD.MOV.U32 R26, RZ, RZ, R28 ;  /* 0x000000ffff1a7224 */ /* 0x008fc400078e001c */
[----:B------:R-:W-:Y:S01]  /*a7800*/  IMAD.MOV.U32 R27, RZ, RZ, R25 ;  /* 0x000000ffff1b7224 */ /* 0x000fe200078e0019 */
[----:B------:R-:W3:Y:S04]  /*a7810*/  LDL.LU R28, [R1+0xc6e8] ;  /* 0x00c6e800011c7983 */ /* 0x000ee80000300800 */
[----:B------:R-:W3:Y:S04]  /*a7820*/  LDL.LU R25, [R1+0xc6e4] ;  /* 0x00c6e40001197983 */ /* 0x000ee80000300800 */
[----:B------:R0:W-:Y:S02]  /*a7830*/  STL.64 [R1+0xc660], R26 ;  /* 0x00c6601a01007387 */ /* 0x0001e40000100a00 */
[----:B0-----:R-:W-:-:S02]  /*a7840*/  IMAD.MOV.U32 R26, RZ, RZ, R3 ;  /* 0x000000ffff1a7224 */ /* 0x001fc400078e0003 */
[----:B----4-:R-:W-:Y:S01]  /*a7850*/  IMAD.MOV.U32 R27, RZ, RZ, R2 ;  /* 0x000000ffff1b7224 */ /* 0x010fe200078e0002 */
[----:B--2---:R-:W-:Y:S04]  /*a7860*/  STL.64 [R1+0xc610], R6 ;  /* 0x00c6100601007387 */ /* 0x004fe80000100a00 */
[----:B------:R0:W-:Y:S01]  /*a7870*/  STL.64 [R1+0xc608], R4 ;  /* 0x00c6080401007387 */ /* 0x0001e20000100a00 */
[----:B------:R-:W-:Y:S02]  /*a7880*/  IMAD.MOV.U32 R18, RZ, RZ, R0 ;  /* 0x000000ffff127224 */ /* 0x000fe400078e0000 */
[----:B------:R-:W-:Y:S01]  /*a7890*/  IMAD.MOV.U32 R19, RZ, RZ, R29 ;  /* 0x000000ffff137224 */ /* 0x000fe200078e001d */
[----:B0-----:R-:W2:Y:S04]  /*a78a0*/  LDL.LU R4, [R1+0x2d0] ;  /* 0x0002d00001047983 */ /* 0x001ea80000300800 */
[----:B------:R-:W2:Y:S04]  /*a78b0*/  LDL.LU R5, [R1+0x2d4] ;  /* 0x0002d40001057983 */ /* 0x000ea80000300800 */
[----:B------:R-:W4:Y:S04]  /*a78c0*/  LDL.LU R6, [R1+0x2d8] ;  /* 0x0002d80001067983 */ /* 0x000f280000300800 */
[----:B------:R-:W4:Y:S04]  /*a78d0*/  LDL.LU R7, [R1+0x2dc] ;  /* 0x0002dc0001077983 */ /* 0x000f280000300800 */
[----:B------:R-:W2:Y:S04]  /*a78e0*/  LDL.LU R3, [R1+0xc6e0] ;  /* 0x00c6e00001037983 */ /* 0x000ea80000300800 */
[----:B------:R-:W4:Y:S04]  /*a78f0*/  LDL.LU R2, [R1+0xc6dc] ;  /* 0x00c6dc0001027983 */ /* 0x000f280000300800 */
[----:B------:R-:W-:Y:S04]  /*a7900*/  STL.64 [R1+0xc680], R26 ;  /* 0x00c6801a01007387 */ /* 0x000fe80000100a00 */
[----:B---3--:R0:W-:Y:S04]  /*a7910*/  STL [R1+0xc678], R25 ;  /* 0x00c6781901007387 */ /* 0x0081e80000100800 */
[----:B------:R-:W3:Y:S04]  /*a7920*/  LDL.LU R0, [R1+0xc6d8] ;  /* 0x00c6d80001007983 */ /* 0x000ee80000300800 */
[----:B------:R-:W3:Y:S04]  /*a7930*/  LDL.LU R29, [R1+0xc6d4] ;  /* 0x00c6d400011d7983 */ /* 0x000ee80000300800 */
[----:B------:R1:W-:Y:S04]  /*a7940*/  STL.64 [R1+0xc688], R18 ;  /* 0x00c6881201007387 */ /* 0x0003e80000100a00 */
[----:B------:R-:W3:Y:S04]  /*a7950*/  LDL.LU R24, [R1+0x320] ;  /* 0x0003200001187983 */ /* 0x000ee80000300800 */
[----:B0-----:R-:W3:Y:S04]  /*a7960*/  LDL.LU R25, [R1+0x324] ;  /* 0x0003240001197983 */ /* 0x001ee80000300800 */
[----:B------:R-:W3:Y:S04]  /*a7970*/  LDL.LU R26, [R1+0x328] ;  /* 0x00032800011a7983 */ /* 0x000ee80000300800 */
[----:B------:R-:W3:Y:S01]  /*a7980*/  LDL.LU R27, [R1+0x32c] ;  /* 0x00032c00011b7983 */ /* 0x000ee20000300800 */
[----:B-1----:R-:W-:-:S02]  /*a7990*/  IMAD.MOV.U32 R19, RZ, RZ, R28 ;  /* 0x000000ffff137224 */ /* 0x002fc400078e001c */
[----:B--2---:R-:W-:Y:S01]  /*a79a0*/  IMAD.MOV.U32 R18, RZ, RZ, R3 ;  /* 0x000000ffff127224 */ /* 0x004fe200078e0003 */
[----:B---3--:R-:W-:Y:S04]  /*a79b0*/  STL.64 [R1+0xc698], R26 ;  /* 0x00c6981a01007387 */ /* 0x008fe80000100a00 */
[----:B------:R0:W-:Y:S04]  /*a79c0*/  STL.64 [R1+0xc690], R24 ;  /* 0x00c6901801007387 */ /* 0x0001e80000100a00 */
[----:B------:R-:W2:Y:S04]  /*a79d0*/  LDL.LU R3, [R1+0xc6d0] ;  /* 0x00c6d00001037983 */ /* 0x000ea80000300800 */
[----:B------:R-:W3:Y:S04]  /*a79e0*/  LDL.LU R28, [R1+0xc6cc] ;  /* 0x00c6cc00011c7983 */ /* 0x000ee80000300800 */
[----:B------:R1:W-:Y:S04]  /*a79f0*/  STL.64 [R1+0xc6a0], R18 ;  /* 0x00c6a01201007387 */ /* 0x0003e80000100a00 */
[----:B0-----:R-:W3:Y:S04]  /*a7a00*/  LDL.LU R24, [R1+0x330] ;  /* 0x0003300001187983 */ /* 0x001ee80000300800 */
[----:B------:R-:W3:Y:S04]  /*a7a10*/  LDL.LU R25, [R1+0x334] ;  /* 0x0003340001197983 */ /* 0x000ee80000300800 */
[----:B------:R-:W3:Y:S04]  /*a7a20*/  LDL.LU R26, [R1+0x338] ;  /* 0x00033800011a7983 */ /* 0x000ee80000300800 */
[----:B------:R-:W3:Y:S01]  /*a7a30*/  LDL.LU R27, [R1+0x33c] ;  /* 0x00033c00011b7983 */ /* 0x000ee20000300800 */
[----:B-1----:R-:W-:-:S02]  /*a7a40*/  IMAD.MOV.U32 R18, RZ, RZ, R0 ;  /* 0x000000ffff127224 */ /* 0x002fc400078e0000 */
[----:B----4-:R-:W-:Y:S02]  /*a7a50*/  IMAD.MOV.U32 R19, RZ, RZ, R2 ;  /* 0x000000ffff137224 */ /* 0x010fe400078e0002 */
[----:B--2---:R-:W-:Y:S01]  /*a7a60*/  IMAD.MOV.U32 R10, RZ, RZ, R3 ;  /* 0x000000ffff0a7224 */ /* 0x004fe200078e0003 */
[----:B---3--:R-:W-:Y:S04]  /*a7a70*/  STL.64 [R1+0xc6b0], R26 ;  /* 0x00c6b01a01007387 */ /* 0x008fe80000100a00 */
[----:B------:R-:W-:Y:S04]  /*a7a80*/  STL.64 [R1+0xc6a8], R24 ;  /* 0x00c6a81801007387 */ /* 0x000fe80000100a00 */
[----:B------:R-:W2:Y:S04]  /*a7a90*/  LDL.LU R0, [R1+0xc6c8] ;  /* 0x00c6c80001007983 */ /* 0x000ea80000300800 */
[----:B------:R-:W3:Y:S04]  /*a7aa0*/  LDL.LU R2, [R1+0xc6c4] ;  /* 0x00c6c40001027983 */ /* 0x000ee80000300800 */
[----:B------:R0:W-:Y:S04]  /*a7ab0*/  STL.64 [R1+0xc6b8], R18 ;  /* 0x00c6b81201007387 */ /* 0x0001e80000100a00 */
[----:B------:R-:W4:Y:S04]  /*a7ac0*/  LDL.LU R3, [R1+0xc6c0] ;  /* 0x00c6c00001037983 */ /* 0x000f280000300800 */
[----:B------:R-:W2:Y:S04]  /*a7ad0*/  LDL.LU R16, [R1+0x350] ;  /* 0x0003500001107983 */ /* 0x000ea80000300800 */
[----:B------:R-:W2:Y:S04]  /*a7ae0*/  LDL.LU R17, [R1+0x354] ;  /* 0x0003540001117983 */ /* 0x000ea80000300800 */
[----:B0-----:R-:W2:Y:S04]  /*a7af0*/  LDL.LU R18, [R1+0x358] ;  /* 0x0003580001127983 */ /* 0x001ea80000300800 */
[----:B------:R-:W2:Y:S04]  /*a7b00*/  LDL.LU R19, [R1+0x35c] ;  /* 0x00035c0001137983 */ /* 0x000ea80000300800 */
[----:B------:R-:W2:Y:S04]  /*a7b10*/  LDL.LU R24, [R1+0x340] ;  /* 0x0003400001187983 */ /* 0x000ea80000300800 */
[----:B------:R-:W2:Y:S04]  /*a7b20*/  LDL.LU R25, [R1+0x344] ;  /* 0x0003440001197983 */ /* 0x000ea80000300800 */
[----:B------:R-:W2:Y:S04]  /*a7b30*/  LDL.LU R26, [R1+0x348] ;  /* 0x00034800011a7983 */ /* 0x000ea80000300800 */
[----:B------:R-:W2:Y:S04]  /*a7b40*/  LDL.LU R27, [R1+0x34c] ;  /* 0x00034c00011b7983 */ /* 0x000ea80000300800 */
        /* <DEDUP_REMOVED lines=18> */
[----:B------:R-:W-:-:S07]  /*a7c70*/  IMAD.MOV.U32 R11, RZ, RZ, R29 ;  /* 0x000000ffff0b7224 */ /* 0x000fce00078e001d */
[C---:B------:R-:W-:Y:S01]  /*a7c80*/  HMMA.16816.F32.BF16 R8, R20.reuse, R10, R16 ;  /* 0x0000000a1408723c */ /* 0x040fe20000041810 */
        /* <DEDUP_REMOVED lines=10> */
[----:B------:R-:W2:Y:S04]  /*a7d30*/  LDL.LU.64 R18, [R1+0xc6b8] ;  /* 0x00c6b80001127983 */ /* 0x000ea80000300a00 */
        /* <DEDUP_REMOVED lines=20> */
[----:B------:R-:W2:-:S13]  /*a7e80*/  LDL.LU R25, [R1+0xc678] ;  /* 0x00c6780001197983 */ /* 0x000e9a0000300800 */
[----:B------:R0:W-:Y:S04]  /*a7e90*/  STL.64 [R1+0x320], R16 ;  /* 0x0003201001007387 */ /* 0x0001e80000100a00 */
[----:B------:R2:W-:Y:S04]  /*a7ea0*/  STL.64 [R1+0x328], R18 ;  /* 0x0003281201007387 */ /* 0x0005e80000100a00 */
[----:B0-----:R-:W3:Y:S04]  /*a7eb0*/  LDL.LU R16, [R1+0x1c0] ;  /* 0x0001c00001107983 */ /* 0x001ee80000300800 */
[----:B------:R-:W3:Y:S01]  /*a7ec0*/  LDL.LU R17, [R1+0x1c4] ;  /* 0x0001c40001117983 */ /* 0x000ee20000300800 */
[----:B--2---:R-:W-:-:S02]  /*a7ed0*/  IMAD.MOV.U32 R19, RZ, RZ, R25 ;  /* 0x000000ffff137224 */ /* 0x004fc400078e0019 */
[----:B------:R-:W-:Y:S01]  /*a7ee0*/  HMMA.16816.F32.BF16 R24, R20, R26, R4 ;  /* 0x0000001a1418723c */ /* 0x000fe20000041804 */
[----:B------:R-:W2:Y:S04]  /*a7ef0*/  LDL.LU.64 R6, [R1+0xc670] ;  /* 0x00c6700001067983 */ /* 0x000ea80000300a00 */
[----:B------:R-:W2:-:S14]  /*a7f00*/  LDL.LU.64 R4, [R1+0xc668] ;  /* 0x00c6680001047983 */ /* 0x000e9c0000300a00 */
        /* <DEDUP_REMOVED lines=102> */
[----:B------:R-:W-:Y:S04]  /*a8570*/  STL.64 [R1+0x200], R24 ;  /* 0x0002001801007387 */ /* 0x000fe80000100a00 */
[----:B------:R0:W-:Y:S04]  /*a8580*/  STL.64 [R1+0x208], R26 ;  /* 0x0002081a01007387 */ /* 0x0001e80000100a00 */
[----:B0-----:R-:W2:Y:S04]  /*a8590*/  LDL.LU.64 R26, [R1+0xc4c8] ;  /* 0x00c4c800011a7983 */ /* 0x001ea80000300a00 */
[----:B------:R-:W3:Y:S01]  /*a85a0*/  LDL.LU R24, [R1+0xc4c0] ;  /* 0x00c4c00001187983 */ /* 0x000ee20000300800 */
[----:B--2---:R-:W-:-:S15]  /*a85b0*/  HMMA.16816.F32.BF16 R12, R20, R26, R12 ;  /* 0x0000001a140c723c */ /* 0x004fde000004180c */
[----:B------:R-:W-:-:S04]  /*a85c0*/  NOP ;  /* 0x0000000000007918 */ /* 0x000fc80000000000 */
[----:B------:R-:W-:Y:S04]  /*a85d0*/  STL.64 [R1+0x1f0], R12 ;  /* 0x0001f00c01007387 */ /* 0x000fe80000100a00 */
[----:B------:R0:W-:Y:S04]  /*a85e0*/  STL.64 [R1+0x1f8], R14 ;  /* 0x0001f80e01007387 */ /* 0x0001e80000100a00 */
[----:B0-----:R-:W3:Y:S04]  /*a85f0*/  LDL.LU.64 R14, [R1+0xc4b8] ;  /* 0x00c4b800010e7983 */ /* 0x001ee80000300a00 */
[----:B------:R-:W2:Y:S01]  /*a8600*/  LDL.LU.64 R12, [R1+0xc4b0] ;  /* 0x00c4b000010c7983 */ /* 0x000ea20000300a00 */
[----:B---3--:R-:W-:-:S15]  /*a8610*/  HMMA.16816.F32.BF16 R8, R20, R14, R8 ;  /* 0x0000000e1408723c */ /* 0x008fde0000041808 */
[----:B------:R-:W-:-:S04]  /*a8620*/  NOP ;  /* 0x0000000000007918 */ /* 0x000fc80000000000 */
[----:B------:R-:W-:Y:S04]  /*a8630*/  STL.64 [R1+0x1e0], R8 ;  /* 0x0001e00801007387 */ /* 0x000fe80000100a00 */
[----:B------:R0:W-:Y:S04]  /*a8640*/  STL.64 [R1+0x1e8], R10 ;  /* 0x0001e80a01007387 */ /* 0x0001e80000100a00 */
[----:B0-----:R-:W3:Y:S01]  /*a8650*/  LDL.LU.64 R10, [R1+0xc4a8] ;  /* 0x00c4a800010a7983 */ /* 0x001ee20000300a00 */
[----:B----4-:R-:W-:Y:S02]  /*a8660*/  IMAD.MOV.U32 R25, RZ, RZ, R3 ;  /* 0x000000ffff197224 */ /* 0x010fe400078e0003 */
[----:B------:R-:W0:Y:S01]  /*a8670*/  S2R R3, SR_TID.X ;  /* 0x0000000000037919 */ /* 0x000e220000002100 */
[----:B------:R-:W-:-:S02]  /*a8680*/  IMAD.MOV.U32 R26, RZ, RZ, R2 ;  /* 0x000000ffff1a7224 */ /* 0x000fc400078e0002 */
[----:B------:R-:W-:Y:S02]  /*a8690*/  IMAD.MOV.U32 R27, RZ, RZ, R0 ;  /* 0x000000ffff1b7224 */ /* 0x000fe400078e0000 */
[----:B------:R-:W-:Y:S01]  /*a86a0*/  IMAD.MOV.U32 R18, RZ, RZ, R28 ;  /* 0x000000ffff127224 */ /* 0x000fe200078e001c */
[----:B------:R-:W4:Y:S06]  /*a86b0*/  LDL.LU.64 R8, [R1+0xc4a0] ;  /* 0x00c4a00001087983 */ /* 0x000f2c0000300a00 */
[----:B------:R-:W-:Y:S01]  /*a86c0*/  HMMA.16816.F32.BF16 R16, R20, R6, R16 ;  /* 0x000000061410723c */ /* 0x000fe20000041810 */
[----:B0-----:R-:W-:-:S05]  /*a86d0*/  LOP3.LUT R28, R3, 0x7, RZ, 0xc0, !PT ;  /* 0x00000007031c7812 */ /* 0x001fca00078ec0ff */
[----:B------:R-:W-:Y:S02]  /*a86e0*/  IMAD R28, R28, 0x110, RZ ;  /* 0x000001101c1c7824 */ /* 0x000fe400078e02ff */
[----:B---3--:R-:W-:-:S15]  /*a86f0*/  HMMA.16816.F32.BF16 R24, R20, R10, R24 ;  /* 0x0000000a1418723c */ /* 0x008fde0000041818 */
[----:B------:R-:W-:-:S04]  /*a8700*/  NOP ;  /* 0x0000000000007918 */ /* 0x000fc80000000000 */
[----:B------:R0:W-:Y:S02]  /*a8710*/  STL.64 [R1+0x1d0], R24 ;  /* 0x0001d01801007387 */ /* 0x0001e40000100a00 */
[C---:B0-----:R-:W-:Y:S02]  /*a8720*/  IMAD.SHL.U32 R25, R3.reuse, 0x2, RZ ;  /* 0x0000000203197824 */ /* 0x041fe400078e00ff */
[----:B------:R-:W-:-:S03]  /*a8730*/  IMAD.SHL.U32 R24, R3, 0x40, RZ ;  /* 0x0000004003187824 */ /* 0x000fc600078e00ff */
[----:B------:R-:W-:-:S04]  /*a8740*/  LOP3.LUT R4, R28, 0x30, R25, 0x78, !PT ;  /* 0x000000301c047812 */ /* 0x000fc800078e7819 */
[----:B------:R-:W-:-:S04]  /*a8750*/  LOP3.LUT R4, R4, 0x800, R24, 0xf8, !PT ;  /* 0x0000080004047812 */ /* 0x000fc800078ef818 */
[----:B------:R-:W-:Y:S01]  /*a8760*/  LOP3.LUT R4, R4, 0x40, RZ, 0x3c, !PT ;  /* 0x0000004004047812 */ /* 0x000fe200078e3cff */
[----:B------:R-:W-:Y:S02]  /*a8770*/  IMAD.MOV.U32 R2, RZ, RZ, R26 ;  /* 0x000000ffff027224 */ /* 0x000fe400078e001a */
[----:B------:R-:W-:Y:S01]  /*a8780*/  IMAD.MOV.U32 R0, RZ, RZ, R27 ;  /* 0x000000ffff007224 */ /* 0x000fe200078e001b */
[----:B------:R-:W-:Y:S02]  /*a8790*/  LOP3.LUT R23, R28, 0x10, R25, 0x78, !PT ;  /* 0x000000101c177812 */ /* 0x000fe400078e7819 */
[----:B------:R-:W0:Y:S01]  /*a87a0*/  LDSM.16.M88.4 R24, [R4+UR5] ;  /* 0x000000050418783b */ /* 0x000e220008000200 */
[----:B------:R-:W-:-:S03]  /*a87b0*/  IMAD.SHL.U32 R3, R3, 0x80, RZ ;  /* 0x0000008003037824 */ /* 0x000fc600078e00ff */
[----:B------:R-:W-:Y:S04]  /*a87c0*/  STL [R1+0xb22c], R0 ;  /* 0x00b22c0001007387 */ /* 0x000fe80000100800 */
[----:B------:R-:W-:Y:S04]  /*a87d0*/  STL [R1+0xb228], R2 ;  /* 0x00b2280201007387 */ /* 0x000fe80000100800 */
[----:B------:R-:W-:Y:S04]  /*a87e0*/  STL.64 [R1+0x1c0], R16 ;  /* 0x0001c01001007387 */ /* 0x000fe80000100a00 */
[----:B------:R-:W-:Y:S01]  /*a87f0*/  STL.64 [R1+0x1c8], R18 ;  /* 0x0001c81201007387 */ /* 0x000fe20000100a00 */
[----:B------:R-:W-:-:S05]  /*a8800*/  LOP3.LUT R23, R23, 0x800, R3, 0xf8, !PT ;  /* 0x0000080017177812 */ /* 0x000fca00078ef803 */
[----:B------:R-:W-:Y:S04]  /*a8810*/  LDSM.16.MT88.4 R16, [R23+UR5+0x22000] ;  /* 0x022000051710783b */ /* 0x000fe80008004200 */
[----:B------:R-:W-:Y:S04]  /*a8820*/  LDSM.16.MT88.4 R20, [R23+UR5+0x22080] ;  /* 0x022080051714783b */ /* 0x000fe80008004200 */
[----:B0-----:R-:W-:Y:S01]  /*a8830*/  STL.64 [R1+0x1b0], R24 ;  /* 0x0001b01801007387 */ /* 0x001fe20000100a00 */
[----:B------:R-:W-:Y:S02]  /*a8840*/  IMAD.MOV.U32 R7, RZ, RZ, R25 ;  /* 0x000000ffff077224 */ /* 0x000fe400078e0019 */
[----:B------:R-:W-:-:S02]  /*a8850*/  IMAD.MOV.U32 R6, RZ, RZ, R24 ;  /* 0x000000ffff067224 */ /* 0x000fc400078e0018 */
[----:B------:R-:W-:Y:S01]  /*a8860*/  IMAD.MOV.U32 R28, RZ, RZ, R26 ;  /* 0x000000ffff1c7224 */ /* 0x000fe200078e001a */
[----:B------:R-:W-:Y:S01]  /*a8870*/  STL.64 [R1+0x1b8], R26 ;  /* 0x0001b81a01007387 */ /* 0x000fe20000100a00 */
[----:B------:R-:W-:-:S03]  /*a8880*/  IMAD.MOV.U32 R3, RZ, RZ, R27 ;  /* 0x000000ffff037224 */ /* 0x000fc600078e001b */
[----:B------:R-:W0:Y:S04]  /*a8890*/  LDSM.16.M88.4 R24, [R4+UR5+0x1000] ;  /* 0x001000050418783b */ /* 0x000e280008000200 */
[----:B------:R-:W-:Y:S04]  /*a88a0*/  STL [R1+0xb254], R3 ;  /* 0x00b2540301007387 */ /* 0x000fe80000100800 */
[----:B------:R-:W-:Y:S04]  /*a88b0*/  STL [R1+0xb250], R28 ;  /* 0x00b2501c01007387 */ /* 0x000fe80000100800 */
[----:B0-----:R-:W-:Y:S04]  /*a88c0*/  STL.64 [R1+0x1a0], R24 ;  /* 0x0001a01801007387 */ /* 0x001fe80000100a00 */
[----:B------:R-:W-:Y:S04]  /*a88d0*/  STL.64 [R1+0x1a8], R26 ;  /* 0x0001a81a01007387 */ /* 0x000fe80000100a00 */
[----:B------:R-:W0:Y:S04]  /*a88e0*/  LDSM.16.M88.4 R24, [R4+UR5+0x2000] ;  /* 0x002000050418783b */ /* 0x000e280008000200 */
        /* <DEDUP_REMOVED lines=15> */
[----:B0-----:R-:W-:Y:S01]  /*a89e0*/  STL.64 [R1+0x140], R24 ;  /* 0x0001401801007387 */ /* 0x001fe20000100a00 */
[----:B------:R-:W-:-:S03]  /*a89f0*/  IMAD.MOV.U32 R2, RZ, RZ, R24 ;  /* 0x000000ffff027224 */ /* 0x000fc600078e0018 */
        /* <DEDUP_REMOVED lines=9> */
[----:B------:R-:W-:Y:S01]  /*a8a90*/  STL.64 [R1+0x128], R26 ;  /* 0x0001281a01007387 */ /* 0x000fe20000100a00 */
[----:B------:R-:W-:-:S03]  /*a8aa0*/  IMAD.MOV.U32 R29, RZ, RZ, R25 ;  /* 0x000000ffff1d7224 */ /* 0x000fc600078e0019 */
        /* <DEDUP_REMOVED lines=9> */
[----:B0-----:R-:W-:Y:S04]  /*a8b40*/  STL.64 [R1+0xf0], R24 ;  /* 0x0000f01801007387 */ /* 0x001fe80000100a00 */
[----:B------:R-:W-:Y:S01]  /*a8b50*/  STL.64 [R1+0xf8], R26 ;  /* 0x0000f81a01007387 */ /* 0x000fe20000100a00 */
[----:B------:R-:W-:-:S03]  /*a8b60*/  IMAD.MOV.U32 R28, RZ, RZ, R25 ;  /* 0x000000ffff1c7224 */ /* 0x000fc600078e0019 */
[----:B------:R-:W0:Y:S04]  /*a8b70*/  LDSM.16.M88.4 R24, [R4+UR5+0xd000] ;  /* 0x00d000050418783b */ /* 0x000e280008000200 */
        /* <DEDUP_REMOVED lines=53> */
[----:B0-----:R-:W-:Y:S04]  /*a8ed0*/  STL.64 [R1], R24 ;  /* 0x0000001801007387 */ /* 0x001fe80000100a00 */
[----:B------:R-:W-:Y:S01]  /*a8ee0*/  STL.64 [R1+0x8], R26 ;  /* 0x0000081a01007387 */ /* 0x000fe20000100a00 */
[----:B------:R-:W-:-:S03]  /*a8ef0*/  IMAD.MOV.U32 R28, RZ, RZ, R25 ;  /* 0x000000ffff1c7224 */ /* 0x000fc600078e0019 */
[----:B------:R-:W0:Y:S04]  /*a8f00*/  LDSM.16.M88.4 R24, [R4+UR5+0x1c000] ;  /* 0x01c000050418783b */ /* 0x000e280008000200 */
[----:B0-----:R-:W-:Y:S04]  /*a8f10*/  STL.64 [R1+0xc278], R26 ;  /* 0x00c2781a01007387 */ /* 0x001fe80000100a00 */
[----:B------:R0:W-:Y:S04]  /*a8f20*/  STL.64 [R1+0xc270], R24 ;  /* 0x00c2701801007387 */ /* 0x0001e80000100a00 */
[----:B0-----:R-:W3:Y:S04]  /*a8f30*/  LDL.64 R24, [R1+0x190] ;  /* 0x0001900001187983 */ /* 0x001ee80000100a00 */
[----:B---3--:R0:W-:Y:S04]  /*a8f40*/  STL.64 [R1+0xc488], R24 ;  /* 0x00c4881801007387 */ /* 0x0081e80000100a00 */
[----:B0-----:R-:W3:Y:S04]  /*a8f50*/  LDL.LU R24, [R1+0x11a0] ;  /* 0x0011a00001187983 */ /* 0x001ee80000300800 */
[----:B------:R-:W3:Y:S04]  /*a8f60*/  LDL.LU R25, [R1+0x11a4] ;  /* 0x0011a40001197983 */ /* 0x000ee80000300800 */
[----:B------:R-:W2:Y:S04]  /*a8f70*/  LDL.LU R26, [R1+0x11a8] ;  /* 0x0011a800011a7983 */ /* 0x000ea80000300800 */
[----:B------:R-:W2:Y:S01]  /*a8f80*/  LDL.LU R27, [R1+0x11ac] ;  /* 0x0011ac00011b7983 */ /* 0x000ea20000300800 */
[----:B------:R-:W-:-:S03]  /*a8f90*/  IMAD.MOV.U32 R3, RZ, RZ, R7 ;  /* 0x000000ffff037224 */ /* 0x000fc600078e0007 */
[----:B--2---:R-:W-:Y:S04]  /*a8fa0*/  STL.64 [R1+0xc498], R26 ;  /* 0x00c4981a01007387 */ /* 0x004fe80000100a00 */
[----:B---3--:R0:W-:Y:S02]  /*a8fb0*/  STL.64 [R1+0xc490], R24 ;  /* 0x00c4901801007387 */ /* 0x0081e40000100a00 */
[----:B0-----:R-:W-:Y:S02]  /*a8fc0*/  IMAD.MOV.U32 R24, RZ, RZ, R13 ;  /* 0x000000ffff187224 */ /* 0x001fe400078e000d */
[----:B------:R-:W-:Y:S02]  /*a8fd0*/  IMAD.MOV.U32 R25, RZ, RZ, R12 ;  /* 0x000000ffff197224 */ /* 0x000fe400078e000c */
[----:B------:R-:W0:Y:S01]  /*a8fe0*/  LDSM.16.M88.4 R12, [R4+UR5+0x1d000] ;  /* 0x01d00005040c783b */ /* 0x000e220008000200 */
[----:B----4-:R-:W-:-:S02]  /*a8ff0*/  IMAD.MOV.U32 R26, RZ, RZ, R9 ;  /* 0x000000ffff1a7224 */ /* 0x010fc400078e0009 */
[----:B------:R-:W-:Y:S02]  /*a9000*/  IMAD.MOV.U32 R27, RZ, RZ, R8 ;  /* 0x000000ffff1b7224 */ /* 0x000fe400078e0008 */
[----:B------:R-:W1:Y:S04]  /*a9010*/  LDSM.16.M88.4 R8, [R4+UR5+0x1e000] ;  /* 0x01e000050408783b */ /* 0x000e680008000200 */
[----:B0-----:R-:W-:Y:S04]  /*a9020*/  STL [R1+0xc258], R12 ;  /* 0x00c2580c01007387 */ /* 0x001fe80000100800 */
[----:B------:R0:W-:Y:S04]  /*a9030*/  STL [R1+0xc254], R13 ;  /* 0x00c2540d01007387 */ /* 0x0001e80000100800 */
[----:B------:R2:W-:Y:S04]  /*a9040*/  STL [R1+0xafe8], R14 ;  /* 0x00afe80e01007387 */ /* 0x0005e80000100800 */
[----:B------:R-:W-:Y:S04]  /*a9050*/  STL [R1+0xade8], R15 ;  /* 0x00ade80f01007387 */ /* 0x000fe80000100800 */
[----:B0-----:R-:W3:Y:S04]  /*a9060*/  LDL.64 R12, [R1+0x180] ;  /* 0x00018000010c7983 */ /* 0x001ee80000100a00 */
[----:B-1----:R0:W-:Y:S04]  /*a9070*/  STL [R1+0xc25c], R8 ;  /* 0x00c25c0801007387 */ /* 0x0021e80000100800 */
[----:B------:R1:W-:Y:S04]  /*a9080*/  STL [R1+0xc250], R9 ;  /* 0x00c2500901007387 */ /* 0x0003e80000100800 */
[----:B------:R-:W-:Y:S04]  /*a9090*/  STL [R1+0xb00c], R10 ;  /* 0x00b00c0a01007387 */ /* 0x000fe80000100800 */
[----:B------:R4:W-:Y:S01]  /*a90a0*/  STL [R1+0xb008], R11 ;  /* 0x00b0080b01007387 */ /* 0x0009e20000100800 */
[----:B--2---:R-:W-:-:S03]  /*a90b0*/  IMAD.MOV.U32 R14, RZ, RZ, R6 ;  /* 0x000000ffff0e7224 */ /* 0x004fc600078e0006 */
[----:B0-----:R-:W3:Y:S04]  /*a90c0*/  LDL.LU R8, [R1+0x1180] ;  /* 0x0011800001087983 */ /* 0x001ee80000300800 */
[----:B-1----:R-:W3:Y:S01]  /*a90d0*/  LDL.LU R9, [R1+0x1184] ;  /* 0x0011840001097983 */ /* 0x002ee20000300800 */
[----:B----4-:R-:W-:-:S03]  /*a90e0*/  IMAD.MOV.U32 R11, RZ, RZ, R5 ;  /* 0x000000ffff0b7224 */ /* 0x010fc600078e0005 */
[----:B------:R-:W3:Y:S04]  /*a90f0*/  LDL.LU R10, [R1+0x1188] ;  /* 0x00118800010a7983 */ /* 0x000ee80000300800 */
[----:B------:R-:W0:Y:S04]  /*a9100*/  LDSM.16.M88.4 R4, [R4+UR5+0x1f000] ;  /* 0x01f000050404783b */ /* 0x000e280008000200 */
[----:B0-----:R-:W-:Y:S04]  /*a9110*/  STL [R1+0xc260], R4 ;  /* 0x00c2600401007387 */ /* 0x001fe80000100800 */
[----:B------:R0:W-:Y:S04]  /*a9120*/  STL [R1+0xc238], R5 ;  /* 0x00c2380501007387 */ /* 0x0001e80000100800 */
[----:B------:R-:W-:Y:S04]  /*a9130*/  STL [R1+0xb004], R6 ;  /* 0x00b0040601007387 */ /* 0x000fe80000100800 */
[----:B------:R-:W-:Y:S04]  /*a9140*/  STL [R1+0xb000], R7 ;  /* 0x00b0000701007387 */ /* 0x000fe80000100800 */
[----:B0-----:R-:W2:Y:S04]  /*a9150*/  LDL.64 R4, [R1+0x1a0] ;  /* 0x0001a00001047983 */ /* 0x001ea80000100a00 */
[----:B------:R-:W-:Y:S04]  /*a9160*/  STL.64 [R1+0xc230], R22 ;  /* 0x00c2301601007387 */ /* 0x000fe80000100a00 */
[----:B------:R0:W-:Y:S02]  /*a9170*/  STL.64 [R1+0xc228], R20 ;  /* 0x00c2281401007387 */ /* 0x0001e40000100a00 */
[----:B0-----:R-:W-:-:S02]  /*a9180*/  IMAD.MOV.U32 R20, RZ, RZ, R14 ;  /* 0x000000ffff147224 */ /* 0x001fc400078e000e */
[----:B------:R-:W-:-:S07]  /*a9190*/  IMAD.MOV.U32 R21, RZ, RZ, R3 ;  /* 0x000000ffff157224 */ /* 0x000fce00078e0003 */
[----:B------:R-:W-:Y:S01]  /*a91a0*/  HMMA.16816.F32.BF16 R20, R16, R20, R24 ;  /* 0x000000141014723c */ /* 0x000fe20000041818 */
[----:B------:R-:W4:Y:S04]  /*a91b0*/  LDL.LU.64 R26, [R1+0xc498] ;  /* 0x00c49800011a7983 */ /* 0x000f280000300a00 */
[----:B------:R-:W4:-:S14]  /*a91c0*/  LDL.LU.64 R24, [R1+0xc490] ;  /* 0x00c4900001187983 */ /* 0x000f1c0000300a00 */
[----:B------:R0:W-:Y:S04]  /*a91d0*/  STL.64 [R1+0x11b0], R20 ;  /* 0x0011b01401007387 */ /* 0x0001e80000100a00 */
[----:B------:R-:W-:Y:S01]  /*a91e0*/  STL.64 [R1+0x11b8], R22 ;  /* 0x0011b81601007387 */ /* 0x000fe20000100a00 */
[----:B--2---:R-:W-:Y:S01]  /*a91f0*/  IMAD.MOV.U32 R3, RZ, RZ, R5 ;  /* 0x000000ffff037224 */ /* 0x004fe200078e0005 */
[----:B----4-:R-:W-:Y:S01]  /*a9200*/  HMMA.16816.F32.BF16 R24, R16, R4, R24 ;  /* 0x000000041018723c */ /* 0x010fe20000041818 */
[----:B0-----:R-:W-:-:S15]  /*a9210*/  IMAD.MOV.U32 R20, RZ, RZ, R4 ;  /* 0x000000ffff147224 */ /* 0x001fde00078e0004 */
[----:B------:R-:W-:-:S03]  /*a9220*/  NOP ;  /* 0x0000000000007918 */ /* 0x000fc60000000000 */
[----:B------:R-:W-:Y:S02]  /*a9230*/  IMAD.MOV.U32 R7, RZ, RZ, R26 ;  /* 0x000000ffff077224 */ /* 0x000fe400078e001a */
[----:B------:R-:W-:Y:S01]  /*a9240*/  IMAD.MOV.U32 R6, RZ, RZ, R25 ;  /* 0x000000ffff067224 */ /* 0x000fe200078e0019 */
[----:B------:R0:W-:Y:S04]  /*a9250*/  STL [R1+0x11a0], R24 ;  /* 0x0011a01801007387 */ /* 0x0001e80000100800 */
[----:B------:R-:W-:Y:S04]  /*a9260*/  STL [R1+0x11ac], R27 ;  /* 0x0011ac1b01007387 */ /* 0x000fe80000100800 */
[----:B0-----:R-:W2:Y:S04]  /*a9270*/  LDL.LU.64 R24, [R1+0xc488] ;  /* 0x00c4880001187983 */ /* 0x001ea80000300a00 */
[----:B------:R-:W-:Y:S04]  /*a9280*/  STL [R1+0xc264], R3 ;  /* 0x00c2640301007387 */ /* 0x000fe80000100800 */
[----:B------:R-:W-:Y:S04]  /*a9290*/  STL [R1+0xb014], R7 ;  /* 0x00b0140701007387 */ /* 0x000fe80000100800 */
[----:B------:R0:W-:Y:S04]  /*a92a0*/  STL [R1+0xb010], R6 ;  /* 0x00b0100601007387 */ /* 0x0001e80000100800 */
[----:B------:R-:W2:Y:S04]  /*a92b0*/  LDL.LU R4, [R1+0x1190] ;  /* 0x0011900001047983 */ /* 0x000ea80000300800 */
[----:B------:R-:W2:Y:S04]  /*a92c0*/  LDL.LU R5, [R1+0x1194] ;  /* 0x0011940001057983 */ /* 0x000ea80000300800 */
[----:B0-----:R-:W2:Y:S04]  /*a92d0*/  LDL.LU R6, [R1+0x1198] ;  /* 0x0011980001067983 */ /* 0x001ea80000300800 */
[----:B------:R-:W2:Y:S01]  /*a92e0*/  LDL.LU R7, [R1+0x119c] ;  /* 0x00119c0001077983 */ /* 0x000ea20000300800 */
[C---:B---3--:R-:W-:Y:S08]  /*a92f0*/  HMMA.16816.F32.BF16 R8, R16.reuse, R12, R8 ;  /* 0x0000000c1008723c */ /* 0x048ff00000041808 */
[----:B--2---:R-:W-:Y:S01]  /*a9300*/  HMMA.16816.F32.BF16 R4, R16, R24, R4 ;  /* 0x000000181004723c */ /* 0x004fe20000041804 */
[----:B------:R-:W-:-:S02]  /*a9310*/  IMAD.MOV.U32 R22, RZ, RZ, R24 ;  /* 0x000000ffff167224 */ /* 0x000fc400078e0018 */
[----:B------:R-:W-:Y:S02]  /*a9320*/  IMAD.MOV.U32 R21, RZ, RZ, R25 ;  /* 0x000000ffff157224 */ /* 0x000fe400078e0019 */
[----:B------:R-:W-:Y:S02]  /*a9330*/  IMAD.MOV.U32 R24, RZ, RZ, R0 ;  /* 0x000000ffff187224 */ /* 0x000fe400078e0000 */
[----:B------:R-:W-:-:S12]  /*a9340*/  IMAD.MOV.U32 R25, RZ, RZ, R2 ;  /* 0x000000ffff197224 */ /* 0x000fd800078e0002 */
[----:B------:R0:W-:Y:S04]  /*a9350*/  STL.64 [R1+0x1190], R4 ;  /* 0x0011900401007387 */ /* 0x0001e80000100a00 */
[----:B------:R-:W-:Y:S04]  /*a9360*/  STL.64 [R1+0x1198], R6 ;  /* 0x0011980601007387 */ /* 0x000fe80000100a00 */
[----:B------:R-:W2:Y:S04]  /*a9370*/  LDL.LU R0, [R1+0xc484] ;  /* 0x00c4840001007983 */ /* 0x000ea80000300800 */
[----:B------:R-:W3:Y:S04]  /*a9380*/  LDL.LU R2, [R1+0xc480] ;  /* 0x00c4800001027983 */ /* 0x000ee80000300800 */
[----:B------:R1:W-:Y:S04]  /*a9390*/  STL.64 [R1+0xc400], R24 ;  /* 0x00c4001801007387 */ /* 0x0003e80000100a00 */
[----:B------:R-:W-:Y:S04]  /*a93a0*/  STL.64 [R1+0x1180], R8 ;  /* 0x0011800801007387 */ /* 0x000fe80000100a00 */
[----:B------:R-:W-:Y:S01]  /*a93b0*/  STL.64 [R1+0x1188], R10 ;  /* 0x0011880a01007387 */ /* 0x000fe20000100a00 */
[----:B0-----:R-:W-:-:S05]  /*a93c0*/  IMAD.MOV.U32 R5, RZ, RZ, R12 ;  /* 0x000000ffff057224 */ /* 0x001fca00078e000c */
[----:B------:R0:W-:Y:S04]  /*a93d0*/  STL [R1+0xc430], R5 ;  /* 0x00c4300501007387 */ /* 0x0001e80000100800 */
[----:B-1----:R-:W4:Y:S04]  /*a93e0*/  LDL.LU R24, [R1+0x1110] ;  /* 0x0011100001187983 */ /* 0x002f280000300800 */
        /* <DEDUP_REMOVED lines=9> */
[----:B0-----:R-:W2:Y:S04]  /*a9480*/  LDL R24, [R1+0x120] ;  /* 0x0001200001187983 */ /* 0x001ea80000100800 */
[----:B------:R0:W-:Y:S04]  /*a9490*/  STL.64 [R1+0xc450], R4 ;  /* 0x00c4500401007387 */ /* 0x0001e80000100a00 */
[----:B0-----:R-:W3:Y:S04]  /*a94a0*/  LDL.LU R4, [R1+0x1150] ;  /* 0x0011500001047983 */ /* 0x001ee80000300800 */
[----:B------:R-:W3:Y:S04]  /*a94b0*/  LDL.LU R5, [R1+0x1154] ;  /* 0x0011540001057983 */ /* 0x000ee80000300800 */
[----:B------:R-:W4:Y:S04]  /*a94c0*/  LDL.LU R6, [R1+0x1158] ;  /* 0x0011580001067983 */ /* 0x000f280000300800 */
[----:B------:R-:W4:Y:S01]  /*a94d0*/  LDL.LU R7, [R1+0x115c] ;  /* 0x00115c0001077983 */ /* 0x000f220000300800 */
[----:B------:R-:W-:-:S03]  /*a94e0*/  IMAD.MOV.U32 R23, RZ, RZ, R13 ;  /* 0x000000ffff177224 */ /* 0x000fc600078e000d */
[----:B------:R-:W2:Y:S04]  /*a94f0*/  LDL.LU R12, [R1+0x1170] ;  /* 0x00117000010c7983 */ /* 0x000ea80000300800 */
[----:B------:R-:W2:Y:S04]  /*a9500*/  LDL.LU R13, [R1+0x1174] ;  /* 0x00117400010d7983 */ /* 0x000ea80000300800 */
[----:B------:R-:W2:Y:S01]  /*a9510*/  LDL.LU R14, [R1+0x1178] ;  /* 0x00117800010e7983 */ /* 0x000ea20000300800 */
[----:B------:R-:W-:-:S03]  /*a9520*/  IMAD.MOV.U32 R25, RZ, RZ, R29 ;  /* 0x000000ffff197224 */ /* 0x000fc600078e001d */
[----:B------:R-:W2:Y:S04]  /*a9530*/  LDL.LU R15, [R1+0x117c] ;  /* 0x00117c00010f7983 */ /* 0x000ea80000300800 */
[----:B------:R-:W2:Y:S04]  /*a9540*/  LDL.64 R8, [R1+0x170] ;  /* 0x0001700001087983 */ /* 0x000ea80000100a00 */
[----:B----4-:R-:W-:Y:S04]  /*a9550*/  STL.64 [R1+0xc470], R6 ;  /* 0x00c4700601007387 */ /* 0x010fe80000100a00 */
[----:B---3--:R0:W-:Y:S04]  /*a9560*/  STL.64 [R1+0xc468], R4 ;  /* 0x00c4680401007387 */ /* 0x0081e80000100a00 */
[----:B0-----:R-:W3:Y:S04]  /*a9570*/  LDL.64 R4, [R1+0x160] ;  /* 0x0001600001047983 */ /* 0x001ee80000100a00 */
        /* <DEDUP_REMOVED lines=13> */
[----:B0-----:R-:W2:Y:S04]  /*a9650*/  LDL.64 R24, [R1+0x150] ;  /* 0x0001500001187983 */ /* 0x001ea80000100a00 */
[----:B--2---:R0:W-:Y:S04]  /*a9660*/  STL.64 [R1+0xc478], R24 ;  /* 0x00c4781801007387 */ /* 0x0041e80000100a00 */
[----:B0-----:R-:W3:Y:S04]  /*a9670*/  LDL.LU R24, [R1+0x1160] ;  /* 0x0011600001187983 */ /* 0x001ee80000300800 */
[----:B------:R-:W3:Y:S04]  /*a9680*/  LDL.LU R25, [R1+0x1164] ;  /* 0x0011640001197983 */ /* 0x000ee80000300800 */
[----:B------:R-:W3:Y:S04]  /*a9690*/  LDL.LU R26, [R1+0x1168] ;  /* 0x00116800011a7983 */ /* 0x000ee80000300800 */
[----:B------:R-:W3:Y:S04]  /*a96a0*/  LDL.LU R27, [R1+0x116c] ;  /* 0x00116c00011b7983 */ /* 0x000ee80000300800 */
[----:B------:R-:W-:Y:S04]  /*a96b0*/  STL.64 [R1+0xc248], R22 ;  /* 0x00c2481601007387 */ /* 0x000fe80000100a00 */
[----:B------:R0:W-:Y:S04]  /*a96c0*/  STL.64 [R1+0xc240], R20 ;  /* 0x00c2401401007387 */ /* 0x0001e80000100a00 */
[----:B0-----:R-:W2:Y:S04]  /*a96d0*/  LDL.LU R20, [R1+0x1100] ;  /* 0x0011000001147983 */ /* 0x001ea80000300800 */
[----:B------:R-:W2:Y:S04]  /*a96e0*/  LDL.LU R21, [R1+0x1104] ;  /* 0x0011040001157983 */ /* 0x000ea80000300800 */
[----:B------:R-:W4:Y:S04]  /*a96f0*/  LDL.LU R22, [R1+0x1108] ;  /* 0x0011080001167983 */ /* 0x000f280000300800 */
[----:B------:R-:W4:Y:S01]  /*a9700*/  LDL.LU R23, [R1+0x110c] ;  /* 0x00110c0001177983 */ /* 0x000f220000300800 */
[C---:B------:R-:W-:Y:S08]  /*a9710*/  HMMA.16816.F32.BF16 R12, R16.reuse, R8, R12 ;  /* 0x00000008100c723c */ /* 0x040ff0000004180c */
[----:B---3--:R-:W-:Y:S01]  /*a9720*/  HMMA.16816.F32.BF16 R24, R16, R4, R24 ;  /* 0x000000041018723c */ /* 0x008fe20000041818 */
[----:B----4-:R-:W-:Y:S04]  /*a9730*/  STL.64 [R1+0xc420], R22 ;  /* 0x00c4201601007387 */ /* 0x010fe80000100a00 */
[----:B--2---:R0:W-:Y:S04]  /*a9740*/  STL.64 [R1+0xc418], R20 ;  /* 0x00c4181401007387 */ /* 0x0041e80000100a00 */
[----:B0-----:R-:W2:Y:S04]  /*a9750*/  LDL.LU R20, [R1+0x1120] ;  /* 0x0011200001147983 */ /* 0x001ea80000300800 */
[----:B------:R-:W2:Y:S04]  /*a9760*/  LDL.LU R21, [R1+0x1124] ;  /* 0x0011240001157983 */ /* 0x000ea80000300800 */
[----:B------:R-:W2:Y:S04]  /*a9770*/  LDL.LU R22, [R1+0x1128] ;  /* 0x0011280001167983 */ /* 0x000ea80000300800 */
[----:B------:R-:W2:Y:S04]  /*a9780*/  LDL.LU R23, [R1+0x112c] ;  /* 0x00112c0001177983 */ /* 0x000ea80000300800 */
[----:B------:R0:W-:Y:S04]  /*a9790*/  STL.64 [R1+0x1170], R12 ;  /* 0x0011700c01007387 */ /* 0x0001e80000100a00 */
[----:B------:R-:W-:Y:S04]  /*a97a0*/  STL.64 [R1+0x1178], R14 ;  /* 0x0011780e01007387 */ /* 0x000fe80000100a00 */
[----:B------:R1:W-:Y:S04]  /*a97b0*/  STL.64 [R1+0x1160], R24 ;  /* 0x0011601801007387 */ /* 0x0003e80000100a00 */
[----:B------:R3:W-:Y:S01]  /*a97c0*/  STL.64 [R1+0x1168], R26 ;  /* 0x0011681a01007387 */ /* 0x0007e20000100a00 */
[----:B0-----:R-:W-:-:S02]  /*a97d0*/  IMAD.MOV.U32 R13, RZ, RZ, R8 ;  /* 0x000000ffff0d7224 */ /* 0x001fc400078e0008 */
[----:B------:R-:W-:Y:S01]  /*a97e0*/  IMAD.MOV.U32 R8, RZ, RZ, R4 ;  /* 0x000000ffff087224 */ /* 0x000fe200078e0004 */
[----:B-1----:R-:W4:Y:S01]  /*a97f0*/  LDL.LU.64 R24, [R1+0xc478] ;  /* 0x00c4780001187983 */ /* 0x002f220000300a00 */
[----:B------:R-:W-:-:S03]  /*a9800*/  IMAD.MOV.U32 R12, RZ, RZ, R5 ;  /* 0x000000ffff0c7224 */ /* 0x000fc600078e0005 */
[----:B------:R-:W4:Y:S04]  /*a9810*/  LDL.LU.64 R6, [R1+0xc470] ;  /* 0x00c4700001067983 */ /* 0x000f280000300a00 */
[----:B------:R-:W4:Y:S04]  /*a9820*/  LDL.LU.64 R4, [R1+0xc468] ;  /* 0x00c4680001047983 */ /* 0x000f280000300a00 */
[----:B---3--:R-:W3:Y:S01]  /*a9830*/  LDL.LU.64 R26, [R1+0xc460] ;  /* 0x00c46000011a7983 */ /* 0x008ee20000300a00 */
[----:B----4-:R-:W-:Y:S01]  /*a9840*/  HMMA.16816.F32.BF16 R4, R16, R24, R4 ;  /* 0x000000181004723c */ /* 0x010fe20000041804 */
[----:B------:R-:W-:-:S02]  /*a9850*/  IMAD.MOV.U32 R2, RZ, RZ, R24 ;  /* 0x000000ffff027224 */ /* 0x000fc400078e0018 */
[----:B------:R-:W-:Y:S02]  /*a9860*/  IMAD.MOV.U32 R0, RZ, RZ, R25 ;  /* 0x000000ffff007224 */ /* 0x000fe400078e0019 */
[----:B------:R-:W3:-:S14]  /*a9870*/  LDL.LU.64 R24, [R1+0xc458] ;  /* 0x00c4580001187983 */ /* 0x000edc0000300a00 */
[----:B------:R0:W-:Y:S04]  /*a9880*/  STL.64 [R1+0x1150], R4 ;  /* 0x0011500401007387 */ /* 0x0001e80000100a00 */
[----:B0-----:R-:W3:Y:S01]  /*a9890*/  LDL.LU.64 R4, [R1+0xc450] ;  /* 0x00c4500001047983 */ /* 0x001ee20000300a00 */
[----:B------:R-:W-:Y:S02]  /*a98a0*/  IMAD.MOV.U32 R14, RZ, RZ, R6 ;  /* 0x000000ffff0e7224 */ /* 0x000fe400078e0006 */
[----:B------:R-:W-:-:S05]  /*a98b0*/  IMAD.MOV.U32 R15, RZ, RZ, R7 ;  /* 0x000000ffff0f7224 */ /* 0x000fca00078e0007 */
        /* <DEDUP_REMOVED lines=10> */
[----:B------:R-:W-:Y:S02]  /*a9960*/  IMAD.MOV.U32 R4, RZ, RZ, R5 ;  /* 0x000000ffff047224 */ /* 0x000fe400078e0005 */
[----:B------:R-:W3:-:S14]  /*a9970*/  LDL.LU R5, [R1+0xc430] ;  /* 0x00c4300001057983 */ /* 0x000edc0000300800 */
[----:B------:R0:W-:Y:S04]  /*a9980*/  STL.64 [R1+0x1130], R24 ;  /* 0x0011301801007387 */ /* 0x0001e80000100a00 */
[----:B0-----:R-:W2:Y:S01]  /*a9990*/  LDL.LU.64 R24, [R1+0xc428] ;  /* 0x00c4280001187983 */ /* 0x001ea20000300a00 */
[----:B------:R-:W-:Y:S02]  /*a99a0*/  IMAD.MOV.U32 R15, RZ, RZ, R26 ;  /* 0x000000ffff0f7224 */ /* 0x000fe400078e001a */
[----:B------:R-:W-:-:S05]  /*a99b0*/  IMAD.MOV.U32 R14, RZ, RZ, R27 ;  /* 0x000000ffff0e7224 */ /* 0x000fca00078e001b */
[----:B------:R-:W-:Y:S04]  /*a99c0*/  STL [R1+0xb888], R14 ;  /* 0x00b8880e01007387 */ /* 0x000fe80000100800 */
[----:B------:R-:W-:Y:S04]  /*a99d0*/  STL [R1+0xb884], R15 ;  /* 0x00b8840f01007387 */ /* 0x000fe80000100800 */
[----:B------:R0:W-:Y:S04]  /*a99e0*/  STL.64 [R1+0xc268], R12 ;  /* 0x00c2680c01007387 */ /* 0x0001e80000100a00 */
[----:B0-----:R-:W4:Y:S01]  /*a99f0*/  LDL.64 R12, [R1+0x110] ;  /* 0x00011000010c7983 */ /* 0x001f220000100a00 */
[----:B--2---:R-:W-:Y:S03]  /*a9a00*/  HMMA.16816.F32.BF16 R24, R16, R24, R20 ;  /* 0x000000181018723c */ /* 0x004fe60000041814 */
[----:B------:R-:W2:Y:S04]  /*a9a10*/  LDL.LU.64 R22, [R1+0xc420] ;  /* 0x00c4200001167983 */ /* 0x000ea80000300a00 */
[----:B------:R-:W2:-:S12]  /*a9a20*/  LDL.LU.64 R20, [R1+0xc418] ;  /* 0x00c4180001147983 */ /* 0x000e980000300a00 */
[----:B------:R-:W-:Y:S04]  /*a9a30*/  STL.64 [R1+0x1120], R24 ;  /* 0x0011201801007387 */ /* 0x000fe80000100a00 */
[----:B------:R0:W-:Y:S04]  /*a9a40*/  STL.64 [R1+0x1128], R26 ;  /* 0x0011281a01007387 */ /* 0x0001e80000100a00 */
[----:B0-----:R-:W4:Y:S04]  /*a9a50*/  LDL.LU.64 R26, [R1+0xc410] ;  /* 0x00c41000011a7983 */ /* 0x001f280000300a00 */
[----:B------:R-:W4:Y:S02]  /*a9a60*/  LDL.LU.64 R24, [R1+0xc408] ;  /* 0x00c4080001187983 */ /* 0x000f240000300a00 */
[----:B----4-:R-:W-:-:S15]  /*a9a70*/  HMMA.16816.F32.BF16 R24, R16, R12, R24 ;  /* 0x0000000c1018723c */ /* 0x010fde0000041818 */
[----:B------:R-:W-:-:S04]  /*a9a80*/  NOP ;  /* 0x0000000000007918 */ /* 0x000fc80000000000 */
[----:B------:R0:W-:Y:S04]  /*a9a90*/  STL.64 [R1+0x1110], R24 ;  /* 0x0011101801007387 */ /* 0x0001e80000100a00 */
[----:B------:R-:W-:Y:S04]  /*a9aa0*/  STL.64 [R1+0x1118], R26 ;  /* 0x0011181a01007387 */ /* 0x000fe80000100a00 */
[----:B0-----:R-:W2:Y:S01]  /*a9ab0*/  LDL.LU.64 R24, [R1+0xc400] ;  /* 0x00c4000001187983 */ /* 0x001ea20000300a00 */
[----:B------:R-:W-:-:S05]  /*a9ac0*/  IMAD.MOV.U32 R29, RZ, RZ, R13 ;  /* 0x000000ffff1d7224 */ /* 0x000fca00078e000d */
[----:B------:R-:W-:Y:S01]  /*a9ad0*/  STL [R1+0xc188], R29 ;  /* 0x00c1881d01007387 */ /* 0x000fe20000100800 */
[----:B--2---:R-:W-:-:S15]  /*a9ae0*/  HMMA.16816.F32.BF16 R12, R16, R24, R20 ;  /* 0x00000018100c723c */ /* 0x004fde0000041814 */
[----:B------:R-:W-:-:S04]  /*a9af0*/  NOP ;  /* 0x0000000000007918 */ /* 0x000fc80000000000 */
[----:B------:R-:W-:Y:S02]  /*a9b00*/  IMAD.MOV.U32 R7, RZ, RZ, R12 ;  /* 0x000000ffff077224 */ /* 0x000fe400078e000c */
[----:B------:R-:W-:Y:S01]  /*a9b10*/  IMAD.MOV.U32 R6, RZ, RZ, R13 ;  /* 0x000000ffff067224 */ /* 0x000fe200078e000d */
[----:B------:R-:W2:Y:S01]  /*a9b20*/  LDL.LU R12, [R1+0xff0] ;  /* 0x000ff000010c7983 */ /* 0x000ea20000300800 */
[----:B------:R-:W-:-:S03]  /*a9b30*/  IMAD.MOV.U32 R10, RZ, RZ, R14 ;  /* 0x000000ffff0a7224 */ /* 0x000fc600078e000e */
[----:B------:R-:W2:Y:S01]  /*a9b40*/  LDL.LU R13, [R1+0xff4] ;  /* 0x000ff400010d7983 */ /* 0x000ea20000300800 */
[----:B------:R-:W-:-:S03]  /*a9b50*/  IMAD.MOV.U32 R11, RZ, RZ, R15 ;  /* 0x000000ffff0b7224 */ /* 0x000fc600078e000f */
[----:B------:R-:W4:Y:S04]  /*a9b60*/  LDL.LU R14, [R1+0xff8] ;  /* 0x000ff800010e7983 */ /* 0x000f280000300800 */
[----:B------:R-:W4:Y:S01]  /*a9b70*/  LDL.LU R15, [R1+0xffc] ;  /* 0x000ffc00010f7983 */ /* 0x000f220000300800 */
[----:B------:R-:W-:-:S03]  /*a9b80*/  IMAD.MOV.U32 R25, RZ, RZ, R28 ;  /* 0x000000ffff197224 */ /* 0x000fc600078e001c */
[----:B----4-:R-:W-:Y:S04]  /*a9b90*/  STL.64 [R1+0xc288], R14 ;  /* 0x00c2880e01007387 */ /* 0x010fe80000100a00 */
[----:B--2---:R0:W-:Y:S04]  /*a9ba0*/  STL.64 [R1+0xc280], R12 ;  /* 0x00c2800c01007387 */ /* 0x0041e80000100a00 */
[----:B------:R-:W2:Y:S04]  /*a9bb0*/  LDL R24, [R1] ;  /* 0x0000000001187983 */ /* 0x000ea80000100800 */
[----:B------:R-:W4:Y:S04]  /*a9bc0*/  LDL.LU R28, [R1+0xc3fc] ;  /* 0x00c3fc00011c7983 */ /* 0x000f280000300800 */
[----:B--2---:R1:W-:Y:S04]  /*a9bd0*/  STL.64 [R1+0xc290], R24 ;  /* 0x00c2901801007387 */ /* 0x0043e80000100a00 */
[----:B0-----:R-:W2:Y:S04]  /*a9be0*/  LDL.LU R12, [R1+0x1000] ;  /* 0x00100000010c7983 */ /* 0x001ea80000300800 */
[----:B------:R-:W2:Y:S04]  /*a9bf0*/  LDL.LU R13, [R1+0x1004] ;  /* 0x00100400010d7983 */ /* 0x000ea80000300800 */
[----:B------:R-:W2:Y:S04]  /*a9c00*/  LDL.LU R14, [R1+0x1008] ;  /* 0x00100800010e7983 */ /* 0x000ea80000300800 */
[----:B------:R-:W2:Y:S04]  /*a9c10*/  LDL.LU R15, [R1+0x100c] ;  /* 0x00100c00010f7983 */ /* 0x000ea80000300800 */
[----:B--2---:R-:W-:Y:S04]  /*a9c20*/  STL.64 [R1+0xc2a0], R14 ;  /* 0x00c2a00e01007387 */ /* 0x004fe80000100a00 */
[----:B------:R0:W-:Y:S04]  /*a9c30*/  STL.64 [R1+0xc298], R12 ;  /* 0x00c2980c01007387 */ /* 0x0001e80000100a00 */
[----:B-1----:R-:W2:Y:S04]  /*a9c40*/  LDL R24, [R1+0x10] ;  /* 0x0000100001187983 */ /* 0x002ea80000100800 */
[----:B------:R-:W2:Y:S04]  /*a9c50*/  LDL R25, [R1+0x14] ;  /* 0x0000140001197983 */ /* 0x000ea80000100800 */
[----:B--2---:R1:W-:Y:S04]  /*a9c60*/  STL.64 [R1+0xc2a8], R24 ;  /* 0x00c2a81801007387 */ /* 0x0043e80000100a00 */
[----:B0-----:R-:W2:Y:S04]  /*a9c70*/  LDL.LU R12, [R1+0x1010] ;  /* 0x00101000010c7983 */ /* 0x001ea80000300800 */
[----:B------:R-:W2:Y:S04]  /*a9c80*/  LDL.LU R13, [R1+0x1014] ;  /* 0x00101400010d7983 */ /* 0x000ea80000300800 */
[----:B------:R-:W2:Y:S04]  /*a9c90*/  LDL.LU R14, [R1+0x1018] ;  /* 0x00101800010e7983 */ /* 0x000ea80000300800 */
[----:B------:R-:W2:Y:S04]  /*a9ca0*/  LDL.LU R15, [R1+0x101c] ;  /* 0x00101c00010f7983 */ /* 0x000ea80000300800 */
[----:B--2---:R-:W-:Y:S04]  /*a9cb0*/  STL.64 [R1+0xc2b8], R14 ;  /* 0x00c2b80e01007387 */ /* 0x004fe80000100a00 */
[----:B------:R-:W-:Y:S04]  /*a9cc0*/  STL.64 [R1+0xc2b0], R12 ;  /* 0x00c2b00c01007387 */ /* 0x000fe80000100a00 */
[----:B-1----:R-:W2:Y:S01]  /*a9cd0*/  LDL R24, [R1+0x20] ;  /* 0x0000200001187983 */ /* 0x002ea20000100800 */
[----:B----4-:R-:W-:-:S03]  /*a9ce0*/  IMAD.MOV.U32 R25, RZ, RZ, R28 ;  /* 0x000000ffff197224 */ /* 0x010fc600078e001c */
[----:B------:R-:W4:Y:S04]  /*a9cf0*/  LDL.LU R28, [R1+0xc3f8] ;  /* 0x00c3f800011c7983 */ /* 0x000f280000300800 */
[----:B--2---:R0:W-:Y:S04]  /*a9d00*/  STL.64 [R1+0xc2c0], R24 ;  /* 0x00c2c01801007387 */ /* 0x0041e80000100a00 */
[----:B0-----:R-:W2:Y:S04]  /*a9d10*/  LDL.64 R24, [R1+0x30] ;  /* 0x0000300001187983 */ /* 0x001ea80000100a00 */
[----:B--2---:R0:W-:Y:S04]  /*a9d20*/  STL.64 [R1+0xc2d8], R24 ;  /* 0x00c2d81801007387 */ /* 0x0041e80000100a00 */
[----:B------:R-:W2:Y:S04]  /*a9d30*/  LDL.LU R12, [R1+0x1020] ;  /* 0x00102000010c7983 */ /* 0x000ea80000300800 */
[----:B------:R-:W2:Y:S04]  /*a9d40*/  LDL.LU R13, [R1+0x1024] ;  /* 0x00102400010d7983 */ /* 0x000ea80000300800 */
[----:B------:R-:W2:Y:S04]  /*a9d50*/  LDL.LU R14, [R1+0x1028] ;  /* 0x00102800010e7983 */ /* 0x000ea80000300800 */
[----:B------:R-:W2:Y:S04]  /*a9d60*/  LDL.LU R15, [R1+0x102c] ;  /* 0x00102c00010f7983 */ /* 0x000ea80000300800 */
[----:B0-----:R-:W2:Y:S01]  /*a9d70*/  LDL R24, [R1+0x40] ;  /* 0x0000400001187983 */ /* 0x001ea20000100800 */
[----:B----4-:R-:W-:-:S03]  /*a9d80*/  IMAD.MOV.U32 R25, RZ, RZ, R28 ;  /* 0x000000ffff197224 */ /* 0x010fc600078e001c */
        /* <DEDUP_REMOVED lines=8> */
[----:B0-----:R-:W2:Y:S04]  /*a9e10*/  LDL.64 R24, [R1+0x60] ;  /* 0x0000600001187983 */ /* 0x001ea80000100a00 */
[----:B--2---:R0:W-:Y:S04]  /*a9e20*/  STL.64 [R1+0xc310], R24 ;  /* 0x00c3101801007387 */ /* 0x0041e80000100a00 */
[----:B0-----:R-:W2:Y:S01]  /*a9e30*/  LDL R24, [R1+0x70] ;  /* 0x0000700001187983 */ /* 0x001ea20000100800 */
[----:B----4-:R-:W-:-:S03]  /*a9e40*/  IMAD.MOV.U32 R25, RZ, RZ, R28 ;  /* 0x000000ffff197224 */ /* 0x010fc600078e001c */
[----:B------:R-:W4:Y:S04]  /*a9e50*/  LDL.LU R28, [R1+0xc3f0] ;  /* 0x00c3f000011c7983 */ /* 0x000f280000300800 */
[----:B--2---:R-:W-:Y:S04]  /*a9e60*/  STL.64 [R1+0xc328], R24 ;  /* 0x00c3281801007387 */ /* 0x004fe80000100a00 */
[----:B------:R-:W2:Y:S04]  /*a9e70*/  LDL.64 R20, [R1+0x50] ;  /* 0x0000500001147983 */ /* 0x000ea80000100a00 */
[----:B--2---:R0:W-:Y:S04]  /*a9e80*/  STL.64 [R1+0xc308], R20 ;  /* 0x00c3081401007387 */ /* 0x0041e80000100a00 */
[----:B0-----:R-:W2:Y:S04]  /*a9e90*/  LDL.LU R20, [R1+0x1060] ;  /* 0x0010600001147983 */ /* 0x001ea80000300800 */
[----:B------:R-:W2:Y:S04]  /*a9ea0*/  LDL.LU R21, [R1+0x1064] ;  /* 0x0010640001157983 */ /* 0x000ea80000300800 */
[----:B------:R-:W2:Y:S04]  /*a9eb0*/  LDL.LU R22, [R1+0x1068] ;  /* 0x0010680001167983 */ /* 0x000ea80000300800 */
[----:B------:R-:W2:Y:S04]  /*a9ec0*/  LDL.LU R23, [R1+0x106c] ;  /* 0x00106c0001177983 */ /* 0x000ea80000300800 */
[----:B------:R-:W2:Y:S04]  /*a9ed0*/  LDL R24, [R1+0x80] ;  /* 0x0000800001187983 */ /* 0x000ea80000100800 */
[----:B------:R-:W2:Y:S04]  /*a9ee0*/  LDL R25, [R1+0x84] ;  /* 0x0000840001197983 */ /* 0x000ea80000100800 */
[----:B--2---:R-:W-:Y:S04]  /*a9ef0*/  STL.64 [R1+0xc340], R24 ;  /* 0x00c3401801007387 */ /* 0x004fe80000100a00 */
[----:B------:R-:W-:Y:S04]  /*a9f00*/  STL.64 [R1+0xc320], R22 ;  /* 0x00c3201601007387 */ /* 0x000fe80000100a00 */
[----:B------:R0:W-:Y:S04]  /*a9f10*/  STL.64 [R1+0xc318], R20 ;  /* 0x00c3181401007387 */ /* 0x0001e80000100a00 */
[----:B0-----:R-:W2:Y:S04]  /*a9f20*/  LDL.LU R20, [R1+0x1070] ;  /* 0x0010700001147983 */ /* 0x001ea80000300800 */
[----:B------:R-:W2:Y:S04]  /*a9f30*/  LDL.LU R21, [R1+0x1074] ;  /* 0x0010740001157983 */ /* 0x000ea80000300800 */
[----:B------:R-:W2:Y:S04]  /*a9f40*/  LDL.LU R22, [R1+0x1078] ;  /* 0x0010780001167983 */ /* 0x000ea80000300800 */
[----:B------:R-:W2:Y:S04]  /*a9f50*/  LDL.LU R23, [R1+0x107c] ;  /* 0x00107c0001177983 */ /* 0x000ea80000300800 */
[----:B------:R-:W2:Y:S01]  /*a9f60*/  LDL R24, [R1+0x90] ;  /* 0x0000900001187983 */ /* 0x000ea20000100800 */
[----:B----4-:R-:W-:-:S03]  /*a9f70*/  IMAD.MOV.U32 R25, RZ, RZ, R28 ;  /* 0x000000ffff197224 */ /* 0x010fc600078e001c */
[----:B------:R-:W4:Y:S04]  /*a9f80*/  LDL.LU R28, [R1+0xc3ec] ;  /* 0x00c3ec00011c7983 */ /* 0x000f280000300800 */
[----:B--2---:R0:W-:Y:S04]  /*a9f90*/  STL.64 [R1+0xc358], R24 ;  /* 0x00c3581801007387 */ /* 0x0041e80000100a00 */
[----:B0-----:R-:W2:Y:S04]  /*a9fa0*/  LDL.64 R24, [R1+0xa0] ;  /* 0x0000a00001187983 */ /* 0x001ea80000100a00 */
[----:B--2---:R-:W-:Y:S04]  /*a9fb0*/  STL.64 [R1+0xc370], R24 ;  /* 0x00c3701801007387 */ /* 0x004fe80000100a00 */
[----:B------:R-:W-:Y:S04]  /*a9fc0*/  STL.64 [R1+0xc338], R22 ;  /* 0x00c3381601007387 */ /* 0x000fe80000100a00 */
[----:B------:R0:W-:Y:S04]  /*a9fd0*/  STL.64 [R1+0xc330], R20 ;  /* 0x00c3301401007387 */ /* 0x0001e80000100a00 */
        /* <DEDUP_REMOVED lines=16> */
[----:B--2---:R-:W-:Y:S04]  /*aa0e0*/  STL.64 [R1+0xc3a0], R24 ;  /* 0x00c3a01801007387 */ /* 0x004fe80000100a00 */
[----:B------:R-:W-:Y:S04]  /*aa0f0*/  STL.64 [R1+0xc368], R22 ;  /* 0x00c3681601007387 */ /* 0x000fe80000100a00 */
[----:B------:R0:W-:Y:S04]  /*aa100*/  STL.64 [R1+0xc360], R20 ;  /* 0x00c3601401007387 */ /* 0x0001e80000100a00 */
[----:B0-----:R-:W2:Y:S04]  /*aa110*/  LDL.LU R20, [R1+0x10a0] ;  /* 0x0010a00001147983 */ /* 0x001ea80000300800 */
[----:B------:R-:W2:Y:S04]  /*aa120*/  LDL.LU R21, [R1+0x10a4] ;  /* 0x0010a40001157983 */ /* 0x000ea80000300800 */
[----:B------:R-:W2:Y:S04]  /*aa130*/  LDL.LU R22, [R1+0x10a8] ;  /* 0x0010a80001167983 */ /* 0x000ea80000300800 */
[----:B------:R-:W2:Y:S04]  /*aa140*/  LDL.LU R23, [R1+0x10ac] ;  /* 0x0010ac0001177983 */ /* 0x000ea80000300800 */
[----:B------:R-:W2:Y:S04]  /*aa150*/  LDL.64 R24, [R1+0xd0] ;  /* 0x0000d00001187983 */ /* 0x000ea80000100a00 */
[----:B--2---:R0:W-:Y:S04]  /*aa160*/  STL.64 [R1+0xc3b8], R24 ;  /* 0x00c3b81801007387 */ /* 0x0041e80000100a00 */
[----:B0-----:R-:W2:Y:S04]  /*aa170*/  LDL R24, [R1+0xe0] ;  /* 0x0000e00001187983 */ /* 0x001ea80000100800 */
        /* <DEDUP_REMOVED lines=8> */
[----:B------:R-:W3:Y:S04]  /*aa200*/  LDL R24, [R1+0xf0] ;  /* 0x0000f00001187983 */ /* 0x000ee80000100800 */
        /* <DEDUP_REMOVED lines=18> */
[----:B----4-:R-:W-:-:S03]  /*aa330*/  IMAD.MOV.U32 R25, RZ, RZ, R28 ;  /* 0x000000ffff197224 */ /* 0x010fc600078e001c */
[----:B--2---:R-:W-:Y:S04]  /*aa340*/  STL.64 [R1+0xc3e0], R22 ;  /* 0x00c3e01601007387 */ /* 0x004fe80000100a00 */
[----:B------:R0:W-:Y:S04]  /*aa350*/  STL.64 [R1+0xc3d8], R20 ;  /* 0x00c3d81401007387 */ /* 0x0001e80000100a00 */
        /* <DEDUP_REMOVED lines=10> */
[C---:B---3--:R-:W-:Y:S03]  /*aa400*/  HMMA.16816.F32.BF16 R24, R16.reuse, R24, R20 ;  /* 0x000000181018723c */ /* 0x048fe60000041814 */
[----:B----4-:R-:W-:Y:S04]  /*aa410*/  STL.64 [R1+0xc2e8], R14 ;  /* 0x00c2e80e01007387 */ /* 0x010fe80000100a00 */
[----:B--2---:R0:W-:Y:S04]  /*aa420*/  STL.64 [R1+0xc2e0], R12 ;  /* 0x00c2e00c01007387 */ /* 0x0041e80000100a00 */
        /* <DEDUP_REMOVED lines=8> */
[----:B------:R-:W3:Y:S04]  /*aa4b0*/  LDL.LU.64 R22, [R1+0xc3e0] ;  /* 0x00c3e00001167983 */ /* 0x000ee80000300a00 */
[----:B------:R-:W3:Y:S04]  /*aa4c0*/  LDL.LU.64 R20, [R1+0xc3d8] ;  /* 0x00c3d80001147983 */ /* 0x000ee80000300a00 */
[----:B------:R0:W-:Y:S04]  /*aa4d0*/  STL.64 [R1+0x10f0], R24 ;  /* 0x0010f01801007387 */ /* 0x0001e80000100a00 */
[----:B------:R3:W-:Y:S04]  /*aa4e0*/  STL.64 [R1+0x10f8], R26 ;  /* 0x0010f81a01007387 */ /* 0x0007e80000100a00 */
[----:B0-----:R-:W3:Y:S02]  /*aa4f0*/  LDL.LU.64 R24, [R1+0xc3d0] ;  /* 0x00c3d00001187983 */ /* 0x001ee40000300a00 */
[----:B---3--:R-:W-:Y:S02]  /*aa500*/  HMMA.16816.F32.BF16 R24, R16, R24, R20 ;  /* 0x000000181018723c */ /* 0x008fe40000041814 */
[----:B------:R-:W3:Y:S04]  /*aa510*/  LDL.LU.64 R22, [R1+0xc3c8] ;  /* 0x00c3c80001167983 */ /* 0x000ee80000300a00 */
[----:B------:R-:W3:-:S13]  /*aa520*/  LDL.LU.64 R20, [R1+0xc3c0] ;  /* 0x00c3c00001147983 */ /* 0x000eda0000300a00 */
        /* <DEDUP_REMOVED lines=53> */
[----:B------:R0:W-:Y:S04]  /*aa880*/  STL.64 [R1+0x1060], R20 ;  /* 0x0010601401007387 */ /* 0x0001e80000100a00 */
[----:B------:R-:W-:Y:S04]  /*aa890*/  STL.64 [R1+0x1068], R22 ;  /* 0x0010681601007387 */ /* 0x000fe80000100a00 */
[----:B0-----:R-:W3:Y:S04]  /*aa8a0*/  LDL.LU.64 R20, [R1+0xc308] ;  /* 0x00c3080001147983 */ /* 0x001ee80000300a00 */
[----:B------:R-:W3:Y:S04]  /*aa8b0*/  LDL.LU.64 R26, [R1+0xc300] ;  /* 0x00c30000011a7983 */ /* 0x000ee80000300a00 */
[----:B------:R-:W3:Y:S02]  /*aa8c0*/  LDL.LU.64 R24, [R1+0xc2f8] ;  /* 0x00c2f80001187983 */ /* 0x000ee40000300a00 */
[----:B---3--:R-:W-:-:S15]  /*aa8d0*/  HMMA.16816.F32.BF16 R24, R16, R20, R24 ;  /* 0x000000141018723c */ /* 0x008fde0000041818 */
[----:B------:R-:W-:-:S04]  /*aa8e0*/  NOP ;  /* 0x0000000000007918 */ /* 0x000fc80000000000 */
[----:B------:R0:W-:Y:S04]  /*aa8f0*/  STL.64 [R1+0x1050], R24 ;  /* 0x0010501801007387 */ /* 0x0001e80000100a00 */
[----:B------:R2:W-:Y:S04]  /*aa900*/  STL.64 [R1+0x1058], R26 ;  /* 0x0010581a01007387 */ /* 0x0005e80000100a00 */
[----:B0-----:R-:W2:Y:S01]  /*aa910*/  LDL.LU.64 R24, [R1+0xc2f0] ;  /* 0x00c2f00001187983 */ /* 0x001ea20000300a00 */
[----:B------:R-:W-:Y:S02]  /*aa920*/  IMAD.MOV.U32 R11, RZ, RZ, R20 ;  /* 0x000000ffff0b7224 */ /* 0x000fe400078e0014 */
[----:B------:R-:W-:Y:S01]  /*aa930*/  IMAD.MOV.U32 R10, RZ, RZ, R21 ;  /* 0x000000ffff0a7224 */ /* 0x000fe200078e0015 */
[----:B------:R-:W3:Y:S04]  /*aa940*/  LDL.LU R20, [R1+0xfe0] ;  /* 0x000fe00001147983 */ /* 0x000ee80000300800 */
[----:B------:R-:W3:Y:S04]  /*aa950*/  LDL.LU R21, [R1+0xfe4] ;  /* 0x000fe40001157983 */ /* 0x000ee80000300800 */
[----:B------:R-:W3:Y:S04]  /*aa960*/  LDL.LU R22, [R1+0xfe8] ;  /* 0x000fe80001167983 */ /* 0x000ee80000300800 */
[----:B------:R-:W3:Y:S04]  /*aa970*/  LDL.LU R23, [R1+0xfec] ;  /* 0x000fec0001177983 */ /* 0x000ee80000300800 */
[----:B------:R-:W-:Y:S04]  /*aa980*/  STL [R1+0xc0c4], R10 ;  /* 0x00c0c40a01007387 */ /* 0x000fe80000100800 */
[----:B------:R-:W-:Y:S01]  /*aa990*/  STL [R1+0xc0c0], R11 ;  /* 0x00c0c00b01007387 */ /* 0x000fe20000100800 */
[----:B--2---:R-:W-:Y:S03]  /*aa9a0*/  HMMA.16816.F32.BF16 R24, R16, R24, R12 ;  /* 0x000000181018723c */ /* 0x004fe6000004180c */
[----:B------:R-:W2:Y:S04]  /*aa9b0*/  LDL.LU.64 R14, [R1+0xc2e8] ;  /* 0x00c2e800010e7983 */ /* 0x000ea80000300a00 */
[----:B------:R-:W2:-:S12]  /*aa9c0*/  LDL.LU.64 R12, [R1+0xc2e0] ;  /* 0x00c2e000010c7983 */ /* 0x000e980000300a00 */
[----:B------:R0:W-:Y:S04]  /*aa9d0*/  STL.64 [R1+0x1040], R24 ;  /* 0x0010401801007387 */ /* 0x0001e80000100a00 */
[----:B------:R-:W-:Y:S04]  /*aa9e0*/  STL.64 [R1+0x1048], R26 ;  /* 0x0010481a01007387 */ /* 0x000fe80000100a00 */
        /* <DEDUP_REMOVED lines=28> */
[----:B------:R-:W2:Y:S02]  /*aabb0*/  LDL.LU.64 R24, [R1+0xc270] ;  /* 0x00c2700001187983 */ /* 0x000ea40000300a00 */
[----:B--2---:R-:W-:-:S15]  /*aabc0*/  HMMA.16816.F32.BF16 R12, R16, R24, R12 ;  /* 0x00000018100c723c */ /* 0x004fde000004180c */
[----:B------:R-:W-:-:S04]  /*aabd0*/  NOP ;  /* 0x0000000000007918 */ /* 0x000fc80000000000 */
[----:B------:R0:W-:Y:S04]  /*aabe0*/  STL.64 [R1+0xff0], R12 ;  /* 0x000ff00c01007387 */ /* 0x0001e80000100a00 */
[----:B------:R-:W-:Y:S04]  /*aabf0*/  STL.64 [R1+0xff8], R14 ;  /* 0x000ff80e01007387 */ /* 0x000fe80000100a00 */
[----:B0-----:R-:W2:Y:S04]  /*aac00*/  LDL.LU.64 R12, [R1+0xc268] ;  /* 0x00c26800010c7983 */ /* 0x001ea80000300a00 */
[----:B----4-:R-:W-:Y:S04]  /*aac10*/  STL.64 [R1+0xc040], R26 ;  /* 0x00c0401a01007387 */ /* 0x010fe80000100a00 */
[----:B------:R0:W-:Y:S02]  /*aac20*/  STL.64 [R1+0xc038], R24 ;  /* 0x00c0381801007387 */ /* 0x0001e40000100a00 */
[----:B0-----:R-:W-:-:S02]  /*aac30*/  IMAD.MOV.U32 R24, RZ, RZ, R3 ;  /* 0x000000ffff187224 */ /* 0x001fc400078e0003 */
[----:B------:R-:W-:Y:S01]  /*aac40*/  IMAD.MOV.U32 R25, RZ, RZ, R4 ;  /* 0x000000ffff197224 */ /* 0x000fe200078e0004 */
[----:B------:R-:W4:Y:S04]  /*aac50*/  LDL.LU R3, [R1+0xc264] ;  /* 0x00c2640001037983 */ /* 0x000f280000300800 */
[----:B------:R-:W2:Y:S04]  /*aac60*/  LDL.LU R4, [R1+0xc260] ;  /* 0x00c2600001047983 */ /* 0x000ea80000300800 */
[----:B------:R0:W-:Y:S04]  /*aac70*/  STL.64 [R1+0xc190], R24 ;  /* 0x00c1901801007387 */ /* 0x0001e80000100a00 */
[----:B0-----:R-:W2:Y:S04]  /*aac80*/  LDL.LU R24, [R1+0x4d0] ;  /* 0x0004d00001187983 */ /* 0x001ea80000300800 */
[----:B------:R-:W2:Y:S04]  /*aac90*/  LDL.LU R25, [R1+0x4d4] ;  /* 0x0004d40001197983 */ /* 0x000ea80000300800 */
[----:B------:R-:W2:Y:S04]  /*aaca0*/  LDL.LU R26, [R1+0x4d8] ;  /* 0x0004d800011a7983 */ /* 0x000ea80000300800 */
[----:B------:R-:W2:Y:S04]  /*aacb0*/  LDL.LU R27, [R1+0x4dc] ;  /* 0x0004dc00011b7983 */ /* 0x000ea80000300800 */
[----:B--2---:R-:W-:Y:S04]  /*aacc0*/  STL.64 [R1+0xc1a0], R26 ;  /* 0x00c1a01a01007387 */ /* 0x004fe80000100a00 */
[----:B------:R0:W-:Y:S02]  /*aacd0*/  STL.64 [R1+0xc198], R24 ;  /* 0x00c1981801007387 */ /* 0x0001e40000100a00 */
[----:B0-----:R-:W-:-:S02]  /*aace0*/  IMAD.MOV.U32 R24, RZ, RZ, R8 ;  /* 0x000000ffff187224 */ /* 0x001fc400078e0008 */
[----:B------:R-:W-:Y:S01]  /*aacf0*/  IMAD.MOV.U32 R25, RZ, RZ, R12 ;  /* 0x000000ffff197224 */ /* 0x000fe200078e000c */
[----:B------:R-:W2:Y:S04]  /*aad00*/  LDL.LU R8, [R1+0xc25c] ;  /* 0x00c25c0001087983 */ /* 0x000ea80000300800 */
[----:B------:R-:W3:Y:S04]  /*aad10*/  LDL.LU R12, [R1+0xc258] ;  /* 0x00c25800010c7983 */ /* 0x000ee80000300800 */
[----:B------:R0:W-:Y:S02]  /*aad20*/  STL.64 [R1+0xc1b8], R24 ;  /* 0x00c1b81801007387 */ /* 0x0001e40000100a00 */
[----:B0-----:R-:W-:-:S02]  /*aad30*/  IMAD.MOV.U32 R24, RZ, RZ, R13 ;  /* 0x000000ffff187224 */ /* 0x001fc400078e000d */
[----:B------:R-:W3:Y:S01]  /*aad40*/  LDL.LU R13, [R1+0xc254] ;  /* 0x00c25400010d7983 */ /* 0x000ee20000300800 */
[----:B------:R-:W-:-:S03]  /*aad50*/  IMAD.MOV.U32 R25, RZ, RZ, R9 ;  /* 0x000000ffff197224 */ /* 0x000fc600078e0009 */
[----:B------:R-:W2:Y:S04]  /*aad60*/  LDL.LU R9, [R1+0xc250] ;  /* 0x00c2500001097983 */ /* 0x000ea80000300800 */
[----:B------:R0:W-:Y:S04]  /*aad70*/  STL.64 [R1+0xc1d0], R24 ;  /* 0x00c1d01801007387 */ /* 0x0001e80000100a00 */
[----:B0-----:R-:W2:Y:S04]  /*aad80*/  LDL.LU R24, [R1+0xfd0] ;  /* 0x000fd00001187983 */ /* 0x001ea80000300800 */
[----:B------:R-:W2:Y:S04]  /*aad90*/  LDL.LU R25, [R1+0xfd4] ;  /* 0x000fd40001197983 */ /* 0x000ea80000300800 */
[----:B------:R-:W2:Y:S04]  /*aada0*/  LDL.LU R26, [R1+0xfd8] ;  /* 0x000fd800011a7983 */ /* 0x000ea80000300800 */
[----:B------:R-:W2:Y:S01]  /*aadb0*/  LDL.LU R27, [R1+0xfdc] ;  /* 0x000fdc00011b7983 */ /* 0x000ea20000300800 */
[----:B---3--:R-:W-:-:S15]  /*aadc0*/  HMMA.16816.F32.BF16 R20, R16, R12, R20 ;  /* 0x0000000c1014723c */ /* 0x008fde0000041814 */
[----:B------:R-:W-:-:S04]  /*aadd0*/  NOP ;  /* 0x0000000000007918 */ /* 0x000fc80000000000 */
[----:B------:R-:W-:Y:S04]  /*aade0*/  STL.64 [R1+0xfe0], R20 ;  /* 0x000fe01401007387 */ /* 0x000fe80000100a00 */
[----:B------:R0:W-:Y:S04]  /*aadf0*/  STL.64 [R1+0xfe8], R22 ;  /* 0x000fe81601007387 */ /* 0x0001e80000100a00 */
[----:B0-----:R-:W3:Y:S04]  /*aae00*/  LDL.LU.64 R22, [R1+0xc248] ;  /* 0x00c2480001167983 */ /* 0x001ee80000300a00 */
[----:B------:R-:W4:Y:S04]  /*aae10*/  LDL.LU.64 R20, [R1+0xc240] ;  /* 0x00c2400001147983 */ /* 0x000f280000300a00 */
[----:B------:R2:W-:Y:S02]  /*aae20*/  STL.64 [R1+0xc220], R12 ;  /* 0x00c2200c01007387 */ /* 0x0005e40000100a00 */
[----:B--2---:R-:W-:Y:S01]  /*aae30*/  HMMA.16816.F32.BF16 R12, R16, R8, R24 ;  /* 0x00000008100c723c */ /* 0x004fe20000041818 */
[----:B------:R-:W-:-:S02]  /*aae40*/  IMAD.MOV.U32 R24, RZ, RZ, R5 ;  /* 0x000000ffff187224 */ /* 0x000fc400078e0005 */
[----:B------:R-:W2:-:S15]  /*aae50*/  LDL.LU R5, [R1+0xc238] ;  /* 0x00c2380001057983 */ /* 0x000e9e0000300800 */
[----:B------:R-:W-:Y:S01]  /*aae60*/  NOP ;  /* 0x0000000000007918 */ /* 0x000fe20000000000 */
[----:B------:R-:W-:Y:S04]  /*aae70*/  STL.64 [R1+0xfd0], R12 ;  /* 0x000fd00c01007387 */ /* 0x000fe80000100a00 */
[----:B------:R-:W-:Y:S01]  /*aae80*/  STL.64 [R1+0xfd8], R14 ;  /* 0x000fd80e01007387 */ /* 0x000fe20000100a00 */
[----:B---3--:R-:W-:-:S05]  /*aae90*/  IMAD.MOV.U32 R25, RZ, RZ, R23 ;  /* 0x000000ffff197224 */ /* 0x008fca00078e0017 */
[----:B------:R-:W-:Y:S04]  /*aaea0*/  STL.64 [R1+0xc1e8], R24 ;  /* 0x00c1e81801007387 */ /* 0x000fe80000100a00 */
[----:B------:R0:W-:Y:S04]  /*aaeb0*/  STL.64 [R1+0xc020], R8 ;  /* 0x00c0200801007387 */ /* 0x0001e80000100a00 */
[----:B------:R1:W-:Y:S04]  /*aaec0*/  STL.64 [R1+0xc0c8], R10 ;  /* 0x00c0c80a01007387 */ /* 0x0003e80000100a00 */
[----:B0-----:R-:W3:Y:S04]  /*aaed0*/  LDL.LU R8, [R1+0x9e0] ;  /* 0x0009e00001087983 */ /* 0x001ee80000300800 */
[----:B------:R-:W3:Y:S04]  /*aaee0*/  LDL.LU R9, [R1+0x9e4] ;  /* 0x0009e40001097983 */ /* 0x000ee80000300800 */
[----:B-1----:R-:W2:Y:S04]  /*aaef0*/  LDL.LU R10, [R1+0x9e8] ;  /* 0x0009e800010a7983 */ /* 0x002ea80000300800 */
[----:B------:R-:W2:Y:S01]  /*aaf00*/  LDL.LU R11, [R1+0x9ec] ;  /* 0x0009ec00010b7983 */ /* 0x000ea20000300800 */
[----:B------:R-:W-:-:S02]  /*aaf10*/  IMAD.MOV.U32 R24, RZ, RZ, R22 ;  /* 0x000000ffff187224 */ /* 0x000fc400078e0016 */
[----:B----4-:R-:W-:-:S05]  /*aaf20*/  IMAD.MOV.U32 R25, RZ, RZ, R21 ;  /* 0x000000ffff197224 */ /* 0x010fca00078e0015 */
[----:B------:R0:W-:Y:S04]  /*aaf30*/  STL.64 [R1+0xc200], R24 ;  /* 0x00c2001801007387 */ /* 0x0001e80000100a00 */
[----:B------:R-:W4:Y:S04]  /*aaf40*/  LDL.LU R12, [R1+0x530] ;  /* 0x00053000010c7983 */ /* 0x000f280000300800 */
[----:B------:R-:W4:Y:S04]  /*aaf50*/  LDL.LU R13, [R1+0x534] ;  /* 0x00053400010d7983 */ /* 0x000f280000300800 */
[----:B------:R-:W4:Y:S04]  /*aaf60*/  LDL.LU R14, [R1+0x538] ;  /* 0x00053800010e7983 */ /* 0x000f280000300800 */
[----:B------:R-:W4:Y:S01]  /*aaf70*/  LDL.LU R15, [R1+0x53c] ;  /* 0x00053c00010f7983 */ /* 0x000f220000300800 */
[----:B0-----:R-:W-:-:S02]  /*aaf80*/  IMAD.MOV.U32 R24, RZ, RZ, R20 ;  /* 0x000000ffff187224 */ /* 0x001fc400078e0014 */
[----:B------:R-:W-:Y:S01]  /*aaf90*/  IMAD.MOV.U32 R25, RZ, RZ, R3 ;  /* 0x000000ffff197224 */ /* 0x000fe200078e0003 */
[----:B------:R-:W4:Y:S04]  /*aafa0*/  LDL.LU R20, [R1+0x570] ;  /* 0x0005700001147983 */ /* 0x000f280000300800 */
[----:B------:R-:W4:Y:S04]  /*aafb0*/  LDL.LU R21, [R1+0x574] ;  /* 0x0005740001157983 */ /* 0x000f280000300800 */
[----:B------:R-:W4:Y:S04]  /*aafc0*/  LDL.LU R22, [R1+0x578] ;  /* 0x0005780001167983 */ /* 0x000f280000300800 */
[----:B------:R-:W4:Y:S04]  /*aafd0*/  LDL.LU R23, [R1+0x57c] ;  /* 0x00057c0001177983 */ /* 0x000f280000300800 */
[----:B------:R0:W-:Y:S04]  /*aafe0*/  STL.64 [R1+0xc218], R24 ;  /* 0x00c2181801007387 */ /* 0x0001e80000100a00 */
[----:B0-----:R-:W4:Y:S04]  /*aaff0*/  LDL.64 R24, [R1+0x1b0] ;  /* 0x0001b00001187983 */ /* 0x001f280000100a00 */
[----:B--2---:R-:W-:Y:S04]  /*ab000*/  STL.64 [R1+0xc1b0], R10 ;  /* 0x00c1b00a01007387 */ /* 0x004fe80000100a00 */
[----:B---3--:R0:W-:Y:S04]  /*ab010*/  STL.64 [R1+0xc1a8], R8 ;  /* 0x00c1a80801007387 */ /* 0x0081e80000100a00 */
        /* <DEDUP_REMOVED lines=27> */
[----:B------:R-:W2:Y:S04]  /*ab1d0*/  LDL.LU R10, [R1+0x528] ;  /* 0x00052800010a7983 */ /* 0x000ea80000300800 */
[----:B------:R-:W2:Y:S04]  /*ab1e0*/  LDL.LU R11, [R1+0x52c] ;  /* 0x00052c00010b7983 */ /* 0x000ea80000300800 */
[----:B------:R-:W3:Y:S04]  /*ab1f0*/  LDL.LU.64 R22, [R1+0xc230] ;  /* 0x00c2300001167983 */ /* 0x000ee80000300a00 */
[----:B------:R-:W3:Y:S04]  /*ab200*/  LDL.LU.64 R20, [R1+0xc228] ;  /* 0x00c2280001147983 */ /* 0x000ee80000300a00 */
[----:B------:R-:W-:Y:S04]  /*ab210*/  STL.64 [R1+0x570], R16 ;  /* 0x0005701001007387 */ /* 0x000fe80000100a00 */
[----:B------:R-:W-:Y:S04]  /*ab220*/  STL.64 [R1+0x578], R18 ;  /* 0x0005781201007387 */ /* 0x000fe80000100a00 */
[----:B------:R-:W-:Y:S01]  /*ab230*/  STL.64 [R1+0xc0f0], R4 ;  /* 0x00c0f00401007387 */ /* 0x000fe20000100a00 */
[----:B---3--:R-:W-:-:S15]  /*ab240*/  HMMA.16816.F32.BF16 R12, R20, R24, R12 ;  /* 0x00000018140c723c */ /* 0x008fde000004180c */
[----:B------:R-:W-:-:S04]  /*ab250*/  NOP ;  /* 0x0000000000007918 */ /* 0x000fc80000000000 */
[----:B------:R0:W-:Y:S04]  /*ab260*/  STL.64 [R1+0x530], R12 ;  /* 0x0005300c01007387 */ /* 0x0001e80000100a00 */
[----:B------:R1:W-:Y:S04]  /*ab270*/  STL.64 [R1+0x538], R14 ;  /* 0x0005380e01007387 */ /* 0x0003e80000100a00 */
[----:B0-----:R-:W3:Y:S01]  /*ab280*/  LDL.LU.64 R12, [R1+0xc220] ;  /* 0x00c22000010c7983 */ /* 0x001ee20000300a00 */
[----:B-1----:R-:W-:Y:S02]  /*ab290*/  IMAD.MOV.U32 R15, RZ, RZ, R24 ;  /* 0x000000ffff0f7224 */ /* 0x002fe400078e0018 */
[----:B------:R-:W-:-:S02]  /*ab2a0*/  IMAD.MOV.U32 R14, RZ, RZ, R25 ;  /* 0x000000ffff0e7224 */ /* 0x000fc400078e0019 */
[----:B------:R-:W2:Y:S04]  /*ab2b0*/  LDL.LU.64 R24, [R1+0xc218] ;  /* 0x00c2180001187983 */ /* 0x000ea80000300a00 */
[----:B------:R-:W-:Y:S01]  /*ab2c0*/  STL.64 [R1+0xc030], R14 ;  /* 0x00c0300e01007387 */ /* 0x000fe20000100a00 */
[C---:B--2---:R-:W-:Y:S03]  /*ab2d0*/  HMMA.16816.F32.BF16 R24, R20.reuse, R24, R8 ;  /* 0x000000181418723c */ /* 0x044fe60000041808 */
[----:B---3--:R0:W-:Y:S04]  /*ab2e0*/  STL.64 [R1+0xc028], R12 ;  /* 0x00c0280c01007387 */ /* 0x0081e80000100a00 */
[----:B0-----:R-:W2:Y:S04]  /*ab2f0*/  LDL.64 R12, [R1+0x140] ;  /* 0x00014000010c7983 */ /* 0x001ea80000100a00 */
        /* <DEDUP_REMOVED lines=22> */
[----:B0-----:R-:W3:Y:S01]  /*ab460*/  LDL.LU.64 R24, [R1+0xc1b8] ;  /* 0x00c1b80001187983 */ /* 0x001ee20000300a00 */
[----:B------:R-:W-:Y:S02]  /*ab470*/  IMAD.MOV.U32 R17, RZ, RZ, R0 ;  /* 0x000000ffff117224 */ /* 0x000fe400078e0000 */
[----:B------:R-:W0:Y:S01]  /*ab480*/  S2R R0, SR_TID.X ;  /* 0x0000000000007919 */ /* 0x000e220000002100 */
[----:B---3--:R-:W-:Y:S01]  /*ab490*/  HMMA.16816.F32.BF16 R24, R20, R24, R8 ;  /* 0x000000181418723c */ /* 0x008fe20000041808 */
[----:B------:R-:W3:Y:S04]  /*ab4a0*/  LDL.LU.64 R10, [R1+0xc1b0] ;  /* 0x00c1b000010a7983 */ /* 0x000ee80000300a00 */
[----:B------:R-:W3:-:S14]  /*ab4b0*/  LDL.LU.64 R8, [R1+0xc1a8] ;  /* 0x00c1a80001087983 */ /* 0x000edc0000300a00 */
[----:B------:R-:W-:Y:S04]  /*ab4c0*/  STL.64 [R1+0x4e0], R24 ;  /* 0x0004e01801007387 */ /* 0x000fe80000100a00 */
[----:B------:R1:W-:Y:S04]  /*ab4d0*/  STL.64 [R1+0x4e8], R26 ;  /* 0x0004e81a01007387 */ /* 0x0003e80000100a00 */
[----:B-1----:R-:W4:Y:S04]  /*ab4e0*/  LDL.LU.64 R26, [R1+0xc1a0] ;  /* 0x00c1a000011a7983 */ /* 0x002f280000300a00 */
[----:B------:R-:W4:Y:S01]  /*ab4f0*/  LDL.LU.64 R24, [R1+0xc198] ;  /* 0x00c1980001187983 */ /* 0x000f220000300a00 */
[----:B------:R-:W-:Y:S01]  /*ab500*/  IMAD.MOV.U32 R16, RZ, RZ, R2 ;  /* 0x000000ffff107224 */ /* 0x000fe200078e0002 */
[C---:B0-----:R-:W-:Y:S01]  /*ab510*/  LOP3.LUT R2, R0.reuse, 0x7, RZ, 0xc0, !PT ;  /* 0x0000000700027812 */ /* 0x041fe200078ec0ff */
[----:B------:R-:W-:-:S04]  /*ab520*/  IMAD.SHL.U32 R3, R0, 0x2, RZ ;  /* 0x0000000200037824 */ /* 0x000fc800078e00ff */
[----:B------:R-:W-:Y:S02]  /*ab530*/  IMAD R2, R2, 0x110, RZ ;  /* 0x0000011002027824 */ /* 0x000fe400078e02ff */
[----:B------:R-:W-:-:S03]  /*ab540*/  IMAD.SHL.U32 R0, R0, 0x80, RZ ;  /* 0x0000008000007824 */ /* 0x000fc600078e00ff */
[----:B------:R-:W-:-:S04]  /*ab550*/  LOP3.LUT R3, R2, 0x10, R3, 0x78, !PT ;  /* 0x0000001002037812 */ /* 0x000fc800078e7803 */
[----:B------:R-:W-:-:S04]  /*ab560*/  LOP3.LUT R3, R3, 0x800, R0, 0xf8, !PT ;  /* 0x0000080003037812 */ /* 0x000fc800078ef800 */
[----:B------:R-:W-:Y:S01]  /*ab570*/  LOP3.LUT R3, R3, 0x20, RZ, 0x3c, !PT ;  /* 0x0000002003037812 */ /* 0x000fe200078e3cff */
[----:B----4-:R-:W-:Y:S01]  /*ab580*/  HMMA.16816.F32.BF16 R16, R20, R16, R24 ;  /* 0x000000101410723c */ /* 0x010fe20000041818 */
[----:B------:R-:W3:-:S15]  /*ab590*/  LDL.LU.64 R24, [R1+0xc190] ;  /* 0x00c1900001187983 */ /* 0x000ede0000300a00 */
[----:B------:R-:W-:-:S03]  /*ab5a0*/  NOP ;  /* 0x0000000000007918 */ /* 0x000fc60000000000 */
[----:B------:R-:W-:Y:S04]  /*ab5b0*/  STL.64 [R1+0x4d0], R16 ;  /* 0x0004d01001007387 */ /* 0x000fe80000100a00 */
[----:B------:R-:W-:Y:S04]  /*ab5c0*/  STL.64 [R1+0x4d8], R18 ;  /* 0x0004d81201007387 */ /* 0x000fe80000100a00 */
[----:B------:R-:W0:Y:S04]  /*ab5d0*/  LDSM.16.MT88.4 R16, [R3+UR5+0x22000] ;  /* 0x022000050310783b */ /* 0x000e280008004200 */
[----:B0-----:R-:W-:Y:S04]  /*ab5e0*/  STL.64 [R1+0xc008], R18 ;  /* 0x00c0081201007387 */ /* 0x001fe80000100a00 */
[----:B------:R0:W-:Y:S04]  /*ab5f0*/  STL.64 [R1+0xc000], R16 ;  /* 0x00c0001001007387 */ /* 0x0001e80000100a00 */
[----:B0-----:R-:W4:Y:S04]  /*ab600*/  LDL.LU R16, [R1+0x9f0] ;  /* 0x0009f00001107983 */ /* 0x001f280000300800 */
[----:B------:R-:W4:Y:S04]  /*ab610*/  LDL.LU R17, [R1+0x9f4] ;  /* 0x0009f40001117983 */ /* 0x000f280000300800 */
[----:B------:R-:W4:Y:S04]  /*ab620*/  LDL.LU R18, [R1+0x9f8] ;  /* 0x0009f80001127983 */ /* 0x000f280000300800 */
[----:B------:R-:W4:Y:S01]  /*ab630*/  LDL.LU R19, [R1+0x9fc] ;  /* 0x0009fc0001137983 */ /* 0x000f220000300800 */
[----:B--2---:R-:W-:-:S02]  /*ab640*/  IMAD.MOV.U32 R2, RZ, RZ, R12 ;  /* 0x000000ffff027224 */ /* 0x004fc400078e000c */
[----:B------:R-:W-:Y:S01]  /*ab650*/  IMAD.MOV.U32 R0, RZ, RZ, R13 ;  /* 0x000000ffff007224 */ /* 0x000fe200078e000d */
[C---:B----4-:R-:W-:Y:S08]  /*ab660*/  HMMA.16816.F32.BF16 R16, R20.reuse, R12, R16 ;  /* 0x0000000c1410723c */ /* 0x050ff00000041810 */
[----:B---3--:R-:W-:Y:S11]  /*ab670*/  HMMA.16816.F32.BF16 R12, R20, R24, R8 ;  /* 0x00000018140c723c */ /* 0x008ff60000041808 */
[----:B------:R-:W-:Y:S04]  /*ab680*/  STL.64 [R1+0x9f0], R16 ;  /* 0x0009f01001007387 */ /* 0x000fe80000100a00 */
[----:B------:R-:W-:Y:S04]  /*ab690*/  STL.64 [R1+0x9f8], R18 ;  /* 0x0009f81201007387 */ /* 0x000fe80000100a00 */
[----:B------:R-:W-:Y:S04]  /*ab6a0*/  STL [R1+0xbfb0], R0 ;  /* 0x00bfb00001007387 */ /* 0x000fe80000100800 */
[----:B------:R-:W-:Y:S04]  /*ab6b0*/  STL [R1+0xbfac], R2 ;  /* 0x00bfac0201007387 */ /* 0x000fe80000100800 */
[----:B------:R-:W2:Y:S04]  /*ab6c0*/  LDL.LU R8, [R1+0x940] ;  /* 0x0009400001087983 */ /* 0x000ea80000300800 */
[----:B------:R-:W-:Y:S04]  /*ab6d0*/  STL.64 [R1+0x9e0], R12 ;  /* 0x0009e00c01007387 */ /* 0x000fe80000100a00 */
[----:B------:R-:W-:Y:S04]  /*ab6e0*/  STL.64 [R1+0x9e8], R14 ;  /* 0x0009e80e01007387 */ /* 0x000fe80000100a00 */
[----:B------:R-:W2:Y:S04]  /*ab6f0*/  LDL.LU R9, [R1+0x944] ;  /* 0x0009440001097983 */ /* 0x000ea80000300800 */
[----:B------:R-:W3:Y:S04]  /*ab700*/  LDL.LU R10, [R1+0x948] ;  /* 0x00094800010a7983 */ /* 0x000ee80000300800 */
[----:B------:R-:W3:Y:S04]  /*ab710*/  LDL.LU R11, [R1+0x94c] ;  /* 0x00094c00010b7983 */ /* 0x000ee80000300800 */
[----:B---3--:R-:W-:Y:S04]  /*ab720*/  STL.64 [R1+0xc0d8], R10 ;  /* 0x00c0d80a01007387 */ /* 0x008fe80000100a00 */
[----:B--2---:R0:W-:Y:S04]  /*ab730*/  STL.64 [R1+0xc0d0], R8 ;  /* 0x00c0d00801007387 */ /* 0x0041e80000100a00 */
[----:B------:R-:W2:Y:S04]  /*ab740*/  LDL.LU R4, [R1+0x960] ;  /* 0x0009600001047983 */ /* 0x000ea80000300800 */
[----:B------:R-:W2:Y:S01]  /*ab750*/  LDL.LU R5, [R1+0x964] ;  /* 0x0009640001057983 */ /* 0x000ea20000300800 */
[----:B0-----:R-:W-:-:S02]  /*ab760*/  IMAD.MOV.U32 R9, RZ, RZ, R6 ;  /* 0x000000ffff097224 */ /* 0x001fc400078e0006 */
[----:B------:R-:W-:Y:S01]  /*ab770*/  IMAD.MOV.U32 R8, RZ, RZ, R7 ;  /* 0x000000ffff087224 */ /* 0x000fe200078e0007 */
[----:B------:R-:W3:Y:S04]  /*ab780*/  LDL.LU R6, [R1+0x968] ;  /* 0x0009680001067983 */ /* 0x000ee80000300800 */
[----:B------:R-:W3:Y:S04]  /*ab790*/  LDL.LU R7, [R1+0x96c] ;  /* 0x00096c0001077983 */ /* 0x000ee80000300800 */
[----:B---3--:R-:W-:Y:S04]  /*ab7a0*/  STL.64 [R1+0xc100], R6 ;  /* 0x00c1000601007387 */ /* 0x008fe80000100a00 */
[----:B--2---:R0:W-:Y:S04]  /*ab7b0*/  STL.64 [R1+0xc0f8], R4 ;  /* 0x00c0f80401007387 */ /* 0x0041e80000100a00 */
[----:B0-----:R-:W2:Y:S04]  /*ab7c0*/  LDL.64 R4, [R1+0xc0] ;  /* 0x0000c00001047983 */ /* 0x001ea80000100a00 */
[----:B--2---:R0:W-:Y:S04]  /*ab7d0*/  STL.64 [R1+0xc110], R4 ;  /* 0x00c1100401007387 */ /* 0x0041e80000100a00 */
[----:B0-----:R-:W2:Y:S01]  /*ab7e0*/  LDL R4, [R1+0xd0] ;  /* 0x0000d00001047983 */ /* 0x001ea20000100800 */
[----:B------:R-:W-:-:S03]  /*ab7f0*/  IMAD.MOV.U32 R5, RZ, RZ, R29 ;  /* 0x000000ffff057224 */ /* 0x000fc600078e001d */
[----:B------:R-:W3:Y:S04]  /*ab800*/  LDL.LU R29, [R1+0xc188] ;  /* 0x00c18800011d7983 */ /* 0x000ee80000300800 */
[----:B--2---:R-:W-:Y:S04]  /*ab810*/  STL.64 [R1+0xc128], R4 ;  /* 0x00c1280401007387 */ /* 0x004fe80000100a00 */
[----:B------:R0:W-:Y:S04]  /*ab820*/  STL.64 [R1+0xc0e8], R8 ;  /* 0x00c0e80801007387 */ /* 0x0001e80000100a00 */
[----:B0-----:R-:W2:Y:S04]  /*ab830*/  LDL.64 R8, [R1+0xb0] ;  /* 0x0000b00001087983 */ /* 0x001ea80000100a00 */
[----:B--2---:R0:W-:Y:S04]  /*ab840*/  STL.64 [R1+0xc108], R8 ;  /* 0x00c1080801007387 */ /* 0x0041e80000100a00 */
[----:B0-----:R-:W2:Y:S04]  /*ab850*/  LDL.LU R8, [R1+0x970] ;  /* 0x0009700001087983 */ /* 0x001ea80000300800 */
[----:B------:R-:W2:Y:S04]  /*ab860*/  LDL.LU R9, [R1+0x974] ;  /* 0x0009740001097983 */ /* 0x000ea80000300800 */
[----:B------:R-:W4:Y:S04]  /*ab870*/  LDL.LU R10, [R1+0x978] ;  /* 0x00097800010a7983 */ /* 0x000f280000300800 */
[----:B------:R-:W4:Y:S04]  /*ab880*/  LDL.LU R11, [R1+0x97c] ;  /* 0x00097c00010b7983 */ /* 0x000f280000300800 */
[----:B------:R-:W2:Y:S04]  /*ab890*/  LDL.64 R4, [R1+0xe0] ;  /* 0x0000e00001047983 */ /* 0x000ea80000100a00 */
[----:B--2---:R0:W-:Y:S04]  /*ab8a0*/  STL.64 [R1+0xc140], R4 ;  /* 0x00c1400401007387 */ /* 0x0041e80000100a00 */
[----:B0-----:R-:W2:Y:S04]  /*ab8b0*/  LDL.64 R4, [R1+0xf0] ;  /* 0x0000f00001047983 */ /* 0x001ea80000100a00 */
[----:B--2---:R-:W-:Y:S04]  /*ab8c0*/  STL.64 [R1+0xc158], R4 ;  /* 0x00c1580401007387 */ /* 0x004fe80000100a00 */
[----:B----4-:R-:W-:Y:S04]  /*ab8d0*/  STL.64 [R1+0xc120], R10 ;  /* 0x00c1200a01007387 */ /* 0x010fe80000100a00 */
[----:B------:R0:W-:Y:S04]  /*ab8e0*/  STL.64 [R1+0xc118], R8 ;  /* 0x00c1180801007387 */ /* 0x0001e80000100a00 */
[----:B0-----:R-:W2:Y:S04]  /*ab8f0*/  LDL.LU R8, [R1+0x980] ;  /* 0x0009800001087983 */ /* 0x001ea80000300800 */
[----:B------:R-:W2:Y:S04]  /*ab900*/  LDL.LU R9, [R1+0x984] ;  /* 0x0009840001097983 */ /* 0x000ea80000300800 */
[----:B------:R-:W4:Y:S04]  /*ab910*/  LDL.LU R10, [R1+0x988] ;  /* 0x00098800010a7983 */ /* 0x000f280000300800 */
[----:B------:R-:W4:Y:S04]  /*ab920*/  LDL.LU R11, [R1+0x98c] ;  /* 0x00098c00010b7983 */ /* 0x000f280000300800 */
[----:B------:R-:W2:Y:S04]  /*ab930*/  LDL.64 R4, [R1+0x100] ;  /* 0x0001000001047983 */ /* 0x000ea80000100a00 */
[----:B--2---:R0:W-:Y:S04]  /*ab940*/  STL.64 [R1+0xc170], R4 ;  /* 0x00c1700401007387 */ /* 0x0041e80000100a00 */
[----:B0-----:R-:W2:Y:S04]  /*ab950*/  LDL R4, [R1+0x110] ;  /* 0x0001100001047983 */ /* 0x001ea80000100800 */
[----:B------:R-:W2:Y:S04]  /*ab960*/  LDL.LU R12, [R1+0x9d0] ;  /* 0x0009d000010c7983 */ /* 0x000ea80000300800 */
[----:B------:R-:W2:Y:S04]  /*ab970*/  LDL.LU R13, [R1+0x9d4] ;  /* 0x0009d400010d7983 */ /* 0x000ea80000300800 */
[----:B------:R-:W2:Y:S04]  /*ab980*/  LDL.LU R14, [R1+0x9d8] ;  /* 0x0009d800010e7983 */ /* 0x000ea80000300800 */
[----:B------:R-:W2:Y:S04]  /*ab990*/  LDL.LU R15, [R1+0x9dc] ;  /* 0x0009dc00010f7983 */ /* 0x000ea80000300800 */
[----:B------:R-:W2:Y:S04]  /*ab9a0*/  LDL.64 R24, [R1+0x120] ;  /* 0x0001200001187983 */ /* 0x000ea80000100a00 */
        /* <DEDUP_REMOVED lines=18> */
[----:B------:R-:W-:Y:S01]  /*abad0*/  HMMA.16816.F32.BF16 R12, R20, R24, R12 ;  /* 0x00000018140c723c */ /* 0x000fe2000004180c */
[----:B---3--:R-:W-:-:S02]  /*abae0*/  IMAD.MOV.U32 R5, RZ, RZ, R29 ;  /* 0x000000ffff057224 */ /* 0x008fc400078e001d */
[----:B----4-:R-:W-:Y:S04]  /*abaf0*/  STL.64 [R1+0xc180], R10 ;  /* 0x00c1800a01007387 */ /* 0x010fe80000100a00 */
[----:B--2---:R0:W-:Y:S04]  /*abb00*/  STL.64 [R1+0xc178], R8 ;  /* 0x00c1780801007387 */ /* 0x0041e80000100a00 */
[----:B0-----:R-:W2:Y:S04]  /*abb10*/  LDL.LU R8, [R1+0x9c0] ;  /* 0x0009c00001087983 */ /* 0x001ea80000300800 */
[----:B------:R-:W2:Y:S04]  /*abb20*/  LDL.LU R9, [R1+0x9c4] ;  /* 0x0009c40001097983 */ /* 0x000ea80000300800 */
[----:B------:R-:W2:Y:S04]  /*abb30*/  LDL.LU R10, [R1+0x9c8] ;  /* 0x0009c800010a7983 */ /* 0x000ea80000300800 */
[----:B------:R-:W2:Y:S04]  /*abb40*/  LDL.LU R11, [R1+0x9cc] ;  /* 0x0009cc00010b7983 */ /* 0x000ea80000300800 */
[----:B------:R-:W3:Y:S01]  /*abb50*/  LDL.64 R16, [R1+0x90] ;  /* 0x0000900001107983 */ /* 0x000ee20000100a00 */
[----:B------:R-:W-:-:S02]  /*abb60*/  IMAD.MOV.U32 R2, RZ, RZ, R24 ;  /* 0x000000ffff027224 */ /* 0x000fc400078e0018 */
[----:B------:R-:W-:Y:S01]  /*abb70*/  IMAD.MOV.U32 R29, RZ, RZ, R25 ;  /* 0x000000ffff1d7224 */ /* 0x000fe200078e0019 */
[C---:B--2---:R-:W-:Y:S01]  /*abb80*/  HMMA.16816.F32.BF16 R4, R20.reuse, R4, R8 ;  /* 0x000000041404723c */ /* 0x044fe20000041808 */
[----:B---3--:R0:W-:Y:S04]  /*abb90*/  STL.64 [R1+0xc0e0], R16 ;  /* 0x00c0e01001007387 */ /* 0x0081e80000100a00 */
[----:B0-----:R-:W2:Y:S04]  /*abba0*/  LDL.LU R16, [R1+0x950] ;  /* 0x0009500001107983 */ /* 0x001ea80000300800 */
[----:B------:R-:W2:Y:S04]  /*abbb0*/  LDL.LU R17, [R1+0x954] ;  /* 0x0009540001117983 */ /* 0x000ea80000300800 */
[----:B------:R-:W2:Y:S04]  /*abbc0*/  LDL.LU R18, [R1+0x958] ;  /* 0x0009580001127983 */ /* 0x000ea80000300800 */
[----:B------:R-:W2:Y:S04]  /*abbd0*/  LDL.LU R19, [R1+0x95c] ;  /* 0x00095c0001137983 */ /* 0x000ea80000300800 */
[----:B------:R0:W-:Y:S04]  /*abbe0*/  STL.64 [R1+0x9d0], R12 ;  /* 0x0009d00c01007387 */ /* 0x0001e80000100a00 */
[----:B------:R1:W-:Y:S04]  /*abbf0*/  STL.64 [R1+0x9d8], R14 ;  /* 0x0009d80e01007387 */ /* 0x0003e80000100a00 */
[----:B------:R-:W3:Y:S04]  /*abc00*/  LDL R24, [R1+0x80] ;  /* 0x0000800001187983 */ /* 0x000ee80000100800 */
[----:B------:R-:W3:Y:S04]  /*abc10*/  LDL R25, [R1+0x84] ;  /* 0x0000840001197983 */ /* 0x000ee80000100800 */
[----:B0-----:R-:W3:Y:S04]  /*abc20*/  LDL.LU R12, [R1+0x930] ;  /* 0x00093000010c7983 */ /* 0x001ee80000300800 */
[----:B------:R-:W3:Y:S04]  /*abc30*/  LDL.LU R13, [R1+0x934] ;  /* 0x00093400010d7983 */ /* 0x000ee80000300800 */
[----:B-1----:R-:W3:Y:S04]  /*abc40*/  LDL.LU R14, [R1+0x938] ;  /* 0x00093800010e7983 */ /* 0x002ee80000300800 */
[----:B------:R-:W3:Y:S04]  /*abc50*/  LDL.LU R15, [R1+0x93c] ;  /* 0x00093c00010f7983 */ /* 0x000ee80000300800 */
[----:B------:R-:W-:Y:S04]  /*abc60*/  STL [R1+0xbfb8], R29 ;  /* 0x00bfb81d01007387 */ /* 0x000fe80000100800 */
[----:B------:R-:W-:Y:S04]  /*abc70*/  STL [R1+0xbfb4], R2 ;  /* 0x00bfb40201007387 */ /* 0x000fe80000100800 */
[----:B------:R-:W4:Y:S04]  /*abc80*/  LDL.LU.64 R10, [R1+0xc180] ;  /* 0x00c18000010a7983 */ /* 0x000f280000300a00 */
[----:B------:R-:W4:Y:S04]  /*abc90*/  LDL.LU.64 R8, [R1+0xc178] ;  /* 0x00c1780001087983 */ /* 0x000f280000300a00 */
        /* <DEDUP_REMOVED lines=12> */
[----:B------:R-:W-:Y:S04]  /*abd60*/  STL [R1+0xbfc0], R0 ;  /* 0x00bfc00001007387 */ /* 0x000fe80000100800 */
[----:B------:R-:W-:Y:S01]  /*abd70*/  STL [R1+0xbfbc], R2 ;  /* 0x00bfbc0201007387 */ /* 0x000fe20000100800 */
[----:B----4-:R-:W-:Y:S01]  /*abd80*/  HMMA.16816.F32.BF16 R8, R20, R4, R8 ;  /* 0x000000041408723c */ /* 0x010fe20000041808 */
[----:B------:R-:W-:-:S15]  /*abd90*/  IMAD.MOV.U32 R29, RZ, RZ, R5 ;  /* 0x000000ffff1d7224 */ /* 0x000fde00078e0005 */
[----:B------:R-:W-:-:S03]  /*abda0*/  NOP ;  /* 0x0000000000007918 */ /* 0x000fc60000000000 */
[----:B------:R-:W-:Y:S04]  /*abdb0*/  STL.64 [R1+0x9a0], R8 ;  /* 0x0009a00801007387 */ /* 0x000fe80000100a00 */
[----:B------:R0:W-:Y:S04]  /*abdc0*/  STL.64 [R1+0x9a8], R10 ;  /* 0x0009a80a01007387 */ /* 0x0001e80000100a00 */
[----:B0-----:R-:W4:Y:S04]  /*abdd0*/  LDL.LU.64 R10, [R1+0xc150] ;  /* 0x00c15000010a7983 */ /* 0x001f280000300a00 */
[----:B------:R-:W4:Y:S04]  /*abde0*/  LDL.LU.64 R8, [R1+0xc148] ;  /* 0x00c1480001087983 */ /* 0x000f280000300a00 */
[----:B------:R-:W4:Y:S04]  /*abdf0*/  LDL.LU.64 R4, [R1+0xc140] ;  /* 0x00c1400001047983 */ /* 0x000f280000300a00 */
[----:B------:R-:W-:Y:S01]  /*abe00*/  STL [R1+0xbfc4], R29 ;  /* 0x00bfc41d01007387 */ /* 0x000fe20000100800 */
        /* <DEDUP_REMOVED lines=8> */
[----:B------:R-:W4:Y:S02]  /*abe90*/  LDL.LU.64 R4, [R1+0xc128] ;  /* 0x00c1280001047983 */ /* 0x000f240000300a00 */
[----:B----4-:R-:W-:Y:S02]  /*abea0*/  HMMA.16816.F32.BF16 R4, R20, R4, R8 ;  /* 0x000000041404723c */ /* 0x010fe40000041808 */
[----:B------:R-:W4:Y:S04]  /*abeb0*/  LDL.LU.64 R10, [R1+0xc120] ;  /* 0x00c12000010a7983 */ /* 0x000f280000300a00 */
[----:B------:R-:W4:-:S13]  /*abec0*/  LDL.LU.64 R8, [R1+0xc118] ;  /* 0x00c1180001087983 */ /* 0x000f1a0000300a00 */
[----:B------:R0:W-:Y:S04]  /*abed0*/  STL.64 [R1+0x980], R4 ;  /* 0x0009800401007387 */ /* 0x0001e80000100a00 */
[----:B------:R-:W-:Y:S04]  /*abee0*/  STL.64 [R1+0x988], R6 ;  /* 0x0009880601007387 */ /* 0x000fe80000100a00 */
[----:B0-----:R-:W4:Y:S02]  /*abef0*/  LDL.LU.64 R4, [R1+0xc110] ;  /* 0x00c1100001047983 */ /* 0x001f240000300a00 */
[----:B----4-:R-:W-:Y:S01]  /*abf00*/  HMMA.16816.F32.BF16 R8, R20, R4, R8 ;  /* 0x000000041408723c */ /* 0x010fe20000041808 */
[----:B------:R-:W-:-:S15]  /*abf10*/  IMAD.MOV.U32 R29, RZ, RZ, R5 ;  /* 0x000000ffff1d7224 */ /* 0x000fde00078e0005 */
[----:B------:R-:W-:-:S03]  /*abf20*/  NOP ;  /* 0x0000000000007918 */ /* 0x000fc60000000000 */
[----:B------:R0:W-:Y:S04]  /*abf30*/  STL.64 [R1+0x970], R8 ;  /* 0x0009700801007387 */ /* 0x0001e80000100a00 */
[----:B------:R-:W-:Y:S04]  /*abf40*/  STL.64 [R1+0x978], R10 ;  /* 0x0009780a01007387 */ /* 0x000fe80000100a00 */
[----:B0-----:R-:W4:Y:S04]  /*abf50*/  LDL.LU.64 R8, [R1+0xc108] ;  /* 0x00c1080001087983 */ /* 0x001f280000300a00 */
[----:B------:R-:W4:Y:S04]  /*abf60*/  LDL.LU.64 R6, [R1+0xc100] ;  /* 0x00c1000001067983 */ /* 0x000f280000300a00 */
[----:B------:R-:W4:Y:S02]  /*abf70*/  LDL.LU.64 R4, [R1+0xc0f8] ;  /* 0x00c0f80001047983 */ /* 0x000f240000300a00 */
[----:B----4-:R-:W-:-:S15]  /*abf80*/  HMMA.16816.F32.BF16 R4, R20, R8, R4 ;  /* 0x000000081404723c */ /* 0x010fde0000041804 */
[----:B------:R-:W-:-:S04]  /*abf90*/  NOP ;  /* 0x0000000000007918 */ /* 0x000fc80000000000 */
[----:B------:R0:W-:Y:S04]  /*abfa0*/  STL.64 [R1+0x960], R4 ;  /* 0x0009600401007387 */ /* 0x0001e80000100a00 */
[----:B------:R1:W-:Y:S04]  /*abfb0*/  STL.64 [R1+0x968], R6 ;  /* 0x0009680601007387 */ /* 0x0003e80000100a00 */
[----:B0-----:R-:W4:Y:S01]  /*abfc0*/  LDL.LU.64 R4, [R1+0xc0f0] ;  /* 0x00c0f00001047983 */ /* 0x001f220000300a00 */
[----:B-1----:R-:W-:Y:S02]  /*abfd0*/  IMAD.MOV.U32 R7, RZ, RZ, R8 ;  /* 0x000000ffff077224 */ /* 0x002fe400078e0008 */
[----:B------:R-:W-:-:S02]  /*abfe0*/  IMAD.MOV.U32 R6, RZ, RZ, R9 ;  /* 0x000000ffff067224 */ /* 0x000fc400078e0009 */
[----:B------:R-:W2:Y:S04]  /*abff0*/  LDL.LU.64 R8, [R1+0xc0e8] ;  /* 0x00c0e80001087983 */ /* 0x000ea80000300a00 */
[----:B------:R-:W-:Y:S04]  /*ac000*/  STL [R1+0xbeb4], R6 ;  /* 0x00beb40601007387 */ /* 0x000fe80000100800 */
[----:B------:R-:W-:Y:S01]  /*ac010*/  STL [R1+0xbeb0], R7 ;  /* 0x00beb00701007387 */ /* 0x000fe20000100800 */
[----:B--2---:R-:W-:Y:S03]  /*ac020*/  HMMA.16816.F32.BF16 R8, R20, R8, R16 ;  /* 0x000000081408723c */ /* 0x004fe60000041810 */
        /* <DEDUP_REMOVED lines=11> */
[----:B------:R-:W2:Y:S01]  /*ac0e0*/  LDL.64 R8, [R1+0x20] ;  /* 0x0000200001087983 */ /* 0x000ea20000100a00 */
[----:B------:R-:W-:-:S02]  /*ac0f0*/  IMAD.MOV.U32 R6, RZ, RZ, R16 ;  /* 0x000000ffff067224 */ /* 0x000fc400078e0010 */
[----:B------:R-:W-:Y:S01]  /*ac100*/  IMAD.MOV.U32 R7, RZ, RZ, R17 ;  /* 0x000000ffff077224 */ /* 0x000fe200078e0011 */
[----:B--2---:R-:W-:Y:S04]  /*ac110*/  STL.64 [R1+0xc068], R8 ;  /* 0x00c0680801007387 */ /* 0x004fe80000100a00 */
[----:B------:R-:W-:Y:S04]  /*ac120*/  STL [R1+0xbebc], R6 ;  /* 0x00bebc0601007387 */ /* 0x000fe80000100800 */
[----:B------:R-:W-:Y:S04]  /*ac130*/  STL [R1+0xbeb8], R7 ;  /* 0x00beb80701007387 */ /* 0x000fe80000100800 */
[----:B----4-:R3:W-:Y:S04]  /*ac140*/  STL.64 [R1+0xc0b0], R4 ;  /* 0x00c0b00401007387 */ /* 0x0107e80000100a00 */
[----:B------:R-:W2:Y:S01]  /*ac150*/  LDL R16, [R1+0x10] ;  /* 0x0000100001107983 */ /* 0x000ea20000100800 */
[----:B---3--:R-:W-:Y:S01]  /*ac160*/  HMMA.16816.F32.BF16 R4, R20, R24, R12 ;  /* 0x000000181404723c */ /* 0x008fe2000004180c */
[----:B------:R-:W-:-:S02]  /*ac170*/  IMAD.MOV.U32 R8, RZ, RZ, R10 ;  /* 0x000000ffff087224 */ /* 0x000fc400078e000a */
[----:B------:R-:W-:-:S15]  /*ac180*/  IMAD.MOV.U32 R9, RZ, RZ, R11 ;  /* 0x000000ffff097224 */ /* 0x000fde00078e000b */
[----:B------:R-:W-:Y:S01]  /*ac190*/  NOP ;  /* 0x0000000000007918 */ /* 0x000fe20000000000 */
[----:B------:R-:W-:Y:S04]  /*ac1a0*/  STL.64 [R1+0x930], R4 ;  /* 0x0009300401007387 */ /* 0x000fe80000100a00 */
[----:B------:R-:W-:Y:S04]  /*ac1b0*/  STL.64 [R1+0x938], R6 ;  /* 0x0009380601007387 */ /* 0x000fe80000100a00 */
[----:B------:R-:W2:Y:S04]  /*ac1c0*/  LDL R17, [R1+0x14] ;  /* 0x0000140001117983 */ /* 0x000ea80000100800 */
[----:B------:R-:W3:Y:S04]  /*ac1d0*/  LDL.LU R10, [R1+0xc0c4] ;  /* 0x00c0c400010a7983 */ /* 0x000ee80000300800 */
[----:B------:R-:W4:Y:S04]  /*ac1e0*/  LDL.LU R11, [R1+0xc0c0] ;  /* 0x00c0c000010b7983 */ /* 0x000f280000300800 */
[----:B------:R-:W2:Y:S01]  /*ac1f0*/  LDL R24, [R1+0x60] ;  /* 0x0000600001187983 */ /* 0x000ea20000100800 */
[----:B------:R-:W-:-:S05]  /*ac200*/  IMAD.MOV.U32 R25, RZ, RZ, R28 ;  /* 0x000000ffff197224 */ /* 0x000fca00078e001c */
[----:B--2---:R0:W-:Y:S04]  /*ac210*/  STL.64 [R1+0xc0b8], R24 ;  /* 0x00c0b81801007387 */ /* 0x0041e80000100a00 */
[----:B0-----:R-:W2:Y:S04]  /*ac220*/  LDL.LU R24, [R1+0x920] ;  /* 0x0009200001187983 */ /* 0x001ea80000300800 */
[----:B------:R-:W2:Y:S04]  /*ac230*/  LDL.LU R25, [R1+0x924] ;  /* 0x0009240001197983 */ /* 0x000ea80000300800 */
[----:B------:R-:W2:Y:S04]  /*ac240*/  LDL.LU R26, [R1+0x928] ;  /* 0x00092800011a7983 */ /* 0x000ea80000300800 */
[----:B------:R-:W2:Y:S04]  /*ac250*/  LDL.LU R27, [R1+0x92c] ;  /* 0x00092c00011b7983 */ /* 0x000ea80000300800 */
[----:B------:R-:W2:Y:S04]  /*ac260*/  LDL.64 R4, [R1+0x70] ;  /* 0x0000700001047983 */ /* 0x000ea80000100a00 */
[----:B------:R-:W2:Y:S04]  /*ac270*/  LDL.LU R12, [R1+0x910] ;  /* 0x00091000010c7983 */ /* 0x000ea80000300800 */
[----:B------:R-:W2:Y:S04]  /*ac280*/  LDL.LU R13, [R1+0x914] ;  /* 0x00091400010d7983 */ /* 0x000ea80000300800 */
[----:B------:R-:W2:Y:S04]  /*ac290*/  LDL.LU R14, [R1+0x918] ;  /* 0x00091800010e7983 */ /* 0x000ea80000300800 */
[----:B------:R-:W2:Y:S04]  /*ac2a0*/  LDL.LU R15, [R1+0x91c] ;  /* 0x00091c00010f7983 */ /* 0x000ea80000300800 */
[----:B------:R0:W-:Y:S04]  /*ac2b0*/  STL.64 [R1+0xc080], R8 ;  /* 0x00c0800801007387 */ /* 0x0001e80000100a00 */
[----:B0-----:R-:W2:Y:S04]  /*ac2c0*/  LDL.64 R8, [R1+0x40] ;  /* 0x0000400001087983 */ /* 0x001ea80000100a00 */
        /* <DEDUP_REMOVED lines=12> */
[----:B------:R-:W-:Y:S03]  /*ac390*/  HMMA.16816.F32.BF16 R24, R20, R4, R24 ;  /* 0x000000041418723c */ /* 0x000fe60000041818 */
        /* <DEDUP_REMOVED lines=12> */
[----:B------:R0:W-:Y:S04]  /*ac460*/  STL.64 [R1+0x920], R24 ;  /* 0x0009201801007387 */ /* 0x0001e80000100a00 */
[----:B------:R-:W-:Y:S04]  /*ac470*/  STL.64 [R1+0x928], R26 ;  /* 0x0009281a01007387 */ /* 0x000fe80000100a00 */
[----:B0-----:R-:W2:Y:S01]  /*ac480*/  LDL.LU.64 R24, [R1+0xc0b8] ;  /* 0x00c0b80001187983 */ /* 0x001ea20000300a00 */
[----:B------:R-:W-:-:S03]  /*ac490*/  IMAD.MOV.U32 R7, RZ, RZ, R4 ;  /* 0x000000ffff077224 */ /* 0x000fc600078e0004 */
[----:B------:R-:W3:Y:S04]  /*ac4a0*/  LDL.LU.64 R4, [R1+0xc0b0] ;  /* 0x00c0b00001047983 */ /* 0x000ee80000300a00 */
[----:B------:R-:W-:Y:S01]  /*ac4b0*/  STL [R1+0xbec0], R7 ;  /* 0x00bec00701007387 */ /* 0x000fe20000100800 */
[----:B--2---:R-:W-:Y:S03]  /*ac4c0*/  HMMA.16816.F32.BF16 R12, R20, R24, R12 ;  /* 0x00000018140c723c */ /* 0x004fe6000004180c */
[----:B------:R-:W2:Y:S01]  /*ac4d0*/  LDL.64 R24, [R1] ;  /* 0x0000000001187983 */ /* 0x000ea20000100a00 */
[----:B----4-:R-:W-:Y:S02]  /*ac4e0*/  IMAD.MOV.U32 R8, RZ, RZ, R11 ;  /* 0x000000ffff087224 */ /* 0x010fe400078e000b */
[----:B---3--:R-:W-:Y:S01]  /*ac4f0*/  IMAD.MOV.U32 R9, RZ, RZ, R10 ;  /* 0x000000ffff097224 */ /* 0x008fe200078e000a */
[----:B--2---:R0:W-:-:S12]  /*ac500*/  STL.64 [R1+0xc058], R24 ;  /* 0x00c0581801007387 */ /* 0x0041d80000100a00 */
[----:B------:R1:W-:Y:S04]  /*ac510*/  STL.64 [R1+0x910], R12 ;  /* 0x0009100c01007387 */ /* 0x0003e80000100a00 */
[----:B------:R2:W-:Y:S04]  /*ac520*/  STL.64 [R1+0x918], R14 ;  /* 0x0009180e01007387 */ /* 0x0005e80000100a00 */
[----:B0-----:R-:W3:Y:S04]  /*ac530*/  LDL.LU R24, [R1+0x8c0] ;  /* 0x0008c00001187983 */ /* 0x001ee80000300800 */
[----:B------:R-:W3:Y:S04]  /*ac540*/  LDL.LU R25, [R1+0x8c4] ;  /* 0x0008c40001197983 */ /* 0x000ee80000300800 */
[----:B------:R-:W3:Y:S04]  /*ac550*/  LDL.LU R26, [R1+0x8c8] ;  /* 0x0008c800011a7983 */ /* 0x000ee80000300800 */
[----:B------:R-:W3:Y:S04]  /*ac560*/  LDL.LU R27, [R1+0x8cc] ;  /* 0x0008cc00011b7983 */ /* 0x000ee80000300800 */
[----:B-1----:R-:W4:Y:S04]  /*ac570*/  LDL.LU R12, [R1+0x8a0] ;  /* 0x0008a000010c7983 */ /* 0x002f280000300800 */
[----:B------:R-:W4:Y:S04]  /*ac580*/  LDL.LU R13, [R1+0x8a4] ;  /* 0x0008a400010d7983 */ /* 0x000f280000300800 */
[----:B--2---:R-:W2:Y:S04]  /*ac590*/  LDL.LU R14, [R1+0x8a8] ;  /* 0x0008a800010e7983 */ /* 0x004ea80000300800 */
[----:B------:R-:W2:Y:S01]  /*ac5a0*/  LDL.LU R15, [R1+0x8ac] ;  /* 0x0008ac00010f7983 */ /* 0x000ea20000300800 */
[C---:B------:R-:W-:Y:S03]  /*ac5b0*/  HMMA.16816.F32.BF16 R8, R20.reuse, R8, R16 ;  /* 0x000000081408723c */ /* 0x040fe60000041810 */
[----:B--2---:R-:W-:Y:S04]  /*ac5c0*/  STL.64 [R1+0xc050], R14 ;  /* 0x00c0500e01007387 */ /* 0x004fe80000100a00 */
[----:B----4-:R0:W-:Y:S04]  /*ac5d0*/  STL.64 [R1+0xc048], R12 ;  /* 0x00c0480c01007387 */ /* 0x0101e80000100a00 */
[----:B0-----:R-:W2:Y:S04]  /*ac5e0*/  LDL.LU R12, [R1+0x8b0] ;  /* 0x0008b000010c7983 */ /* 0x001ea80000300800 */
[----:B------:R-:W2:Y:S04]  /*ac5f0*/  LDL.LU R13, [R1+0x8b4] ;  /* 0x0008b400010d7983 */ /* 0x000ea80000300800 */
[----:B------:R-:W2:Y:S04]  /*ac600*/  LDL.LU R14, [R1+0x8b8] ;  /* 0x0008b800010e7983 */ /* 0x000ea80000300800 */
[----:B------:R-:W2:Y:S04]  /*ac610*/  LDL.LU R15, [R1+0x8bc] ;  /* 0x0008bc00010f7983 */ /* 0x000ea80000300800 */
        /* <DEDUP_REMOVED lines=16> */
[----:B----4-:R-:W-:Y:S03]  /*ac720*/  HMMA.16816.F32.BF16 R8, R20, R8, R16 ;  /* 0x000000081408723c */ /* 0x010fe60000041810 */
[----:B------:R-:W4:Y:S04]  /*ac730*/  LDL.LU.64 R18, [R1+0xc078] ;  /* 0x00c0780001127983 */ /* 0x000f280000300a00 */
[----:B------:R-:W4:-:S12]  /*ac740*/  LDL.LU.64 R16, [R1+0xc070] ;  /* 0x00c0700001107983 */ /* 0x000f180000300a00 */
[----:B------:R0:W-:Y:S04]  /*ac750*/  STL.64 [R1+0x8e0], R8 ;  /* 0x0008e00801007387 */ /* 0x0001e80000100a00 */
[----:B------:R-:W-:Y:S04]  /*ac760*/  STL.64 [R1+0x8e8], R10 ;  /* 0x0008e80a01007387 */ /* 0x000fe80000100a00 */
[----:B0-----:R-:W4:Y:S02]  /*ac770*/  LDL.LU.64 R8, [R1+0xc068] ;  /* 0x00c0680001087983 */ /* 0x001f240000300a00 */
[----:B----4-:R-:W-:-:S15]  /*ac780*/  HMMA.16816.F32.BF16 R16, R20, R8, R16 ;  /* 0x000000081410723c */ /* 0x010fde0000041810 */
[----:B------:R-:W-:-:S04]  /*ac790*/  NOP ;  /* 0x0000000000007918 */ /* 0x000fc80000000000 */
[----:B------:R0:W-:Y:S04]  /*ac7a0*/  STL.64 [R1+0x8d0], R16 ;  /* 0x0008d01001007387 */ /* 0x0001e80000100a00 */
[----:B------:R3:W-:Y:S04]  /*ac7b0*/  STL.64 [R1+0x8d8], R18 ;  /* 0x0008d81201007387 */ /* 0x0007e80000100a00 */
[----:B0-----:R-:W3:Y:S01]  /*ac7c0*/  LDL.LU.64 R16, [R1+0xc060] ;  /* 0x00c0600001107983 */ /* 0x001ee20000300a00 */
[----:B------:R-:W-:Y:S02]  /*ac7d0*/  IMAD.MOV.U32 R6, RZ, RZ, R8 ;  /* 0x000000ffff067224 */ /* 0x000fe400078e0008 */
[----:B------:R-:W-:Y:S01]  /*ac7e0*/  IMAD.MOV.U32 R7, RZ, RZ, R9 ;  /* 0x000000ffff077224 */ /* 0x000fe200078e0009 */
[----:B------:R-:W4:Y:S04]  /*ac7f0*/  LDL.LU R8, [R1+0x890] ;  /* 0x0008900001087983 */ /* 0x000f280000300800 */
[----:B------:R-:W4:Y:S04]  /*ac800*/  LDL.LU R9, [R1+0x894] ;  /* 0x0008940001097983 */ /* 0x000f280000300800 */
[----:B------:R-:W4:Y:S04]  /*ac810*/  LDL.LU R10, [R1+0x898] ;  /* 0x00089800010a7983 */ /* 0x000f280000300800 */
[----:B------:R-:W4:Y:S04]  /*ac820*/  LDL.LU R11, [R1+0x89c] ;  /* 0x00089c00010b7983 */ /* 0x000f280000300800 */
[----:B------:R-:W-:Y:S04]  /*ac830*/  STL [R1+0xbed0], R7 ;  /* 0x00bed00701007387 */ /* 0x000fe80000100800 */
[----:B------:R-:W-:Y:S01]  /*ac840*/  STL [R1+0xbecc], R6 ;  /* 0x00becc0601007387 */ /* 0x000fe20000100800 */
[----:B---3--:R-:W-:Y:S03]  /*ac850*/  HMMA.16816.F32.BF16 R16, R20, R16, R24 ;  /* 0x000000101410723c */ /* 0x008fe60000041818 */
        /* <DEDUP_REMOVED lines=10> */
[----:B------:R-:W-:Y:S01]  /*ac900*/  IMAD.MOV.U32 R6, RZ, RZ, R25 ;  /* 0x000000ffff067224 */ /* 0x000fe200078e0019 */
[----:B---3--:R-:W-:Y:S04]  /*ac910*/  STL.64 [R1+0xc018], R18 ;  /* 0x00c0181201007387 */ /* 0x008fe80000100a00 */
        /* <DEDUP_REMOVED lines=8> */
[----:B------:R-:W3:Y:S04]  /*ac9a0*/  LDL.LU.64 R12, [R1+0xc048] ;  /* 0x00c04800010c7983 */ /* 0x000ee80000300a00 */
[----:B------:R-:W2:Y:S04]  /*ac9b0*/  LDL.LU.64 R26, [R1+0xc040] ;  /* 0x00c04000011a7983 */ /* 0x000ea80000300a00 */
        /* <DEDUP_REMOVED lines=8> */
[----:B------:R0:W-:Y:S04]  /*aca40*/  STL.64 [R1+0xbdb0], R24 ;  /* 0x00bdb01801007387 */ /* 0x0001e80000100a00 */
[----:B0-----:R-:W2:Y:S04]  /*aca50*/  LDL.64 R24, [R1+0x180] ;  /* 0x0001800001187983 */ /* 0x001ea80000100a00 */
[----:B--2---:R0:W-:Y:S04]  /*aca60*/  STL.64 [R1+0xbfc8], R24 ;  /* 0x00bfc81801007387 */ /* 0x0041e80000100a00 */
[----:B0-----:R-:W2:Y:S04]  /*aca70*/  LDL.LU R24, [R1+0xfa0] ;  /* 0x000fa00001187983 */ /* 0x001ea80000300800 */
[----:B------:R-:W2:Y:S04]  /*aca80*/  LDL.LU R25, [R1+0xfa4] ;  /* 0x000fa40001197983 */ /* 0x000ea80000300800 */
[----:B------:R-:W2:Y:S04]  /*aca90*/  LDL.LU R26, [R1+0xfa8] ;  /* 0x000fa800011a7983 */ /* 0x000ea80000300800 */
[----:B------:R-:W2:Y:S01]  /*acaa0*/  LDL.LU R27, [R1+0xfac] ;  /* 0x000fac00011b7983 */ /* 0x000ea20000300800 */
[----:B----4-:R-:W-:Y:S03]  /*acab0*/  HMMA.16816.F32.BF16 R8, R20, R12, R8 ;  /* 0x0000000c1408723c */ /* 0x010fe60000041808 */
[----:B--2---:R-:W-:Y:S04]  /*acac0*/  STL.64 [R1+0xbfd8], R26 ;  /* 0x00bfd81a01007387 */ /* 0x004fe80000100a00 */
[----:B------:R0:W-:Y:S04]  /*acad0*/  STL.64 [R1+0xbfd0], R24 ;  /* 0x00bfd01801007387 */ /* 0x0001e80000100a00 */
[----:B0-----:R-:W2:Y:S04]  /*acae0*/  LDL.64 R24, [R1+0x1a0] ;  /* 0x0001a00001187983 */ /* 0x001ea80000100a00 */
[----:B--2---:R-:W-:Y:S04]  /*acaf0*/  STL.64 [R1+0xbfe8], R24 ;  /* 0x00bfe81801007387 */ /* 0x004fe80000100a00 */
[----:B------:R0:W-:Y:S04]  /*acb00*/  STL.64 [R1+0x890], R8 ;  /* 0x0008900801007387 */ /* 0x0001e80000100a00 */
[----:B------:R-:W-:Y:S04]  /*acb10*/  STL.64 [R1+0x898], R10 ;  /* 0x0008980a01007387 */ /* 0x000fe80000100a00 */
[----:B0-----:R-:W2:Y:S04]  /*acb20*/  LDL.LU.64 R8, [R1+0xc020] ;  /* 0x00c0200001087983 */ /* 0x001ea80000300a00 */
[----:B------:R0:W-:Y:S01]  /*acb30*/  STL.64 [R1+0xbfe0], R12 ;  /* 0x00bfe00c01007387 */ /* 0x0001e20000100a00 */
[----:B---3--:R-:W-:-:S02]  /*acb40*/  IMAD.MOV.U32 R25, RZ, RZ, R14 ;  /* 0x000000ffff197224 */ /* 0x008fc400078e000e */
[----:B------:R-:W-:Y:S01]  /*acb50*/  IMAD.MOV.U32 R24, RZ, RZ, R15 ;  /* 0x000000ffff187224 */ /* 0x000fe200078e000f */
[----:B0-----:R-:W3:Y:S04]  /*acb60*/  LDL.LU R12, [R1+0xfb0] ;  /* 0x000fb000010c7983 */ /* 0x001ee80000300800 */
[----:B------:R-:W3:Y:S04]  /*acb70*/  LDL.LU R13, [R1+0xfb4] ;  /* 0x000fb400010d7983 */ /* 0x000ee80000300800 */
[----:B------:R-:W4:Y:S04]  /*acb80*/  LDL.LU R14, [R1+0xfb8] ;  /* 0x000fb800010e7983 */ /* 0x000f280000300800 */
[----:B------:R-:W4:Y:S01]  /*acb90*/  LDL.LU R15, [R1+0xfbc] ;  /* 0x000fbc00010f7983 */ /* 0x000f220000300800 */
[C---:B--2---:R-:W-:Y:S03]  /*acba0*/  HMMA.16816.F32.BF16 R16, R20.reuse, R8, R16 ;  /* 0x000000081410723c */ /* 0x044fe60000041810 */
[----:B----4-:R-:W-:Y:S04]  /*acbb0*/  STL.64 [R1+0xbff8], R14 ;  /* 0x00bff80e01007387 */ /* 0x010fe80000100a00 */
        /* <DEDUP_REMOVED lines=8> */
[----:B------:R-:W3:Y:S02]  /*acc40*/  LDL.LU.64 R16, [R1+0xc010] ;  /* 0x00c0100001107983 */ /* 0x000ee40000300a00 */
[----:B---3--:R-:W-:Y:S02]  /*acc50*/  HMMA.16816.F32.BF16 R20, R20, R4, R16 ;  /* 0x000000041414723c */ /* 0x008fe40000041810 */
[----:B------:R-:W2:Y:S04]  /*acc60*/  LDL.LU.64 R18, [R1+0xc008] ;  /* 0x00c0080001127983 */ /* 0x000ea80000300a00 */
[----:B------:R-:W2:Y:S04]  /*acc70*/  LDL.LU.64 R16, [R1+0xc000] ;  /* 0x00c0000001107983 */ /* 0x000ea80000300a00 */
[----:B------:R0:W-:Y:S04]  /*acc80*/  STL.64 [R1+0xbe48], R4 ;  /* 0x00be480401007387 */ /* 0x0001e80000100a00 */
[----:B------:R1:W-:Y:S05]  /*acc90*/  STL.64 [R1+0xbed8], R6 ;  /* 0x00bed80601007387 */ /* 0x0003ea0000100a00 */
[----:B------:R-:W-:Y:S04]  /*acca0*/  STL.64 [R1+0x4c0], R20 ;  /* 0x0004c01401007387 */ /* 0x000fe80000100a00 */
[----:B------:R-:W-:Y:S04]  /*accb0*/  STL.64 [R1+0x4c8], R22 ;  /* 0x0004c81601007387 */ /* 0x000fe80000100a00 */
[----:B------:R-:W3:Y:S04]  /*accc0*/  LDSM.16.MT88.4 R20, [R3+UR5+0x22080] ;  /* 0x022080050314783b */ /* 0x000ee80008004200 */
[----:B0-----:R-:W4:Y:S04]  /*accd0*/  LDL.LU R4, [R1+0xf90] ;  /* 0x000f900001047983 */ /* 0x001f280000300800 */
[----:B------:R-:W4:Y:S04]  /*acce0*/  LDL.LU R5, [R1+0xf94] ;  /* 0x000f940001057983 */ /* 0x000f280000300800 */
[----:B-1----:R-:W4:Y:S04]  /*accf0*/  LDL.LU R6, [R1+0xf98] ;  /* 0x000f980001067983 */ /* 0x002f280000300800 */
[----:B------:R-:W4:Y:S04]  /*acd00*/  LDL.LU R7, [R1+0xf9c] ;  /* 0x000f9c0001077983 */ /* 0x000f280000300800 */
[----:B---3--:R-:W-:Y:S04]  /*acd10*/  STL [R1+0xbd6c], R20 ;  /* 0x00bd6c1401007387 */ /* 0x008fe80000100800 */
[----:B------:R0:W-:Y:S04]  /*acd20*/  STL [R1+0xbd68], R21 ;  /* 0x00bd681501007387 */ /* 0x0001e80000100800 */
[----:B------:R-:W-:Y:S04]  /*acd30*/  STL [R1+0xbd64], R22 ;  /* 0x00bd641601007387 */ /* 0x000fe80000100800 */
[----:B------:R-:W-:Y:S04]  /*acd40*/  STL [R1+0xbd60], R23 ;  /* 0x00bd601701007387 */ /* 0x000fe80000100800 */
[----:B0-----:R-:W3:Y:S01]  /*acd50*/  LDL.64 R20, [R1+0x190] ;  /* 0x0001900001147983 */ /* 0x001ee20000100a00 */
        /* <DEDUP_REMOVED lines=14> */
[----:B------:R-:W3:Y:S04]  /*ace40*/  LDL.LU.64 R24, [R1+0xbfd0] ;  /* 0x00bfd00001187983 */ /* 0x000ee80000300a00 */
[----:B------:R-:W-:Y:S04]  /*ace50*/  STL [R1+0xbd74], R3 ;  /* 0x00bd740301007387 */ /* 0x000fe80000100800 */
[----:B------:R-:W-:Y:S01]  /*ace60*/  STL [R1+0xbd70], R28 ;  /* 0x00bd701c01007387 */ /* 0x000fe20000100800 */
[----:B---3--:R-:W-:-:S15]  /*ace70*/  HMMA.16816.F32.BF16 R24, R16, R20, R24 ;  /* 0x000000141018723c */ /* 0x008fde0000041818 */
[----:B------:R-:W-:-:S04]  /*ace80*/  NOP ;  /* 0x0000000000007918 */ /* 0x000fc80000000000 */
[----:B------:R0:W-:Y:S04]  /*ace90*/  STL.64 [R1+0xfa0], R24 ;  /* 0x000fa01801007387 */ /* 0x0001e80000100a00 */
[----:B------:R-:W-:Y:S04]  /*acea0*/  STL.64 [R1+0xfa8], R26 ;  /* 0x000fa81a01007387 */ /* 0x000fe80000100a00 */
[----:B0-----:R-:W4:Y:S01]  /*aceb0*/  LDL.LU.64 R24, [R1+0xbfc8] ;  /* 0x00bfc80001187983 */ /* 0x001f220000300a00 */
[----:B------:R-:W-:Y:S02]  /*acec0*/  IMAD.MOV.U32 R14, RZ, RZ, R21 ;  /* 0x000000ffff0e7224 */ /* 0x000fe400078e0015 */
[----:B------:R-:W-:-:S03]  /*aced0*/  IMAD.MOV.U32 R15, RZ, RZ, R20 ;  /* 0x000000ffff0f7224 */ /* 0x000fc600078e0014 */
[----:B------:R-:W-:Y:S04]  /*acee0*/  STL [R1+0xbd7c], R14 ;  /* 0x00bd7c0e01007387 */ /* 0x000fe80000100800 */
[----:B------:R-:W-:Y:S04]  /*acef0*/  STL [R1+0xbd78], R15 ;  /* 0x00bd780f01007387 */ /* 0x000fe80000100800 */
[----:B--2---:R-:W-:Y:S01]  /*acf00*/  STL.64 [R1+0xbf50], R12 ;  /* 0x00bf500c01007387 */ /* 0x004fe20000100a00 */
[----:B----4-:R-:W-:Y:S01]  /*acf10*/  HMMA.16816.F32.BF16 R4, R16, R24, R4 ;  /* 0x000000181004723c */ /* 0x010fe20000041804 */
[----:B------:R-:W-:-:S15]  /*acf20*/  IMAD.MOV.U32 R11, RZ, RZ, R24 ;  /* 0x000000ffff0b7224 */ /* 0x000fde00078e0018 */
[----:B------:R-:W-:-:S03]  /*acf30*/  NOP ;  /* 0x0000000000007918 */ /* 0x000fc60000000000 */
[----:B------:R0:W-:Y:S04]  /*acf40*/  STL.64 [R1+0xf90], R4 ;  /* 0x000f900401007387 */ /* 0x0001e80000100a00 */
[----:B------:R-:W-:Y:S04]  /*acf50*/  STL.64 [R1+0xf98], R6 ;  /* 0x000f980601007387 */ /* 0x000fe80000100a00 */
[----:B------:R-:W2:Y:S01]  /*acf60*/  LDL R24, [R1+0xc0] ;  /* 0x0000c00001187983 */ /* 0x000ea20000100800 */
[----:B------:R-:W-:Y:S02]  /*acf70*/  IMAD.MOV.U32 R10, RZ, RZ, R25 ;  /* 0x000000ffff0a7224 */ /* 0x000fe400078e0019 */
[----:B------:R-:W-:-:S02]  /*acf80*/  IMAD.MOV.U32 R25, RZ, RZ, R29 ;  /* 0x000000ffff197224 */ /* 0x000fc400078e001d */
[----:B------:R-:W3:Y:S01]  /*acf90*/  LDL.LU R29, [R1+0xbfc4] ;  /* 0x00bfc400011d7983 */ /* 0x000ee20000300800 */
[----:B0-----:R-:W-:Y:S02]  /*acfa0*/  IMAD.MOV.U32 R4, RZ, RZ, R0 ;  /* 0x000000ffff047224 */ /* 0x001fe400078e0000 */
[----:B------:R-:W-:Y:S01]  /*acfb0*/  IMAD.MOV.U32 R5, RZ, RZ, R2 ;  /* 0x000000ffff057224 */ /* 0x000fe200078e0002 */
[----:B--2---:R0:W-:Y:S04]  /*acfc0*/  STL.64 [R1+0xbee0], R24 ;  /* 0x00bee01801007387 */ /* 0x0041e80000100a00 */
[----:B------:R-:W2:Y:S04]  /*acfd0*/  LDL.LU R0, [R1+0xbfc0] ;  /* 0x00bfc00001007983 */ /* 0x000ea80000300800 */
[----:B------:R-:W4:Y:S04]  /*acfe0*/  LDL.LU R2, [R1+0xbfbc] ;  /* 0x00bfbc0001027983 */ /* 0x000f280000300800 */
[----:B------:R3:W-:Y:S04]  /*acff0*/  STL.64 [R1+0xbee8], R4 ;  /* 0x00bee80401007387 */ /* 0x0007e80000100a00 */
[----:B0-----:R-:W2:Y:S04]  /*ad000*/  LDL.LU R24, [R1+0xef0] ;  /* 0x000ef00001187983 */ /* 0x001ea80000300800 */
[----:B------:R-:W2:Y:S04]  /*ad010*/  LDL.LU R25, [R1+0xef4] ;  /* 0x000ef40001197983 */ /* 0x000ea80000300800 */
[----:B------:R-:W2:Y:S04]  /*ad020*/  LDL.LU R26, [R1+0xef8] ;  /* 0x000ef800011a7983 */ /* 0x000ea80000300800 */
[----:B------:R-:W2:Y:S01]  /*ad030*/  LDL.LU R27, [R1+0xefc] ;  /* 0x000efc00011b7983 */ /* 0x000ea20000300800 */
[----:B---3--:R-:W-:-:S03]  /*ad040*/  IMAD.MOV.U32 R5, RZ, RZ, R29 ;  /* 0x000000ffff057224 */ /* 0x008fc600078e001d */
[----:B--2---:R-:W-:Y:S04]  /*ad050*/  STL.64 [R1+0xbef8], R26 ;  /* 0x00bef81a01007387 */ /* 0x004fe80000100a00 */
[----:B------:R0:W-:Y:S04]  /*ad060*/  STL.64 [R1+0xbef0], R24 ;  /* 0x00bef01801007387 */ /* 0x0001e80000100a00 */
[----:B------:R-:W2:Y:S04]  /*ad070*/  LDL R4, [R1+0xf0] ;  /* 0x0000f00001047983 */ /* 0x000ea80000100800 */
[----:B------:R-:W3:Y:S04]  /*ad080*/  LDL.LU R29, [R1+0xbfb8] ;  /* 0x00bfb800011d7983 */ /* 0x000ee80000300800 */
[----:B--2---:R4:W-:Y:S04]  /*ad090*/  STL.64 [R1+0xbf00], R4 ;  /* 0x00bf000401007387 */ /* 0x0049e80000100a00 */
[----:B0-----:R-:W2:Y:S04]  /*ad0a0*/  LDL.LU R24, [R1+0xf00] ;  /* 0x000f000001187983 */ /* 0x001ea80000300800 */
[----:B------:R-:W2:Y:S04]  /*ad0b0*/  LDL.LU R25, [R1+0xf04] ;  /* 0x000f040001197983 */ /* 0x000ea80000300800 */
[----:B------:R-:W2:Y:S04]  /*ad0c0*/  LDL.LU R26, [R1+0xf08] ;  /* 0x000f0800011a7983 */ /* 0x000ea80000300800 */
[----:B------:R-:W2:Y:S01]  /*ad0d0*/  LDL.LU R27, [R1+0xf0c] ;  /* 0x000f0c00011b7983 */ /* 0x000ea20000300800 */
[----:B----4-:R-:W-:-:S02]  /*ad0e0*/  IMAD.MOV.U32 R4, RZ, RZ, R2 ;  /* 0x000000ffff047224 */ /* 0x010fc400078e0002 */
[----:B------:R-:W-:Y:S01]  /*ad0f0*/  IMAD.MOV.U32 R5, RZ, RZ, R0 ;  /* 0x000000ffff057224 */ /* 0x000fe200078e0000 */
[----:B--2---:R-:W-:Y:S04]  /*ad100*/  STL.64 [R1+0xbf10], R26 ;  /* 0x00bf101a01007387 */ /* 0x004fe80000100a00 */
[----:B------:R-:W-:Y:S04]  /*ad110*/  STL.64 [R1+0xbf08], R24 ;  /* 0x00bf081801007387 */ /* 0x000fe80000100a00 */
[----:B------:R-:W2:Y:S04]  /*ad120*/  LDL.LU R2, [R1+0xbfb4] ;  /* 0x00bfb40001027983 */ /* 0x000ea80000300800 */
[----:B------:R-:W4:Y:S04]  /*ad130*/  LDL.LU R0, [R1+0xbfb0] ;  /* 0x00bfb00001007983 */ /* 0x000f280000300800 */
[----:B------:R0:W-:Y:S04]  /*ad140*/  STL.64 [R1+0xbf18], R4 ;  /* 0x00bf180401007387 */ /* 0x0001e80000100a00 */
[----:B0-----:R-:W2:Y:S04]  /*ad150*/  LDL.64 R4, [R1+0x110] ;  /* 0x0001100001047983 */ /* 0x001ea80000100a00 */
[----:B--2---:R0:W-:Y:S04]  /*ad160*/  STL.64 [R1+0xbf30], R4 ;  /* 0x00bf300401007387 */ /* 0x0041e80000100a00 */
[----:B------:R-:W2:Y:S04]  /*ad170*/  LDL.LU R24, [R1+0xf10] ;  /* 0x000f100001187983 */ /* 0x000ea80000300800 */
[----:B------:R-:W2:Y:S04]  /*ad180*/  LDL.LU R25, [R1+0xf14] ;  /* 0x000f140001197983 */ /* 0x000ea80000300800 */
[----:B------:R-:W2:Y:S04]  /*ad190*/  LDL.LU R26, [R1+0xf18] ;  /* 0x000f1800011a7983 */ /* 0x000ea80000300800 */
[----:B------:R-:W2:Y:S01]  /*ad1a0*/  LDL.LU R27, [R1+0xf1c] ;  /* 0x000f1c00011b7983 */ /* 0x000ea20000300800 */
[----:B0-----:R-:W-:-:S02]  /*ad1b0*/  IMAD.MOV.U32 R4, RZ, RZ, R2 ;  /* 0x000000ffff047224 */ /* 0x001fc400078e0002 */
[----:B---3--:R-:W-:Y:S01]  /*ad1c0*/  IMAD.MOV.U32 R5, RZ, RZ, R29 ;  /* 0x000000ffff057224 */ /* 0x008fe200078e001d */
[----:B------:R-:W3:Y:S04]  /*ad1d0*/  LDL.LU R2, [R1+0xbfac] ;  /* 0x00bfac0001027983 */ /* 0x000ee80000300800 */
[----:B------:R-:W2:Y:S04]  /*ad1e0*/  LDL.LU R29, [R1+0xbfa8] ;  /* 0x00bfa800011d7983 */ /* 0x000ea80000300800 */
[----:B------:R-:W2:Y:S04]  /*ad1f0*/  LDL.LU R12, [R1+0xf40] ;  /* 0x000f4000010c7983 */ /* 0x000ea80000300800 */
[----:B------:R-:W2:Y:S04]  /*ad200*/  LDL.LU R13, [R1+0xf44] ;  /* 0x000f4400010d7983 */ /* 0x000ea80000300800 */
[----:B------:R-:W2:Y:S04]  /*ad210*/  LDL.LU R14, [R1+0xf48] ;  /* 0x000f4800010e7983 */ /* 0x000ea80000300800 */
[----:B------:R-:W2:Y:S04]  /*ad220*/  LDL.LU R15, [R1+0xf4c] ;  /* 0x000f4c00010f7983 */ /* 0x000ea80000300800 */
[----:B--2---:R-:W-:Y:S04]  /*ad230*/  STL.64 [R1+0xbf60], R14 ;  /* 0x00bf600e01007387 */ /* 0x004fe80000100a00 */
[----:B------:R3:W-:Y:S02]  /*ad240*/  STL.64 [R1+0xbf58], R12 ;  /* 0x00bf580c01007387 */ /* 0x0007e40000100a00 */
[----:B---3--:R-:W-:-:S02]  /*ad250*/  IMAD.MOV.U32 R12, RZ, RZ, R2 ;  /* 0x000000ffff0c7224 */ /* 0x008fc400078e0002 */
[----:B----4-:R-:W-:-:S05]  /*ad260*/  IMAD.MOV.U32 R13, RZ, RZ, R0 ;  /* 0x000000ffff0d7224 */ /* 0x010fca00078e0000 */
[----:B------:R0:W-:Y:S04]  /*ad270*/  STL.64 [R1+0xbf70], R12 ;  /* 0x00bf700c01007387 */ /* 0x0001e80000100a00 */
[----:B0-----:R-:W2:Y:S04]  /*ad280*/  LDL.64 R12, [R1+0x150] ;  /* 0x00015000010c7983 */ /* 0x001ea80000100a00 */
[----:B--2---:R0:W-:Y:S04]  /*ad290*/  STL.64 [R1+0xbf88], R12 ;  /* 0x00bf880c01007387 */ /* 0x0041e80000100a00 */
[----:B0-----:R-:W2:Y:S04]  /*ad2a0*/  LDL.64 R12, [R1+0x160] ;  /* 0x00016000010c7983 */ /* 0x001ea80000100a00 */
[----:B--2---:R-:W-:Y:S04]  /*ad2b0*/  STL.64 [R1+0xbfa0], R12 ;  /* 0x00bfa00c01007387 */ /* 0x004fe80000100a00 */
[----:B------:R0:W-:Y:S04]  /*ad2c0*/  STL.64 [R1+0xbf48], R4 ;  /* 0x00bf480401007387 */ /* 0x0001e80000100a00 */
[----:B0-----:R-:W2:Y:S04]  /*ad2d0*/  LDL.64 R4, [R1+0x130] ;  /* 0x0001300001047983 */ /* 0x001ea80000100a00 */
[----:B--2---:R0:W-:Y:S04]  /*ad2e0*/  STL.64 [R1+0xbf68], R4 ;  /* 0x00bf680401007387 */ /* 0x0041e80000100a00 */
[----:B0-----:R-:W2:Y:S04]  /*ad2f0*/  LDL.LU R4, [R1+0xf50] ;  /* 0x000f500001047983 */ /* 0x001ea80000300800 */
[----:B------:R-:W2:Y:S04]  /*ad300*/  LDL.LU R5, [R1+0xf54] ;  /* 0x000f540001057983 */ /* 0x000ea80000300800 */
[----:B------:R-:W3:Y:S04]  /*ad310*/  LDL.LU R6, [R1+0xf58] ;  /* 0x000f580001067983 */ /* 0x000ee80000300800 */
[----:B------:R-:W3:Y:S04]  /*ad320*/  LDL.LU R7, [R1+0xf5c] ;  /* 0x000f5c0001077983 */ /* 0x000ee80000300800 */
[----:B------:R-:W4:Y:S04]  /*ad330*/  LDL.LU R20, [R1+0xf80] ;  /* 0x000f800001147983 */ /* 0x000f280000300800 */
[----:B------:R-:W4:Y:S04]  /*ad340*/  LDL.LU R21, [R1+0xf84] ;  /* 0x000f840001157983 */ /* 0x000f280000300800 */
[----:B------:R-:W4:Y:S04]  /*ad350*/  LDL.LU R22, [R1+0xf88] ;  /* 0x000f880001167983 */ /* 0x000f280000300800 */
        /* <DEDUP_REMOVED lines=16> */
[----:B0-----:R-:W3:Y:S04]  /*ad460*/  LDL.LU R24, [R1+0xf20] ;  /* 0x000f200001187983 */ /* 0x001ee80000300800 */
[----:B------:R-:W3:Y:S04]  /*ad470*/  LDL.LU R25, [R1+0xf24] ;  /* 0x000f240001197983 */ /* 0x000ee80000300800 */
[----:B------:R-:W2:Y:S04]  /*ad480*/  LDL.LU R26, [R1+0xf28] ;  /* 0x000f2800011a7983 */ /* 0x000ea80000300800 */
[----:B------:R-:W2:Y:S01]  /*ad490*/  LDL.LU R27, [R1+0xf2c] ;  /* 0x000f2c00011b7983 */ /* 0x000ea20000300800 */
        /* <DEDUP_REMOVED lines=11> */
[----:B------:R-:W3:Y:S04]  /*ad550*/  LDL.LU R10, [R1+0xed8] ;  /* 0x000ed800010a7983 */ /* 0x000ee80000300800 */
[----:B------:R-:W3:Y:S04]  /*ad560*/  LDL.LU R11, [R1+0xedc] ;  /* 0x000edc00010b7983 */ /* 0x000ee80000300800 */
[----:B------:R-:W-:Y:S04]  /*ad570*/  STL.64 [R1+0xf80], R20 ;  /* 0x000f801401007387 */ /* 0x000fe80000100a00 */
[----:B------:R0:W-:Y:S02]  /*ad580*/  STL.64 [R1+0xf88], R22 ;  /* 0x000f881601007387 */ /* 0x0001e40000100a00 */
[----:B0-----:R-:W-:-:S02]  /*ad590*/  IMAD.MOV.U32 R22, RZ, RZ, R12 ;  /* 0x000000ffff167224 */ /* 0x001fc400078e000c */
[----:B------:R-:W-:Y:S02]  /*ad5a0*/  IMAD.MOV.U32 R23, RZ, RZ, R13 ;  /* 0x000000ffff177224 */ /* 0x000fe400078e000d */
[----:B------:R-:W4:Y:S02]  /*ad5b0*/  LDL.LU.64 R12, [R1+0xbfa0] ;  /* 0x00bfa000010c7983 */ /* 0x000f240000300a00 */
[----:B----4-:R-:W-:Y:S01]  /*ad5c0*/  HMMA.16816.F32.BF16 R4, R16, R12, R4 ;  /* 0x0000000c1004723c */ /* 0x010fe20000041804 */
[----:B------:R-:W-:Y:S02]  /*ad5d0*/  IMAD.MOV.U32 R20, RZ, RZ, R12 ;  /* 0x000000ffff147224 */ /* 0x000fe400078e000c */
[----:B------:R-:W-:-:S15]  /*ad5e0*/  IMAD.MOV.U32 R21, RZ, RZ, R13 ;  /* 0x000000ffff157224 */ /* 0x000fde00078e000d */
[----:B------:R-:W-:Y:S01]  /*ad5f0*/  NOP ;  /* 0x0000000000007918 */ /* 0x000fe20000000000 */
[----:B------:R-:W-:Y:S04]  /*ad600*/  STL.64 [R1+0xf70], R4 ;  /* 0x000f700401007387 */ /* 0x000fe80000100a00 */
[----:B------:R0:W-:Y:S04]  /*ad610*/  STL.64 [R1+0xf78], R6 ;  /* 0x000f780601007387 */ /* 0x0001e80000100a00 */
[----:B0-----:R-:W4:Y:S04]  /*ad620*/  LDL.LU.64 R6, [R1+0xbf98] ;  /* 0x00bf980001067983 */ /* 0x001f280000300a00 */
[----:B------:R-:W4:Y:S04]  /*ad630*/  LDL.LU.64 R4, [R1+0xbf90] ;  /* 0x00bf900001047983 */ /* 0x000f280000300a00 */
[----:B------:R-:W4:Y:S04]  /*ad640*/  LDL.LU.64 R12, [R1+0xbf88] ;  /* 0x00bf8800010c7983 */ /* 0x000f280000300a00 */
[----:B------:R-:W-:Y:S04]  /*ad650*/  STL.64 [R1+0xbd88], R22 ;  /* 0x00bd881601007387 */ /* 0x000fe80000100a00 */
[----:B------:R0:W-:Y:S04]  /*ad660*/  STL.64 [R1+0xbd80], R20 ;  /* 0x00bd801401007387 */ /* 0x0001e80000100a00 */
[----:B0-----:R-:W2:Y:S01]  /*ad670*/  LDL.64 R20, [R1+0xd0] ;  /* 0x0000d00001147983 */ /* 0x001ea20000100a00 */
        /* <DEDUP_REMOVED lines=24> */
[----:B------:R-:W-:Y:S01]  /*ad800*/  STL.64 [R1+0xbda8], R14 ;  /* 0x00bda80e01007387 */ /* 0x000fe20000100a00 */
[C---:B--2---:R-:W-:Y:S03]  /*ad810*/  HMMA.16816.F32.BF16 R4, R16.reuse, R4, R24 ;  /* 0x000000041004723c */ /* 0x044fe60000041818 */
[----:B----4-:R0:W-:Y:S04]  /*ad820*/  STL.64 [R1+0xbda0], R12 ;  /* 0x00bda00c01007387 */ /* 0x0101e80000100a00 */
[----:B0-----:R-:W2:Y:S04]  /*ad830*/  LDL.LU R12, [R1+0xee0] ;  /* 0x000ee000010c7983 */ /* 0x001ea80000300800 */
        /* <DEDUP_REMOVED lines=27> */
[----:B0-----:R-:W4:Y:S01]  /*ad9f0*/  LDL.LU.64 R4, [R1+0xbee8] ;  /* 0x00bee80001047983 */ /* 0x001f220000300a00 */
[----:B------:R-:W-:Y:S01]  /*ada00*/  IMAD.MOV.U32 R15, RZ, RZ, R29 ;  /* 0x000000ffff0f7224 */ /* 0x000fe200078e001d */
[----:B----4-:R-:W-:Y:S02]  /*ada10*/  HMMA.16816.F32.BF16 R4, R16, R4, R24 ;  /* 0x000000041004723c */ /* 0x010fe40000041818 */
[----:B------:R-:W3:-:S15]  /*ada20*/  LDL.LU.64 R24, [R1+0xbee0] ;  /* 0x00bee00001187983 */ /* 0x000ede0000300a00 */
[----:B------:R-:W-:Y:S02]  /*ada30*/  NOP ;  /* 0x0000000000007918 */ /* 0x000fe40000000000 */
[----:B------:R-:W-:Y:S04]  /*ada40*/  STL.64 [R1+0xef0], R4 ;  /* 0x000ef00401007387 */ /* 0x000fe80000100a00 */
[----:B------:R0:W-:Y:S01]  /*ada50*/  STL [R1+0xef8], R6 ;  /* 0x000ef80601007387 */ /* 0x0001e20000100800 */
[----:B------:R-:W-:-:S03]  /*ada60*/  IMAD.MOV.U32 R29, RZ, RZ, R7 ;  /* 0x000000ffff1d7224 */ /* 0x000fc600078e0007 */
[----:B0-----:R-:W4:Y:S01]  /*ada70*/  LDL.LU.64 R6, [R1+0xbed8] ;  /* 0x00bed80001067983 */ /* 0x001f220000300a00 */
[----:B--2---:R-:W-:Y:S03]  /*ada80*/  HMMA.16816.F32.BF16 R12, R16, R20, R12 ;  /* 0x00000014100c723c */ /* 0x004fe6000004180c */
[----:B------:R0:W-:Y:S02]  /*ada90*/  STL [R1+0xab68], R29 ;  /* 0x00ab681d01007387 */ /* 0x0001e40000100800 */
[----:B0-----:R-:W-:-:S05]  /*adaa0*/  IMAD.MOV.U32 R29, RZ, RZ, R21 ;  /* 0x000000ffff1d7224 */ /* 0x001fca00078e0015 */
[----:B------:R-:W-:Y:S09]  /*adab0*/  STL [R1+0xbc68], R29 ;  /* 0x00bc681d01007387 */ /* 0x000ff20000100800 */
[----:B------:R0:W-:Y:S04]  /*adac0*/  STL.64 [R1+0xee0], R12 ;  /* 0x000ee00c01007387 */ /* 0x0001e80000100a00 */
[----:B------:R1:W-:Y:S01]  /*adad0*/  STL.64 [R1+0xee8], R14 ;  /* 0x000ee80e01007387 */ /* 0x0003e20000100a00 */
[----:B---3--:R-:W-:Y:S01]  /*adae0*/  HMMA.16816.F32.BF16 R8, R16, R24, R8 ;  /* 0x000000181008723c */ /* 0x008fe20000041808 */
[----:B----4-:R-:W-:-:S02]  /*adaf0*/  IMAD.MOV.U32 R24, RZ, RZ, R7 ;  /* 0x000000ffff187224 */ /* 0x010fc400078e0007 */
[----:B------:R-:W-:Y:S01]  /*adb00*/  IMAD.MOV.U32 R25, RZ, RZ, R6 ;  /* 0x000000ffff197224 */ /* 0x000fe200078e0006 */
[----:B------:R-:W2:-:S15]  /*adb10*/  LDL.LU R7, [R1+0xbed0] ;  /* 0x00bed00001077983 */ /* 0x000e9e0000300800 */
[----:B------:R-:W-:Y:S04]  /*adb20*/  STL.64 [R1+0xed0], R8 ;  /* 0x000ed00801007387 */ /* 0x000fe80000100a00 */
[----:B------:R-:W-:Y:S04]  /*adb30*/  STL.64 [R1+0xed8], R10 ;  /* 0x000ed80a01007387 */ /* 0x000fe80000100a00 */
[----:B------:R-:W3:Y:S04]  /*adb40*/  LDL.LU R6, [R1+0xbecc] ;  /* 0x00becc0001067983 */ /* 0x000ee80000300800 */
[----:B------:R4:W-:Y:S04]  /*adb50*/  STL.64 [R1+0xbdd0], R24 ;  /* 0x00bdd01801007387 */ /* 0x0009e80000100a00 */
[----:B0-----:R-:W2:Y:S04]  /*adb60*/  LDL.LU R12, [R1+0xe00] ;  /* 0x000e0000010c7983 */ /* 0x001ea80000300800 */
[----:B------:R-:W2:Y:S04]  /*adb70*/  LDL.LU R13, [R1+0xe04] ;  /* 0x000e0400010d7983 */ /* 0x000ea80000300800 */
[----:B-1----:R-:W2:Y:S04]  /*adb80*/  LDL.LU R14, [R1+0xe08] ;  /* 0x000e0800010e7983 */ /* 0x002ea80000300800 */
[----:B------:R-:W2:Y:S04]  /*adb90*/  LDL.LU R15, [R1+0xe0c] ;  /* 0x000e0c00010f7983 */ /* 0x000ea80000300800 */
[----:B----4-:R-:W4:Y:S04]  /*adba0*/  LDL.64 R24, [R1+0x10] ;  /* 0x0000100001187983 */ /* 0x010f280000100a00 */
[----:B----4-:R3:W-:Y:S04]  /*adbb0*/  STL.64 [R1+0xbde8], R24 ;  /* 0x00bde81801007387 */ /* 0x0107e80000100a00 */
[----:B--2---:R-:W-:Y:S04]  /*adbc0*/  STL.64 [R1+0xbdc8], R14 ;  /* 0x00bdc80e01007387 */ /* 0x004fe80000100a00 */
[----:B------:R0:W-:Y:S01]  /*adbd0*/  STL.64 [R1+0xbdc0], R12 ;  /* 0x00bdc00c01007387 */ /* 0x0001e20000100a00 */
        /* <DEDUP_REMOVED lines=10> */
[----:B--2---:R0:W-:Y:S04]  /*adc80*/  STL.64 [R1+0xbe18], R24 ;  /* 0x00be181801007387 */ /* 0x0041e80000100a00 */
[----:B---3--:R-:W-:Y:S04]  /*adc90*/  STL.64 [R1+0xbde0], R14 ;  /* 0x00bde00e01007387 */ /* 0x008fe80000100a00 */
[----:B------:R1:W-:Y:S01]  /*adca0*/  STL.64 [R1+0xbdd8], R12 ;  /* 0x00bdd80c01007387 */ /* 0x0003e20000100a00 */
[----:B0-----:R-:W-:-:S02]  /*adcb0*/  IMAD.MOV.U32 R24, RZ, RZ, R7 ;  /* 0x000000ffff187224 */ /* 0x001fc400078e0007 */
[----:B----4-:R-:W-:Y:S01]  /*adcc0*/  IMAD.MOV.U32 R25, RZ, RZ, R6 ;  /* 0x000000ffff197224 */ /* 0x010fe200078e0006 */
[----:B-1----:R-:W2:Y:S04]  /*adcd0*/  LDL.LU R12, [R1+0xe20] ;  /* 0x000e2000010c7983 */ /* 0x002ea80000300800 */
        /* <DEDUP_REMOVED lines=18> */
[----:B--2---:R-:W-:Y:S04]  /*ade00*/  STL.64 [R1+0xbe60], R26 ;  /* 0x00be601a01007387 */ /* 0x004fe80000100a00 */
[----:B------:R4:W-:Y:S02]  /*ade10*/  STL.64 [R1+0xbe58], R24 ;  /* 0x00be581801007387 */ /* 0x0009e40000100a00 */
[----:B----4-:R-:W-:-:S02]  /*ade20*/  IMAD.MOV.U32 R24, RZ, RZ, R7 ;  /* 0x000000ffff187224 */ /* 0x010fc400078e0007 */
[----:B------:R-:W2:Y:S04]  /*ade30*/  LDL.LU R7, [R1+0xbeb8] ;  /* 0x00beb80001077983 */ /* 0x000ea80000300800 */
[----:B------:R-:W4:Y:S01]  /*ade40*/  LDL R25, [R1+0x74] ;  /* 0x0000740001197983 */ /* 0x000f220000100800 */
[----:B------:R-:W-:-:S03]  /*ade50*/  IMAD.MOV.U32 R8, RZ, RZ, R6 ;  /* 0x000000ffff087224 */ /* 0x000fc600078e0006 */
[----:B----4-:R0:W-:Y:S04]  /*ade60*/  STL.64 [R1+0xbe70], R24 ;  /* 0x00be701801007387 */ /* 0x0101e80000100a00 */
[----:B0-----:R-:W4:Y:S04]  /*ade70*/  LDL R24, [R1+0x80] ;  /* 0x0000800001187983 */ /* 0x001f280000100800 */
[----:B------:R-:W4:Y:S01]  /*ade80*/  LDL R25, [R1+0x84] ;  /* 0x0000840001197983 */ /* 0x000f220000100800 */
[----:B--2---:R-:W-:-:S03]  /*ade90*/  IMAD.MOV.U32 R9, RZ, RZ, R7 ;  /* 0x000000ffff097224 */ /* 0x004fc600078e0007 */
[----:B----4-:R0:W-:Y:S04]  /*adea0*/  STL.64 [R1+0xbe88], R24 ;  /* 0x00be881801007387 */ /* 0x0101e80000100a00 */
[----:B------:R-:W2:Y:S04]  /*adeb0*/  LDL.LU R6, [R1+0xbeb4] ;  /* 0x00beb40001067983 */ /* 0x000ea80000300800 */
[----:B------:R-:W4:Y:S04]  /*adec0*/  LDL.LU R7, [R1+0xbeb0] ;  /* 0x00beb00001077983 */ /* 0x000f280000300800 */
[----:B------:R1:W-:Y:S04]  /*aded0*/  STL.64 [R1+0xbe90], R8 ;  /* 0x00be900801007387 */ /* 0x0003e80000100a00 */
[----:B------:R-:W2:Y:S04]  /*adee0*/  LDL.LU R20, [R1+0xea0] ;  /* 0x000ea00001147983 */ /* 0x000ea80000300800 */
[----:B------:R-:W2:Y:S04]  /*adef0*/  LDL.LU R21, [R1+0xea4] ;  /* 0x000ea40001157983 */ /* 0x000ea80000300800 */
[----:B------:R-:W2:Y:S04]  /*adf00*/  LDL.LU R22, [R1+0xea8] ;  /* 0x000ea80001167983 */ /* 0x000ea80000300800 */
[----:B------:R-:W2:Y:S04]  /*adf10*/  LDL.LU R23, [R1+0xeac] ;  /* 0x000eac0001177983 */ /* 0x000ea80000300800 */
[----:B--2---:R-:W-:Y:S04]  /*adf20*/  STL.64 [R1+0xbea0], R22 ;  /* 0x00bea01601007387 */ /* 0x004fe80000100a00 */
[----:B------:R-:W-:Y:S04]  /*adf30*/  STL.64 [R1+0xbe98], R20 ;  /* 0x00be981401007387 */ /* 0x000fe80000100a00 */
[----:B0-----:R-:W2:Y:S04]  /*adf40*/  LDL R24, [R1+0xa0] ;  /* 0x0000a00001187983 */ /* 0x001ea80000100800 */
[----:B------:R-:W2:Y:S04]  /*adf50*/  LDL R25, [R1+0xa4] ;  /* 0x0000a40001197983 */ /* 0x000ea80000100800 */
[----:B--2---:R0:W-:Y:S04]  /*adf60*/  STL.64 [R1+0xbea8], R24 ;  /* 0x00bea81801007387 */ /* 0x0041e80000100a00 */
[----:B-1----:R-:W2:Y:S04]  /*adf70*/  LDL.LU R8, [R1+0xeb0] ;  /* 0x000eb00001087983 */ /* 0x002ea80000300800 */
[----:B------:R-:W2:Y:S04]  /*adf80*/  LDL.LU R9, [R1+0xeb4] ;  /* 0x000eb40001097983 */ /* 0x000ea80000300800 */
[----:B------:R-:W2:Y:S04]  /*adf90*/  LDL.LU R10, [R1+0xeb8] ;  /* 0x000eb800010a7983 */ /* 0x000ea80000300800 */
[----:B------:R-:W2:Y:S04]  /*adfa0*/  LDL.LU R11, [R1+0xebc] ;  /* 0x000ebc00010b7983 */ /* 0x000ea80000300800 */
[----:B0-----:R-:W2:Y:S04]  /*adfb0*/  LDL.LU R24, [R1+0xec0] ;  /* 0x000ec00001187983 */ /* 0x001ea80000300800 */
[----:B------:R-:W2:Y:S04]  /*adfc0*/  LDL.LU R25, [R1+0xec4] ;  /* 0x000ec40001197983 */ /* 0x000ea80000300800 */
[----:B------:R-:W2:Y:S04]  /*adfd0*/  LDL.LU R26, [R1+0xec8] ;  /* 0x000ec800011a7983 */ /* 0x000ea80000300800 */
[----:B------:R-:W2:Y:S04]  /*adfe0*/  LDL.LU R27, [R1+0xecc] ;  /* 0x000ecc00011b7983 */ /* 0x000ea80000300800 */
[----:B------:R-:W2:Y:S01]  /*adff0*/  LDL.64 R4, [R1+0x60] ;  /* 0x0000600001047983 */ /* 0x000ea20000100a00 */
[----:B------:R-:W-:-:S02]  /*ae000*/  IMAD.MOV.U32 R21, RZ, RZ, R6 ;  /* 0x000000ffff157224 */ /* 0x000fc400078e0006 */
[----:B----4-:R-:W-:Y:S01]  /*ae010*/  IMAD.MOV.U32 R20, RZ, RZ, R7 ;  /* 0x000000ffff147224 */ /* 0x010fe200078e0007 */
        /* <DEDUP_REMOVED lines=11> */
[----:B---3--:R-:W-:Y:S04]  /*ae0d0*/  STL.64 [R1+0xbe10], R14 ;  /* 0x00be100e01007387 */ /* 0x008fe80000100a00 */
[----:B------:R0:W-:Y:S04]  /*ae0e0*/  STL.64 [R1+0xbe08], R12 ;  /* 0x00be080c01007387 */ /* 0x0001e80000100a00 */
        /* <DEDUP_REMOVED lines=10> */
[C---:B------:R-:W-:Y:S03]  /*ae190*/  HMMA.16816.F32.BF16 R20, R16.reuse, R20, R24 ;  /* 0x000000141014723c */ /* 0x040fe60000041818 */
[----:B----4-:R-:W-:Y:S04]  /*ae1a0*/  STL.64 [R1+0xbe40], R14 ;  /* 0x00be400e01007387 */ /* 0x010fe80000100a00 */
[----:B---3--:R0:W-:Y:S04]  /*ae1b0*/  STL.64 [R1+0xbe38], R12 ;  /* 0x00be380c01007387 */ /* 0x0081e80000100a00 */
[----:B0-----:R-:W3:Y:S04]  /*ae1c0*/  LDL.LU R12, [R1+0xe60] ;  /* 0x000e6000010c7983 */ /* 0x001ee80000300800 */
[----:B------:R-:W3:Y:S04]  /*ae1d0*/  LDL.LU R13, [R1+0xe64] ;  /* 0x000e6400010d7983 */ /* 0x000ee80000300800 */
[----:B------:R-:W3:Y:S04]  /*ae1e0*/  LDL.LU R14, [R1+0xe68] ;  /* 0x000e6800010e7983 */ /* 0x000ee80000300800 */
[----:B------:R-:W3:Y:S04]  /*ae1f0*/  LDL.LU R15, [R1+0xe6c] ;  /* 0x000e6c00010f7983 */ /* 0x000ee80000300800 */
[----:B------:R-:W4:Y:S04]  /*ae200*/  LDL.LU.64 R24, [R1+0xbea8] ;  /* 0x00bea80001187983 */ /* 0x000f280000300a00 */
[----:B------:R-:W-:Y:S04]  /*ae210*/  STL.64 [R1+0xec0], R20 ;  /* 0x000ec01401007387 */ /* 0x000fe80000100a00 */
[----:B------:R0:W-:Y:S04]  /*ae220*/  STL.64 [R1+0xec8], R22 ;  /* 0x000ec81601007387 */ /* 0x0001e80000100a00 */
[----:B0-----:R-:W2:Y:S04]  /*ae230*/  LDL.LU.64 R22, [R1+0xbea0] ;  /* 0x00bea00001167983 */ /* 0x001ea80000300a00 */
[----:B------:R-:W2:Y:S01]  /*ae240*/  LDL.LU.64 R20, [R1+0xbe98] ;  /* 0x00be980001147983 */ /* 0x000ea20000300a00 */
[----:B----4-:R-:W-:Y:S03]  /*ae250*/  HMMA.16816.F32.BF16 R24, R16, R24, R8 ;  /* 0x000000181018723c */ /* 0x010fe60000041808 */
[----:B------:R-:W2:-:S15]  /*ae260*/  LDL.LU.64 R8, [R1+0xbe90] ;  /* 0x00be900001087983 */ /* 0x000e9e0000300a00 */
[----:B------:R-:W-:Y:S01]  /*ae270*/  NOP ;  /* 0x0000000000007918 */ /* 0x000fe20000000000 */
[----:B------:R0:W-:Y:S04]  /*ae280*/  STL.64 [R1+0xeb0], R24 ;  /* 0x000eb01801007387 */ /* 0x0001e80000100a00 */
[----:B------:R1:W-:Y:S04]  /*ae290*/  STL.64 [R1+0xeb8], R26 ;  /* 0x000eb81a01007387 */ /* 0x0003e80000100a00 */
[----:B0-----:R-:W1:Y:S01]  /*ae2a0*/  LDL.LU.64 R24, [R1+0xbe88] ;  /* 0x00be880001187983 */ /* 0x001e620000300a00 */
[----:B--2---:R-:W-:Y:S03]  /*ae2b0*/  HMMA.16816.F32.BF16 R20, R16, R8, R20 ;  /* 0x000000081014723c */ /* 0x004fe60000041814 */
[----:B------:R-:W2:-:S15]  /*ae2c0*/  LDL.LU R8, [R1+0xdf0] ;  /* 0x000df00001087983 */ /* 0x000e9e0000300800 */
[----:B------:R-:W-:Y:S01]  /*ae2d0*/  NOP ;  /* 0x0000000000007918 */ /* 0x000fe20000000000 */
[----:B------:R0:W-:Y:S04]  /*ae2e0*/  STL.64 [R1+0xea0], R20 ;  /* 0x000ea01401007387 */ /* 0x0001e80000100a00 */
[----:B------:R4:W-:Y:S04]  /*ae2f0*/  STL.64 [R1+0xea8], R22 ;  /* 0x000ea81601007387 */ /* 0x0009e80000100a00 */
[----:B------:R-:W2:Y:S04]  /*ae300*/  LDL.LU R9, [R1+0xdf4] ;  /* 0x000df40001097983 */ /* 0x000ea80000300800 */
[----:B------:R-:W2:Y:S04]  /*ae310*/  LDL.LU R10, [R1+0xdf8] ;  /* 0x000df800010a7983 */ /* 0x000ea80000300800 */
[----:B------:R-:W2:Y:S01]  /*ae320*/  LDL.LU R11, [R1+0xdfc] ;  /* 0x000dfc00010b7983 */ /* 0x000ea20000300800 */
[C---:B-1----:R-:W-:Y:S03]  /*ae330*/  HMMA.16816.F32.BF16 R24, R16.reuse, R24, R4 ;  /* 0x000000181018723c */ /* 0x042fe60000041804 */
[----:B0-----:R-:W2:Y:S04]  /*ae340*/  LDL.LU R20, [R1+0xde0] ;  /* 0x000de00001147983 */ /* 0x001ea80000300800 */
[----:B------:R-:W2:Y:S04]  /*ae350*/  LDL.LU R21, [R1+0xde4] ;  /* 0x000de40001157983 */ /* 0x000ea80000300800 */
[----:B----4-:R-:W4:Y:S04]  /*ae360*/  LDL.LU R22, [R1+0xde8] ;  /* 0x000de80001167983 */ /* 0x010f280000300800 */
[----:B------:R-:W4:Y:S04]  /*ae370*/  LDL.LU R23, [R1+0xdec] ;  /* 0x000dec0001177983 */ /* 0x000f280000300800 */
        /* <DEDUP_REMOVED lines=16> */
[----:B0-----:R-:W3:Y:S01]  /*ae480*/  LDL.LU.64 R24, [R1+0xbe50] ;  /* 0x00be500001187983 */ /* 0x001ee20000300a00 */
[----:B------:R-:W-:-:S03]  /*ae490*/  IMAD.MOV.U32 R6, RZ, RZ, R5 ;  /* 0x000000ffff067224 */ /* 0x000fc600078e0005 */
[----:B------:R-:W2:Y:S04]  /*ae4a0*/  LDL.LU.64 R4, [R1+0xbe48] ;  /* 0x00be480001047983 */ /* 0x000ea80000300a00 */
[----:B------:R-:W-:Y:S01]  /*ae4b0*/  STL [R1+0xbc6c], R6 ;  /* 0x00bc6c0601007387 */ /* 0x000fe20000100800 */
[----:B---3--:R-:W-:Y:S01]  /*ae4c0*/  HMMA.16816.F32.BF16 R12, R16, R24, R12 ;  /* 0x00000018100c723c */ /* 0x008fe2000004180c */
[----:B------:R-:W-:-:S15]  /*ae4d0*/  IMAD.MOV.U32 R29, RZ, RZ, R25 ;  /* 0x000000ffff1d7224 */ /* 0x000fde00078e0019 */
[----:B------:R-:W-:-:S03]  /*ae4e0*/  NOP ;  /* 0x0000000000007918 */ /* 0x000fc60000000000 */
[----:B------:R-:W-:Y:S04]  /*ae4f0*/  STL.64 [R1+0xe60], R12 ;  /* 0x000e600c01007387 */ /* 0x000fe80000100a00 */
[----:B------:R0:W-:Y:S04]  /*ae500*/  STL.64 [R1+0xe68], R14 ;  /* 0x000e680e01007387 */ /* 0x0001e80000100a00 */
[----:B0-----:R-:W3:Y:S04]  /*ae510*/  LDL.LU.64 R14, [R1+0xbe40] ;  /* 0x00be4000010e7983 */ /* 0x001ee80000300a00 */
[----:B------:R-:W3:Y:S04]  /*ae520*/  LDL.LU.64 R12, [R1+0xbe38] ;  /* 0x00be3800010c7983 */ /* 0x000ee80000300a00 */
[----:B------:R-:W3:Y:S04]  /*ae530*/  LDL.LU.64 R24, [R1+0xbe30] ;  /* 0x00be300001187983 */ /* 0x000ee80000300a00 */
        /* <DEDUP_REMOVED lines=47> */
[----:B------:R0:W-:Y:S04]  /*ae830*/  STL.64 [R1+0xbb00], R24 ;  /* 0x00bb001801007387 */ /* 0x0001e80000100a00 */
[----:B0-----:R-:W2:Y:S01]  /*ae840*/  LDL.64 R24, [R1+0x100] ;  /* 0x0001000001187983 */ /* 0x001ea20000100a00 */
[C---:B---3--:R-:W-:Y:S03]  /*ae850*/  HMMA.16816.F32.BF16 R8, R16.reuse, R12, R8 ;  /* 0x0000000c1008723c */ /* 0x048fe60000041808 */
        /* <DEDUP_REMOVED lines=9> */
[----:B------:R-:W-:Y:S01]  /*ae8f0*/  STL.64 [R1+0xbd58], R12 ;  /* 0x00bd580c01007387 */ /* 0x000fe20000100a00 */
[C---:B----4-:R-:W-:Y:S08]  /*ae900*/  HMMA.16816.F32.BF16 R20, R16.reuse, R8, R20 ;  /* 0x000000081014723c */ /* 0x050ff00000041814 */
[----:B--2---:R-:W-:Y:S11]  /*ae910*/  HMMA.16816.F32.BF16 R16, R16, R4, R24 ;  /* 0x000000041010723c */ /* 0x004ff60000041818 */
[----:B------:R-:W-:Y:S04]  /*ae920*/  STL.64 [R1+0xde0], R20 ;  /* 0x000de01401007387 */ /* 0x000fe80000100a00 */
[----:B------:R0:W-:Y:S04]  /*ae930*/  STL.64 [R1+0xde8], R22 ;  /* 0x000de81601007387 */ /* 0x0001e80000100a00 */
[----:B0-----:R-:W2:Y:S04]  /*ae940*/  LDL.LU.64 R22, [R1+0xbd88] ;  /* 0x00bd880001167983 */ /* 0x001ea80000300a00 */
[----:B------:R-:W4:Y:S04]  /*ae950*/  LDL.LU.64 R20, [R1+0xbd80] ;  /* 0x00bd800001147983 */ /* 0x000f280000300a00 */
[----:B------:R-:W-:Y:S04]  /*ae960*/  STL.64 [R1+0xbc88], R8 ;  /* 0x00bc880801007387 */ /* 0x000fe80000100a00 */
[----:B------:R-:W-:Y:S04]  /*ae970*/  STL [R1+0xbc98], R6 ;  /* 0x00bc980601007387 */ /* 0x000fe80000100800 */
[----:B------:R0:W-:Y:S04]  /*ae980*/  STL.64 [R1+0xbc90], R4 ;  /* 0x00bc900401007387 */ /* 0x0001e80000100a00 */
[----:B------:R1:W-:Y:S04]  /*ae990*/  STL.64 [R1+0x560], R16 ;  /* 0x0005601001007387 */ /* 0x0003e80000100a00 */
[----:B------:R-:W-:Y:S04]  /*ae9a0*/  STL.64 [R1+0x568], R18 ;  /* 0x0005681201007387 */ /* 0x000fe80000100a00 */
[----:B0-----:R-:W2:Y:S04]  /*ae9b0*/  LDL.LU R4, [R1+0x850] ;  /* 0x0008500001047983 */ /* 0x001ea80000300800 */
[----:B------:R-:W2:Y:S04]  /*ae9c0*/  LDL.LU R5, [R1+0x854] ;  /* 0x0008540001057983 */ /* 0x000ea80000300800 */
[----:B------:R-:W2:Y:S04]  /*ae9d0*/  LDL.LU R6, [R1+0x858] ;  /* 0x0008580001067983 */ /* 0x000ea80000300800 */
[----:B------:R-:W2:Y:S01]  /*ae9e0*/  LDL.LU R7, [R1+0x85c] ;  /* 0x00085c0001077983 */ /* 0x000ea20000300800 */
[----:B-1----:R-:W-:-:S02]  /*ae9f0*/  IMAD.MOV.U32 R16, RZ, RZ, R3 ;  /* 0x000000ffff107224 */ /* 0x002fc400078e0003 */
[----:B------:R-:W-:Y:S01]  /*aea00*/  IMAD.MOV.U32 R17, RZ, RZ, R28 ;  /* 0x000000ffff117224 */ /* 0x000fe200078e001c */
[----:B--2---:R-:W-:Y:S04]  /*aea10*/  STL.64 [R1+0xbca8], R6 ;  /* 0x00bca80601007387 */ /* 0x004fe80000100a00 */
[----:B------:R0:W-:Y:S02]  /*aea20*/  STL.64 [R1+0xbca0], R4 ;  /* 0x00bca00401007387 */ /* 0x0001e40000100a00 */
[----:B0-----:R-:W-:Y:S02]  /*aea30*/  IMAD.MOV.U32 R4, RZ, RZ, R14 ;  /* 0x000000ffff047224 */ /* 0x001fe400078e000e */
[----:B------:R-:W-:Y:S01]  /*aea40*/  IMAD.MOV.U32 R5, RZ, RZ, R15 ;  /* 0x000000ffff057224 */ /* 0x000fe200078e000f */
[----:B------:R-:W2:Y:S04]  /*aea50*/  LDL.LU R14, [R1+0xbd7c] ;  /* 0x00bd7c00010e7983 */ /* 0x000ea80000300800 */
[----:B------:R-:W2:Y:S04]  /*aea60*/  LDL.LU R15, [R1+0xbd78] ;  /* 0x00bd7800010f7983 */ /* 0x000ea80000300800 */
[----:B------:R-:W2:Y:S04]  /*aea70*/  LDL.LU R3, [R1+0xbd74] ;  /* 0x00bd740001037983 */ /* 0x000ea80000300800 */
[----:B------:R-:W2:Y:S04]  /*aea80*/  LDL.LU R28, [R1+0xbd70] ;  /* 0x00bd7000011c7983 */ /* 0x000ea80000300800 */
[----:B------:R-:W-:Y:S04]  /*aea90*/  STL.64 [R1+0xbcd8], R16 ;  /* 0x00bcd81001007387 */ /* 0x000fe80000100a00 */
[----:B------:R0:W-:Y:S04]  /*aeaa0*/  STL.64 [R1+0xbcb8], R4 ;  /* 0x00bcb80401007387 */ /* 0x0001e80000100a00 */
[----:B0-----:R-:W2:Y:S04]  /*aeab0*/  LDL.64 R4, [R1+0x140] ;  /* 0x0001400001047983 */ /* 0x001ea80000100a00 */
        /* <DEDUP_REMOVED lines=8> */
[----:B------:R0:W-:Y:S04]  /*aeb40*/  STL.64 [R1+0xbce0], R4 ;  /* 0x00bce00401007387 */ /* 0x0001e80000100a00 */
[----:B------:R-:W2:Y:S04]  /*aeb50*/  LDL.LU R20, [R1+0xbd6c] ;  /* 0x00bd6c0001147983 */ /* 0x000ea80000300800 */
[----:B------:R-:W2:Y:S04]  /*aeb60*/  LDL.LU R21, [R1+0xbd68] ;  /* 0x00bd680001157983 */ /* 0x000ea80000300800 */
        /* <DEDUP_REMOVED lines=10> */
[----:B------:R-:W2:Y:S04]  /*aec10*/  LDL.LU R23, [R1+0xbd60] ;  /* 0x00bd600001177983 */ /* 0x000ea80000300800 */
[----:B------:R-:W-:Y:S04]  /*aec20*/  STL.64 [R1+0xbd40], R16 ;  /* 0x00bd401001007387 */ /* 0x000fe80000100a00 */
[----:B0-----:R-:W4:Y:S04]  /*aec30*/  LDL.LU R4, [R1+0x470] ;  /* 0x0004700001047983 */ /* 0x001f280000300800 */
[----:B------:R-:W4:Y:S04]  /*aec40*/  LDL.LU R5, [R1+0x474] ;  /* 0x0004740001057983 */ /* 0x000f280000300800 */
[----:B------:R-:W2:Y:S04]  /*aec50*/  LDL.LU R6, [R1+0x478] ;  /* 0x0004780001067983 */ /* 0x000ea80000300800 */
[----:B------:R-:W2:Y:S04]  /*aec60*/  LDL.LU R7, [R1+0x47c] ;  /* 0x00047c0001077983 */ /* 0x000ea80000300800 */
[----:B--2---:R-:W-:Y:S04]  /*aec70*/  STL.64 [R1+0xbd10], R6 ;  /* 0x00bd100601007387 */ /* 0x004fe80000100a00 */
[----:B----4-:R3:W-:Y:S02]  /*aec80*/  STL.64 [R1+0xbd08], R4 ;  /* 0x00bd080401007387 */ /* 0x0107e40000100a00 */
[----:B---3--:R-:W-:-:S02]  /*aec90*/  IMAD.MOV.U32 R4, RZ, RZ, R11 ;  /* 0x000000ffff047224 */ /* 0x008fc400078e000b */
[----:B------:R-:W-:-:S05]  /*aeca0*/  IMAD.MOV.U32 R5, RZ, RZ, R10 ;  /* 0x000000ffff057224 */ /* 0x000fca00078e000a */
[----:B------:R-:W-:Y:S04]  /*aecb0*/  STL.64 [R1+0xbd28], R4 ;  /* 0x00bd280401007387 */ /* 0x000fe80000100a00 */
[----:B------:R-:W2:Y:S01]  /*aecc0*/  LDL.64 R8, [R1+0x120] ;  /* 0x0001200001087983 */ /* 0x000ea20000100a00 */
[----:B------:R-:W-:Y:S02]  /*aecd0*/  IMAD.MOV.U32 R16, RZ, RZ, R28 ;  /* 0x000000ffff107224 */ /* 0x000fe400078e001c */
[----:B------:R-:W-:Y:S01]  /*aece0*/  IMAD.MOV.U32 R17, RZ, RZ, R3 ;  /* 0x000000ffff117224 */ /* 0x000fe200078e0003 */
[----:B--2---:R0:W-:Y:S04]  /*aecf0*/  STL.64 [R1+0xbcb0], R8 ;  /* 0x00bcb00801007387 */ /* 0x0041e80000100a00 */
[----:B0-----:R-:W2:Y:S04]  /*aed00*/  LDL.LU R8, [R1+0x860] ;  /* 0x0008600001087983 */ /* 0x001ea80000300800 */
[----:B------:R-:W2:Y:S04]  /*aed10*/  LDL.LU R9, [R1+0x864] ;  /* 0x0008640001097983 */ /* 0x000ea80000300800 */
[----:B------:R-:W3:Y:S04]  /*aed20*/  LDL.LU R10, [R1+0x868] ;  /* 0x00086800010a7983 */ /* 0x000ee80000300800 */
[----:B------:R-:W3:Y:S01]  /*aed30*/  LDL.LU R11, [R1+0x86c] ;  /* 0x00086c00010b7983 */ /* 0x000ee20000300800 */
[----:B------:R-:W-:-:S02]  /*aed40*/  IMAD.MOV.U32 R4, RZ, RZ, R15 ;  /* 0x000000ffff047224 */ /* 0x000fc400078e000f */
[----:B------:R-:W-:Y:S01]  /*aed50*/  IMAD.MOV.U32 R5, RZ, RZ, R14 ;  /* 0x000000ffff057224 */ /* 0x000fe200078e000e */
[----:B------:R-:W4:Y:S04]  /*aed60*/  LDL.LU R12, [R1+0x4b0] ;  /* 0x0004b000010c7983 */ /* 0x000f280000300800 */
[----:B------:R-:W4:Y:S04]  /*aed70*/  LDL.LU R13, [R1+0x4b4] ;  /* 0x0004b400010d7983 */ /* 0x000f280000300800 */
[----:B------:R-:W4:Y:S04]  /*aed80*/  LDL.LU R14, [R1+0x4b8] ;  /* 0x0004b800010e7983 */ /* 0x000f280000300800 */
[----:B------:R-:W4:Y:S04]  /*aed90*/  LDL.LU R15, [R1+0x4bc] ;  /* 0x0004bc00010f7983 */ /* 0x000f280000300800 */
[----:B------:R-:W-:Y:S04]  /*aeda0*/  STL.64 [R1+0xbd48], R4 ;  /* 0x00bd480401007387 */ /* 0x000fe80000100a00 */
[----:B------:R0:W-:Y:S04]  /*aedb0*/  STL.64 [R1+0xbd50], R16 ;  /* 0x00bd501001007387 */ /* 0x0001e80000100a00 */
[----:B0-----:R-:W4:Y:S04]  /*aedc0*/  LDL.64 R16, [R1+0x1b0] ;  /* 0x0001b00001107983 */ /* 0x001f280000100a00 */
[----:B------:R-:W4:Y:S04]  /*aedd0*/  LDL.LU R4, [R1+0x4a0] ;  /* 0x0004a00001047983 */ /* 0x000f280000300800 */
[----:B------:R-:W4:Y:S04]  /*aede0*/  LDL.LU R5, [R1+0x4a4] ;  /* 0x0004a40001057983 */ /* 0x000f280000300800 */
[----:B------:R-:W4:Y:S04]  /*aedf0*/  LDL.LU R6, [R1+0x4a8] ;  /* 0x0004a80001067983 */ /* 0x000f280000300800 */
[----:B------:R-:W4:Y:S04]  /*aee00*/  LDL.LU R7, [R1+0x4ac] ;  /* 0x0004ac0001077983 */ /* 0x000f280000300800 */
        /* <DEDUP_REMOVED lines=23> */
[----:B------:R0:W-:Y:S04]  /*aef80*/  STL.64 [R1+0x4b0], R12 ;  /* 0x0004b00c01007387 */ /* 0x0001e80000100a00 */
[----:B------:R1:W-:Y:S04]  /*aef90*/  STL.64 [R1+0x4b8], R14 ;  /* 0x0004b80e01007387 */ /* 0x0003e80000100a00 */
[----:B0-----:R-:W4:Y:S01]  /*aefa0*/  LDL.LU.64 R12, [R1+0xbd58] ;  /* 0x00bd5800010c7983 */ /* 0x001f220000300a00 */
[----:B-1----:R-:W-:-:S02]  /*aefb0*/  IMAD.MOV.U32 R15, RZ, RZ, R16 ;  /* 0x000000ffff0f7224 */ /* 0x002fc400078e0010 */
[----:B------:R-:W-:Y:S02]  /*aefc0*/  IMAD.MOV.U32 R14, RZ, RZ, R17 ;  /* 0x000000ffff0e7224 */ /* 0x000fe400078e0011 */
[----:B------:R-:W2:Y:S04]  /*aefd0*/  LDL.LU.64 R16, [R1+0xbd50] ;  /* 0x00bd500001107983 */ /* 0x000ea80000300a00 */
[----:B------:R-:W-:Y:S04]  /*aefe0*/  STL.64 [R1+0xbaf8], R14 ;  /* 0x00baf80e01007387 */ /* 0x000fe80000100a00 */
[----:B----4-:R0:W-:Y:S01]  /*aeff0*/  STL.64 [R1+0xbaf0], R12 ;  /* 0x00baf00c01007387 */ /* 0x0101e20000100a00 */
[C---:B--2---:R-:W-:Y:S03]  /*af000*/  HMMA.16816.F32.BF16 R16, R20.reuse, R16, R4 ;  /* 0x000000101410723c */ /* 0x044fe60000041804 */
[----:B0-----:R-:W2:Y:S04]  /*af010*/  LDL.LU R12, [R1+0x830] ;  /* 0x00083000010c7983 */ /* 0x001ea80000300800 */
[----:B------:R-:W2:Y:S04]  /*af020*/  LDL.LU R13, [R1+0x834] ;  /* 0x00083400010d7983 */ /* 0x000ea80000300800 */
[----:B------:R-:W2:Y:S04]  /*af030*/  LDL.LU R14, [R1+0x838] ;  /* 0x00083800010e7983 */ /* 0x000ea80000300800 */
[----:B------:R-:W2:Y:S04]  /*af040*/  LDL.LU R15, [R1+0x83c] ;  /* 0x00083c00010f7983 */ /* 0x000ea80000300800 */
[----:B------:R-:W4:Y:S04]  /*af050*/  LDL.LU.64 R4, [R1+0xbd48] ;  /* 0x00bd480001047983 */ /* 0x000f280000300a00 */
[----:B------:R0:W-:Y:S04]  /*af060*/  STL.64 [R1+0x4a0], R16 ;  /* 0x0004a01001007387 */ /* 0x0001e80000100a00 */
[----:B------:R-:W-:Y:S04]  /*af070*/  STL.64 [R1+0x4a8], R18 ;  /* 0x0004a81201007387 */ /* 0x000fe80000100a00 */
[----:B0-----:R-:W2:Y:S01]  /*af080*/  LDL.LU.64 R16, [R1+0xbd40] ;  /* 0x00bd400001107983 */ /* 0x001ea20000300a00 */
[----:B----4-:R-:W-:Y:S03]  /*af090*/  HMMA.16816.F32.BF16 R4, R20, R4, R8 ;  /* 0x000000041404723c */ /* 0x010fe60000041808 */
[----:B------:R-:W4:Y:S04]  /*af0a0*/  LDL.LU.64 R10, [R1+0xbd38] ;  /* 0x00bd3800010a7983 */ /* 0x000f280000300a00 */
[----:B------:R-:W4:-:S12]  /*af0b0*/  LDL.LU.64 R8, [R1+0xbd30] ;  /* 0x00bd300001087983 */ /* 0x000f180000300a00 */
[----:B------:R0:W-:Y:S04]  /*af0c0*/  STL.64 [R1+0x490], R4 ;  /* 0x0004900401007387 */ /* 0x0001e80000100a00 */
[----:B------:R4:W-:Y:S04]  /*af0d0*/  STL.64 [R1+0x498], R6 ;  /* 0x0004980601007387 */ /* 0x0009e80000100a00 */
[----:B0-----:R-:W4:Y:S01]  /*af0e0*/  LDL.LU.64 R4, [R1+0xbd28] ;  /* 0x00bd280001047983 */ /* 0x001f220000300a00 */
[----:B------:R-:W0:Y:S01]  /*af0f0*/  S2R R3, SR_TID.X ;  /* 0x0000000000037919 */ /* 0x000e220000002100 */
[----:B----4-:R-:W-:Y:S02]  /*af100*/  HMMA.16816.F32.BF16 R4, R20, R4, R8 ;  /* 0x000000041404723c */ /* 0x010fe40000041808 */
[----:B------:R-:W4:Y:S04]  /*af110*/  LDL.LU.64 R10, [R1+0xbd20] ;  /* 0x00bd2000010a7983 */ /* 0x000f280000300a00 */
[----:B------:R-:W4:-:S13]  /*af120*/  LDL.LU.64 R8, [R1+0xbd18] ;  /* 0x00bd180001087983 */ /* 0x000f1a0000300a00 */
[----:B------:R-:W-:Y:S04]  /*af130*/  STL.64 [R1+0x480], R4 ;  /* 0x0004800401007387 */ /* 0x000fe80000100a00 */
[----:B------:R1:W-:Y:S04]  /*af140*/  STL.64 [R1+0x488], R6 ;  /* 0x0004880601007387 */ /* 0x0003e80000100a00 */
[----:B-1----:R-:W2:Y:S04]  /*af150*/  LDL.LU.64 R6, [R1+0xbd10] ;  /* 0x00bd100001067983 */ /* 0x002ea80000300a00 */
[----:B------:R-:W2:Y:S01]  /*af160*/  LDL.LU.64 R4, [R1+0xbd08] ;  /* 0x00bd080001047983 */ /* 0x000ea20000300a00 */
[C---:B0-----:R-:W-:Y:S01]  /*af170*/  LOP3.LUT R28, R3.reuse, 0x7, RZ, 0xc0, !PT ;  /* 0x00000007031c7812 */ /* 0x041fe200078ec0ff */
[----:B------:R-:W-:-:S04]  /*af180*/  IMAD.SHL.U32 R19, R3, 0x2, RZ ;  /* 0x0000000203137824 */ /* 0x000fc800078e00ff */
[----:B------:R-:W-:-:S05]  /*af190*/  IMAD R28, R28, 0x110, RZ ;  /* 0x000001101c1c7824 */ /* 0x000fca00078e02ff */
[----:B------:R-:W-:Y:S02]  /*af1a0*/  LOP3.LUT R28, R28, 0x10, R19, 0x78, !PT ;  /* 0x000000101c1c7812 */ /* 0x000fe400078e7813 */
[----:B--2---:R-:W-:Y:S01]  /*af1b0*/  HMMA.16816.F32.BF16 R16, R20, R16, R4 ;  /* 0x000000101410723c */ /* 0x004fe20000041804 */
[----:B------:R-:W2:Y:S04]  /*af1c0*/  LDL.LU.64 R6, [R1+0xbd00] ;  /* 0x00bd000001067983 */ /* 0x000ea80000300a00 */
[----:B------:R-:W2:-:S14]  /*af1d0*/  LDL.LU.64 R4, [R1+0xbcf8] ;  /* 0x00bcf80001047983 */ /* 0x000e9c0000300a00 */
        /* <DEDUP_REMOVED lines=9> */
[----:B------:R-:W-:-:S05]  /*af270*/  IMAD.SHL.U32 R3, R3, 0x80, RZ ;  /* 0x0000008003037824 */ /* 0x000fca00078e00ff */
[----:B------:R-:W-:-:S04]  /*af280*/  LOP3.LUT R28, R28, 0x800, R3, 0xf8, !PT ;  /* 0x000008001c1c7812 */ /* 0x000fc800078ef803 */
[----:B------:R-:W-:Y:S01]  /*af290*/  LOP3.LUT R28, R28, 0x40, RZ, 0x3c, !PT ;  /* 0x000000401c1c7812 */ /* 0x000fe200078e3cff */
[----:B--2---:R-:W-:Y:S01]  /*af2a0*/  HMMA.16816.F32.BF16 R16, R20, R16, R4 ;  /* 0x000000101410723c */ /* 0x004fe20000041804 */
[----:B------:R-:W4:-:S15]  /*af2b0*/  LDL.LU.64 R4, [R1+0xbcd0] ;  /* 0x00bcd00001047983 */ /* 0x000f1e0000300a00 */
[----:B------:R-:W-:-:S03]  /*af2c0*/  NOP ;  /* 0x0000000000007918 */ /* 0x000fc60000000000 */
[----:B------:R-:W-:Y:S04]  /*af2d0*/  STL.64 [R1+0x450], R16 ;  /* 0x0004501001007387 */ /* 0x000fe80000100a00 */
[----:B------:R-:W-:Y:S04]  /*af2e0*/  STL.64 [R1+0x458], R18 ;  /* 0x0004581201007387 */ /* 0x000fe80000100a00 */
[----:B------:R-:W0:Y:S04]  /*af2f0*/  LDSM.16.MT88.4 R16, [R28+UR5+0x22000] ;  /* 0x022000051c10783b */ /* 0x000e280008004200 */
[----:B0-----:R-:W-:Y:S04]  /*af300*/  STL.64 [R1+0xbac8], R18 ;  /* 0x00bac81201007387 */ /* 0x001fe80000100a00 */
[----:B------:R0:W-:Y:S02]  /*af310*/  STL.64 [R1+0xbac0], R16 ;  /* 0x00bac01001007387 */ /* 0x0001e40000100a00 */
[----:B0-----:R-:W-:-:S02]  /*af320*/  IMAD.MOV.U32 R16, RZ, RZ, R2 ;  /* 0x000000ffff107224 */ /* 0x001fc400078e0002 */
[----:B------:R-:W-:Y:S01]  /*af330*/  IMAD.MOV.U32 R17, RZ, RZ, R0 ;  /* 0x000000ffff117224 */ /* 0x000fe200078e0000 */
[----:B----4-:R-:W-:Y:S01]  /*af340*/  HMMA.16816.F32.BF16 R8, R20, R4, R8 ;  /* 0x000000041408723c */ /* 0x010fe20000041808 */
        /* <DEDUP_REMOVED lines=19> */
[----:B0-----:R-:W2:Y:S04]  /*af480*/  LDL.LU R6, [R1+0xbc98] ;  /* 0x00bc980001067983 */ /* 0x001ea80000300800 */
[----:B------:R-:W4:Y:S01]  /*af490*/  LDL.LU.64 R4, [R1+0xbc90] ;  /* 0x00bc900001047983 */ /* 0x000f220000300a00 */
[----:B------:R-:W-:-:S02]  /*af4a0*/  IMAD.MOV.U32 R7, RZ, RZ, R8 ;  /* 0x000000ffff077224 */ /* 0x000fc400078e0008 */
[----:B------:R-:W-:Y:S02]  /*af4b0*/  IMAD.MOV.U32 R3, RZ, RZ, R9 ;  /* 0x000000ffff037224 */ /* 0x000fe400078e0009 */
[----:B------:R-:W2:Y:S04]  /*af4c0*/  LDL.LU.64 R8, [R1+0xbc88] ;  /* 0x00bc880001087983 */ /* 0x000ea80000300a00 */
[----:B------:R-:W-:Y:S01]  /*af4d0*/  STL [R1+0xbad8], R7 ;  /* 0x00bad80701007387 */ /* 0x000fe20000100800 */
[----:B---3--:R-:W-:Y:S03]  /*af4e0*/  HMMA.16816.F32.BF16 R16, R20, R16, R24 ;  /* 0x000000101410723c */ /* 0x008fe60000041818 */
[----:B----4-:R-:W-:Y:S04]  /*af4f0*/  STL.64 [R1+0xbad0], R4 ;  /* 0x00bad00401007387 */ /* 0x010fe80000100a00 */
[----:B------:R-:W3:-:S12]  /*af500*/  LDL.LU.64 R24, [R1+0xbc80] ;  /* 0x00bc800001187983 */ /* 0x000ed80000300a00 */
[----:B------:R-:W-:Y:S04]  /*af510*/  STL.64 [R1+0x840], R16 ;  /* 0x0008401001007387 */ /* 0x000fe80000100a00 */
[----:B------:R-:W-:Y:S01]  /*af520*/  STL.64 [R1+0x848], R18 ;  /* 0x0008481201007387 */ /* 0x000fe20000100a00 */
[----:B---3--:R-:W-:Y:S01]  /*af530*/  HMMA.16816.F32.BF16 R12, R20, R24, R12 ;  /* 0x00000018140c723c */ /* 0x008fe2000004180c */
[----:B------:R-:W-:Y:S02]  /*af540*/  IMAD.MOV.U32 R11, RZ, RZ, R24 ;  /* 0x000000ffff0b7224 */ /* 0x000fe400078e0018 */
[----:B------:R-:W-:-:S15]  /*af550*/  IMAD.MOV.U32 R10, RZ, RZ, R25 ;  /* 0x000000ffff0a7224 */ /* 0x000fde00078e0019 */
[----:B------:R-:W-:Y:S01]  /*af560*/  NOP ;  /* 0x0000000000007918 */ /* 0x000fe20000000000 */
[----:B------:R0:W-:Y:S04]  /*af570*/  STL.64 [R1+0x830], R12 ;  /* 0x0008300c01007387 */ /* 0x0001e80000100a00 */
[----:B------:R1:W-:Y:S04]  /*af580*/  STL.64 [R1+0x838], R14 ;  /* 0x0008380e01007387 */ /* 0x0003e80000100a00 */
[----:B------:R-:W3:Y:S04]  /*af590*/  LDL R24, [R1] ;  /* 0x0000000001187983 */ /* 0x000ee80000100800 */
[----:B------:R-:W3:Y:S04]  /*af5a0*/  LDL R25, [R1+0x4] ;  /* 0x0000040001197983 */ /* 0x000ee80000100800 */
[----:B---3--:R2:W-:Y:S04]  /*af5b0*/  STL.64 [R1+0xbb20], R24 ;  /* 0x00bb201801007387 */ /* 0x0085e80000100a00 */
[----:B0-----:R-:W3:Y:S04]  /*af5c0*/  LDL.LU R12, [R1+0x720] ;  /* 0x00072000010c7983 */ /* 0x001ee80000300800 */
[----:B------:R-:W3:Y:S04]  /*af5d0*/  LDL.LU R13, [R1+0x724] ;  /* 0x00072400010d7983 */ /* 0x000ee80000300800 */
[----:B-1----:R-:W4:Y:S04]  /*af5e0*/  LDL.LU R14, [R1+0x728] ;  /* 0x00072800010e7983 */ /* 0x002f280000300800 */
[----:B------:R-:W4:Y:S01]  /*af5f0*/  LDL.LU R15, [R1+0x72c] ;  /* 0x00072c00010f7983 */ /* 0x000f220000300800 */
[----:B--2---:R-:W-:-:S02]  /*af600*/  IMAD.MOV.U32 R24, RZ, RZ, R6 ;  /* 0x000000ffff187224 */ /* 0x004fc400078e0006 */
[----:B------:R-:W-:Y:S01]  /*af610*/  IMAD.MOV.U32 R25, RZ, RZ, R29 ;  /* 0x000000ffff197224 */ /* 0x000fe200078e001d */
[----:B------:R-:W2:Y:S04]  /*af620*/  LDL.LU R6, [R1+0xbc78] ;  /* 0x00bc780001067983 */ /* 0x000ea80000300800 */
[----:B------:R-:W2:Y:S04]  /*af630*/  LDL.LU R29, [R1+0xbc74] ;  /* 0x00bc7400011d7983 */ /* 0x000ea80000300800 */
[----:B------:R-:W-:Y:S04]  /*af640*/  STL.64 [R1+0xbb38], R24 ;  /* 0x00bb381801007387 */ /* 0x000fe80000100a00 */
[----:B----4-:R-:W-:Y:S04]  /*af650*/  STL.64 [R1+0xbb18], R14 ;  /* 0x00bb180e01007387 */ /* 0x010fe80000100a00 */
[----:B---3--:R0:W-:Y:S04]  /*af660*/  STL.64 [R1+0xbb10], R12 ;  /* 0x00bb100c01007387 */ /* 0x0081e80000100a00 */
[----:B0-----:R-:W3:Y:S04]  /*af670*/  LDL.LU R12, [R1+0x730] ;  /* 0x00073000010c7983 */ /* 0x001ee80000300800 */
[----:B------:R-:W3:Y:S04]  /*af680*/  LDL.LU R13, [R1+0x734] ;  /* 0x00073400010d7983 */ /* 0x000ee80000300800 */
[----:B------:R-:W4:Y:S04]  /*af690*/  LDL.LU R14, [R1+0x738] ;  /* 0x00073800010e7983 */ /* 0x000f280000300800 */
[----:B------:R-:W4:Y:S04]  /*af6a0*/  LDL.LU R15, [R1+0x73c] ;  /* 0x00073c00010f7983 */ /* 0x000f280000300800 */
[----:B------:R-:W2:Y:S04]  /*af6b0*/  LDL R24, [R1+0x20] ;  /* 0x0000200001187983 */ /* 0x000ea80000100800 */
[----:B------:R-:W2:Y:S04]  /*af6c0*/  LDL R25, [R1+0x24] ;  /* 0x0000240001197983 */ /* 0x000ea80000100800 */
[----:B--2---:R-:W-:Y:S04]  /*af6d0*/  STL.64 [R1+0xbb50], R24 ;  /* 0x00bb501801007387 */ /* 0x004fe80000100a00 */
[----:B----4-:R-:W-:Y:S04]  /*af6e0*/  STL.64 [R1+0xbb30], R14 ;  /* 0x00bb300e01007387 */ /* 0x010fe80000100a00 */
[----:B---3--:R0:W-:Y:S04]  /*af6f0*/  STL.64 [R1+0xbb28], R12 ;  /* 0x00bb280c01007387 */ /* 0x0081e80000100a00 */
        /* <DEDUP_REMOVED lines=8> */
[----:B------:R-:W-:Y:S04]  /*af780*/  STL.64 [R1+0xbb68], R24 ;  /* 0x00bb681801007387 */ /* 0x000fe80000100a00 */
[----:B---3--:R-:W-:Y:S04]  /*af790*/  STL.64 [R1+0xbb48], R14 ;  /* 0x00bb480e01007387 */ /* 0x008fe80000100a00 */
[----:B--2---:R0:W-:Y:S04]  /*af7a0*/  STL.64 [R1+0xbb40], R12 ;  /* 0x00bb400c01007387 */ /* 0x0041e80000100a00 */
[----:B0-----:R-:W2:Y:S04]  /*af7b0*/  LDL.LU R12, [R1+0x750] ;  /* 0x00075000010c7983 */ /* 0x001ea80000300800 */
[----:B------:R-:W2:Y:S04]  /*af7c0*/  LDL.LU R13, [R1+0x754] ;  /* 0x00075400010d7983 */ /* 0x000ea80000300800 */
[----:B------:R-:W3:Y:S04]  /*af7d0*/  LDL.LU R14, [R1+0x758] ;  /* 0x00075800010e7983 */ /* 0x000ee80000300800 */
[----:B------:R-:W3:Y:S04]  /*af7e0*/  LDL.LU R15, [R1+0x75c] ;  /* 0x00075c00010f7983 */ /* 0x000ee80000300800 */
[----:B------:R-:W2:Y:S01]  /*af7f0*/  LDL R16, [R1+0x60] ;  /* 0x0000600001107983 */ /* 0x000ea20000100800 */
[----:B----4-:R-:W-:-:S03]  /*af800*/  IMAD.MOV.U32 R17, RZ, RZ, R6 ;  /* 0x000000ffff117224 */ /* 0x010fc600078e0006 */
[----:B------:R-:W4:Y:S04]  /*af810*/  LDL R24, [R1+0x40] ;  /* 0x0000400001187983 */ /* 0x000f280000100800 */
[----:B------:R-:W4:Y:S04]  /*af820*/  LDL R25, [R1+0x44] ;  /* 0x0000440001197983 */ /* 0x000f280000100800 */
[----:B--2---:R0:W-:Y:S04]  /*af830*/  STL.64 [R1+0xbb98], R16 ;  /* 0x00bb981001007387 */ /* 0x0041e80000100a00 */
[----:B------:R-:W2:Y:S04]  /*af840*/  LDL.LU R4, [R1+0x790] ;  /* 0x0007900001047983 */ /* 0x000ea80000300800 */
[----:B------:R-:W2:Y:S04]  /*af850*/  LDL.LU R5, [R1+0x794] ;  /* 0x0007940001057983 */ /* 0x000ea80000300800 */
[----:B------:R-:W2:Y:S04]  /*af860*/  LDL.LU R6, [R1+0x798] ;  /* 0x0007980001067983 */ /* 0x000ea80000300800 */
[----:B------:R-:W2:Y:S04]  /*af870*/  LDL.LU R7, [R1+0x79c] ;  /* 0x00079c0001077983 */ /* 0x000ea80000300800 */
[----:B--2---:R-:W-:Y:S04]  /*af880*/  STL.64 [R1+0xbba8], R6 ;  /* 0x00bba80601007387 */ /* 0x004fe80000100a00 */
[----:B------:R1:W-:Y:S04]  /*af890*/  STL.64 [R1+0xbba0], R4 ;  /* 0x00bba00401007387 */ /* 0x0003e80000100a00 */
[----:B0-----:R-:W2:Y:S04]  /*af8a0*/  LDL R16, [R1+0x70] ;  /* 0x0000700001107983 */ /* 0x001ea80000100800 */
[----:B------:R-:W2:Y:S04]  /*af8b0*/  LDL R17, [R1+0x74] ;  /* 0x0000740001117983 */ /* 0x000ea80000100800 */
[----:B--2---:R0:W-:Y:S04]  /*af8c0*/  STL.64 [R1+0xbbb0], R16 ;  /* 0x00bbb01001007387 */ /* 0x0041e80000100a00 */
[----:B-1----:R-:W2:Y:S04]  /*af8d0*/  LDL.LU R4, [R1+0x7a0] ;  /* 0x0007a00001047983 */ /* 0x002ea80000300800 */
        /* <DEDUP_REMOVED lines=44> */
[----:B0-----:R-:W2:Y:S04]  /*afba0*/  LDL.LU R16, [R1+0x800] ;  /* 0x0008000001107983 */ /* 0x001ea80000300800 */
        /* <DEDUP_REMOVED lines=8> */
[----:B------:R-:W2:Y:S04]  /*afc30*/  LDL.LU R4, [R1+0x7f0] ;  /* 0x0007f00001047983 */ /* 0x000ea80000300800 */
[----:B------:R-:W2:Y:S04]  /*afc40*/  LDL.LU R5, [R1+0x7f4] ;  /* 0x0007f40001057983 */ /* 0x000ea80000300800 */
[----:B------:R-:W2:Y:S04]  /*afc50*/  LDL.LU R6, [R1+0x7f8] ;  /* 0x0007f80001067983 */ /* 0x000ea80000300800 */
[----:B------:R-:W2:Y:S04]  /*afc60*/  LDL.LU R7, [R1+0x7fc] ;  /* 0x0007fc0001077983 */ /* 0x000ea80000300800 */
[----:B0-----:R-:W3:Y:S04]  /*afc70*/  LDL R16, [R1+0xf0] ;  /* 0x0000f00001107983 */ /* 0x001ee80000100800 */
        /* <DEDUP_REMOVED lines=13> */
[----:B----4-:R-:W-:Y:S04]  /*afd50*/  STL.64 [R1+0xbb80], R24 ;  /* 0x00bb801801007387 */ /* 0x010fe80000100a00 */
[----:B---3--:R-:W-:Y:S04]  /*afd60*/  STL.64 [R1+0xbb60], R14 ;  /* 0x00bb600e01007387 */ /* 0x008fe80000100a00 */
[----:B------:R0:W-:Y:S04]  /*afd70*/  STL.64 [R1+0xbb58], R12 ;  /* 0x00bb580c01007387 */ /* 0x0001e80000100a00 */
[----:B0-----:R-:W3:Y:S04]  /*afd80*/  LDL.LU R12, [R1+0x760] ;  /* 0x00076000010c7983 */ /* 0x001ee80000300800 */
[----:B------:R-:W3:Y:S04]  /*afd90*/  LDL.LU R13, [R1+0x764] ;  /* 0x00076400010d7983 */ /* 0x000ee80000300800 */
[----:B------:R-:W4:Y:S04]  /*afda0*/  LDL.LU R14, [R1+0x768] ;  /* 0x00076800010e7983 */ /* 0x000f280000300800 */
[----:B------:R-:W4:Y:S04]  /*afdb0*/  LDL.LU R15, [R1+0x76c] ;  /* 0x00076c00010f7983 */ /* 0x000f280000300800 */
[----:B------:R-:W2:Y:S01]  /*afdc0*/  LDL R24, [R1+0x50] ;  /* 0x0000500001187983 */ /* 0x000ea20000100800 */
[----:B------:R-:W-:-:S03]  /*afdd0*/  IMAD.MOV.U32 R25, RZ, RZ, R29 ;  /* 0x000000ffff197224 */ /* 0x000fc600078e001d */
[----:B------:R-:W2:Y:S04]  /*afde0*/  LDL.LU R29, [R1+0xbc68] ;  /* 0x00bc6800011d7983 */ /* 0x000ea80000300800 */
[----:B----4-:R-:W-:Y:S04]  /*afdf0*/  STL.64 [R1+0xbb78], R14 ;  /* 0x00bb780e01007387 */ /* 0x010fe80000100a00 */
[----:B---3--:R0:W-:Y:S04]  /*afe00*/  STL.64 [R1+0xbb70], R12 ;  /* 0x00bb700c01007387 */ /* 0x0081e80000100a00 */
        /* <DEDUP_REMOVED lines=13> */
[----:B0-----:R-:W3:Y:S04]  /*afee0*/  LDL R8, [R1+0xd0] ;  /* 0x0000d00001087983 */ /* 0x001ee80000100800 */
[----:B------:R-:W4:Y:S04]  /*afef0*/  LDL.LU.64 R6, [R1+0xbc60] ;  /* 0x00bc600001067983 */ /* 0x000f280000300a00 */
[----:B------:R-:W4:Y:S04]  /*aff00*/  LDL.LU.64 R4, [R1+0xbc58] ;  /* 0x00bc580001047983 */ /* 0x000f280000300a00 */
[----:B------:R0:W-:Y:S04]  /*aff10*/  STL.64 [R1+0x820], R16 ;  /* 0x0008201001007387 */ /* 0x0001e80000100a00 */
[----:B------:R4:W-:Y:S04]  /*aff20*/  STL.64 [R1+0x828], R18 ;  /* 0x0008281201007387 */ /* 0x0009e80000100a00 */
[----:B0-----:R-:W4:Y:S02]  /*aff30*/  LDL.LU.64 R16, [R1+0xbc50] ;  /* 0x00bc500001107983 */ /* 0x001f240000300a00 */
[----:B----4-:R-:W-:Y:S02]  /*aff40*/  HMMA.16816.F32.BF16 R16, R20, R16, R4 ;  /* 0x000000101410723c */ /* 0x010fe40000041804 */
[----:B------:R-:W4:Y:S04]  /*aff50*/  LDL.LU.64 R6, [R1+0xbc48] ;  /* 0x00bc480001067983 */ /* 0x000f280000300a00 */
[----:B------:R-:W4:-:S13]  /*aff60*/  LDL.LU.64 R4, [R1+0xbc40] ;  /* 0x00bc400001047983 */ /* 0x000f1a0000300a00 */
        /* <DEDUP_REMOVED lines=8> */
[----:B------:R0:W-:Y:S04]  /*afff0*/  STL.64 [R1+0x800], R8 ;  /* 0x0008000801007387 */ /* 0x0001e80000100a00 */
[----:B------:R1:W-:Y:S04]  /*b0000*/  STL.64 [R1+0x808], R10 ;  /* 0x0008080a01007387 */ /* 0x0003e80000100a00 */
[----:B0-----:R-:W3:Y:S04]  /*b0010*/  LDL.LU R8, [R1+0x710] ;  /* 0x0007100001087983 */ /* 0x001ee80000300800 */
[----:B------:R-:W3:Y:S04]  /*b0020*/  LDL.LU R9, [R1+0x714] ;  /* 0x0007140001097983 */ /* 0x000ee80000300800 */
[----:B-1----:R-:W3:Y:S04]  /*b0030*/  LDL.LU R10, [R1+0x718] ;  /* 0x00071800010a7983 */ /* 0x002ee80000300800 */
[----:B------:R-:W3:Y:S01]  /*b0040*/  LDL.LU R11, [R1+0x71c] ;  /* 0x00071c00010b7983 */ /* 0x000ee20000300800 */
        /* <DEDUP_REMOVED lines=36> */
[C---:B--2---:R-:W-:Y:S08]  /*b0290*/  HMMA.16816.F32.BF16 R24, R20.reuse, R24, R12 ;  /* 0x000000181418723c */ /* 0x044ff0000004180c */
[----:B----4-:R-:W-:Y:S01]  /*b02a0*/  HMMA.16816.F32.BF16 R16, R20, R16, R4 ;  /* 0x000000101410723c */ /* 0x010fe20000041804 */
[----:B------:R-:W2:-:S15]  /*b02b0*/  LDL.LU R4, [R1+0x700] ;  /* 0x0007000001047983 */ /* 0x000e9e0000300800 */
[----:B------:R-:W-:-:S03]  /*b02c0*/  NOP ;  /* 0x0000000000007918 */ /* 0x000fc60000000000 */
[----:B------:R0:W-:Y:S04]  /*b02d0*/  STL.64 [R1+0x790], R16 ;  /* 0x0007901001007387 */ /* 0x0001e80000100a00 */
[----:B------:R1:W-:Y:S04]  /*b02e0*/  STL.64 [R1+0x798], R18 ;  /* 0x0007981201007387 */ /* 0x0003e80000100a00 */
[----:B------:R-:W2:Y:S04]  /*b02f0*/  LDL.LU R5, [R1+0x704] ;  /* 0x0007040001057983 */ /* 0x000ea80000300800 */
[----:B------:R-:W2:Y:S04]  /*b0300*/  LDL.LU R6, [R1+0x708] ;  /* 0x0007080001067983 */ /* 0x000ea80000300800 */
[----:B------:R-:W2:Y:S04]  /*b0310*/  LDL.LU R7, [R1+0x70c] ;  /* 0x00070c0001077983 */ /* 0x000ea80000300800 */
[----:B0-----:R-:W4:Y:S04]  /*b0320*/  LDL.LU R16, [R1+0x440] ;  /* 0x0004400001107983 */ /* 0x001f280000300800 */
[----:B------:R-:W4:Y:S04]  /*b0330*/  LDL.LU R17, [R1+0x444] ;  /* 0x0004440001117983 */ /* 0x000f280000300800 */
[----:B-1----:R-:W4:Y:S04]  /*b0340*/  LDL.LU R18, [R1+0x448] ;  /* 0x0004480001127983 */ /* 0x002f280000300800 */
[----:B------:R-:W4:Y:S04]  /*b0350*/  LDL.LU R19, [R1+0x44c] ;  /* 0x00044c0001137983 */ /* 0x000f280000300800 */
        /* <DEDUP_REMOVED lines=41> */
[----:B------:R-:W3:Y:S04]  /*b05f0*/  LDL.LU.64 R12, [R1+0xbaf0] ;  /* 0x00baf000010c7983 */ /* 0x000ee80000300a00 */
[----:B------:R-:W-:Y:S04]  /*b0600*/  STL.64 [R1+0xb8b0], R26 ;  /* 0x00b8b01a01007387 */ /* 0x000fe80000100a00 */
[----:B------:R0:W-:Y:S04]  /*b0610*/  STL.64 [R1+0xb8a8], R24 ;  /* 0x00b8a81801007387 */ /* 0x0001e80000100a00 */
[----:B0-----:R-:W2:Y:S04]  /*b0620*/  LDL.64 R24, [R1+0x190] ;  /* 0x0001900001187983 */ /* 0x001ea80000100a00 */
[----:B--2---:R0:W-:Y:S04]  /*b0630*/  STL.64 [R1+0xbaa0], R24 ;  /* 0x00baa01801007387 */ /* 0x0041e80000100a00 */
[----:B0-----:R-:W2:Y:S01]  /*b0640*/  LDL.64 R24, [R1+0x1a0] ;  /* 0x0001a00001187983 */ /* 0x001ea20000100a00 */
[----:B---3--:R-:W-:Y:S03]  /*b0650*/  HMMA.16816.F32.BF16 R8, R20, R12, R8 ;  /* 0x0000000c1408723c */ /* 0x008fe60000041808 */
[----:B--2---:R-:W-:-:S15]  /*b0660*/  STL.64 [R1+0xbaa8], R24 ;  /* 0x00baa81801007387 */ /* 0x004fde0000100a00 */
[----:B------:R-:W-:Y:S01]  /*b0670*/  NOP ;  /* 0x0000000000007918 */ /* 0x000fe20000000000 */
[----:B------:R-:W-:Y:S04]  /*b0680*/  STL.64 [R1+0x710], R8 ;  /* 0x0007100801007387 */ /* 0x000fe80000100a00 */
[----:B------:R0:W-:Y:S04]  /*b0690*/  STL.64 [R1+0x718], R10 ;  /* 0x0007180a01007387 */ /* 0x0001e80000100a00 */
[----:B0-----:R-:W2:Y:S04]  /*b06a0*/  LDL.LU.64 R10, [R1+0xbae8] ;  /* 0x00bae800010a7983 */ /* 0x001ea80000300a00 */
[----:B------:R-:W3:Y:S04]  /*b06b0*/  LDL.LU.64 R8, [R1+0xbae0] ;  /* 0x00bae00001087983 */ /* 0x000ee80000300a00 */
[----:B------:R0:W-:Y:S04]  /*b06c0*/  STL [R1+0xb890], R12 ;  /* 0x00b8900c01007387 */ /* 0x0001e80000100800 */
[----:B------:R1:W-:Y:S01]  /*b06d0*/  STL [R1+0xb88c], R13 ;  /* 0x00b88c0d01007387 */ /* 0x0003e20000100800 */
[----:B------:R-:W-:-:S02]  /*b06e0*/  IMAD.MOV.U32 R25, RZ, RZ, R14 ;  /* 0x000000ffff197224 */ /* 0x000fc400078e000e */
[----:B------:R-:W-:Y:S01]  /*b06f0*/  IMAD.MOV.U32 R24, RZ, RZ, R15 ;  /* 0x000000ffff187224 */ /* 0x000fe200078e000f */
[----:B0-----:R-:W2:Y:S04]  /*b0700*/  LDL.LU R12, [R1+0xdb0] ;  /* 0x000db000010c7983 */ /* 0x001ea80000300800 */
[----:B-1----:R-:W2:Y:S04]  /*b0710*/  LDL.LU R13, [R1+0xdb4] ;  /* 0x000db400010d7983 */ /* 0x002ea80000300800 */
        /* <DEDUP_REMOVED lines=11> */
[----:B0-----:R-:W3:Y:S04]  /*b07d0*/  LDL.LU R7, [R1+0xbad8] ;  /* 0x00bad80001077983 */ /* 0x001ee80000300800 */
[----:B------:R-:W4:Y:S04]  /*b07e0*/  LDL.LU.64 R4, [R1+0xbad0] ;  /* 0x00bad00001047983 */ /* 0x000f280000300a00 */
[----:B------:R-:W-:Y:S01]  /*b07f0*/  STL.64 [R1+0xb918], R8 ;  /* 0x00b9180801007387 */ /* 0x000fe20000100a00 */
[----:B----4-:R-:W-:Y:S03]  /*b0800*/  HMMA.16816.F32.BF16 R20, R20, R4, R16 ;  /* 0x000000041414723c */ /* 0x010fe60000041810 */
[----:B------:R-:W2:Y:S04]  /*b0810*/  LDL.LU.64 R18, [R1+0xbac8] ;  /* 0x00bac80001127983 */ /* 0x000ea80000300a00 */
[----:B------:R-:W2:-:S12]  /*b0820*/  LDL.LU.64 R16, [R1+0xbac0] ;  /* 0x00bac00001107983 */ /* 0x000e980000300a00 */
        /* <DEDUP_REMOVED lines=9> */
[----:B--2---:R-:W-:Y:S03]  /*b08c0*/  HMMA.16816.F32.BF16 R24, R16, R24, R12 ;  /* 0x000000181018723c */ /* 0x004fe6000004180c */
[----:B------:R-:W2:Y:S04]  /*b08d0*/  LDL.LU.64 R14, [R1+0xbab8] ;  /* 0x00bab800010e7983 */ /* 0x000ea80000300a00 */
[----:B------:R-:W2:-:S12]  /*b08e0*/  LDL.LU.64 R12, [R1+0xbab0] ;  /* 0x00bab000010c7983 */ /* 0x000e980000300a00 */
[----:B------:R0:W-:Y:S04]  /*b08f0*/  STL.64 [R1+0xdd0], R24 ;  /* 0x000dd01801007387 */ /* 0x0001e80000100a00 */
[----:B------:R-:W-:Y:S04]  /*b0900*/  STL.64 [R1+0xdd8], R26 ;  /* 0x000dd81a01007387 */ /* 0x000fe80000100a00 */
[----:B0-----:R-:W4:Y:S02]  /*b0910*/  LDL.LU.64 R24, [R1+0xbaa8] ;  /* 0x00baa80001187983 */ /* 0x001f240000300a00 */
[----:B----4-:R-:W-:Y:S01]  /*b0920*/  HMMA.16816.F32.BF16 R20, R16, R24, R20 ;  /* 0x000000181014723c */ /* 0x010fe20000041814 */
[----:B------:R-:W-:-:S15]  /*b0930*/  IMAD.MOV.U32 R6, RZ, RZ, R25 ;  /* 0x000000ffff067224 */ /* 0x000fde00078e0019 */
[----:B------:R-:W-:-:S03]  /*b0940*/  NOP ;  /* 0x0000000000007918 */ /* 0x000fc60000000000 */
[----:B------:R0:W-:Y:S04]  /*b0950*/  STL.64 [R1+0xdc0], R20 ;  /* 0x000dc01401007387 */ /* 0x0001e80000100a00 */
[----:B------:R1:W-:Y:S01]  /*b0960*/  STL.64 [R1+0xdc8], R22 ;  /* 0x000dc81601007387 */ /* 0x0003e20000100a00 */
[----:B0-----:R-:W-:-:S03]  /*b0970*/  IMAD.MOV.U32 R20, RZ, RZ, R24 ;  /* 0x000000ffff147224 */ /* 0x001fc600078e0018 */
[----:B------:R-:W2:Y:S04]  /*b0980*/  LDL.LU.64 R24, [R1+0xbaa0] ;  /* 0x00baa00001187983 */ /* 0x000ea80000300a00 */
[----:B------:R-:W-:Y:S04]  /*b0990*/  STL [R1+0xba28], R6 ;  /* 0x00ba280601007387 */ /* 0x000fe80000100800 */
[----:B------:R0:W-:Y:S01]  /*b09a0*/  STL.64 [R1+0xba20], R4 ;  /* 0x00ba200401007387 */ /* 0x0001e20000100a00 */
[----:B--2---:R-:W-:Y:S01]  /*b09b0*/  HMMA.16816.F32.BF16 R12, R16, R24, R12 ;  /* 0x00000018100c723c */ /* 0x004fe2000004180c */
[----:B-1----:R-:W-:-:S02]  /*b09c0*/  IMAD.MOV.U32 R22, RZ, RZ, R24 ;  /* 0x000000ffff167224 */ /* 0x002fc400078e0018 */
[----:B------:R-:W-:Y:S02]  /*b09d0*/  IMAD.MOV.U32 R21, RZ, RZ, R25 ;  /* 0x000000ffff157224 */ /* 0x000fe400078e0019 */
[----:B------:R-:W-:Y:S02]  /*b09e0*/  IMAD.MOV.U32 R24, RZ, RZ, R11 ;  /* 0x000000ffff187224 */ /* 0x000fe400078e000b */
[----:B------:R-:W-:-:S12]  /*b09f0*/  IMAD.MOV.U32 R25, RZ, RZ, R10 ;  /* 0x000000ffff197224 */ /* 0x000fd800078e000a */
[----:B------:R-:W-:Y:S04]  /*b0a00*/  STL.64 [R1+0xdb0], R12 ;  /* 0x000db00c01007387 */ /* 0x000fe80000100a00 */
[----:B------:R-:W-:Y:S04]  /*b0a10*/  STL.64 [R1+0xdb8], R14 ;  /* 0x000db80e01007387 */ /* 0x000fe80000100a00 */
[----:B------:R-:W-:Y:S04]  /*b0a20*/  STL [R1+0xba88], R22 ;  /* 0x00ba881601007387 */ /* 0x000fe80000100800 */
[----:B------:R-:W-:Y:S04]  /*b0a30*/  STL.64 [R1+0xba80], R20 ;  /* 0x00ba801401007387 */ /* 0x000fe80000100a00 */
[----:B------:R3:W-:Y:S04]  /*b0a40*/  STL.64 [R1+0xba00], R24 ;  /* 0x00ba001801007387 */ /* 0x0007e80000100a00 */
[----:B0-----:R-:W2:Y:S04]  /*b0a50*/  LDL.LU R4, [R1+0xd50] ;  /* 0x000d500001047983 */ /* 0x001ea80000300800 */
[----:B------:R-:W2:Y:S04]  /*b0a60*/  LDL.LU R5, [R1+0xd54] ;  /* 0x000d540001057983 */ /* 0x000ea80000300800 */
[----:B------:R-:W4:Y:S01]  /*b0a70*/  LDL.LU R6, [R1+0xd58] ;  /* 0x000d580001067983 */ /* 0x000f220000300800 */
[----:B---3--:R-:W-:-:S03]  /*b0a80*/  IMAD.MOV.U32 R24, RZ, RZ, R7 ;  /* 0x000000ffff187224 */ /* 0x008fc600078e0007 */
[----:B------:R-:W4:Y:S04]  /*b0a90*/  LDL.LU R7, [R1+0xd5c] ;  /* 0x000d5c0001077983 */ /* 0x000f280000300800 */
[----:B----4-:R-:W-:Y:S04]  /*b0aa0*/  STL.64 [R1+0xba38], R6 ;  /* 0x00ba380601007387 */ /* 0x010fe80000100a00 */
[----:B--2---:R0:W-:Y:S04]  /*b0ab0*/  STL.64 [R1+0xba30], R4 ;  /* 0x00ba300401007387 */ /* 0x0041e80000100a00 */
[----:B------:R-:W2:Y:S04]  /*b0ac0*/  LDL.LU R12, [R1+0xd90] ;  /* 0x000d9000010c7983 */ /* 0x000ea80000300800 */
[----:B------:R-:W2:Y:S04]  /*b0ad0*/  LDL.LU R13, [R1+0xd94] ;  /* 0x000d9400010d7983 */ /* 0x000ea80000300800 */
[----:B------:R-:W3:Y:S04]  /*b0ae0*/  LDL.LU R14, [R1+0xd98] ;  /* 0x000d9800010e7983 */ /* 0x000ee80000300800 */
[----:B------:R-:W3:Y:S01]  /*b0af0*/  LDL.LU R15, [R1+0xd9c] ;  /* 0x000d9c00010f7983 */ /* 0x000ee20000300800 */
[----:B0-----:R-:W-:-:S02]  /*b0b00*/  IMAD.MOV.U32 R4, RZ, RZ, R2 ;  /* 0x000000ffff047224 */ /* 0x001fc400078e0002 */
[----:B------:R-:W-:Y:S01]  /*b0b10*/  IMAD.MOV.U32 R5, RZ, RZ, R0 ;  /* 0x000000ffff057224 */ /* 0x000fe200078e0000 */
[----:B---3--:R-:W-:Y:S04]  /*b0b20*/  STL.64 [R1+0xba98], R14 ;  /* 0x00ba980e01007387 */ /* 0x008fe80000100a00 */
[----:B--2---:R0:W-:Y:S04]  /*b0b30*/  STL.64 [R1+0xba90], R12 ;  /* 0x00ba900c01007387 */ /* 0x0041e80000100a00 */
[----:B0-----:R-:W2:Y:S04]  /*b0b40*/  LDL.LU R12, [R1+0xda0] ;  /* 0x000da000010c7983 */ /* 0x001ea80000300800 */
[----:B------:R-:W2:Y:S04]  /*b0b50*/  LDL.LU R13, [R1+0xda4] ;  /* 0x000da400010d7983 */ /* 0x000ea80000300800 */
[----:B------:R-:W2:Y:S04]  /*b0b60*/  LDL.LU R14, [R1+0xda8] ;  /* 0x000da800010e7983 */ /* 0x000ea80000300800 */
[----:B------:R-:W2:Y:S04]  /*b0b70*/  LDL.LU R15, [R1+0xdac] ;  /* 0x000dac00010f7983 */ /* 0x000ea80000300800 */
[----:B------:R-:W2:Y:S04]  /*b0b80*/  LDL.64 R20, [R1+0x180] ;  /* 0x0001800001147983 */ /* 0x000ea80000100a00 */
[----:B------:R0:W-:Y:S04]  /*b0b90*/  STL.64 [R1+0xba48], R4 ;  /* 0x00ba480401007387 */ /* 0x0001e80000100a00 */
[----:B0-----:R-:W3:Y:S01]  /*b0ba0*/  LDL.64 R4, [R1+0x150] ;  /* 0x0001500001047983 */ /* 0x001ee20000100a00 */
[----:B------:R-:W-:-:S03]  /*b0bb0*/  IMAD.MOV.U32 R25, RZ, RZ, R3 ;  /* 0x000000ffff197224 */ /* 0x000fc600078e0003 */
[----:B---3--:R0:W-:Y:S04]  /*b0bc0*/  STL.64 [R1+0xba60], R4 ;  /* 0x00ba600401007387 */ /* 0x0081e80000100a00 */
[----:B0-----:R-:W3:Y:S04]  /*b0bd0*/  LDL.64 R4, [R1+0x160] ;  /* 0x0001600001047983 */ /* 0x001ee80000100a00 */
[----:B---3--:R0:W-:Y:S04]  /*b0be0*/  STL.64 [R1+0xba78], R4 ;  /* 0x00ba780401007387 */ /* 0x0081e80000100a00 */
[----:B0-----:R-:W3:Y:S04]  /*b0bf0*/  LDL.64 R4, [R1+0x170] ;  /* 0x0001700001047983 */ /* 0x001ee80000100a00 */
[----:B------:R0:W-:Y:S04]  /*b0c00*/  STL.64 [R1+0xba18], R24 ;  /* 0x00ba181801007387 */ /* 0x0001e80000100a00 */
[----:B0-----:R-:W4:Y:S04]  /*b0c10*/  LDL.64 R24, [R1+0x130] ;  /* 0x0001300001187983 */ /* 0x001f280000100a00 */
[----:B----4-:R0:W-:Y:S04]  /*b0c20*/  STL.64 [R1+0xba40], R24 ;  /* 0x00ba401801007387 */ /* 0x0101e80000100a00 */
        /* <DEDUP_REMOVED lines=19> */
[----:B------:R-:W2:Y:S04]  /*b0d60*/  LDL.LU R10, [R1+0xd28] ;  /* 0x000d2800010a7983 */ /* 0x000ea80000300800 */
[----:B------:R-:W2:Y:S01]  /*b0d70*/  LDL.LU R11, [R1+0xd2c] ;  /* 0x000d2c00010b7983 */ /* 0x000ea20000300800 */
[----:B------:R-:W-:-:S02]  /*b0d80*/  IMAD.MOV.U32 R29, RZ, RZ, R20 ;  /* 0x000000ffff1d7224 */ /* 0x000fc400078e0014 */
[----:B------:R-:W-:Y:S01]  /*b0d90*/  IMAD.MOV.U32 R23, RZ, RZ, R21 ;  /* 0x000000ffff177224 */ /* 0x000fe200078e0015 */
[----:B--2---:R-:W-:Y:S04]  /*b0da0*/  STL.64 [R1+0xba10], R10 ;  /* 0x00ba100a01007387 */ /* 0x004fe80000100a00 */
[----:B----4-:R0:W-:Y:S04]  /*b0db0*/  STL.64 [R1+0xba08], R8 ;  /* 0x00ba080801007387 */ /* 0x0101e80000100a00 */
        /* <DEDUP_REMOVED lines=8> */
[----:B------:R-:W4:Y:S04]  /*b0e40*/  LDL.LU R22, [R1+0xba88] ;  /* 0x00ba880001167983 */ /* 0x000f280000300800 */
[----:B------:R-:W2:Y:S01]  /*b0e50*/  LDL.LU.64 R20, [R1+0xba80] ;  /* 0x00ba800001147983 */ /* 0x000ea20000300a00 */
[----:B---3--:R-:W-:Y:S03]  /*b0e60*/  HMMA.16816.F32.BF16 R12, R16, R4, R12 ;  /* 0x00000004100c723c */ /* 0x008fe6000004180c */
[----:B----4-:R-:W-:Y:S04]  /*b0e70*/  STL.64 [R1+0xb8a0], R22 ;  /* 0x00b8a01601007387 */ /* 0x010fe80000100a00 */
[----:B--2---:R0:W-:Y:S04]  /*b0e80*/  STL.64 [R1+0xb898], R20 ;  /* 0x00b8981401007387 */ /* 0x0041e80000100a00 */
[----:B0-----:R-:W2:Y:S08]  /*b0e90*/  LDL.64 R20, [R1+0x110] ;  /* 0x0001100001147983 */ /* 0x001eb00000100a00 */
[----:B------:R-:W-:Y:S04]  /*b0ea0*/  STL.64 [R1+0xd90], R12 ;  /* 0x000d900c01007387 */ /* 0x000fe80000100a00 */
[----:B------:R0:W-:Y:S02]  /*b0eb0*/  STL.64 [R1+0xd98], R14 ;  /* 0x000d980e01007387 */ /* 0x0001e40000100a00 */
[----:B0-----:R-:W-:-:S02]  /*b0ec0*/  IMAD.MOV.U32 R14, RZ, RZ, R4 ;  /* 0x000000ffff0e7224 */ /* 0x001fc400078e0004 */
[----:B------:R-:W-:Y:S02]  /*b0ed0*/  IMAD.MOV.U32 R15, RZ, RZ, R5 ;  /* 0x000000ffff0f7224 */ /* 0x000fe400078e0005 */
[----:B------:R-:W3:Y:S02]  /*b0ee0*/  LDL.LU.64 R4, [R1+0xba78] ;  /* 0x00ba780001047983 */ /* 0x000ee40000300a00 */
[----:B---3--:R-:W-:Y:S01]  /*b0ef0*/  HMMA.16816.F32.BF16 R24, R16, R4, R24 ;  /* 0x000000041018723c */ /* 0x008fe20000041818 */
[----:B------:R-:W-:Y:S02]  /*b0f00*/  IMAD.MOV.U32 R12, RZ, RZ, R4 ;  /* 0x000000ffff0c7224 */ /* 0x000fe400078e0004 */
        /* <DEDUP_REMOVED lines=23> */
[----:B------:R-:W3:-:S15]  /*b1080*/  LDL.LU.64 R24, [R1+0xba40] ;  /* 0x00ba400001187983 */ /* 0x000ede0000300a00 */
[----:B------:R-:W-:Y:S02]  /*b1090*/  NOP ;  /* 0x0000000000007918 */ /* 0x000fe40000000000 */
[----:B------:R-:W-:Y:S04]  /*b10a0*/  STL.64 [R1+0xd60], R4 ;  /* 0x000d600401007387 */ /* 0x000fe80000100a00 */
[----:B------:R0:W-:Y:S04]  /*b10b0*/  STL.64 [R1+0xd68], R6 ;  /* 0x000d680601007387 */ /* 0x0001e80000100a00 */
[----:B0-----:R-:W4:Y:S04]  /*b10c0*/  LDL.LU.64 R6, [R1+0xba38] ;  /* 0x00ba380001067983 */ /* 0x001f280000300a00 */
[----:B------:R-:W4:Y:S01]  /*b10d0*/  LDL.LU.64 R4, [R1+0xba30] ;  /* 0x00ba300001047983 */ /* 0x000f220000300a00 */
[----:B---3--:R-:W-:Y:S01]  /*b10e0*/  IMAD.MOV.U32 R3, RZ, RZ, R25 ;  /* 0x000000ffff037224 */ /* 0x008fe200078e0019 */
[----:B----4-:R-:W-:-:S15]  /*b10f0*/  HMMA.16816.F32.BF16 R4, R16, R24, R4 ;  /* 0x000000181004723c */ /* 0x010fde0000041804 */
[----:B------:R-:W-:-:S04]  /*b1100*/  NOP ;  /* 0x0000000000007918 */ /* 0x000fc80000000000 */
[----:B------:R-:W-:Y:S04]  /*b1110*/  STL.64 [R1+0xd50], R4 ;  /* 0x000d500401007387 */ /* 0x000fe80000100a00 */
[----:B------:R0:W-:Y:S04]  /*b1120*/  STL.64 [R1+0xd58], R6 ;  /* 0x000d580601007387 */ /* 0x0001e80000100a00 */
[----:B0-----:R-:W3:Y:S04]  /*b1130*/  LDL.LU R6, [R1+0xba28] ;  /* 0x00ba280001067983 */ /* 0x001ee80000300800 */
[----:B------:R-:W4:Y:S01]  /*b1140*/  LDL.LU.64 R4, [R1+0xba20] ;  /* 0x00ba200001047983 */ /* 0x000f220000300a00 */
[----:B------:R-:W-:-:S03]  /*b1150*/  IMAD.MOV.U32 R7, RZ, RZ, R24 ;  /* 0x000000ffff077224 */ /* 0x000fc600078e0018 */
[----:B------:R-:W3:Y:S04]  /*b1160*/  LDL.LU.64 R24, [R1+0xba18] ;  /* 0x00ba180001187983 */ /* 0x000ee80000300a00 */
[----:B------:R-:W-:Y:S04]  /*b1170*/  STL [R1+0xb764], R3 ;  /* 0x00b7640301007387 */ /* 0x000fe80000100800 */
[----:B------:R-:W-:Y:S01]  /*b1180*/  STL [R1+0xb760], R7 ;  /* 0x00b7600701007387 */ /* 0x000fe20000100800 */
[C---:B--2---:R-:W-:Y:S08]  /*b1190*/  HMMA.16816.F32.BF16 R12, R16.reuse, R20, R12 ;  /* 0x00000014100c723c */ /* 0x044ff0000004180c */
[----:B---3--:R-:W-:Y:S01]  /*b11a0*/  HMMA.16816.F32.BF16 R24, R16, R24, R8 ;  /* 0x000000181018723c */ /* 0x008fe20000041808 */
[----:B------:R-:W2:Y:S04]  /*b11b0*/  LDL.LU.64 R10, [R1+0xba10] ;  /* 0x00ba1000010a7983 */ /* 0x000ea80000300a00 */
[----:B------:R-:W2:-:S14]  /*b11c0*/  LDL.LU.64 R8, [R1+0xba08] ;  /* 0x00ba080001087983 */ /* 0x000e9c0000300a00 */
[----:B------:R0:W-:Y:S04]  /*b11d0*/  STL.64 [R1+0xd40], R24 ;  /* 0x000d401801007387 */ /* 0x0001e80000100a00 */
[----:B------:R-:W-:Y:S04]  /*b11e0*/  STL.64 [R1+0xd48], R26 ;  /* 0x000d481a01007387 */ /* 0x000fe80000100a00 */
[----:B0-----:R-:W2:Y:S01]  /*b11f0*/  LDL.LU.64 R24, [R1+0xba00] ;  /* 0x00ba000001187983 */ /* 0x001ea20000300a00 */
[----:B------:R-:W-:Y:S02]  /*b1200*/  IMAD.MOV.U32 R28, RZ, RZ, R21 ;  /* 0x000000ffff1c7224 */ /* 0x000fe400078e0015 */
[----:B------:R-:W-:Y:S01]  /*b1210*/  IMAD.MOV.U32 R7, RZ, RZ, R20 ;  /* 0x000000ffff077224 */ /* 0x000fe200078e0014 */
[----:B------:R-:W-:Y:S04]  /*b1220*/  STL.64 [R1+0xd30], R12 ;  /* 0x000d300c01007387 */ /* 0x000fe80000100a00 */
[----:B------:R-:W-:Y:S04]  /*b1230*/  STL.64 [R1+0xd38], R14 ;  /* 0x000d380e01007387 */ /* 0x000fe80000100a00 */
[----:B------:R-:W-:Y:S04]  /*b1240*/  STL [R1+0xb76c], R28 ;  /* 0x00b76c1c01007387 */ /* 0x000fe80000100800 */
[----:B------:R-:W-:Y:S04]  /*b1250*/  STL [R1+0xb768], R7 ;  /* 0x00b7680701007387 */ /* 0x000fe80000100800 */
[----:B------:R-:W-:Y:S04]  /*b1260*/  STL [R1+0xb9f8], R6 ;  /* 0x00b9f80601007387 */ /* 0x000fe80000100800 */
[----:B----4-:R2:W-:Y:S02]  /*b1270*/  STL.64 [R1+0xb9f0], R4 ;  /* 0x00b9f00401007387 */ /* 0x0105e40000100a00 */
[----:B--2---:R-:W-:Y:S02]  /*b1280*/  HMMA.16816.F32.BF16 R4, R16, R24, R8 ;  /* 0x000000181004723c */ /* 0x004fe40000041808 */
[----:B------:R-:W2:-:S15]  /*b1290*/  LDL.LU R8, [R1+0xc90] ;  /* 0x000c900001087983 */ /* 0x000e9e0000300800 */
[----:B------:R-:W-:Y:S02]  /*b12a0*/  NOP ;  /* 0x0000000000007918 */ /* 0x000fe40000000000 */
[----:B------:R-:W-:Y:S04]  /*b12b0*/  STL.64 [R1+0xd20], R4 ;  /* 0x000d200401007387 */ /* 0x000fe80000100a00 */
[----:B------:R-:W-:Y:S04]  /*b12c0*/  STL.64 [R1+0xd28], R6 ;  /* 0x000d280601007387 */ /* 0x000fe80000100a00 */
[----:B------:R-:W2:Y:S04]  /*b12d0*/  LDL.LU R9, [R1+0xc94] ;  /* 0x000c940001097983 */ /* 0x000ea80000300800 */
[----:B------:R-:W3:Y:S04]  /*b12e0*/  LDL.LU R10, [R1+0xc98] ;  /* 0x000c9800010a7983 */ /* 0x000ee80000300800 */
[----:B------:R-:W3:Y:S04]  /*b12f0*/  LDL.LU R11, [R1+0xc9c] ;  /* 0x000c9c00010b7983 */ /* 0x000ee80000300800 */
[----:B---3--:R-:W-:Y:S04]  /*b1300*/  STL.64 [R1+0xb958], R10 ;  /* 0x00b9580a01007387 */ /* 0x008fe80000100a00 */
[----:B--2---:R0:W-:Y:S04]  /*b1310*/  STL.64 [R1+0xb950], R8 ;  /* 0x00b9500801007387 */ /* 0x0041e80000100a00 */
[----:B0-----:R-:W2:Y:S04]  /*b1320*/  LDL.64 R8, [R1+0x90] ;  /* 0x0000900001087983 */ /* 0x001ea80000100a00 */
[----:B--2---:R0:W-:Y:S04]  /*b1330*/  STL.64 [R1+0xb970], R8 ;  /* 0x00b9700801007387 */ /* 0x0041e80000100a00 */
[----:B0-----:R-:W2:Y:S04]  /*b1340*/  LDL.64 R8, [R1+0xa0] ;  /* 0x0000a00001087983 */ /* 0x001ea80000100a00 */
[----:B--2---:R0:W-:Y:S04]  /*b1350*/  STL.64 [R1+0xb988], R8 ;  /* 0x00b9880801007387 */ /* 0x0041e80000100a00 */
[----:B------:R-:W2:Y:S04]  /*b1360*/  LDL.LU R12, [R1+0xca0] ;  /* 0x000ca000010c7983 */ /* 0x000ea80000300800 */
[----:B------:R-:W2:Y:S04]  /*b1370*/  LDL.LU R13, [R1+0xca4] ;  /* 0x000ca400010d7983 */ /* 0x000ea80000300800 */
[----:B------:R-:W3:Y:S04]  /*b1380*/  LDL.LU R14, [R1+0xca8] ;  /* 0x000ca800010e7983 */ /* 0x000ee80000300800 */
[----:B------:R-:W3:Y:S04]  /*b1390*/  LDL.LU R15, [R1+0xcac] ;  /* 0x000cac00010f7983 */ /* 0x000ee80000300800 */
[----:B0-----:R-:W4:Y:S04]  /*b13a0*/  LDL.64 R8, [R1+0xb0] ;  /* 0x0000b00001087983 */ /* 0x001f280000100a00 */
[----:B----4-:R0:W-:Y:S04]  /*b13b0*/  STL.64 [R1+0xb9a0], R8 ;  /* 0x00b9a00801007387 */ /* 0x0101e80000100a00 */
[----:B0-----:R-:W4:Y:S04]  /*b13c0*/  LDL.64 R8, [R1+0xc0] ;  /* 0x0000c00001087983 */ /* 0x001f280000100a00 */
        /* <DEDUP_REMOVED lines=13> */
[----:B------:R-:W2:Y:S04]  /*b14a0*/  LDL.64 R8, [R1+0xe0] ;  /* 0x0000e00001087983 */ /* 0x000ea80000100a00 */
        /* <DEDUP_REMOVED lines=34> */
[----:B------:R-:W3:Y:S04]  /*b16d0*/  LDL.64 R20, [R1+0x80] ;  /* 0x0000800001147983 */ /* 0x000ee80000100a00 */
[----:B------:R-:W4:Y:S04]  /*b16e0*/  LDL.64 R24, [R1+0x70] ;  /* 0x0000700001187983 */ /* 0x000f280000100a00 */
[----:B------:R-:W-:Y:S04]  /*b16f0*/  STL.64 [R1+0xd10], R4 ;  /* 0x000d100401007387 */ /* 0x000fe80000100a00 */
[----:B------:R0:W-:Y:S04]  /*b1700*/  STL.64 [R1+0xd18], R6 ;  /* 0x000d180601007387 */ /* 0x0001e80000100a00 */
[----:B0-----:R-:W2:Y:S04]  /*b1710*/  LDL.LU R6, [R1+0xb9f8] ;  /* 0x00b9f80001067983 */ /* 0x001ea80000300800 */
[----:B------:R-:W2:Y:S01]  /*b1720*/  LDL.LU.64 R4, [R1+0xb9f0] ;  /* 0x00b9f00001047983 */ /* 0x000ea20000300a00 */
[----:B------:R-:W-:-:S03]  /*b1730*/  IMAD.MOV.U32 R7, RZ, RZ, R8 ;  /* 0x000000ffff077224 */ /* 0x000fc600078e0008 */
[----:B------:R-:W2:Y:S04]  /*b1740*/  LDL.LU.64 R8, [R1+0xb9e8] ;  /* 0x00b9e80001087983 */ /* 0x000ea80000300a00 */
[----:B------:R-:W-:Y:S04]  /*b1750*/  STL [R1+0xb774], R3 ;  /* 0x00b7740301007387 */ /* 0x000fe80000100800 */
[----:B------:R-:W-:Y:S01]  /*b1760*/  STL [R1+0xb770], R7 ;  /* 0x00b7700701007387 */ /* 0x000fe20000100800 */
        /* <DEDUP_REMOVED lines=58> */
[----:B------:R-:W4:Y:S01]  /*b1b10*/  LDL.LU.64 R8, [R1+0xb950] ;  /* 0x00b9500001087983 */ /* 0x000f220000300a00 */
[----:B---3--:R-:W-:-:S03]  /*b1b20*/  IMAD.MOV.U32 R28, RZ, RZ, R21 ;  /* 0x000000ffff1c7224 */ /* 0x008fc600078e0015 */
[----:B------:R-:W-:Y:S04]  /*b1b30*/  STL [R1+0xb798], R7 ;  /* 0x00b7980701007387 */ /* 0x000fe80000100800 */
[----:B------:R-:W-:Y:S04]  /*b1b40*/  STL [R1+0xb794], R3 ;  /* 0x00b7940301007387 */ /* 0x000fe80000100800 */
[----:B------:R-:W-:Y:S01]  /*b1b50*/  STL [R1+0xb79c], R28 ;  /* 0x00b79c1c01007387 */ /* 0x000fe20000100800 */
[C---:B--2---:R-:W-:Y:S08]  /*b1b60*/  HMMA.16816.F32.BF16 R12, R16.reuse, R20, R12 ;  /* 0x00000014100c723c */ /* 0x044ff0000004180c */
[----:B----4-:R-:W-:Y:S11]  /*b1b70*/  HMMA.16816.F32.BF16 R8, R16, R24, R8 ;  /* 0x000000181008723c */ /* 0x010ff60000041808 */
[----:B------:R0:W-:Y:S04]  /*b1b80*/  STL.64 [R1+0xca0], R12 ;  /* 0x000ca00c01007387 */ /* 0x0001e80000100a00 */
[----:B------:R1:W-:Y:S04]  /*b1b90*/  STL.64 [R1+0xca8], R14 ;  /* 0x000ca80e01007387 */ /* 0x0003e80000100a00 */
[----:B------:R2:W-:Y:S04]  /*b1ba0*/  STL.64 [R1+0xc90], R8 ;  /* 0x000c900801007387 */ /* 0x0005e80000100a00 */
[----:B------:R3:W-:Y:S04]  /*b1bb0*/  STL.64 [R1+0xc98], R10 ;  /* 0x000c980a01007387 */ /* 0x0007e80000100a00 */
        /* <DEDUP_REMOVED lines=8> */
[----:B---3--:R-:W-:Y:S04]  /*b1c40*/  STL.64 [R1+0xb928], R10 ;  /* 0x00b9280a01007387 */ /* 0x008fe80000100a00 */
[----:B--2---:R0:W-:Y:S04]  /*b1c50*/  STL.64 [R1+0xb920], R8 ;  /* 0x00b9200801007387 */ /* 0x0041e80000100a00 */
[----:B0-----:R-:W2:Y:S04]  /*b1c60*/  LDL.64 R8, [R1+0x50] ;  /* 0x0000500001087983 */ /* 0x001ea80000100a00 */
[----:B--2---:R0:W-:Y:S04]  /*b1c70*/  STL.64 [R1+0xb938], R8 ;  /* 0x00b9380801007387 */ /* 0x0041e80000100a00 */
[----:B0-----:R-:W2:Y:S04]  /*b1c80*/  LDL.64 R8, [R1+0x60] ;  /* 0x0000600001087983 */ /* 0x001ea80000100a00 */
[----:B----4-:R-:W-:Y:S04]  /*b1c90*/  STL.64 [R1+0xb8d0], R14 ;  /* 0x00b8d00e01007387 */ /* 0x010fe80000100a00 */
[----:B------:R0:W-:Y:S04]  /*b1ca0*/  STL.64 [R1+0xb8c8], R12 ;  /* 0x00b8c80c01007387 */ /* 0x0001e80000100a00 */
        /* <DEDUP_REMOVED lines=8> */
[----:B0-----:R-:W3:Y:S04]  /*b1d30*/  LDL.LU R12, [R1+0xc70] ;  /* 0x000c7000010c7983 */ /* 0x001ee80000300800 */
[----:B------:R-:W3:Y:S04]  /*b1d40*/  LDL.LU R13, [R1+0xc74] ;  /* 0x000c7400010d7983 */ /* 0x000ee80000300800 */
[----:B------:R-:W4:Y:S04]  /*b1d50*/  LDL.LU R14, [R1+0xc78] ;  /* 0x000c7800010e7983 */ /* 0x000f280000300800 */
[----:B------:R-:W4:Y:S01]  /*b1d60*/  LDL.LU R15, [R1+0xc7c] ;  /* 0x000c7c00010f7983 */ /* 0x000f220000300800 */
        /* <DEDUP_REMOVED lines=8> */
[----:B------:R-:W3:Y:S04]  /*b1df0*/  LDL.64 R24, [R1] ;  /* 0x0000000001187983 */ /* 0x000ee80000100a00 */
[----:B---3--:R0:W-:Y:S04]  /*b1e00*/  STL.64 [R1+0xb8d8], R24 ;  /* 0x00b8d81801007387 */ /* 0x0081e80000100a00 */
[----:B0-----:R-:W3:Y:S04]  /*b1e10*/  LDL.LU R24, [R1+0xc30] ;  /* 0x000c300001187983 */ /* 0x001ee80000300800 */
[----:B------:R-:W3:Y:S04]  /*b1e20*/  LDL.LU R25, [R1+0xc34] ;  /* 0x000c340001197983 */ /* 0x000ee80000300800 */
[----:B------:R-:W4:Y:S04]  /*b1e30*/  LDL.LU R26, [R1+0xc38] ;  /* 0x000c3800011a7983 */ /* 0x000f280000300800 */
        /* <DEDUP_REMOVED lines=31> */
[----:B------:R0:W-:Y:S04]  /*b2030*/  STL.64 [R1+0xc70], R12 ;  /* 0x000c700c01007387 */ /* 0x0001e80000100a00 */
[----:B------:R-:W-:Y:S04]  /*b2040*/  STL.64 [R1+0xc78], R14 ;  /* 0x000c780e01007387 */ /* 0x000fe80000100a00 */
        /* <DEDUP_REMOVED lines=34> */
[----:B------:R-:W-:Y:S04]  /*b2270*/  STL [R1+0xb880], R7 ;  /* 0x00b8800701007387 */ /* 0x000fe80000100800 */
[----:B------:R-:W-:Y:S01]  /*b2280*/  STL.64 [R1+0xb878], R4 ;  /* 0x00b8780401007387 */ /* 0x000fe20000100a00 */
[----:B--2---:R-:W-:Y:S01]  /*b2290*/  HMMA.16816.F32.BF16 R24, R16, R12, R24 ;  /* 0x0000000c1018723c */ /* 0x004fe20000041818 */
[----:B------:R-:W-:-:S02]  /*b22a0*/  IMAD.MOV.U32 R10, RZ, RZ, R12 ;  /* 0x000000ffff0a7224 */ /* 0x000fc400078e000c */
[----:B------:R-:W-:-:S15]  /*b22b0*/  IMAD.MOV.U32 R11, RZ, RZ, R13 ;  /* 0x000000ffff0b7224 */ /* 0x000fde00078e000d */
[----:B------:R-:W-:Y:S01]  /*b22c0*/  NOP ;  /* 0x0000000000007918 */ /* 0x000fe20000000000 */
[----:B------:R0:W-:Y:S04]  /*b22d0*/  STL.64 [R1+0xc30], R24 ;  /* 0x000c301801007387 */ /* 0x0001e80000100a00 */
[----:B------:R-:W-:Y:S04]  /*b22e0*/  STL.64 [R1+0xc38], R26 ;  /* 0x000c381a01007387 */ /* 0x000fe80000100a00 */
        /* <DEDUP_REMOVED lines=21> */
[----:B0-----:R-:W2:Y:S04]  /*b2440*/  LDL.64 R24, [R1+0x140] ;  /* 0x0001400001187983 */ /* 0x001ea80000100a00 */
[----:B--2---:R0:W-:Y:S04]  /*b2450*/  STL.64 [R1+0xb7c8], R24 ;  /* 0x00b7c81801007387 */ /* 0x0041e80000100a00 */
        /* <DEDUP_REMOVED lines=9> */
[----:B------:R-:W2:Y:S04]  /*b24f0*/  LDL.LU R13, [R1+0xb88c] ;  /* 0x00b88c00010d7983 */ /* 0x000ea80000300800 */
[----:B------:R0:W-:Y:S02]  /*b2500*/  STL.64 [R1+0xb7f0], R24 ;  /* 0x00b7f01801007387 */ /* 0x0001e40000100a00 */
[----:B0-----:R-:W-:-:S02]  /*b2510*/  IMAD.MOV.U32 R24, RZ, RZ, R14 ;  /* 0x000000ffff187224 */ /* 0x001fc400078e000e */
[----:B------:R-:W-:Y:S01]  /*b2520*/  IMAD.MOV.U32 R25, RZ, RZ, R15 ;  /* 0x000000ffff197224 */ /* 0x000fe200078e000f */
[----:B------:R-:W2:Y:S04]  /*b2530*/  LDL.LU R14, [R1+0xb888] ;  /* 0x00b88800010e7983 */ /* 0x000ea80000300800 */
[----:B------:R-:W2:Y:S04]  /*b2540*/  LDL.LU R15, [R1+0xb884] ;  /* 0x00b88400010f7983 */ /* 0x000ea80000300800 */
[----:B------:R0:W-:Y:S04]  /*b2550*/  STL.64 [R1+0xb808], R24 ;  /* 0x00b8081801007387 */ /* 0x0001e80000100a00 */
[----:B0-----:R-:W2:Y:S04]  /*b2560*/  LDL.LU R24, [R1+0xc00] ;  /* 0x000c000001187983 */ /* 0x001ea80000300800 */
[----:B------:R-:W2:Y:S04]  /*b2570*/  LDL.LU R25, [R1+0xc04] ;  /* 0x000c040001197983 */ /* 0x000ea80000300800 */
[----:B------:R-:W2:Y:S04]  /*b2580*/  LDL.LU R26, [R1+0xc08] ;  /* 0x000c0800011a7983 */ /* 0x000ea80000300800 */
[----:B------:R-:W2:Y:S02]  /*b2590*/  LDL.LU R27, [R1+0xc0c] ;  /* 0x000c0c00011b7983 */ /* 0x000ea40000300800 */
[----:B--2---:R-:W-:-:S15]  /*b25a0*/  HMMA.16816.F32.BF16 R24, R16, R12, R24 ;  /* 0x0000000c1018723c */ /* 0x004fde0000041818 */
[----:B------:R-:W-:-:S04]  /*b25b0*/  NOP ;  /* 0x0000000000007918 */ /* 0x000fc80000000000 */
[----:B------:R0:W-:Y:S04]  /*b25c0*/  STL.64 [R1+0xc00], R24 ;  /* 0x000c001801007387 */ /* 0x0001e80000100a00 */
[----:B------:R-:W-:Y:S01]  /*b25d0*/  STL.64 [R1+0xc08], R26 ;  /* 0x000c081a01007387 */ /* 0x000fe20000100a00 */
[----:B0-----:R-:W-:Y:S02]  /*b25e0*/  IMAD.MOV.U32 R24, RZ, RZ, R29 ;  /* 0x000000ffff187224 */ /* 0x001fe400078e001d */
[----:B---3--:R-:W-:-:S05]  /*b25f0*/  IMAD.MOV.U32 R25, RZ, RZ, R23 ;  /* 0x000000ffff197224 */ /* 0x008fca00078e0017 */
[----:B------:R-:W-:Y:S04]  /*b2600*/  STL.64 [R1+0xb820], R24 ;  /* 0x00b8201801007387 */ /* 0x000fe80000100a00 */
[----:B------:R-:W-:Y:S04]  /*b2610*/  STL.64 [R1+0xb5b0], R14 ;  /* 0x00b5b00e01007387 */ /* 0x000fe80000100a00 */
[----:B------:R0:W-:Y:S04]  /*b2620*/  STL.64 [R1+0xb5a8], R12 ;  /* 0x00b5a80c01007387 */ /* 0x0001e80000100a00 */
[----:B0-----:R-:W2:Y:S04]  /*b2630*/  LDL.LU R12, [R1+0x6f0] ;  /* 0x0006f000010c7983 */ /* 0x001ea80000300800 */
[----:B------:R-:W2:Y:S04]  /*b2640*/  LDL.LU R13, [R1+0x6f4] ;  /* 0x0006f400010d7983 */ /* 0x000ea80000300800 */
[----:B------:R-:W3:Y:S04]  /*b2650*/  LDL.LU R14, [R1+0x6f8] ;  /* 0x0006f800010e7983 */ /* 0x000ee80000300800 */
[----:B------:R-:W3:Y:S01]  /*b2660*/  LDL.LU R15, [R1+0x6fc] ;  /* 0x0006fc00010f7983 */ /* 0x000ee20000300800 */
[----:B------:R-:W-:-:S02]  /*b2670*/  IMAD.MOV.U32 R24, RZ, RZ, R22 ;  /* 0x000000ffff187224 */ /* 0x000fc400078e0016 */
[----:B------:R-:W-:-:S05]  /*b2680*/  IMAD.MOV.U32 R25, RZ, RZ, R21 ;  /* 0x000000ffff197224 */ /* 0x000fca00078e0015 */
[----:B------:R0:W-:Y:S02]  /*b2690*/  STL.64 [R1+0xb838], R24 ;  /* 0x00b8381801007387 */ /* 0x0001e40000100a00 */
[----:B0-----:R-:W-:Y:S02]  /*b26a0*/  IMAD.MOV.U32 R24, RZ, RZ, R20 ;  /* 0x000000ffff187224 */ /* 0x001fe400078e0014 */
        /* <DEDUP_REMOVED lines=9> */
[----:B------:R-:W4:Y:S04]  /*b2740*/  LDL.LU R21, [R1+0x554] ;  /* 0x0005540001157983 */ /* 0x000f280000300800 */
[----:B------:R-:W4:Y:S04]  /*b2750*/  LDL.LU R22, [R1+0x558] ;  /* 0x0005580001167983 */ /* 0x000f280000300800 */
[----:B------:R-:W4:Y:S04]  /*b2760*/  LDL.LU R23, [R1+0x55c] ;  /* 0x00055c0001177983 */ /* 0x000f280000300800 */
        /* <DEDUP_REMOVED lines=43> */
[----:B------:R-:W2:Y:S01]  /*b2a20*/  LDL.LU.64 R20, [R1+0xb868] ;  /* 0x00b8680001147983 */ /* 0x000ea20000300a00 */
[----:B------:R-:W-:-:S11]  /*b2a30*/  IMAD.MOV.U32 R29, RZ, RZ, R25 ;  /* 0x000000ffff1d7224 */ /* 0x000fd600078e0019 */
[----:B------:R-:W-:Y:S04]  /*b2a40*/  STL.64 [R1+0x550], R16 ;  /* 0x0005501001007387 */ /* 0x000fe80000100a00 */
[----:B------:R-:W-:Y:S01]  /*b2a50*/  STL.64 [R1+0x558], R18 ;  /* 0x0005581201007387 */ /* 0x000fe20000100a00 */
        /* <DEDUP_REMOVED lines=39> */
[----:B------:R-:W-:Y:S02]  /*b2cd0*/  IMAD.MOV.U32 R17, RZ, RZ, R0 ;  /* 0x000000ffff117224 */ /* 0x000fe400078e0000 */
[----:B------:R-:W0:Y:S02]  /*b2ce0*/  S2R R0, SR_TID.X ;  /* 0x0000000000007919 */ /* 0x000e240000002100 */
[C---:B0-----:R-:W-:Y:S01]  /*b2cf0*/  LOP3.LUT R2, R0.reuse, 0x7, RZ, 0xc0, !PT ;  /* 0x0000000700027812 */ /* 0x041fe200078ec0ff */
[----:B------:R-:W-:-:S04]  /*b2d00*/  IMAD.SHL.U32 R6, R0, 0x2, RZ ;  /* 0x0000000200067824 */ /* 0x000fc800078e00ff */
[----:B------:R-:W-:Y:S01]  /*b2d10*/  IMAD R2, R2, 0x110, RZ ;  /* 0x0000011002027824 */ /* 0x000fe200078e02ff */
[----:B----4-:R-:W-:Y:S01]  /*b2d20*/  HMMA.16816.F32.BF16 R16, R20, R16, R24 ;  /* 0x000000101410723c */ /* 0x010fe20000041818 */
[----:B------:R-:W2:Y:S01]  /*b2d30*/  LDL.LU.64 R24, [R1+0xb7c8] ;  /* 0x00b7c80001187983 */ /* 0x000ea20000300a00 */
[----:B------:R-:W-:Y:S02]  /*b2d40*/  IMAD.SHL.U32 R0, R0, 0x80, RZ ;  /* 0x0000008000007824 */ /* 0x000fe400078e00ff */
[----:B------:R-:W-:-:S04]  /*b2d50*/  LOP3.LUT R6, R2, 0x10, R6, 0x78, !PT ;  /* 0x0000001002067812 */ /* 0x000fc800078e7806 */
[----:B------:R-:W-:-:S04]  /*b2d60*/  LOP3.LUT R6, R6, 0x800, R0, 0xf8, !PT ;  /* 0x0000080006067812 */ /* 0x000fc800078ef800 */
[----:B------:R-:W-:-:S07]  /*b2d70*/  LOP3.LUT R6, R6, 0x60, RZ, 0x3c, !PT ;  /* 0x0000006006067812 */ /* 0x000fce00078e3cff */
[----:B------:R-:W-:Y:S04]  /*b2d80*/  STL.64 [R1+0x3d0], R16 ;  /* 0x0003d01001007387 */ /* 0x000fe80000100a00 */
[----:B------:R-:W-:Y:S04]  /*b2d90*/  STL.64 [R1+0x3d8], R18 ;  /* 0x0003d81201007387 */ /* 0x000fe80000100a00 */
[----:B------:R-:W0:Y:S04]  /*b2da0*/  LDSM.16.MT88.4 R16, [R6+UR5+0x22000] ;  /* 0x022000050610783b */ /* 0x000e280008004200 */
[----:B------:R-:W-:Y:S04]  /*b2db0*/  STL [R1+0xb588], R6 ;  /* 0x00b5880601007387 */ /* 0x000fe80000100800 */
[----:B------:R-:W-:Y:S04]  /*b2dc0*/  STL.64 [R1+0xb580], R4 ;  /* 0x00b5800401007387 */ /* 0x000fe80000100a00 */
[----:B0-----:R-:W-:Y:S04]  /*b2dd0*/  STL.64 [R1+0xb578], R18 ;  /* 0x00b5781201007387 */ /* 0x001fe80000100a00 */
[----:B------:R0:W-:Y:S02]  /*b2de0*/  STL.64 [R1+0xb570], R16 ;  /* 0x00b5701001007387 */ /* 0x0001e40000100a00 */
[----:B0-----:R-:W-:-:S02]  /*b2df0*/  IMAD.MOV.U32 R16, RZ, RZ, R28 ;  /* 0x000000ffff107224 */ /* 0x001fc400078e001c */
[----:B------:R-:W-:Y:S01]  /*b2e00*/  IMAD.MOV.U32 R17, RZ, RZ, R3 ;  /* 0x000000ffff117224 */ /* 0x000fe200078e0003 */
[----:B--2---:R-:W-:Y:S01]  /*b2e10*/  HMMA.16816.F32.BF16 R12, R20, R24, R12 ;  /* 0x00000018140c723c */ /* 0x004fe2000004180c */
[----:B------:R-:W-:Y:S02]  /*b2e20*/  IMAD.MOV.U32 R2, RZ, RZ, R24 ;  /* 0x000000ffff027224 */ /* 0x000fe400078e0018 */
[----:B------:R-:W-:-:S15]  /*b2e30*/  IMAD.MOV.U32 R0, RZ, RZ, R25 ;  /* 0x000000ffff007224 */ /* 0x000fde00078e0019 */
[----:B------:R-:W-:Y:S01]  /*b2e40*/  NOP ;  /* 0x0000000000007918 */ /* 0x000fe20000000000 */
[----:B------:R0:W-:Y:S04]  /*b2e50*/  STL.64 [R1+0x6f0], R12 ;  /* 0x0006f00c01007387 */ /* 0x0001e80000100a00 */
[----:B------:R-:W-:Y:S04]  /*b2e60*/  STL.64 [R1+0x6f8], R14 ;  /* 0x0006f80e01007387 */ /* 0x000fe80000100a00 */
[----:B------:R-:W2:Y:S04]  /*b2e70*/  LDL.LU R28, [R1+0xb7c0] ;  /* 0x00b7c000011c7983 */ /* 0x000ea80000300800 */
[----:B------:R-:W4:Y:S04]  /*b2e80*/  LDL.LU R3, [R1+0xb7bc] ;  /* 0x00b7bc0001037983 */ /* 0x000f280000300800 */
[----:B------:R1:W-:Y:S04]  /*b2e90*/  STL.64 [R1+0xb5b8], R16 ;  /* 0x00b5b81001007387 */ /* 0x0003e80000100a00 */
[----:B------:R-:W2:Y:S04]  /*b2ea0*/  LDL.LU R24, [R1+0x5b0] ;  /* 0x0005b00001187983 */ /* 0x000ea80000300800 */
[----:B------:R-:W2:Y:S04]  /*b2eb0*/  LDL.LU R25, [R1+0x5b4] ;  /* 0x0005b40001197983 */ /* 0x000ea80000300800 */
[----:B------:R-:W2:Y:S04]  /*b2ec0*/  LDL.LU R26, [R1+0x5b8] ;  /* 0x0005b800011a7983 */ /* 0x000ea80000300800 */
[----:B------:R-:W2:Y:S01]  /*b2ed0*/  LDL.LU R27, [R1+0x5bc] ;  /* 0x0005bc00011b7983 */ /* 0x000ea20000300800 */
[----:B0-----:R-:W-:-:S02]  /*b2ee0*/  IMAD.MOV.U32 R12, RZ, RZ, R10 ;  /* 0x000000ffff0c7224 */ /* 0x001fc400078e000a */
[----:B------:R-:W-:Y:S01]  /*b2ef0*/  IMAD.MOV.U32 R13, RZ, RZ, R11 ;  /* 0x000000ffff0d7224 */ /* 0x000fe200078e000b */
[----:B--2---:R-:W-:Y:S04]  /*b2f00*/  STL.64 [R1+0xb5c8], R26 ;  /* 0x00b5c81a01007387 */ /* 0x004fe80000100a00 */
[----:B------:R0:W-:Y:S04]  /*b2f10*/  STL.64 [R1+0xb5c0], R24 ;  /* 0x00b5c01801007387 */ /* 0x0001e80000100a00 */
[----:B------:R-:W2:Y:S04]  /*b2f20*/  LDL.LU R10, [R1+0xb7b8] ;  /* 0x00b7b800010a7983 */ /* 0x000ea80000300800 */
[----:B------:R-:W2:Y:S04]  /*b2f30*/  LDL.LU R11, [R1+0xb7b4] ;  /* 0x00b7b400010b7983 */ /* 0x000ea80000300800 */
[----:B------:R-:W-:Y:S04]  /*b2f40*/  STL.64 [R1+0xb5d0], R12 ;  /* 0x00b5d00c01007387 */ /* 0x000fe80000100a00 */
[----:B-1----:R-:W2:Y:S04]  /*b2f50*/  LDL.LU R16, [R1+0x5c0] ;  /* 0x0005c00001107983 */ /* 0x002ea80000300800 */
[----:B------:R-:W2:Y:S04]  /*b2f60*/  LDL.LU R17, [R1+0x5c4] ;  /* 0x0005c40001117983 */ /* 0x000ea80000300800 */
[----:B------:R-:W2:Y:S04]  /*b2f70*/  LDL.LU R18, [R1+0x5c8] ;  /* 0x0005c80001127983 */ /* 0x000ea80000300800 */
[----:B------:R-:W2:Y:S04]  /*b2f80*/  LDL.LU R19, [R1+0x5cc] ;  /* 0x0005cc0001137983 */ /* 0x000ea80000300800 */
[----:B--2---:R-:W-:Y:S04]  /*b2f90*/  STL.64 [R1+0xb5e0], R18 ;  /* 0x00b5e01201007387 */ /* 0x004fe80000100a00 */
[----:B------:R-:W-:Y:S04]  /*b2fa0*/  STL.64 [R1+0xb5d8], R16 ;  /* 0x00b5d81001007387 */ /* 0x000fe80000100a00 */
[----:B0-----:R-:W2:Y:S01]  /*b2fb0*/  LDL R24, [R1+0x20] ;  /* 0x0000200001187983 */ /* 0x001ea20000100800 */
[----:B---3--:R-:W-:-:S02]  /*b2fc0*/  IMAD.MOV.U32 R25, RZ, RZ, R7 ;  /* 0x000000ffff197224 */ /* 0x008fc400078e0007 */
[----:B----4-:R-:W-:Y:S01]  /*b2fd0*/  IMAD.MOV.U32 R8, RZ, RZ, R3 ;  /* 0x000000ffff087224 */ /* 0x010fe200078e0003 */
[----:B------:R-:W3:Y:S01]  /*b2fe0*/  LDL.LU R7, [R1+0xb7b0] ;  /* 0x00b7b00001077983 */ /* 0x000ee20000300800 */
[----:B------:R-:W-:-:S03]  /*b2ff0*/  IMAD.MOV.U32 R9, RZ, RZ, R28 ;  /* 0x000000ffff097224 */ /* 0x000fc600078e001c */
[----:B--2---:R0:W-:Y:S04]  /*b3000*/  STL.64 [R1+0xb5e8], R24 ;  /* 0x00b5e81801007387 */ /* 0x0041e80000100a00 */
[----:B------:R-:W2:Y:S04]  /*b3010*/  LDL.LU R3, [R1+0xb7ac] ;  /* 0x00b7ac0001037983 */ /* 0x000ea80000300800 */
[----:B------:R-:W4:Y:S04]  /*b3020*/  LDL.LU R28, [R1+0xb7a8] ;  /* 0x00b7a800011c7983 */ /* 0x000f280000300800 */
[----:B------:R1:W-:Y:S01]  /*b3030*/  STL.64 [R1+0xb5f0], R8 ;  /* 0x00b5f00801007387 */ /* 0x0003e20000100a00 */
[----:B0-----:R-:W-:-:S02]  /*b3040*/  IMAD.MOV.U32 R24, RZ, RZ, R11 ;  /* 0x000000ffff187224 */ /* 0x001fc400078e000b */
[----:B------:R-:W-:-:S05]  /*b3050*/  IMAD.MOV.U32 R25, RZ, RZ, R10 ;  /* 0x000000ffff197224 */ /* 0x000fca00078e000a */
[----:B------:R3:W-:Y:S04]  /*b3060*/  STL.64 [R1+0xb5f8], R24 ;  /* 0x00b5f81801007387 */ /* 0x0007e80000100a00 */
[----:B-1----:R-:W4:Y:S04]  /*b3070*/  LDL.LU R8, [R1+0x5f0] ;  /* 0x0005f00001087983 */ /* 0x002f280000300800 */
[----:B------:R-:W4:Y:S04]  /*b3080*/  LDL.LU R9, [R1+0x5f4] ;  /* 0x0005f40001097983 */ /* 0x000f280000300800 */
[----:B------:R-:W4:Y:S04]  /*b3090*/  LDL.LU R10, [R1+0x5f8] ;  /* 0x0005f800010a7983 */ /* 0x000f280000300800 */
[----:B------:R-:W4:Y:S01]  /*b30a0*/  LDL.LU R11, [R1+0x5fc] ;  /* 0x0005fc00010b7983 */ /* 0x000f220000300800 */
[----:B---3--:R-:W-:-:S02]  /*b30b0*/  IMAD.MOV.U32 R25, RZ, RZ, R7 ;  /* 0x000000ffff197224 */ /* 0x008fc400078e0007 */
[----:B--2---:R-:W-:Y:S01]  /*b30c0*/  IMAD.MOV.U32 R24, RZ, RZ, R3 ;  /* 0x000000ffff187224 */ /* 0x004fe200078e0003 */
[----:B----4-:R-:W-:Y:S04]  /*b30d0*/  STL.64 [R1+0xb608], R10 ;  /* 0x00b6080a01007387 */ /* 0x010fe80000100a00 */
[----:B------:R0:W-:Y:S04]  /*b30e0*/  STL.64 [R1+0xb600], R8 ;  /* 0x00b6000801007387 */ /* 0x0001e80000100a00 */
[----:B------:R-:W2:Y:S04]  /*b30f0*/  LDL.LU R3, [R1+0xb7a4] ;  /* 0x00b7a40001037983 */ /* 0x000ea80000300800 */
[----:B------:R-:W3:Y:S04]  /*b3100*/  LDL.LU R7, [R1+0xb7a0] ;  /* 0x00b7a00001077983 */ /* 0x000ee80000300800 */
[----:B------:R1:W-:Y:S04]  /*b3110*/  STL.64 [R1+0xb610], R24 ;  /* 0x00b6101801007387 */ /* 0x0003e80000100a00 */
[----:B0-----:R-:W4:Y:S04]  /*b3120*/  LDL.LU R8, [R1+0x600] ;  /* 0x0006000001087983 */ /* 0x001f280000300800 */
[----:B------:R-:W4:Y:S04]  /*b3130*/  LDL.LU R9, [R1+0x604] ;  /* 0x0006040001097983 */ /* 0x000f280000300800 */
[----:B------:R-:W2:Y:S04]  /*b3140*/  LDL.LU R10, [R1+0x608] ;  /* 0x00060800010a7983 */ /* 0x000ea80000300800 */
[----:B------:R-:W2:Y:S01]  /*b3150*/  LDL.LU R11, [R1+0x60c] ;  /* 0x00060c00010b7983 */ /* 0x000ea20000300800 */
[----:B-1----:R-:W-:-:S03]  /*b3160*/  IMAD.MOV.U32 R25, RZ, RZ, R28 ;  /* 0x000000ffff197224 */ /* 0x002fc600078e001c */
[----:B--2---:R-:W-:Y:S04]  /*b3170*/  STL.64 [R1+0xb620], R10 ;  /* 0x00b6200a01007387 */ /* 0x004fe80000100a00 */
[----:B----4-:R0:W-:Y:S04]  /*b3180*/  STL.64 [R1+0xb618], R8 ;  /* 0x00b6180801007387 */ /* 0x0101e80000100a00 */
[----:B------:R-:W2:Y:S04]  /*b3190*/  LDL R24, [R1+0x60] ;  /* 0x0000600001187983 */ /* 0x000ea80000100800 */
[----:B------:R-:W4:Y:S04]  /*b31a0*/  LDL.LU R28, [R1+0xb79c] ;  /* 0x00b79c00011c7983 */ /* 0x000f280000300800 */
[----:B--2---:R3:W-:Y:S04]  /*b31b0*/  STL.64 [R1+0xb628], R24 ;  /* 0x00b6281801007387 */ /* 0x0047e80000100a00 */
[----:B0-----:R-:W2:Y:S04]  /*b31c0*/  LDL.LU R8, [R1+0x610] ;  /* 0x0006100001087983 */ /* 0x001ea80000300800 */
[----:B------:R-:W2:Y:S04]  /*b31d0*/  LDL.LU R9, [R1+0x614] ;  /* 0x0006140001097983 */ /* 0x000ea80000300800 */
[----:B------:R-:W2:Y:S04]  /*b31e0*/  LDL.LU R10, [R1+0x618] ;  /* 0x00061800010a7983 */ /* 0x000ea80000300800 */
[----:B------:R-:W2:Y:S01]  /*b31f0*/  LDL.LU R11, [R1+0x61c] ;  /* 0x00061c00010b7983 */ /* 0x000ea20000300800 */
[----:B---3--:R-:W-:-:S02]  /*b3200*/  IMAD.MOV.U32 R24, RZ, RZ, R7 ;  /* 0x000000ffff187224 */ /* 0x008fc400078e0007 */
[----:B------:R-:W-:Y:S01]  /*b3210*/  IMAD.MOV.U32 R25, RZ, RZ, R3 ;  /* 0x000000ffff197224 */ /* 0x000fe200078e0003 */
[----:B--2---:R-:W-:Y:S04]  /*b3220*/  STL.64 [R1+0xb638], R10 ;  /* 0x00b6380a01007387 */ /* 0x004fe80000100a00 */
[----:B------:R-:W-:Y:S04]  /*b3230*/  STL.64 [R1+0xb630], R8 ;  /* 0x00b6300801007387 */ /* 0x000fe80000100a00 */
[----:B------:R-:W2:Y:S04]  /*b3240*/  LDL.LU R7, [R1+0xb798] ;  /* 0x00b7980001077983 */ /* 0x000ea80000300800 */
[----:B------:R-:W3:Y:S04]  /*b3250*/  LDL.LU R3, [R1+0xb794] ;  /* 0x00b7940001037983 */ /* 0x000ee80000300800 */
[----:B------:R0:W-:Y:S04]  /*b3260*/  STL.64 [R1+0xb640], R24 ;  /* 0x00b6401801007387 */ /* 0x0001e80000100a00 */
[----:B0-----:R-:W2:Y:S01]  /*b3270*/  LDL R24, [R1+0x80] ;  /* 0x0000800001187983 */ /* 0x001ea20000100800 */
[----:B----4-:R-:W-:-:S03]  /*b3280*/  IMAD.MOV.U32 R25, RZ, RZ, R28 ;  /* 0x000000ffff197224 */ /* 0x010fc600078e001c */
[----:B------:R-:W4:Y:S04]  /*b3290*/  LDL.LU R28, [R1+0xb790] ;  /* 0x00b79000011c7983 */ /* 0x000f280000300800 */
[----:B--2---:R3:W-:Y:S04]  /*b32a0*/  STL.64 [R1+0xb658], R24 ;  /* 0x00b6581801007387 */ /* 0x0047e80000100a00 */
[----:B------:R-:W2:Y:S04]  /*b32b0*/  LDL.LU R8, [R1+0x620] ;  /* 0x0006200001087983 */ /* 0x000ea80000300800 */
        /* <DEDUP_REMOVED lines=39> */
[----:B------:R-:W-:Y:S04]  /*b3530*/  STL.64 [R1+0xb698], R10 ;  /* 0x00b6980a01007387 */ /* 0x000fe80000100a00 */
[----:B------:R0:W-:Y:S01]  /*b3540*/  STL.64 [R1+0xb690], R8 ;  /* 0x00b6900801007387 */ /* 0x0001e20000100a00 */
[----:B---3--:R-:W-:-:S02]  /*b3550*/  IMAD.MOV.U32 R24, RZ, RZ, R3 ;  /* 0x000000ffff187224 */ /* 0x008fc400078e0003 */
[----:B------:R-:W-:Y:S01]  /*b3560*/  IMAD.MOV.U32 R25, RZ, RZ, R7 ;  /* 0x000000ffff197224 */ /* 0x000fe200078e0007 */
[----:B0-----:R-:W2:Y:S04]  /*b3570*/  LDL.LU R8, [R1+0x660] ;  /* 0x0006600001087983 */ /* 0x001ea80000300800 */
[----:B------:R-:W2:Y:S04]  /*b3580*/  LDL.LU R9, [R1+0x664] ;  /* 0x0006640001097983 */ /* 0x000ea80000300800 */
[----:B------:R-:W3:Y:S04]  /*b3590*/  LDL.LU R10, [R1+0x668] ;  /* 0x00066800010a7983 */ /* 0x000ee80000300800 */
[----:B------:R-:W3:Y:S04]  /*b35a0*/  LDL.LU R11, [R1+0x66c] ;  /* 0x00066c00010b7983 */ /* 0x000ee80000300800 */
[----:B------:R-:W2:Y:S04]  /*b35b0*/  LDL.LU R3, [R1+0xb774] ;  /* 0x00b7740001037983 */ /* 0x000ea80000300800 */
[----:B------:R-:W2:Y:S04]  /*b35c0*/  LDL.LU R7, [R1+0xb770] ;  /* 0x00b7700001077983 */ /* 0x000ea80000300800 */
[----:B------:R0:W-:Y:S04]  /*b35d0*/  STL.64 [R1+0xb6d0], R24 ;  /* 0x00b6d01801007387 */ /* 0x0001e80000100a00 */
[----:B0-----:R-:W2:Y:S01]  /*b35e0*/  LDL R24, [R1+0xe0] ;  /* 0x0000e00001187983 */ /* 0x001ea20000100800 */
[----:B----4-:R-:W-:-:S03]  /*b35f0*/  IMAD.MOV.U32 R25, RZ, RZ, R28 ;  /* 0x000000ffff197224 */ /* 0x010fc600078e001c */
[----:B------:R-:W4:Y:S04]  /*b3600*/  LDL.LU R28, [R1+0xb76c] ;  /* 0x00b76c00011c7983 */ /* 0x000f280000300800 */
        /* <DEDUP_REMOVED lines=8> */
[----:B------:R-:W-:Y:S01]  /*b3690*/  IMAD.MOV.U32 R25, RZ, RZ, R3 ;  /* 0x000000ffff197224 */ /* 0x000fe200078e0003 */
[----:B------:R-:W2:Y:S04]  /*b36a0*/  LDL.LU R7, [R1+0xb768] ;  /* 0x00b7680001077983 */ /* 0x000ea80000300800 */
        /* <DEDUP_REMOVED lines=8> */
[----:B------:R-:W2:Y:S04]  /*b3730*/  LDL.64 R24, [R1+0x100] ;  /* 0x0001000001187983 */ /* 0x000ea80000100a00 */
        /* <DEDUP_REMOVED lines=37> */
[----:B----4-:R-:W-:-:S02]  /*b3990*/  IMAD.MOV.U32 R24, RZ, RZ, R7 ;  /* 0x000000ffff187224 */ /* 0x010fc400078e0007 */
        /* <DEDUP_REMOVED lines=122> */
[----:B0-----:R-:W4:Y:S01]  /*b4140*/  LDL.LU.64 R24, [R1+0xb5e8] ;  /* 0x00b5e80001187983 */ /* 0x001f220000300a00 */
[----:B---3--:R-:W-:Y:S03]  /*b4150*/  HMMA.16816.F32.BF16 R8, R20, R8, R16 ;  /* 0x000000081408723c */ /* 0x008fe60000041810 */
[----:B------:R-:W2:Y:S04]  /*b4160*/  LDL.LU.64 R18, [R1+0xb5e0] ;  /* 0x00b5e00001127983 */ /* 0x000ea80000300a00 */
[----:B------:R-:W2:-:S12]  /*b4170*/  LDL.LU.64 R16, [R1+0xb5d8] ;  /* 0x00b5d80001107983 */ /* 0x000e980000300a00 */
[----:B------:R0:W-:Y:S04]  /*b4180*/  STL.64 [R1+0x5e0], R8 ;  /* 0x0005e00801007387 */ /* 0x0001e80000100a00 */
[----:B------:R1:W-:Y:S04]  /*b4190*/  STL.64 [R1+0x5e8], R10 ;  /* 0x0005e80a01007387 */ /* 0x0003e80000100a00 */
[----:B0-----:R-:W3:Y:S04]  /*b41a0*/  LDL.LU R8, [R1+0x590] ;  /* 0x0005900001087983 */ /* 0x001ee80000300800 */
[----:B------:R-:W3:Y:S04]  /*b41b0*/  LDL.LU R9, [R1+0x594] ;  /* 0x0005940001097983 */ /* 0x000ee80000300800 */
[----:B-1----:R-:W3:Y:S04]  /*b41c0*/  LDL.LU R10, [R1+0x598] ;  /* 0x00059800010a7983 */ /* 0x002ee80000300800 */
[----:B------:R-:W3:Y:S01]  /*b41d0*/  LDL.LU R11, [R1+0x59c] ;  /* 0x00059c00010b7983 */ /* 0x000ee20000300800 */
        /* <DEDUP_REMOVED lines=13> */
[----:B------:R-:W3:Y:S01]  /*b42b0*/  LDL.LU.64 R12, [R1+0xb5a8] ;  /* 0x00b5a800010c7983 */ /* 0x000ee20000300a00 */
[C---:B----4-:R-:W-:Y:S03]  /*b42c0*/  HMMA.16816.F32.BF16 R16, R20.reuse, R16, R24 ;  /* 0x000000101410723c */ /* 0x050fe60000041818 */
[----:B------:R-:W4:Y:S04]  /*b42d0*/  LDL.LU.64 R26, [R1+0xb5a0] ;  /* 0x00b5a000011a7983 */ /* 0x000f280000300a00 */
[----:B------:R-:W2:Y:S02]  /*b42e0*/  LDL.LU.64 R24, [R1+0xb598] ;  /* 0x00b5980001187983 */ /* 0x000ea40000300a00 */
[C---:B--2---:R-:W-:Y:S02]  /*b42f0*/  HMMA.16816.F32.BF16 R4, R20.reuse, R24, R4 ;  /* 0x000000181404723c */ /* 0x044fe40000041804 */
[----:B----4-:R-:W-:Y:S08]  /*b4300*/  STL.64 [R1+0xb380], R26 ;  /* 0x00b3801a01007387 */ /* 0x010ff00000100a00 */
[----:B------:R-:W-:Y:S04]  /*b4310*/  STL.64 [R1+0x5b0], R16 ;  /* 0x0005b01001007387 */ /* 0x000fe80000100a00 */
[----:B------:R-:W-:Y:S04]  /*b4320*/  STL.64 [R1+0x5b8], R18 ;  /* 0x0005b81201007387 */ /* 0x000fe80000100a00 */
[----:B------:R0:W-:Y:S04]  /*b4330*/  STL.64 [R1+0xb378], R24 ;  /* 0x00b3781801007387 */ /* 0x0001e80000100a00 */
[----:B------:R-:W-:Y:S04]  /*b4340*/  STL.64 [R1+0x5a0], R4 ;  /* 0x0005a00401007387 */ /* 0x000fe80000100a00 */
[----:B------:R-:W-:Y:S04]  /*b4350*/  STL.64 [R1+0x5a8], R6 ;  /* 0x0005a80601007387 */ /* 0x000fe80000100a00 */
[----:B0-----:R-:W2:Y:S04]  /*b4360*/  LDL.LU.64 R24, [R1+0x160] ;  /* 0x0001600001187983 */ /* 0x001ea80000300a00 */
[----:B--2---:R0:W-:Y:S04]  /*b4370*/  STL.64 [R1+0xb520], R24 ;  /* 0x00b5201801007387 */ /* 0x0041e80000100a00 */
[----:B0-----:R-:W2:Y:S04]  /*b4380*/  LDL.LU R24, [R1+0xba0] ;  /* 0x000ba00001187983 */ /* 0x001ea80000300800 */
[----:B------:R-:W2:Y:S04]  /*b4390*/  LDL.LU R25, [R1+0xba4] ;  /* 0x000ba40001197983 */ /* 0x000ea80000300800 */
[----:B------:R-:W4:Y:S04]  /*b43a0*/  LDL.LU R26, [R1+0xba8] ;  /* 0x000ba800011a7983 */ /* 0x000f280000300800 */
[----:B------:R-:W4:Y:S04]  /*b43b0*/  LDL.LU R27, [R1+0xbac] ;  /* 0x000bac00011b7983 */ /* 0x000f280000300800 */
[----:B------:R-:W2:Y:S04]  /*b43c0*/  LDL.LU R4, [R1+0x580] ;  /* 0x0005800001047983 */ /* 0x000ea80000300800 */
[----:B------:R-:W3:Y:S04]  /*b43d0*/  LDL.LU R5, [R1+0x584] ;  /* 0x0005840001057983 */ /* 0x000ee80000300800 */
[----:B------:R-:W3:Y:S04]  /*b43e0*/  LDL.LU R6, [R1+0x588] ;  /* 0x0005880001067983 */ /* 0x000ee80000300800 */
[----:B------:R-:W3:Y:S04]  /*b43f0*/  LDL.LU R7, [R1+0x58c] ;  /* 0x00058c0001077983 */ /* 0x000ee80000300800 */
[----:B------:R-:W3:Y:S04]  /*b4400*/  LDL.LU R16, [R1+0x3c0] ;  /* 0x0003c00001107983 */ /* 0x000ee80000300800 */
[----:B------:R-:W3:Y:S04]  /*b4410*/  LDL.LU R17, [R1+0x3c4] ;  /* 0x0003c40001117983 */ /* 0x000ee80000300800 */
[----:B------:R-:W3:Y:S04]  /*b4420*/  LDL.LU R18, [R1+0x3c8] ;  /* 0x0003c80001127983 */ /* 0x000ee80000300800 */
[----:B------:R-:W3:Y:S04]  /*b4430*/  LDL.LU R19, [R1+0x3cc] ;  /* 0x0003cc0001137983 */ /* 0x000ee80000300800 */
[----:B----4-:R-:W-:Y:S04]  /*b4440*/  STL.64 [R1+0xb530], R26 ;  /* 0x00b5301a01007387 */ /* 0x010fe80000100a00 */
[----:B--2---:R0:W-:Y:S04]  /*b4450*/  STL.64 [R1+0xb528], R24 ;  /* 0x00b5281801007387 */ /* 0x0041e80000100a00 */
[----:B0-----:R-:W2:Y:S04]  /*b4460*/  LDL.64 R24, [R1+0x180] ;  /* 0x0001800001187983 */ /* 0x001ea80000100a00 */
[----:B--2---:R0:W-:Y:S04]  /*b4470*/  STL.64 [R1+0xb548], R24 ;  /* 0x00b5481801007387 */ /* 0x0041e80000100a00 */
[----:B0-----:R-:W2:Y:S01]  /*b4480*/  LDL.LU.64 R24, [R1+0x190] ;  /* 0x0001900001187983 */ /* 0x001ea20000300a00 */
[C---:B---3--:R-:W-:Y:S03]  /*b4490*/  HMMA.16816.F32.BF16 R8, R20.reuse, R12, R8 ;  /* 0x0000000c1408723c */ /* 0x048fe60000041808 */
[----:B--2---:R0:W-:Y:S04]  /*b44a0*/  STL.64 [R1+0xb550], R24 ;  /* 0x00b5501801007387 */ /* 0x0041e80000100a00 */
[----:B0-----:R-:W2:Y:S04]  /*b44b0*/  LDL.LU.64 R24, [R1+0x1a0] ;  /* 0x0001a00001187983 */ /* 0x001ea80000300a00 */
[----:B--2---:R0:W-:Y:S04]  /*b44c0*/  STL.64 [R1+0xb558], R24 ;  /* 0x00b5581801007387 */ /* 0x0041e80000100a00 */
[----:B0-----:R-:W2:Y:S04]  /*b44d0*/  LDL R24, [R1+0x1b0] ;  /* 0x0001b00001187983 */ /* 0x001ea80000100800 */
[----:B------:R0:W-:Y:S04]  /*b44e0*/  STL.64 [R1+0x590], R8 ;  /* 0x0005900801007387 */ /* 0x0001e80000100a00 */
[----:B------:R-:W-:Y:S04]  /*b44f0*/  STL.64 [R1+0x598], R10 ;  /* 0x0005980a01007387 */ /* 0x000fe80000100a00 */
[----:B0-----:R-:W3:Y:S04]  /*b4500*/  LDL.LU.64 R8, [R1+0xb590] ;  /* 0x00b5900001087983 */ /* 0x001ee80000300a00 */
[----:B------:R-:W-:Y:S04]  /*b4510*/  STL.64 [R1+0xb390], R14 ;  /* 0x00b3900e01007387 */ /* 0x000fe80000100a00 */
        /* <DEDUP_REMOVED lines=22> */
[----:B------:R0:W-:Y:S04]  /*b4680*/  STL [R1+0xb36c], R8 ;  /* 0x00b36c0801007387 */ /* 0x0001e80000100800 */
[----:B------:R1:W-:Y:S04]  /*b4690*/  STL [R1+0xb368], R9 ;  /* 0x00b3680901007387 */ /* 0x0003e80000100800 */
[----:B0-----:R-:W2:Y:S04]  /*b46a0*/  LDL.LU R8, [R1+0xbd0] ;  /* 0x000bd00001087983 */ /* 0x001ea80000300800 */
[----:B-1----:R-:W2:Y:S04]  /*b46b0*/  LDL.LU R9, [R1+0xbd4] ;  /* 0x000bd40001097983 */ /* 0x002ea80000300800 */
[----:B------:R-:W2:Y:S04]  /*b46c0*/  LDL.LU R10, [R1+0xbd8] ;  /* 0x000bd800010a7983 */ /* 0x000ea80000300800 */
[----:B------:R-:W2:Y:S01]  /*b46d0*/  LDL.LU R11, [R1+0xbdc] ;  /* 0x000bdc00010b7983 */ /* 0x000ea20000300800 */
[----:B----4-:R-:W-:Y:S03]  /*b46e0*/  HMMA.16816.F32.BF16 R20, R20, R4, R16 ;  /* 0x000000041414723c */ /* 0x010fe60000041810 */
[----:B------:R-:W2:Y:S04]  /*b46f0*/  LDL.LU.64 R18, [R1+0xb578] ;  /* 0x00b5780001127983 */ /* 0x000ea80000300a00 */
[----:B------:R-:W2:-:S12]  /*b4700*/  LDL.LU.64 R16, [R1+0xb570] ;  /* 0x00b5700001107983 */ /* 0x000e980000300a00 */
[----:B------:R-:W-:Y:S04]  /*b4710*/  STL.64 [R1+0x3c0], R20 ;  /* 0x0003c01401007387 */ /* 0x000fe80000100a00 */
[----:B------:R-:W-:Y:S04]  /*b4720*/  STL.64 [R1+0x3c8], R22 ;  /* 0x0003c81601007387 */ /* 0x000fe80000100a00 */
[----:B---3--:R-:W0:Y:S01]  /*b4730*/  LDSM.16.MT88.4 R20, [R6+UR5+0x22080] ;  /* 0x022080050614783b */ /* 0x008e220008004200 */
[----:B------:R-:W-:-:S03]  /*b4740*/  IMAD.MOV.U32 R25, RZ, RZ, R29 ;  /* 0x000000ffff197224 */ /* 0x000fc600078e001d */
[----:B0-----:R-:W-:Y:S04]  /*b4750*/  STL.64 [R1+0xb340], R22 ;  /* 0x00b3401601007387 */ /* 0x001fe80000100a00 */
[----:B------:R0:W-:Y:S04]  /*b4760*/  STL.64 [R1+0xb338], R20 ;  /* 0x00b3381401007387 */ /* 0x0001e80000100a00 */
[----:B0-----:R-:W3:Y:S01]  /*b4770*/  LDL.LU.64 R20, [R1+0x170] ;  /* 0x0001700001147983 */ /* 0x001ee20000300a00 */
[----:B--2---:R-:W-:Y:S03]  /*b4780*/  HMMA.16816.F32.BF16 R24, R16, R24, R12 ;  /* 0x000000181018723c */ /* 0x004fe6000004180c */
[----:B------:R-:W2:Y:S04]  /*b4790*/  LDL.LU.64 R14, [R1+0xb568] ;  /* 0x00b56800010e7983 */ /* 0x000ea80000300a00 */
[----:B------:R-:W2:-:S12]  /*b47a0*/  LDL.LU.64 R12, [R1+0xb560] ;  /* 0x00b56000010c7983 */ /* 0x000e980000300a00 */
[----:B------:R0:W-:Y:S04]  /*b47b0*/  STL.64 [R1+0xbe0], R24 ;  /* 0x000be01801007387 */ /* 0x0001e80000100a00 */
[----:B------:R-:W-:Y:S04]  /*b47c0*/  STL.64 [R1+0xbe8], R26 ;  /* 0x000be81a01007387 */ /* 0x000fe80000100a00 */
[----:B0-----:R-:W4:Y:S02]  /*b47d0*/  LDL.LU.64 R24, [R1+0xb558] ;  /* 0x00b5580001187983 */ /* 0x001f240000300a00 */
[----:B----4-:R-:W-:-:S15]  /*b47e0*/  HMMA.16816.F32.BF16 R8, R16, R24, R8 ;  /* 0x000000181008723c */ /* 0x010fde0000041808 */
[----:B------:R-:W-:-:S04]  /*b47f0*/  NOP ;  /* 0x0000000000007918 */ /* 0x000fc80000000000 */
[----:B------:R-:W-:Y:S04]  /*b4800*/  STL.64 [R1+0xbd0], R8 ;  /* 0x000bd00801007387 */ /* 0x000fe80000100a00 */
[----:B------:R0:W-:Y:S02]  /*b4810*/  STL.64 [R1+0xbd8], R10 ;  /* 0x000bd80a01007387 */ /* 0x0001e40000100a00 */
[----:B0-----:R-:W-:Y:S02]  /*b4820*/  IMAD.MOV.U32 R10, RZ, RZ, R25 ;  /* 0x000000ffff0a7224 */ /* 0x001fe400078e0019 */
[----:B------:R-:W-:Y:S02]  /*b4830*/  IMAD.MOV.U32 R11, RZ, RZ, R24 ;  /* 0x000000ffff0b7224 */ /* 0x000fe400078e0018 */
[----:B------:R-:W4:Y:S04]  /*b4840*/  LDL.LU.64 R24, [R1+0xb550] ;  /* 0x00b5500001187983 */ /* 0x000f280000300a00 */
[----:B------:R0:W-:Y:S04]  /*b4850*/  STL [R1+0xb374], R10 ;  /* 0x00b3740a01007387 */ /* 0x0001e80000100800 */
[----:B------:R1:W-:Y:S04]  /*b4860*/  STL [R1+0xb370], R11 ;  /* 0x00b3700b01007387 */ /* 0x0003e80000100800 */
[----:B------:R-:W4:Y:S04]  /*b4870*/  LDL.LU R8, [R1+0xbc0] ;  /* 0x000bc00001087983 */ /* 0x000f280000300800 */
[----:B------:R-:W4:Y:S04]  /*b4880*/  LDL.LU R9, [R1+0xbc4] ;  /* 0x000bc40001097983 */ /* 0x000f280000300800 */
[----:B0-----:R-:W4:Y:S04]  /*b4890*/  LDL.LU R10, [R1+0xbc8] ;  /* 0x000bc800010a7983 */ /* 0x001f280000300800 */
[----:B-1----:R-:W4:Y:S02]  /*b48a0*/  LDL.LU R11, [R1+0xbcc] ;  /* 0x000bcc00010b7983 */ /* 0x002f240000300800 */
[----:B----4-:R-:W-:-:S15]  /*b48b0*/  HMMA.16816.F32.BF16 R8, R16, R24, R8 ;  /* 0x000000181008723c */ /* 0x010fde0000041808 */
[----:B------:R-:W-:-:S04]  /*b48c0*/  NOP ;  /* 0x0000000000007918 */ /* 0x000fc80000000000 */
[----:B------:R0:W-:Y:S04]  /*b48d0*/  STL.64 [R1+0xbc0], R8 ;  /* 0x000bc00801007387 */ /* 0x0001e80000100a00 */
[----:B------:R-:W-:Y:S01]  /*b48e0*/  STL.64 [R1+0xbc8], R10 ;  /* 0x000bc80a01007387 */ /* 0x000fe20000100a00 */
[----:B0-----:R-:W-:Y:S02]  /*b48f0*/  IMAD.MOV.U32 R8, RZ, RZ, R24 ;  /* 0x000000ffff087224 */ /* 0x001fe400078e0018 */
[----:B------:R-:W-:Y:S02]  /*b4900*/  IMAD.MOV.U32 R9, RZ, RZ, R25 ;  /* 0x000000ffff097224 */ /* 0x000fe400078e0019 */
        /* <DEDUP_REMOVED lines=8> */
[----:B------:R-:W3:Y:S04]  /*b4990*/  LDL.LU.64 R26, [R1+0xb530] ;  /* 0x00b53000011a7983 */ /* 0x000ee80000300a00 */
[----:B------:R-:W3:Y:S02]  /*b49a0*/  LDL.LU.64 R24, [R1+0xb528] ;  /* 0x00b5280001187983 */ /* 0x000ee40000300a00 */
[----:B---3--:R-:W-:-:S15]  /*b49b0*/  HMMA.16816.F32.BF16 R24, R16, R20, R24 ;  /* 0x000000141018723c */ /* 0x008fde0000041818 */
[----:B------:R-:W-:-:S04]  /*b49c0*/  NOP ;  /* 0x0000000000007918 */ /* 0x000fc80000000000 */
[----:B------:R0:W-:Y:S04]  /*b49d0*/  STL.64 [R1+0xba0], R24 ;  /* 0x000ba01801007387 */ /* 0x0001e80000100a00 */
[----:B------:R-:W-:Y:S04]  /*b49e0*/  STL.64 [R1+0xba8], R26 ;  /* 0x000ba81a01007387 */ /* 0x000fe80000100a00 */
[----:B0-----:R-:W2:Y:S01]  /*b49f0*/  LDL.LU.64 R24, [R1+0xb520] ;  /* 0x00b5200001187983 */ /* 0x001ea20000300a00 */
[----:B------:R-:W-:Y:S02]  /*b4a00*/  IMAD.MOV.U32 R6, RZ, RZ, R20 ;  /* 0x000000ffff067224 */ /* 0x000fe400078e0014 */
[----:B------:R-:W-:-:S05]  /*b4a10*/  IMAD.MOV.U32 R7, RZ, RZ, R21 ;  /* 0x000000ffff077224 */ /* 0x000fca00078e0015 */
[----:B------:R-:W-:Y:S04]  /*b4a20*/  STL.64 [R1+0xb358], R6 ;  /* 0x00b3580601007387 */ /* 0x000fe80000100a00 */
[----:B------:R2:W-:Y:S02]  /*b4a30*/  STL.64 [R1+0xb350], R4 ;  /* 0x00b3500401007387 */ /* 0x0005e40000100a00 */
[----:B--2---:R-:W-:-:S15]  /*b4a40*/  HMMA.16816.F32.BF16 R4, R16, R24, R12 ;  /* 0x000000181004723c */ /* 0x004fde000004180c */
[----:B------:R-:W-:-:S04]  /*b4a50*/  NOP ;  /* 0x0000000000007918 */ /* 0x000fc80000000000 */
[----:B------:R0:W-:Y:S04]  /*b4a60*/  STL.64 [R1+0xb90], R4 ;  /* 0x000b900401007387 */ /* 0x0001e80000100a00 */
[----:B------:R1:W-:Y:S04]  /*b4a70*/  STL.64 [R1+0xb98], R6 ;  /* 0x000b980601007387 */ /* 0x0003e80000100a00 */
[----:B0-----:R-:W2:Y:S04]  /*b4a80*/  LDL.LU R4, [R1+0xb10] ;  /* 0x000b100001047983 */ /* 0x001ea80000300800 */
[----:B------:R-:W2:Y:S04]  /*b4a90*/  LDL.LU R5, [R1+0xb14] ;  /* 0x000b140001057983 */ /* 0x000ea80000300800 */
[----:B-1----:R-:W3:Y:S04]  /*b4aa0*/  LDL.LU R6, [R1+0xb18] ;  /* 0x000b180001067983 */ /* 0x002ee80000300800 */
        /* <DEDUP_REMOVED lines=8> */
[----:B--2---:R0:W-:Y:S02]  /*b4b30*/  STL.64 [R1+0xb488], R4 ;  /* 0x00b4880401007387 */ /* 0x0041e40000100a00 */
[----:B0-----:R-:W-:-:S02]  /*b4b40*/  IMAD.MOV.U32 R4, RZ, RZ, R0 ;  /* 0x000000ffff047224 */ /* 0x001fc400078e0000 */
[----:B------:R-:W-:Y:S01]  /*b4b50*/  IMAD.MOV.U32 R5, RZ, RZ, R2 ;  /* 0x000000ffff057224 */ /* 0x000fe200078e0002 */
[----:B------:R-:W2:Y:S04]  /*b4b60*/  LDL.LU R0, [R1+0xb51c] ;  /* 0x00b51c0001007983 */ /* 0x000ea80000300800 */
[----:B------:R-:W3:Y:S04]  /*b4b70*/  LDL.LU R2, [R1+0xb518] ;  /* 0x00b5180001027983 */ /* 0x000ee80000300800 */
[----:B------:R0:W-:Y:S04]  /*b4b80*/  STL.64 [R1+0xb4a0], R4 ;  /* 0x00b4a00401007387 */ /* 0x0001e80000100a00 */
[----:B0-----:R-:W4:Y:S04]  /*b4b90*/  LDL.LU.64 R4, [R1+0x110] ;  /* 0x0001100001047983 */ /* 0x001f280000300a00 */
[----:B----4-:R0:W-:Y:S02]  /*b4ba0*/  STL.64 [R1+0xb4b8], R4 ;  /* 0x00b4b80401007387 */ /* 0x0101e40000100a00 */
[----:B0-----:R-:W-:-:S02]  /*b4bb0*/  IMAD.MOV.U32 R4, RZ, RZ, R28 ;  /* 0x000000ffff047224 */ /* 0x001fc400078e001c */
[----:B------:R-:W-:-:S05]  /*b4bc0*/  IMAD.MOV.U32 R5, RZ, RZ, R3 ;  /* 0x000000ffff057224 */ /* 0x000fca00078e0003 */
[----:B------:R0:W-:Y:S04]  /*b4bd0*/  STL.64 [R1+0xb4d0], R4 ;  /* 0x00b4d00401007387 */ /* 0x0001e80000100a00 */
[----:B0-----:R-:W4:Y:S04]  /*b4be0*/  LDL.LU.64 R4, [R1+0x130] ;  /* 0x0001300001047983 */ /* 0x001f280000300a00 */
[----:B----4-:R-:W-:Y:S04]  /*b4bf0*/  STL.64 [R1+0xb4e8], R4 ;  /* 0x00b4e80401007387 */ /* 0x010fe80000100a00 */
[----:B------:R-:W4:Y:S04]  /*b4c00*/  LDL.LU.64 R20, [R1+0xe0] ;  /* 0x0000e00001147983 */ /* 0x000f280000300a00 */
[----:B----4-:R0:W-:Y:S04]  /*b4c10*/  STL.64 [R1+0xb498], R20 ;  /* 0x00b4981401007387 */ /* 0x0101e80000100a00 */
[----:B0-----:R-:W4:Y:S04]  /*b4c20*/  LDL.LU R20, [R1+0xb30] ;  /* 0x000b300001147983 */ /* 0x001f280000300800 */
[----:B------:R-:W4:Y:S04]  /*b4c30*/  LDL.LU R21, [R1+0xb34] ;  /* 0x000b340001157983 */ /* 0x000f280000300800 */
[----:B------:R-:W4:Y:S04]  /*b4c40*/  LDL.LU R22, [R1+0xb38] ;  /* 0x000b380001167983 */ /* 0x000f280000300800 */
[----:B------:R-:W4:Y:S01]  /*b4c50*/  LDL.LU R23, [R1+0xb3c] ;  /* 0x000b3c0001177983 */ /* 0x000f220000300800 */
[----:B---3--:R-:W-:-:S02]  /*b4c60*/  IMAD.MOV.U32 R4, RZ, RZ, R2 ;  /* 0x000000ffff047224 */ /* 0x008fc400078e0002 */
[----:B--2---:R-:W-:-:S05]  /*b4c70*/  IMAD.MOV.U32 R5, RZ, RZ, R0 ;  /* 0x000000ffff057224 */ /* 0x004fca00078e0000 */
[----:B------:R0:W-:Y:S04]  /*b4c80*/  STL.64 [R1+0xb500], R4 ;  /* 0x00b5000401007387 */ /* 0x0001e80000100a00 */
[----:B0-----:R-:W2:Y:S04]  /*b4c90*/  LDL.LU.64 R4, [R1+0x150] ;  /* 0x0001500001047983 */ /* 0x001ea80000300a00 */
[----:B----4-:R-:W-:Y:S04]  /*b4ca0*/  STL.64 [R1+0xb4b0], R22 ;  /* 0x00b4b01601007387 */ /* 0x010fe80000100a00 */
        /* <DEDUP_REMOVED lines=35> */
[----:B------:R-:W4:Y:S04]  /*b4ee0*/  LDL.LU.64 R24, [R1+0xd0] ;  /* 0x0000d00001187983 */ /* 0x000f280000300a00 */
[----:B------:R-:W-:Y:S04]  /*b4ef0*/  STL.64 [R1+0xb3a0], R10 ;  /* 0x00b3a00a01007387 */ /* 0x000fe80000100a00 */
[----:B------:R0:W-:Y:S01]  /*b4f00*/  STL.64 [R1+0xb398], R8 ;  /* 0x00b3980801007387 */ /* 0x0001e20000100a00 */
[----:B--2---:R-:W-:-:S02]  /*b4f10*/  IMAD.MOV.U32 R3, RZ, RZ, R4 ;  /* 0x000000ffff037224 */ /* 0x004fc400078e0004 */
[----:B------:R-:W-:Y:S01]  /*b4f20*/  IMAD.MOV.U32 R28, RZ, RZ, R5 ;  /* 0x000000ffff1c7224 */ /* 0x000fe200078e0005 */
[----:B0-----:R-:W2:Y:S01]  /*b4f30*/  LDL.LU.64 R8, [R1+0xf0] ;  /* 0x0000f00001087983 */ /* 0x001ea20000300a00 */
[----:B---3--:R-:W-:-:S15]  /*b4f40*/  HMMA.16816.F32.BF16 R20, R16, R4, R20 ;  /* 0x000000041014723c */ /* 0x008fde0000041814 */
[----:B------:R-:W-:-:S04]  /*b4f50*/  NOP ;  /* 0x0000000000007918 */ /* 0x000fc80000000000 */
        /* <DEDUP_REMOVED lines=42> */
[----:B------:R-:W3:-:S15]  /*b5200*/  LDL.LU.64 R20, [R1+0xb498] ;  /* 0x00b4980001147983 */ /* 0x000ede0000300a00 */
        /* <DEDUP_REMOVED lines=12> */
[----:B------:R-:W-:-:S03]  /*b52d0*/  IMAD.MOV.U32 R0, RZ, RZ, R8 ;  /* 0x000000ffff007224 */ /* 0x000fc600078e0008 */
[----:B------:R-:W-:Y:S04]  /*b52e0*/  STL [R1+0xb274], R2 ;  /* 0x00b2740201007387 */ /* 0x000fe80000100800 */
[----:B------:R-:W-:Y:S01]  /*b52f0*/  STL [R1+0xb270], R0 ;  /* 0x00b2700001007387 */ /* 0x000fe20000100800 */
[----:B---3--:R-:W-:Y:S02]  /*b5300*/  IMAD.MOV.U32 R3, RZ, RZ, R21 ;  /* 0x000000ffff037224 */ /* 0x008fe400078e0015 */
[----:B------:R-:W-:Y:S01]  /*b5310*/  IMAD.MOV.U32 R28, RZ, RZ, R20 ;  /* 0x000000ffff1c7224 */ /* 0x000fe200078e0014 */
[----:B--2---:R-:W-:-:S15]  /*b5320*/  HMMA.16816.F32.BF16 R4, R16, R20, R4 ;  /* 0x000000141004723c */ /* 0x004fde0000041804 */
[----:B------:R-:W-:-:S04]  /*b5330*/  NOP ;  /* 0x0000000000007918 */ /* 0x000fc80000000000 */
[----:B------:R-:W-:Y:S04]  /*b5340*/  STL.64 [R1+0xb10], R4 ;  /* 0x000b100401007387 */ /* 0x000fe80000100a00 */
[----:B------:R4:W-:Y:S02]  /*b5350*/  STL.64 [R1+0xb18], R6 ;  /* 0x000b180601007387 */ /* 0x0009e40000100a00 */
[----:B----4-:R-:W-:Y:S02]  /*b5360*/  HMMA.16816.F32.BF16 R4, R16, R24, R12 ;  /* 0x000000181004723c */ /* 0x010fe4000004180c */
[----:B------:R-:W-:Y:S04]  /*b5370*/  STL [R1+0xb27c], R3 ;  /* 0x00b27c0301007387 */ /* 0x000fe80000100800 */
[----:B------:R-:W-:-:S13]  /*b5380*/  STL [R1+0xb278], R28 ;  /* 0x00b2781c01007387 */ /* 0x000fda0000100800 */
        /* <DEDUP_REMOVED lines=45> */
[----:B------:R-:W3:Y:S01]  /*b5660*/  LDL.LU.64 R20, [R1+0x70] ;  /* 0x0000700001147983 */ /* 0x000ee20000300a00 */
[----:B------:R-:W-:-:S03]  /*b5670*/  IMAD.MOV.U32 R0, RZ, RZ, R25 ;  /* 0x000000ffff007224 */ /* 0x000fc600078e0019 */
[----:B------:R-:W3:Y:S01]  /*b5680*/  LDL.LU R12, [R1+0xa90] ;  /* 0x000a9000010c7983 */ /* 0x000ee20000300800 */
[----:B------:R-:W-:-:S03]  /*b5690*/  IMAD.MOV.U32 R2, RZ, RZ, R24 ;  /* 0x000000ffff027224 */ /* 0x000fc600078e0018 */
[----:B------:R-:W3:Y:S04]  /*b56a0*/  LDL.LU R13, [R1+0xa94] ;  /* 0x000a9400010d7983 */ /* 0x000ee80000300800 */
[----:B------:R-:W3:Y:S04]  /*b56b0*/  LDL.LU R14, [R1+0xa98] ;  /* 0x000a9800010e7983 */ /* 0x000ee80000300800 */
[----:B------:R-:W3:Y:S04]  /*b56c0*/  LDL.LU R15, [R1+0xa9c] ;  /* 0x000a9c00010f7983 */ /* 0x000ee80000300800 */
        /* <DEDUP_REMOVED lines=63> */
[----:B0-----:R-:W-:Y:S02]  /*b5ac0*/  HMMA.16816.F32.BF16 R4, R16, R24, R12 ;  /* 0x000000181004723c */ /* 0x001fe4000004180c */
[----:B------:R-:W-:Y:S04]  /*b5ad0*/  STL [R1+0xb2b4], R2 ;  /* 0x00b2b40201007387 */ /* 0x000fe80000100800 */
[----:B------:R-:W-:-:S13]  /*b5ae0*/  STL [R1+0xb2b0], R0 ;  /* 0x00b2b00001007387 */ /* 0x000fda0000100800 */
[----:B------:R-:W-:Y:S04]  /*b5af0*/  STL.64 [R1+0xa90], R4 ;  /* 0x000a900401007387 */ /* 0x000fe80000100a00 */
[----:B------:R-:W-:Y:S04]  /*b5b00*/  STL.64 [R1+0xa98], R6 ;  /* 0x000a980601007387 */ /* 0x000fe80000100a00 */
[----:B------:R-:W2:Y:S04]  /*b5b10*/  LDL.LU R12, [R1+0xa30] ;  /* 0x000a3000010c7983 */ /* 0x000ea80000300800 */
        /* <DEDUP_REMOVED lines=9> */
[----:B------:R-:W4:Y:S04]  /*b5bb0*/  LDL.LU.64 R20, [R1+0x50] ;  /* 0x0000500001147983 */ /* 0x000f280000300a00 */
[----:B---3--:R-:W-:Y:S04]  /*b5bc0*/  STL.64 [R1+0xb3c0], R14 ;  /* 0x00b3c00e01007387 */ /* 0x008fe80000100a00 */
[----:B--2---:R0:W-:Y:S04]  /*b5bd0*/  STL.64 [R1+0xb3b8], R12 ;  /* 0x00b3b80c01007387 */ /* 0x0041e80000100a00 */
[----:B0-----:R-:W2:Y:S04]  /*b5be0*/  LDL.LU.64 R12, [R1+0x20] ;  /* 0x00002000010c7983 */ /* 0x001ea80000300a00 */
[----:B--2---:R0:W-:Y:S04]  /*b5bf0*/  STL.64 [R1+0xb3d0], R12 ;  /* 0x00b3d00c01007387 */ /* 0x0041e80000100a00 */
[----:B0-----:R-:W2:Y:S04]  /*b5c00*/  LDL.LU.64 R12, [R1+0x30] ;  /* 0x00003000010c7983 */ /* 0x001ea80000300a00 */
[----:B--2---:R0:W-:Y:S04]  /*b5c10*/  STL.64 [R1+0xb3e8], R12 ;  /* 0x00b3e80c01007387 */ /* 0x0041e80000100a00 */
[----:B0-----:R-:W2:Y:S04]  /*b5c20*/  LDL.LU.64 R12, [R1+0x40] ;  /* 0x00004000010c7983 */ /* 0x001ea80000300a00 */
[----:B--2---:R0:W-:Y:S04]  /*b5c30*/  STL.64 [R1+0xb400], R12 ;  /* 0x00b4000c01007387 */ /* 0x0041e80000100a00 */
[----:B0-----:R-:W4:Y:S04]  /*b5c40*/  LDL.LU R12, [R1+0xa80] ;  /* 0x000a8000010c7983 */ /* 0x001f280000300800 */
[----:B------:R-:W4:Y:S04]  /*b5c50*/  LDL.LU R13, [R1+0xa84] ;  /* 0x000a8400010d7983 */ /* 0x000f280000300800 */
[----:B------:R-:W4:Y:S04]  /*b5c60*/  LDL.LU R14, [R1+0xa88] ;  /* 0x000a8800010e7983 */ /* 0x000f280000300800 */
[----:B------:R-:W4:Y:S04]  /*b5c70*/  LDL.LU R15, [R1+0xa8c] ;  /* 0x000a8c00010f7983 */ /* 0x000f280000300800 */
[----:B------:R-:W2:Y:S04]  /*b5c80*/  LDL.LU.64 R8, [R1+0x10] ;  /* 0x0000100001087983 */ /* 0x000ea80000300a00 */
        /* <DEDUP_REMOVED lines=20> */
[----:B------:R-:W3:Y:S04]  /*b5dd0*/  LDL.LU.64 R24, [R1] ;  /* 0x0000000001187983 */ /* 0x000ee80000300a00 */
[----:B------:R-:W4:Y:S04]  /*b5de0*/  LDL.LU R4, [R1+0xa20] ;  /* 0x000a200001047983 */ /* 0x000f280000300800 */
[----:B------:R-:W4:Y:S04]  /*b5df0*/  LDL.LU R5, [R1+0xa24] ;  /* 0x000a240001057983 */ /* 0x000f280000300800 */
[----:B------:R-:W4:Y:S04]  /*b5e00*/  LDL.LU R6, [R1+0xa28] ;  /* 0x000a280001067983 */ /* 0x000f280000300800 */
[----:B------:R-:W4:Y:S04]  /*b5e10*/  LDL.LU R7, [R1+0xa2c] ;  /* 0x000a2c0001077983 */ /* 0x000f280000300800 */
[----:B------:R-:W-:Y:S04]  /*b5e20*/  STL [R1+0xb2bc], R3 ;  /* 0x00b2bc0301007387 */ /* 0x000fe80000100800 */
[----:B------:R-:W-:Y:S04]  /*b5e30*/  STL [R1+0xb2b8], R28 ;  /* 0x00b2b81c01007387 */ /* 0x000fe80000100800 */
[----:B------:R0:W-:Y:S04]  /*b5e40*/  STL.64 [R1+0xa80], R12 ;  /* 0x000a800c01007387 */ /* 0x0001e80000100a00 */
[----:B------:R-:W-:Y:S04]  /*b5e50*/  STL.64 [R1+0xa88], R14 ;  /* 0x000a880e01007387 */ /* 0x000fe80000100a00 */
[----:B0-----:R-:W2:Y:S01]  /*b5e60*/  LDL.LU.64 R12, [R1+0xb400] ;  /* 0x00b40000010c7983 */ /* 0x001ea20000300a00 */
[----:B------:R-:W-:-:S02]  /*b5e70*/  IMAD.MOV.U32 R2, RZ, RZ, R20 ;  /* 0x000000ffff027224 */ /* 0x000fc400078e0014 */
[----:B------:R-:W-:Y:S01]  /*b5e80*/  IMAD.MOV.U32 R0, RZ, RZ, R21 ;  /* 0x000000ffff007224 */ /* 0x000fe200078e0015 */
[----:B------:R-:W3:Y:S04]  /*b5e90*/  LDL.LU R20, [R1+0xa10] ;  /* 0x000a100001147983 */ /* 0x000ee80000300800 */
[----:B------:R-:W3:Y:S04]  /*b5ea0*/  LDL.LU R21, [R1+0xa14] ;  /* 0x000a140001157983 */ /* 0x000ee80000300800 */
[----:B------:R-:W3:Y:S04]  /*b5eb0*/  LDL.LU R22, [R1+0xa18] ;  /* 0x000a180001167983 */ /* 0x000ee80000300800 */
        /* <DEDUP_REMOVED lines=43> */
[----:B------:R-:W-:Y:S01]  /*b6170*/  IMAD.MOV.U32 R0, RZ, RZ, R9 ;  /* 0x000000ffff007224 */ /* 0x000fe200078e0009 */
        /* <DEDUP_REMOVED lines=11> */
[----:B------:R-:W4:Y:S02]  /*b6230*/  LDL.LU.64 R24, [R1+0xb378] ;  /* 0x00b3780001187983 */ /* 0x000f240000300a00 */
[C---:B----4-:R-:W-:Y:S08]  /*b6240*/  HMMA.16816.F32.BF16 R4, R16.reuse, R24, R4 ;  /* 0x000000181004723c */ /* 0x050ff00000041804 */
[----:B---3--:R-:W-:Y:S11]  /*b6250*/  HMMA.16816.F32.BF16 R20, R16, R12, R20 ;  /* 0x0000000c1014723c */ /* 0x008ff60000041814 */
[----:B------:R0:W-:Y:S04]  /*b6260*/  STL.64 [R1+0xa20], R4 ;  /* 0x000a200401007387 */ /* 0x0001e80000100a00 */
[----:B------:R1:W-:Y:S04]  /*b6270*/  STL.64 [R1+0xa28], R6 ;  /* 0x000a280601007387 */ /* 0x0003e80000100a00 */
[----:B0-----:R-:W3:Y:S04]  /*b6280*/  LDL.LU R4, [R1+0xa00] ;  /* 0x000a000001047983 */ /* 0x001ee80000300800 */
[----:B------:R-:W3:Y:S04]  /*b6290*/  LDL.LU R5, [R1+0xa04] ;  /* 0x000a040001057983 */ /* 0x000ee80000300800 */
[----:B-1----:R-:W3:Y:S04]  /*b62a0*/  LDL.LU R6, [R1+0xa08] ;  /* 0x000a080001067983 */ /* 0x002ee80000300800 */
[----:B------:R-:W3:Y:S04]  /*b62b0*/  LDL.LU R7, [R1+0xa0c] ;  /* 0x000a0c0001077983 */ /* 0x000ee80000300800 */
[----:B--2---:R-:W-:Y:S04]  /*b62c0*/  STL.64 [R1+0xb050], R26 ;  /* 0x00b0501a01007387 */ /* 0x004fe80000100a00 */
[----:B------:R0:W-:Y:S02]  /*b62d0*/  STL.64 [R1+0xb048], R24 ;  /* 0x00b0481801007387 */ /* 0x0001e40000100a00 */
[----:B0-----:R-:W-:-:S02]  /*b62e0*/  IMAD.MOV.U32 R24, RZ, RZ, R10 ;  /* 0x000000ffff187224 */ /* 0x001fc400078e000a */
[----:B------:R-:W-:Y:S01]  /*b62f0*/  IMAD.MOV.U32 R25, RZ, RZ, R11 ;  /* 0x000000ffff197224 */ /* 0x000fe200078e000b */
[----:B------:R-:W2:Y:S04]  /*b6300*/  LDL.LU R10, [R1+0xb374] ;  /* 0x00b37400010a7983 */ /* 0x000ea80000300800 */
[----:B------:R-:W4:Y:S04]  /*b6310*/  LDL.LU R11, [R1+0xb370] ;  /* 0x00b37000010b7983 */ /* 0x000f280000300800 */
[----:B------:R-:W-:Y:S04]  /*b6320*/  STL.64 [R1+0xb040], R14 ;  /* 0x00b0400e01007387 */ /* 0x000fe80000100a00 */
[----:B------:R0:W-:Y:S04]  /*b6330*/  STL.64 [R1+0xb038], R12 ;  /* 0x00b0380c01007387 */ /* 0x0001e80000100a00 */
[----:B------:R-:W-:Y:S04]  /*b6340*/  STL.64 [R1+0xa10], R20 ;  /* 0x000a101401007387 */ /* 0x000fe80000100a00 */
[----:B------:R-:W-:Y:S04]  /*b6350*/  STL.64 [R1+0xa18], R22 ;  /* 0x000a181601007387 */ /* 0x000fe80000100a00 */
        /* <DEDUP_REMOVED lines=14> */
[----:B--2---:R-:W-:Y:S04]  /*b6440*/  STL.64 [R1+0xb2f8], R14 ;  /* 0x00b2f80e01007387 */ /* 0x004fe80000100a00 */
[----:B------:R0:W-:Y:S02]  /*b6450*/  STL.64 [R1+0xb2f0], R12 ;  /* 0x00b2f00c01007387 */ /* 0x0001e40000100a00 */
[----:B0-----:R-:W-:-:S02]  /*b6460*/  IMAD.MOV.U32 R12, RZ, RZ, R8 ;  /* 0x000000ffff0c7224 */ /* 0x001fc400078e0008 */
[----:B------:R-:W-:Y:S01]  /*b6470*/  IMAD.MOV.U32 R13, RZ, RZ, R9 ;  /* 0x000000ffff0d7224 */ /* 0x000fe200078e0009 */
[----:B------:R-:W3:Y:S04]  /*b6480*/  LDL.LU R8, [R1+0xb36c] ;  /* 0x00b36c0001087983 */ /* 0x000ee80000300800 */
[----:B------:R-:W3:Y:S04]  /*b6490*/  LDL.LU R9, [R1+0xb368] ;  /* 0x00b3680001097983 */ /* 0x000ee80000300800 */
[----:B------:R4:W-:Y:S02]  /*b64a0*/  STL.64 [R1+0xb308], R12 ;  /* 0x00b3080c01007387 */ /* 0x0009e40000100a00 */
[----:B----4-:R-:W-:-:S02]  /*b64b0*/  IMAD.MOV.U32 R12, RZ, RZ, R11 ;  /* 0x000000ffff0c7224 */ /* 0x010fc400078e000b */
[----:B------:R-:W-:Y:S01]  /*b64c0*/  IMAD.MOV.U32 R13, RZ, RZ, R10 ;  /* 0x000000ffff0d7224 */ /* 0x000fe200078e000a */
[----:B------:R-:W2:Y:S04]  /*b64d0*/  LDL.LU R11, [R1+0xb364] ;  /* 0x00b36400010b7983 */ /* 0x000ea80000300800 */
[----:B------:R-:W2:Y:S04]  /*b64e0*/  LDL.LU R10, [R1+0xb360] ;  /* 0x00b36000010a7983 */ /* 0x000ea80000300800 */
[----:B------:R0:W-:Y:S04]  /*b64f0*/  STL.64 [R1+0xb320], R12 ;  /* 0x00b3200c01007387 */ /* 0x0001e80000100a00 */
[----:B0-----:R-:W4:Y:S04]  /*b6500*/  LDL.LU R12, [R1+0x1b0] ;  /* 0x0001b000010c7983 */ /* 0x001f280000300800 */
[----:B------:R-:W4:Y:S01]  /*b6510*/  LDL.LU R13, [R1+0x1b4] ;  /* 0x0001b400010d7983 */ /* 0x000f220000300800 */
        /* <DEDUP_REMOVED lines=8> */
[----:B---3--:R-:W-:-:S02]  /*b65a0*/  IMAD.MOV.U32 R8, RZ, RZ, R6 ;  /* 0x000000ffff087224 */ /* 0x008fc400078e0006 */
[----:B------:R-:W-:Y:S01]  /*b65b0*/  IMAD.MOV.U32 R9, RZ, RZ, R7 ;  /* 0x000000ffff097224 */ /* 0x000fe200078e0007 */
[----:B------:R-:W2:Y:S04]  /*b65c0*/  LDL.LU R6, [R1+0xb34c] ;  /* 0x00b34c0001067983 */ /* 0x000ea80000300800 */
[----:B------:R-:W2:Y:S04]  /*b65d0*/  LDL.LU R7, [R1+0xb348] ;  /* 0x00b3480001077983 */ /* 0x000ea80000300800 */
        /* <DEDUP_REMOVED lines=18> */
[----:B------:R-:W2:Y:S04]  /*b6700*/  LDL.LU.64 R22, [R1+0xb340] ;  /* 0x00b3400001167983 */ /* 0x000ea80000300a00 */
[----:B------:R-:W2:Y:S04]  /*b6710*/  LDL.LU.64 R20, [R1+0xb338] ;  /* 0x00b3380001147983 */ /* 0x000ea80000300a00 */
[----:B------:R0:W-:Y:S04]  /*b6720*/  STL.64 [R1+0x540], R16 ;  /* 0x0005401001007387 */ /* 0x0001e80000100a00 */
[----:B------:R1:W-:Y:S04]  /*b6730*/  STL.64 [R1+0x548], R18 ;  /* 0x0005481201007387 */ /* 0x0003e80000100a00 */
[----:B0-----:R-:W3:Y:S04]  /*b6740*/  LDL.LU R16, [R1+0x370] ;  /* 0x0003700001107983 */ /* 0x001ee80000300800 */
[----:B------:R-:W3:Y:S04]  /*b6750*/  LDL.LU R17, [R1+0x374] ;  /* 0x0003740001117983 */ /* 0x000ee80000300800 */
[----:B-1----:R-:W3:Y:S04]  /*b6760*/  LDL.LU R18, [R1+0x378] ;  /* 0x0003780001127983 */ /* 0x002ee80000300800 */
[----:B------:R-:W3:Y:S04]  /*b6770*/  LDL.LU R19, [R1+0x37c] ;  /* 0x00037c0001137983 */ /* 0x000ee80000300800 */
[----:B------:R-:W-:Y:S04]  /*b6780*/  STL.64 [R1+0xb060], R6 ;  /* 0x00b0600601007387 */ /* 0x000fe80000100a00 */
[----:B------:R0:W-:Y:S04]  /*b6790*/  STL.64 [R1+0xb058], R4 ;  /* 0x00b0580401007387 */ /* 0x0001e80000100a00 */
[----:B0-----:R-:W4:Y:S01]  /*b67a0*/  LDL.LU R4, [R1+0x180] ;  /* 0x0001800001047983 */ /* 0x001f220000300800 */
        /* <DEDUP_REMOVED lines=16> */
[----:B------:R0:W-:Y:S04]  /*b68b0*/  STL.64 [R1+0x398], R14 ;  /* 0x0003980e01007387 */ /* 0x0001e80000100a00 */
[----:B0-----:R-:W4:Y:S04]  /*b68c0*/  LDL.LU.64 R14, [R1+0xb2f8] ;  /* 0x00b2f800010e7983 */ /* 0x001f280000300a00 */
[----:B------:R-:W4:Y:S01]  /*b68d0*/  LDL.LU.64 R12, [R1+0xb2f0] ;  /* 0x00b2f000010c7983 */ /* 0x000f220000300a00 */
[----:B------:R-:W-:-:S07]  /*b68e0*/  IMAD.MOV.U32 R5, RZ, RZ, R29 ;  /* 0x000000ffff057224 */ /* 0x000fce00078e001d */
[----:B----4-:R-:W-:Y:S01]  /*b68f0*/  HMMA.16816.F32.BF16 R4, R20, R4, R12 ;  /* 0x000000041404723c */ /* 0x010fe2000004180c */
[----:B------:R-:W2:Y:S04]  /*b6900*/  LDL.LU.64 R14, [R1+0xb2e8] ;  /* 0x00b2e800010e7983 */ /* 0x000ea80000300a00 */
[----:B------:R-:W2:-:S14]  /*b6910*/  LDL.LU.64 R12, [R1+0xb2e0] ;  /* 0x00b2e000010c7983 */ /* 0x000e9c0000300a00 */
[----:B------:R-:W-:Y:S04]  /*b6920*/  STL.64 [R1+0x380], R4 ;  /* 0x0003800401007387 */ /* 0x000fe80000100a00 */
[----:B------:R3:W-:Y:S02]  /*b6930*/  STL.64 [R1+0x388], R6 ;  /* 0x0003880601007387 */ /* 0x0007e40000100a00 */
[----:B---3--:R-:W-:-:S15]  /*b6940*/  HMMA.16816.F32.BF16 R4, R20, R8, R16 ;  /* 0x000000081404723c */ /* 0x008fde0000041810 */
[----:B------:R-:W-:-:S04]  /*b6950*/  NOP ;  /* 0x0000000000007918 */ /* 0x000fc80000000000 */
[----:B------:R-:W-:Y:S04]  /*b6960*/  STL.64 [R1+0x370], R4 ;  /* 0x0003700401007387 */ /* 0x000fe80000100a00 */
[----:B------:R2:W-:Y:S02]  /*b6970*/  STL.64 [R1+0x378], R6 ;  /* 0x0003780601007387 */ /* 0x0005e40000100a00 */
[----:B--2---:R-:W-:Y:S02]  /*b6980*/  HMMA.16816.F32.BF16 R4, R20, R24, R12 ;  /* 0x000000181404723c */ /* 0x004fe4000004180c */
[----:B------:R-:W2:-:S15]  /*b6990*/  LDL.LU R12, [R1+0x1f0] ;  /* 0x0001f000010c7983 */ /* 0x000e9e0000300800 */
[----:B------:R-:W-:Y:S02]  /*b69a0*/  NOP ;  /* 0x0000000000007918 */ /* 0x000fe40000000000 */
[----:B------:R0:W-:Y:S04]  /*b69b0*/  STL.64 [R1+0x360], R4 ;  /* 0x0003600401007387 */ /* 0x0001e80000100a00 */
[----:B------:R1:W-:Y:S04]  /*b69c0*/  STL.64 [R1+0x368], R6 ;  /* 0x0003680601007387 */ /* 0x0003e80000100a00 */
[----:B------:R-:W2:Y:S04]  /*b69d0*/  LDL.LU R13, [R1+0x1f4] ;  /* 0x0001f400010d7983 */ /* 0x000ea80000300800 */
[----:B------:R-:W3:Y:S04]  /*b69e0*/  LDL.LU R14, [R1+0x1f8] ;  /* 0x0001f800010e7983 */ /* 0x000ee80000300800 */
[----:B------:R-:W3:Y:S01]  /*b69f0*/  LDL.LU R15, [R1+0x1fc] ;  /* 0x0001fc00010f7983 */ /* 0x000ee20000300800 */
[----:B------:R-:W-:-:S02]  /*b6a00*/  IMAD.MOV.U32 R24, RZ, RZ, R3 ;  /* 0x000000ffff187224 */ /* 0x000fc400078e0003 */
[----:B------:R-:W-:Y:S01]  /*b6a10*/  IMAD.MOV.U32 R25, RZ, RZ, R28 ;  /* 0x000000ffff197224 */ /* 0x000fe200078e001c */
[----:B------:R-:W4:Y:S01]  /*b6a20*/  S2R R27, SR_TID.X ;  /* 0x00000000001b7919 */ /* 0x000f220000002100 */
[----:B---3--:R-:W-:Y:S04]  /*b6a30*/  STL.64 [R1+0xb070], R14 ;  /* 0x00b0700e01007387 */ /* 0x008fe80000100a00 */
[----:B--2---:R2:W-:Y:S04]  /*b6a40*/  STL.64 [R1+0xb068], R12 ;  /* 0x00b0680c01007387 */ /* 0x0045e80000100a00 */
[----:B------:R-:W3:Y:S04]  /*b6a50*/  LDL.LU R3, [R1+0xb2dc] ;  /* 0x00b2dc0001037983 */ /* 0x000ee80000300800 */
[----:B------:R-:W3:Y:S04]  /*b6a60*/  LDL.LU R28, [R1+0xb2d8] ;  /* 0x00b2d800011c7983 */ /* 0x000ee80000300800 */
[----:B------:R1:W-:Y:S04]  /*b6a70*/  STL.64 [R1+0xb078], R24 ;  /* 0x00b0781801007387 */ /* 0x0003e80000100a00 */
[----:B0-----:R-:W3:Y:S04]  /*b6a80*/  LDL.LU R4, [R1+0x200] ;  /* 0x0002000001047983 */ /* 0x001ee80000300800 */
[----:B------:R-:W3:Y:S04]  /*b6a90*/  LDL.LU R5, [R1+0x204] ;  /* 0x0002040001057983 */ /* 0x000ee80000300800 */
[----:B-1----:R-:W3:Y:S04]  /*b6aa0*/  LDL.LU R6, [R1+0x208] ;  /* 0x0002080001067983 */ /* 0x002ee80000300800 */
[----:B------:R-:W3:Y:S01]  /*b6ab0*/  LDL.LU R7, [R1+0x20c] ;  /* 0x00020c0001077983 */ /* 0x000ee20000300800 */
[C---:B----4-:R-:W-:Y:S01]  /*b6ac0*/  LOP3.LUT R29, R27.reuse, 0x7, RZ, 0xc0, !PT ;  /* 0x000000071b1d7812 */ /* 0x050fe200078ec0ff */
[----:B------:R-:W-:-:S02]  /*b6ad0*/  IMAD.SHL.U32 R26, R27, 0x2, RZ ;  /* 0x000000021b1a7824 */ /* 0x000fc400078e00ff */
[----:B--2---:R-:W-:Y:S02]  /*b6ae0*/  IMAD.MOV.U32 R12, RZ, RZ, R2 ;  /* 0x000000ffff0c7224 */ /* 0x004fe400078e0002 */
[----:B------:R-:W-:Y:S02]  /*b6af0*/  IMAD R29, R29, 0x110, RZ ;  /* 0x000001101d1d7824 */ /* 0x000fe400078e02ff */
[----:B------:R-:W-:Y:S02]  /*b6b00*/  IMAD.MOV.U32 R13, RZ, RZ, R0 ;  /* 0x000000ffff0d7224 */ /* 0x000fe400078e0000 */
[----:B------:R-:W-:Y:S01]  /*b6b10*/  IMAD.SHL.U32 R27, R27, 0x80, RZ ;  /* 0x000000801b1b7824 */ /* 0x000fe200078e00ff */
[----:B------:R-:W-:-:S04]  /*b6b20*/  LOP3.LUT R29, R29, 0x10, R26, 0x78, !PT ;  /* 0x000000101d1d7812 */ /* 0x000fc800078e781a */
[----:B------:R-:W-:Y:S01]  /*b6b30*/  LOP3.LUT R29, R29, 0x800, R27, 0xf8, !PT ;  /* 0x000008001d1d7812 */ /* 0x000fe200078ef81b */
[----:B---3--:R-:W-:Y:S04]  /*b6b40*/  STL.64 [R1+0xb088], R6 ;  /* 0x00b0880601007387 */ /* 0x008fe80000100a00 */
[----:B------:R0:W-:Y:S04]  /*b6b50*/  STL.64 [R1+0xb080], R4 ;  /* 0x00b0800401007387 */ /* 0x0001e80000100a00 */
[----:B------:R-:W2:Y:S04]  /*b6b60*/  LDL.LU R2, [R1+0xb2d4] ;  /* 0x00b2d40001027983 */ /* 0x000ea80000300800 */
        /* <DEDUP_REMOVED lines=9> */
[----:B----4-:R3:W-:Y:S04]  /*b6c00*/  STL.64 [R1+0xb098], R24 ;  /* 0x00b0981801007387 */ /* 0x0107e80000100a00 */
[----:B------:R-:W2:Y:S04]  /*b6c10*/  LDL.LU R28, [R1+0xb2cc] ;  /* 0x00b2cc00011c7983 */ /* 0x000ea80000300800 */
[----:B------:R-:W4:Y:S04]  /*b6c20*/  LDL.LU R3, [R1+0xb2c8] ;  /* 0x00b2c80001037983 */ /* 0x000f280000300800 */
[----:B------:R0:W-:Y:S01]  /*b6c30*/  STL.64 [R1+0xb0a8], R4 ;  /* 0x00b0a80401007387 */ /* 0x0001e20000100a00 */
[----:B---3--:R-:W-:-:S02]  /*b6c40*/  IMAD.MOV.U32 R24, RZ, RZ, R0 ;  /* 0x000000ffff187224 */ /* 0x008fc400078e0000 */
[----:B------:R-:W-:Y:S01]  /*b6c50*/  IMAD.MOV.U32 R25, RZ, RZ, R2 ;  /* 0x000000ffff197224 */ /* 0x000fe200078e0002 */
[----:B------:R-:W3:Y:S04]  /*b6c60*/  LDL.LU R0, [R1+0xb2c4] ;  /* 0x00b2c40001007983 */ /* 0x000ee80000300800 */
[----:B------:R-:W3:Y:S04]  /*b6c70*/  LDL.LU R2, [R1+0xb2c0] ;  /* 0x00b2c00001027983 */ /* 0x000ee80000300800 */
[----:B------:R2:W-:Y:S04]  /*b6c80*/  STL.64 [R1+0xb0b0], R24 ;  /* 0x00b0b01801007387 */ /* 0x0005e80000100a00 */
[----:B0-----:R-:W3:Y:S04]  /*b6c90*/  LDL.LU R4, [R1+0x230] ;  /* 0x0002300001047983 */ /* 0x001ee80000300800 */
[----:B------:R-:W3:Y:S04]  /*b6ca0*/  LDL.LU R5, [R1+0x234] ;  /* 0x0002340001057983 */ /* 0x000ee80000300800 */
[----:B------:R-:W3:Y:S04]  /*b6cb0*/  LDL.LU R6, [R1+0x238] ;  /* 0x0002380001067983 */ /* 0x000ee80000300800 */
[----:B------:R-:W3:Y:S01]  /*b6cc0*/  LDL.LU R7, [R1+0x23c] ;  /* 0x00023c0001077983 */ /* 0x000ee20000300800 */
[----:B--2---:R-:W-:-:S02]  /*b6cd0*/  IMAD.MOV.U32 R25, RZ, RZ, R28 ;  /* 0x000000ffff197224 */ /* 0x004fc400078e001c */
[----:B----4-:R-:W-:Y:S01]  /*b6ce0*/  IMAD.MOV.U32 R24, RZ, RZ, R3 ;  /* 0x000000ffff187224 */ /* 0x010fe200078e0003 */
[----:B---3--:R-:W-:Y:S04]  /*b6cf0*/  STL.64 [R1+0xb0c0], R6 ;  /* 0x00b0c00601007387 */ /* 0x008fe80000100a00 */
        /* <DEDUP_REMOVED lines=25> */
[----:B------:R4:W-:Y:S02]  /*b6e90*/  STL.64 [R1+0xb0f8], R24 ;  /* 0x00b0f81801007387 */ /* 0x0009e40000100a00 */
[----:B----4-:R-:W-:-:S02]  /*b6ea0*/  IMAD.MOV.U32 R24, RZ, RZ, R0 ;  /* 0x000000ffff187224 */ /* 0x010fc400078e0000 */
[----:B------:R-:W-:Y:S01]  /*b6eb0*/  IMAD.MOV.U32 R25, RZ, RZ, R2 ;  /* 0x000000ffff197224 */ /* 0x000fe200078e0002 */
[----:B------:R-:W4:Y:S04]  /*b6ec0*/  LDL.LU R0, [R1+0xb2a4] ;  /* 0x00b2a40001007983 */ /* 0x000f280000300800 */
[----:B------:R-:W4:Y:S04]  /*b6ed0*/  LDL.LU R2, [R1+0xb2a0] ;  /* 0x00b2a00001027983 */ /* 0x000f280000300800 */
[----:B------:R2:W-:Y:S04]  /*b6ee0*/  STL.64 [R1+0xb110], R24 ;  /* 0x00b1101801007387 */ /* 0x0005e80000100a00 */
[----:B------:R-:W4:Y:S04]  /*b6ef0*/  LDL.LU R4, [R1+0x260] ;  /* 0x0002600001047983 */ /* 0x000f280000300800 */
[----:B------:R-:W4:Y:S04]  /*b6f00*/  LDL.LU R5, [R1+0x264] ;  /* 0x0002640001057983 */ /* 0x000f280000300800 */
[----:B------:R-:W4:Y:S04]  /*b6f10*/  LDL.LU R6, [R1+0x268] ;  /* 0x0002680001067983 */ /* 0x000f280000300800 */
[----:B------:R-:W4:Y:S01]  /*b6f20*/  LDL.LU R7, [R1+0x26c] ;  /* 0x00026c0001077983 */ /* 0x000f220000300800 */
[----:B--2---:R-:W-:-:S02]  /*b6f30*/  IMAD.MOV.U32 R25, RZ, RZ, R28 ;  /* 0x000000ffff197224 */ /* 0x004fc400078e001c */
[----:B---3--:R-:W-:Y:S02]  /*b6f40*/  IMAD.MOV.U32 R24, RZ, RZ, R3 ;  /* 0x000000ffff187224 */ /* 0x008fe400078e0003 */
[----:B------:R-:W2:Y:S04]  /*b6f50*/  LDL.LU R3, [R1+0xb29c] ;  /* 0x00b29c0001037983 */ /* 0x000ea80000300800 */
[----:B------:R-:W3:Y:S04]  /*b6f60*/  LDL.LU R28, [R1+0xb298] ;  /* 0x00b29800011c7983 */ /* 0x000ee80000300800 */
[----:B------:R-:W-:Y:S04]  /*b6f70*/  STL.64 [R1+0xb128], R24 ;  /* 0x00b1281801007387 */ /* 0x000fe80000100a00 */
[----:B----4-:R-:W-:Y:S04]  /*b6f80*/  STL.64 [R1+0xb108], R6 ;  /* 0x00b1080601007387 */ /* 0x010fe80000100a00 */
[----:B------:R0:W-:Y:S04]  /*b6f90*/  STL.64 [R1+0xb100], R4 ;  /* 0x00b1000401007387 */ /* 0x0001e80000100a00 */
[----:B0-----:R-:W4:Y:S04]  /*b6fa0*/  LDL.LU R4, [R1+0x270] ;  /* 0x0002700001047983 */ /* 0x001f280000300800 */
[----:B------:R-:W4:Y:S04]  /*b6fb0*/  LDL.LU R5, [R1+0x274] ;  /* 0x0002740001057983 */ /* 0x000f280000300800 */
        /* <DEDUP_REMOVED lines=23> */
[----:B------:R-:W4:Y:S01]  /*b7130*/  LDL.LU R7, [R1+0x29c] ;  /* 0x00029c0001077983 */ /* 0x000f220000300800 */
[----:B------:R-:W-:-:S02]  /*b7140*/  IMAD.MOV.U32 R24, RZ, RZ, R0 ;  /* 0x000000ffff187224 */ /* 0x000fc400078e0000 */
[----:B------:R-:W-:Y:S01]  /*b7150*/  IMAD.MOV.U32 R25, RZ, RZ, R2 ;  /* 0x000000ffff197224 */ /* 0x000fe200078e0002 */
[----:B------:R-:W2:Y:S04]  /*b7160*/  LDL.LU R0, [R1+0xb284] ;  /* 0x00b2840001007983 */ /* 0x000ea80000300800 */
        /* <DEDUP_REMOVED lines=12> */
[----:B------:R0:W-:Y:S02]  /*b7230*/  STL.64 [R1+0xb188], R24 ;  /* 0x00b1881801007387 */ /* 0x0001e40000100a00 */
[----:B0-----:R-:W-:-:S02]  /*b7240*/  IMAD.MOV.U32 R24, RZ, RZ, R2 ;  /* 0x000000ffff187224 */ /* 0x001fc400078e0002 */
        /* <DEDUP_REMOVED lines=25> */
[----:B--2---:R-:W-:Y:S04]  /*b73e0*/  STL.64 [R1+0xb1c8], R26 ;  /* 0x00b1c81a01007387 */ /* 0x004fe80000100a00 */
[----:B------:R0:W-:Y:S04]  /*b73f0*/  STL.64 [R1+0xb1c0], R24 ;  /* 0x00b1c01801007387 */ /* 0x0001e80000100a00 */
[----:B0-----:R-:W2:Y:S04]  /*b7400*/  LDL.LU R24, [R1+0x100] ;  /* 0x0001000001187983 */ /* 0x001ea80000300800 */
[----:B------:R-:W2:Y:S04]  /*b7410*/  LDL.LU R25, [R1+0x104] ;  /* 0x0001040001197983 */ /* 0x000ea80000300800 */
[----:B--2---:R3:W-:Y:S02]  /*b7420*/  STL.64 [R1+0xb1e0], R24 ;  /* 0x00b1e01801007387 */ /* 0x0047e40000100a00 */
[----:B---3--:R-:W-:-:S02]  /*b7430*/  IMAD.MOV.U32 R24, RZ, RZ, R3 ;  /* 0x000000ffff187224 */ /* 0x008fc400078e0003 */
[----:B------:R-:W-:Y:S01]  /*b7440*/  IMAD.MOV.U32 R25, RZ, RZ, R28 ;  /* 0x000000ffff197224 */ /* 0x000fe200078e001c */
        /* <DEDUP_REMOVED lines=8> */
[----:B------:R-:W2:Y:S04]  /*b74d0*/  LDL.LU R7, [R1+0x2dc] ;  /* 0x0002dc0001077983 */ /* 0x000ea80000300800 */
[----:B------:R-:W2:Y:S04]  /*b74e0*/  LDL.LU R24, [R1+0x120] ;  /* 0x0001200001187983 */ /* 0x000ea80000300800 */
[----:B------:R-:W2:Y:S04]  /*b74f0*/  LDL.LU R25, [R1+0x124] ;  /* 0x0001240001197983 */ /* 0x000ea80000300800 */
        /* <DEDUP_REMOVED lines=12> */
[----:B------:R-:W2:Y:S04]  /*b75c0*/  LDL.LU R16, [R1+0x140] ;  /* 0x0001400001107983 */ /* 0x000ea80000300800 */
[----:B------:R-:W2:Y:S04]  /*b75d0*/  LDL.LU R17, [R1+0x144] ;  /* 0x0001440001117983 */ /* 0x000ea80000300800 */
[----:B--2---:R1:W-:Y:S04]  /*b75e0*/  STL.64 [R1+0xb238], R16 ;  /* 0x00b2381001007387 */ /* 0x0043e80000100a00 */
[----:B0-----:R-:W2:Y:S04]  /*b75f0*/  LDL.LU R24, [R1+0x340] ;  /* 0x0003400001187983 */ /* 0x001ea80000300800 */
[----:B------:R-:W2:Y:S04]  /*b7600*/  LDL.LU R25, [R1+0x344] ;  /* 0x0003440001197983 */ /* 0x000ea80000300800 */
[----:B------:R-:W2:Y:S04]  /*b7610*/  LDL.LU R26, [R1+0x348] ;  /* 0x00034800011a7983 */ /* 0x000ea80000300800 */
[----:B------:R-:W2:Y:S01]  /*b7620*/  LDL.LU R27, [R1+0x34c] ;  /* 0x00034c00011b7983 */ /* 0x000ea20000300800 */
[----:B-1----:R-:W-:-:S02]  /*b7630*/  IMAD.MOV.U32 R16, RZ, RZ, R3 ;  /* 0x000000ffff107224 */ /* 0x002fc400078e0003 */
[----:B----4-:R-:W-:Y:S01]  /*b7640*/  IMAD.MOV.U32 R17, RZ, RZ, R28 ;  /* 0x000000ffff117224 */ /* 0x010fe200078e001c */
[----:B--2---:R-:W-:Y:S04]  /*b7650*/  STL.64 [R1+0xb248], R26 ;  /* 0x00b2481a01007387 */ /* 0x004fe80000100a00 */
[----:B------:R0:W-:Y:S04]  /*b7660*/  STL.64 [R1+0xb240], R24 ;  /* 0x00b2401801007387 */ /* 0x0001e80000100a00 */
[----:B------:R-:W2:Y:S04]  /*b7670*/  LDL.LU R3, [R1+0xb254] ;  /* 0x00b2540001037983 */ /* 0x000ea80000300800 */
[----:B------:R-:W4:Y:S04]  /*b7680*/  LDL.LU R28, [R1+0xb250] ;  /* 0x00b25000011c7983 */ /* 0x000f280000300800 */
        /* <DEDUP_REMOVED lines=33> */
[----:B------:R-:W2:Y:S04]  /*b78a0*/  LDL.LU R8, [R1+0x1e0] ;  /* 0x0001e00001087983 */ /* 0x000ea80000300800 */
[----:B------:R-:W2:Y:S04]  /*b78b0*/  LDL.LU R9, [R1+0x1e4] ;  /* 0x0001e40001097983 */ /* 0x000ea80000300800 */
[----:B------:R-:W2:Y:S04]  /*b78c0*/  LDL.LU R10, [R1+0x1e8] ;  /* 0x0001e800010a7983 */ /* 0x000ea80000300800 */
[----:B------:R-:W2:Y:S04]  /*b78d0*/  LDL.LU R11, [R1+0x1ec] ;  /* 0x0001ec00010b7983 */ /* 0x000ea80000300800 */
        /* <DEDUP_REMOVED lines=9> */
[----:B------:R-:W-:Y:S04]  /*b7970*/  STL.64 [R1+0x348], R18 ;  /* 0x0003481201007387 */ /* 0x000fe80000100a00 */
[----:B------:R-:W0:Y:S04]  /*b7980*/  LDSM.16.MT88.4 R16, [R29+UR5+0x23000] ;  /* 0x023000051d10783b */ /* 0x000e280008004200 */
[----:B0-----:R-:W-:Y:S04]  /*b7990*/  STL.64 [R1+0xb020], R18 ;  /* 0x00b0201201007387 */ /* 0x001fe80000100a00 */
[----:B------:R0:W-:Y:S02]  /*b79a0*/  STL.64 [R1+0xb018], R16 ;  /* 0x00b0181001007387 */ /* 0x0001e40000100a00 */
[----:B0-----:R-:W-:-:S02]  /*b79b0*/  IMAD.MOV.U32 R16, RZ, RZ, R0 ;  /* 0x000000ffff107224 */ /* 0x001fc400078e0000 */
[----:B------:R-:W-:Y:S01]  /*b79c0*/  IMAD.MOV.U32 R17, RZ, RZ, R2 ;  /* 0x000000ffff117224 */ /* 0x000fe200078e0002 */
[----:B------:R-:W3:Y:S04]  /*b79d0*/  LDL.LU R0, [R1+0xb22c] ;  /* 0x00b22c0001007983 */ /* 0x000ee80000300800 */
[----:B------:R-:W3:Y:S01]  /*b79e0*/  LDL.LU R2, [R1+0xb228] ;  /* 0x00b2280001027983 */ /* 0x000ee20000300800 */
        /* <DEDUP_REMOVED lines=25> */
[----:B--2---:R-:W-:Y:S02]  /*b7b80*/  HMMA.16816.F32.BF16 R16, R20, R16, R24 ;  /* 0x000000101410723c */ /* 0x004fe40000041818 */
[----:B------:R-:W2:-:S15]  /*b7b90*/  LDL.LU.64 R24, [R1+0xb1b8] ;  /* 0x00b1b80001187983 */ /* 0x000e9e0000300a00 */
[----:B------:R-:W-:Y:S02]  /*b7ba0*/  NOP ;  /* 0x0000000000007918 */ /* 0x000fe40000000000 */
        /* <DEDUP_REMOVED lines=94> */
[----:B------:R-:W3:Y:S04]  /*b8190*/  LDL.LU.64 R6, [R1+0xb060] ;  /* 0x00b0600001067983 */ /* 0x000ee80000300a00 */
[----:B------:R-:W2:-:S12]  /*b81a0*/  LDL.LU.64 R4, [R1+0xb058] ;  /* 0x00b0580001047983 */ /* 0x000e980000300a00 */
        /* <DEDUP_REMOVED lines=15> */
[----:B------:R-:W2:Y:S04]  /*b82a0*/  LDL.LU.64 R8, [R1+0xb028] ;  /* 0x00b0280001087983 */ /* 0x000ea80000300a00 */
[----:B------:R0:W-:Y:S04]  /*b82b0*/  STL.64 [R1+0xaff8], R14 ;  /* 0x00aff80e01007387 */ /* 0x0001e80000100a00 */
[----:B------:R-:W2:Y:S04]  /*b82c0*/  LDL.LU R12, [R1+0x1d0] ;  /* 0x0001d000010c7983 */ /* 0x000ea80000300800 */
[----:B------:R-:W2:Y:S01]  /*b82d0*/  LDL.LU R13, [R1+0x1d4] ;  /* 0x0001d400010d7983 */ /* 0x000ea20000300800 */
[----:B0-----:R-:W-:-:S02]  /*b82e0*/  IMAD.MOV.U32 R14, RZ, RZ, R2 ;  /* 0x000000ffff0e7224 */ /* 0x001fc400078e0002 */
[----:B------:R-:W-:-:S07]  /*b82f0*/  IMAD.MOV.U32 R15, RZ, RZ, R0 ;  /* 0x000000ffff0f7224 */ /* 0x000fce00078e0000 */
[C---:B--2---:R-:W-:Y:S08]  /*b8300*/  HMMA.16816.F32.BF16 R12, R20.reuse, R8, R12 ;  /* 0x00000008140c723c */ /* 0x044ff0000004180c */
[----:B------:R-:W-:Y:S11]  /*b8310*/  HMMA.16816.F32.BF16 R20, R20, R4, R16 ;  /* 0x000000041414723c */ /* 0x000ff60000041810 */
[----:B------:R-:W-:-:S02]  /*b8320*/  IMAD.MOV.U32 R24, RZ, RZ, R12 ;  /* 0x000000ffff187224 */ /* 0x000fc400078e000c */
[----:B------:R-:W-:Y:S02]  /*b8330*/  IMAD.MOV.U32 R25, RZ, RZ, R13 ;  /* 0x000000ffff197224 */ /* 0x000fe400078e000d */
[----:B------:R-:W-:Y:S02]  /*b8340*/  IMAD.MOV.U32 R0, RZ, RZ, R15 ;  /* 0x000000ffff007224 */ /* 0x000fe400078e000f */
[----:B------:R-:W-:Y:S02]  /*b8350*/  IMAD.MOV.U32 R2, RZ, RZ, R14 ;  /* 0x000000ffff027224 */ /* 0x000fe400078e000e */
[----:B------:R-:W2:Y:S04]  /*b8360*/  LDL.64 R14, [R1+0x1a8] ;  /* 0x0001a800010e7983 */ /* 0x000ea80000100a00 */
[----:B------:R4:W-:Y:S04]  /*b8370*/  STL.64 [R1+0xae00], R26 ;  /* 0x00ae001a01007387 */ /* 0x0009e80000100a00 */
[----:B------:R-:W-:Y:S04]  /*b8380*/  STL.64 [R1+0xadf8], R24 ;  /* 0x00adf81801007387 */ /* 0x000fe80000100a00 */
[----:B------:R-:W-:Y:S04]  /*b8390*/  STL [R1+0x9dd0], R0 ;  /* 0x009dd00001007387 */ /* 0x000fe80000100800 */
[----:B------:R-:W-:Y:S04]  /*b83a0*/  STL [R1+0x9dcc], R2 ;  /* 0x009dcc0201007387 */ /* 0x000fe80000100800 */
[----:B------:R-:W2:Y:S04]  /*b83b0*/  LDL.LU.64 R18, [R1+0xb020] ;  /* 0x00b0200001127983 */ /* 0x000ea80000300a00 */
[----:B------:R-:W2:Y:S04]  /*b83c0*/  LDL.LU.64 R16, [R1+0xb018] ;  /* 0x00b0180001107983 */ /* 0x000ea80000300a00 */
[----:B------:R-:W-:Y:S01]  /*b83d0*/  STL.64 [R1+0x1c0], R20 ;  /* 0x0001c01401007387 */ /* 0x000fe20000100a00 */
[----:B----4-:R-:W-:-:S02]  /*b83e0*/  IMAD.MOV.U32 R26, RZ, RZ, R28 ;  /* 0x000000ffff1a7224 */ /* 0x010fc400078e001c */
[----:B------:R-:W-:Y:S02]  /*b83f0*/  IMAD.MOV.U32 R27, RZ, RZ, R3 ;  /* 0x000000ffff1b7224 */ /* 0x000fe400078e0003 */
[----:B------:R-:W-:Y:S02]  /*b8400*/  IMAD.MOV.U32 R28, RZ, RZ, R22 ;  /* 0x000000ffff1c7224 */ /* 0x000fe400078e0016 */
[----:B------:R-:W-:Y:S02]  /*b8410*/  IMAD.MOV.U32 R3, RZ, RZ, R23 ;  /* 0x000000ffff037224 */ /* 0x000fe400078e0017 */
[----:B------:R-:W0:Y:S04]  /*b8420*/  LDSM.16.MT88.4 R20, [R29+UR5+0x23080] ;  /* 0x023080051d14783b */ /* 0x000e280008004200 */
[----:B------:R-:W-:Y:S04]  /*b8430*/  STL [R1+0x9dd8], R3 ;  /* 0x009dd80301007387 */ /* 0x000fe80000100800 */
[----:B------:R-:W-:Y:S04]  /*b8440*/  STL [R1+0x9dd4], R28 ;  /* 0x009dd41c01007387 */ /* 0x000fe80000100800 */
[----:B0-----:R-:W-:Y:S04]  /*b8450*/  STL.64 [R1+0xadc8], R22 ;  /* 0x00adc81601007387 */ /* 0x001fe80000100a00 */
[----:B------:R0:W-:Y:S04]  /*b8460*/  STL.64 [R1+0xadc0], R20 ;  /* 0x00adc01401007387 */ /* 0x0001e80000100a00 */
[----:B0-----:R-:W2:Y:S04]  /*b8470*/  LDL.LU R20, [R1+0x11b0] ;  /* 0x0011b00001147983 */ /* 0x001ea80000300800 */
[----:B------:R-:W2:Y:S04]  /*b8480*/  LDL.LU R21, [R1+0x11b4] ;  /* 0x0011b40001157983 */ /* 0x000ea80000300800 */
[----:B------:R-:W2:Y:S04]  /*b8490*/  LDL.LU R22, [R1+0x11b8] ;  /* 0x0011b80001167983 */ /* 0x000ea80000300800 */
[----:B------:R-:W2:Y:S02]  /*b84a0*/  LDL.LU R23, [R1+0x11bc] ;  /* 0x0011bc0001177983 */ /* 0x000ea40000300800 */
[----:B--2---:R-:W-:-:S15]  /*b84b0*/  HMMA.16816.F32.BF16 R24, R16, R26, R20 ;  /* 0x0000001a1018723c */ /* 0x004fde0000041814 */
[----:B------:R-:W-:-:S04]  /*b84c0*/  NOP ;  /* 0x0000000000007918 */ /* 0x000fc80000000000 */
[----:B------:R-:W-:Y:S01]  /*b84d0*/  IMAD.MOV.U32 R9, RZ, RZ, R26 ;  /* 0x000000ffff097224 */ /* 0x000fe200078e001a */
[----:B------:R-:W-:Y:S01]  /*b84e0*/  STL.64 [R1+0x11b0], R24 ;  /* 0x0011b01801007387 */ /* 0x000fe20000100a00 */
[----:B------:R-:W-:-:S03]  /*b84f0*/  IMAD.MOV.U32 R8, RZ, RZ, R27 ;  /* 0x000000ffff087224 */ /* 0x000fc600078e001b */
[----:B------:R-:W2:Y:S04]  /*b8500*/  LDL R26, [R1+0x108] ;  /* 0x00010800011a7983 */ /* 0x000ea80000100800 */
[----:B------:R-:W2:Y:S01]  /*b8510*/  LDL R27, [R1+0x10c] ;  /* 0x00010c00011b7983 */ /* 0x000ea20000100800 */
[----:B---3--:R-:W-:Y:S02]  /*b8520*/  IMAD.MOV.U32 R20, RZ, RZ, R7 ;  /* 0x000000ffff147224 */ /* 0x008fe400078e0007 */
[----:B------:R-:W-:Y:S02]  /*b8530*/  IMAD.MOV.U32 R21, RZ, RZ, R6 ;  /* 0x000000ffff157224 */ /* 0x000fe400078e0006 */
[----:B------:R-:W-:Y:S02]  /*b8540*/  IMAD.MOV.U32 R22, RZ, RZ, R10 ;  /* 0x000000ffff167224 */ /* 0x000fe400078e000a */
[----:B------:R-:W-:Y:S01]  /*b8550*/  IMAD.MOV.U32 R23, RZ, RZ, R11 ;  /* 0x000000ffff177224 */ /* 0x000fe200078e000b */
[----:B--2---:R0:W-:Y:S04]  /*b8560*/  STL.64 [R1+0xaf50], R26 ;  /* 0x00af501a01007387 */ /* 0x0041e80000100a00 */
[----:B0-----:R-:W2:Y:S04]  /*b8570*/  LDL R26, [R1+0x198] ;  /* 0x00019800011a7983 */ /* 0x001ea80000100800 */
[----:B------:R-:W2:Y:S04]  /*b8580*/  LDL R27, [R1+0x19c] ;  /* 0x00019c00011b7983 */ /* 0x000ea80000100800 */
[----:B------:R-:W3:Y:S04]  /*b8590*/  LDL.LU R7, [R1+0xb014] ;  /* 0x00b0140001077983 */ /* 0x000ee80000300800 */
[----:B------:R-:W4:Y:S04]  /*b85a0*/  LDL.LU R6, [R1+0xb010] ;  /* 0x00b0100001067983 */ /* 0x000f280000300800 */
        /* <DEDUP_REMOVED lines=8> */
[----:B------:R-:W-:Y:S04]  /*b8630*/  STL [R1+0x9b74], R8 ;  /* 0x009b740801007387 */ /* 0x000fe80000100800 */
[----:B------:R4:W-:Y:S02]  /*b8640*/  STL [R1+0x9b70], R9 ;  /* 0x009b700901007387 */ /* 0x0009e40000100800 */
[----:B----4-:R-:W-:-:S02]  /*b8650*/  IMAD.MOV.U32 R9, RZ, RZ, R6 ;  /* 0x000000ffff097224 */ /* 0x010fc400078e0006 */
[----:B--2---:R3:W-:Y:S04]  /*b8660*/  STL.64 [R1+0xafb0], R10 ;  /* 0x00afb00a01007387 */ /* 0x0047e80000100a00 */
[----:B------:R-:W2:Y:S04]  /*b8670*/  LDL.LU R8, [R1+0x11a0] ;  /* 0x0011a00001087983 */ /* 0x000ea80000300800 */
[----:B------:R-:W4:Y:S01]  /*b8680*/  LDL.LU R6, [R1+0xb004] ;  /* 0x00b0040001067983 */ /* 0x000f220000300800 */
[----:B---3--:R-:W-:-:S03]  /*b8690*/  IMAD.MOV.U32 R10, RZ, RZ, R7 ;  /* 0x000000ffff0a7224 */ /* 0x008fc600078e0007 */
[----:B------:R-:W4:Y:S04]  /*b86a0*/  LDL.LU R7, [R1+0xb000] ;  /* 0x00b0000001077983 */ /* 0x000f280000300800 */
[----:B------:R-:W2:Y:S01]  /*b86b0*/  LDL.LU R11, [R1+0x11ac] ;  /* 0x0011ac00010b7983 */ /* 0x000ea20000300800 */
[----:B------:R-:W-:Y:S02]  /*b86c0*/  IMAD.MOV.U32 R28, RZ, RZ, R14 ;  /* 0x000000ffff1c7224 */ /* 0x000fe400078e000e */
[----:B------:R-:W-:Y:S01]  /*b86d0*/  IMAD.MOV.U32 R3, RZ, RZ, R15 ;  /* 0x000000ffff037224 */ /* 0x000fe200078e000f */
[----:B--2---:R-:W-:Y:S01]  /*b86e0*/  HMMA.16816.F32.BF16 R8, R16, R14, R8 ;  /* 0x0000000e1008723c */ /* 0x004fe20000041808 */
[----:B------:R-:W2:-:S15]  /*b86f0*/  LDL.LU.64 R14, [R1+0xaff8] ;  /* 0x00aff800010e7983 */ /* 0x000e9e0000300a00 */
[----:B------:R-:W-:-:S03]  /*b8700*/  NOP ;  /* 0x0000000000007918 */ /* 0x000fc60000000000 */
[----:B------:R-:W-:Y:S02]  /*b8710*/  IMAD.MOV.U32 R4, RZ, RZ, R11 ;  /* 0x000000ffff047224 */ /* 0x000fe400078e000b */
[----:B------:R-:W-:Y:S01]  /*b8720*/  IMAD.MOV.U32 R5, RZ, RZ, R10 ;  /* 0x000000ffff057224 */ /* 0x000fe200078e000a */
[----:B------:R-:W-:Y:S04]  /*b8730*/  STL.64 [R1+0x11a0], R8 ;  /* 0x0011a00801007387 */ /* 0x000fe80000100a00 */
[----:B------:R-:W-:Y:S04]  /*b8740*/  STL [R1+0x9b6c], R4 ;  /* 0x009b6c0401007387 */ /* 0x000fe80000100800 */
[----:B------:R-:W-:Y:S04]  /*b8750*/  STL [R1+0x9b68], R5 ;  /* 0x009b680501007387 */ /* 0x000fe80000100800 */
[----:B----4-:R0:W-:Y:S02]  /*b8760*/  STL.64 [R1+0xafb8], R6 ;  /* 0x00afb80601007387 */ /* 0x0101e40000100a00 */
[----:B0-----:R-:W-:Y:S02]  /*b8770*/  HMMA.16816.F32.BF16 R4, R16, R26, R20 ;  /* 0x0000001a1004723c */ /* 0x001fe40000041814 */
[----:B------:R-:W3:-:S15]  /*b8780*/  LDL R22, [R1+0x138] ;  /* 0x0001380001167983 */ /* 0x000ede0000100800 */
[----:B------:R-:W-:Y:S02]  /*b8790*/  NOP ;  /* 0x0000000000007918 */ /* 0x000fe40000000000 */
[----:B------:R-:W-:Y:S04]  /*b87a0*/  STL.64 [R1+0x1190], R4 ;  /* 0x0011900401007387 */ /* 0x000fe80000100a00 */
[----:B------:R-:W-:Y:S04]  /*b87b0*/  STL.64 [R1+0x1198], R6 ;  /* 0x0011980601007387 */ /* 0x000fe80000100a00 */
[----:B------:R-:W3:Y:S04]  /*b87c0*/  LDL R23, [R1+0x13c] ;  /* 0x00013c0001177983 */ /* 0x000ee80000100800 */
[----:B---3--:R0:W-:Y:S04]  /*b87d0*/  STL.64 [R1+0xaf78], R22 ;  /* 0x00af781601007387 */ /* 0x0081e80000100a00 */
[----:B------:R-:W3:Y:S04]  /*b87e0*/  LDL.LU R24, [R1+0x1120] ;  /* 0x0011200001187983 */ /* 0x000ee80000300800 */
[----:B------:R-:W3:Y:S04]  /*b87f0*/  LDL.LU R25, [R1+0x1124] ;  /* 0x0011240001197983 */ /* 0x000ee80000300800 */
[----:B------:R-:W4:Y:S04]  /*b8800*/  LDL.LU R26, [R1+0x1128] ;  /* 0x00112800011a7983 */ /* 0x000f280000300800 */
[----:B------:R-:W4:Y:S04]  /*b8810*/  LDL.LU R27, [R1+0x112c] ;  /* 0x00112c00011b7983 */ /* 0x000f280000300800 */
[----:B0-----:R-:W2:Y:S04]  /*b8820*/  LDL R22, [R1+0x148] ;  /* 0x0001480001167983 */ /* 0x001ea80000100800 */
[----:B------:R-:W2:Y:S04]  /*b8830*/  LDL R23, [R1+0x14c] ;  /* 0x00014c0001177983 */ /* 0x000ea80000100800 */
[----:B------:R-:W2:Y:S04]  /*b8840*/  LDL.LU R8, [R1+0x1160] ;  /* 0x0011600001087983 */ /* 0x000ea80000300800 */
[----:B------:R-:W2:Y:S04]  /*b8850*/  LDL.LU R9, [R1+0x1164] ;  /* 0x0011640001097983 */ /* 0x000ea80000300800 */
[----:B------:R-:W2:Y:S04]  /*b8860*/  LDL.LU R10, [R1+0x1168] ;  /* 0x00116800010a7983 */ /* 0x000ea80000300800 */
[----:B------:R-:W2:Y:S04]  /*b8870*/  LDL.LU R11, [R1+0x116c] ;  /* 0x00116c00010b7983 */ /* 0x000ea80000300800 */
[----:B--2---:R-:W-:Y:S04]  /*b8880*/  STL.64 [R1+0xafc8], R10 ;  /* 0x00afc80a01007387 */ /* 0x004fe80000100a00 */
[----:B------:R-:W-:Y:S04]  /*b8890*/  STL.64 [R1+0xafc0], R8 ;  /* 0x00afc00801007387 */ /* 0x000fe80000100a00 */
[----:B------:R-:W2:Y:S04]  /*b88a0*/  LDL R6, [R1+0x178] ;  /* 0x0001780001067983 */ /* 0x000ea80000100800 */
[----:B------:R-:W2:Y:S04]  /*b88b0*/  LDL R7, [R1+0x17c] ;  /* 0x00017c0001077983 */ /* 0x000ea80000100800 */
[----:B--2---:R0:W-:Y:S04]  /*b88c0*/  STL.64 [R1+0xafd0], R6 ;  /* 0x00afd00601007387 */ /* 0x0041e80000100a00 */
        /* <DEDUP_REMOVED lines=8> */
[----:B--2---:R0:W-:Y:S04]  /*b8950*/  STL.64 [R1+0xafe0], R10 ;  /* 0x00afe00a01007387 */ /* 0x0041e80000100a00 */
[----:B------:R-:W-:Y:S04]  /*b8960*/  STL.64 [R1+0xafd8], R8 ;  /* 0x00afd80801007387 */ /* 0x000fe80000100a00 */
[----:B0-----:R-:W2:Y:S04]  /*b8970*/  LDL.64 R10, [R1+0x188] ;  /* 0x00018800010a7983 */ /* 0x001ea80000100a00 */
[----:B------:R-:W-:Y:S04]  /*b8980*/  STL.64 [R1+0xaf90], R22 ;  /* 0x00af901601007387 */ /* 0x000fe80000100a00 */
[----:B----4-:R0:W-:Y:S04]  /*b8990*/  STL.64 [R1+0xaf70], R26 ;  /* 0x00af701a01007387 */ /* 0x0101e80000100a00 */
[----:B---3--:R1:W-:Y:S01]  /*b89a0*/  STL.64 [R1+0xaf68], R24 ;  /* 0x00af681801007387 */ /* 0x0083e20000100a00 */
[----:B0-----:R-:W-:-:S03]  /*b89b0*/  IMAD.MOV.U32 R26, RZ, RZ, R15 ;  /* 0x000000ffff1a7224 */ /* 0x001fc600078e000f */
[----:B-1----:R-:W3:Y:S04]  /*b89c0*/  LDL.LU R24, [R1+0x1130] ;  /* 0x0011300001187983 */ /* 0x002ee80000300800 */
[----:B------:R-:W3:Y:S04]  /*b89d0*/  LDL.LU R25, [R1+0x1134] ;  /* 0x0011340001197983 */ /* 0x000ee80000300800 */
[----:B------:R-:W4:Y:S01]  /*b89e0*/  LDL.LU R15, [R1+0xaff0] ;  /* 0x00aff000010f7983 */ /* 0x000f220000300800 */
[----:B------:R-:W-:-:S03]  /*b89f0*/  IMAD.MOV.U32 R27, RZ, RZ, R14 ;  /* 0x000000ffff1b7224 */ /* 0x000fc600078e000e */
[----:B------:R-:W2:Y:S04]  /*b8a00*/  LDL.LU R14, [R1+0xafec] ;  /* 0x00afec00010e7983 */ /* 0x000ea80000300800 */
[----:B------:R-:W2:Y:S04]  /*b8a10*/  LDL R22, [R1+0x158] ;  /* 0x0001580001167983 */ /* 0x000ea80000100800 */
[----:B------:R-:W2:Y:S04]  /*b8a20*/  LDL R23, [R1+0x15c] ;  /* 0x00015c0001177983 */ /* 0x000ea80000100800 */
[----:B--2---:R0:W-:Y:S04]  /*b8a30*/  STL.64 [R1+0xafa8], R22 ;  /* 0x00afa81601007387 */ /* 0x0041e80000100a00 */
[----:B0-----:R-:W2:Y:S04]  /*b8a40*/  LDL R22, [R1+0x168] ;  /* 0x0001680001167983 */ /* 0x001ea80000100800 */
[----:B------:R-:W2:Y:S04]  /*b8a50*/  LDL R23, [R1+0x16c] ;  /* 0x00016c0001177983 */ /* 0x000ea80000100800 */
[----:B------:R-:W-:Y:S04]  /*b8a60*/  STL.64 [R1+0xaf88], R26 ;  /* 0x00af881a01007387 */ /* 0x000fe80000100a00 */
[----:B---3--:R0:W-:Y:S04]  /*b8a70*/  STL.64 [R1+0xaf80], R24 ;  /* 0x00af801801007387 */ /* 0x0081e80000100a00 */
[----:B0-----:R-:W3:Y:S04]  /*b8a80*/  LDL.LU R24, [R1+0x1140] ;  /* 0x0011400001187983 */ /* 0x001ee80000300800 */
[----:B------:R-:W3:Y:S04]  /*b8a90*/  LDL.LU R25, [R1+0x1144] ;  /* 0x0011440001197983 */ /* 0x000ee80000300800 */
[----:B------:R-:W2:Y:S04]  /*b8aa0*/  LDL.LU R26, [R1+0x1148] ;  /* 0x00114800011a7983 */ /* 0x000ea80000300800 */
[----:B------:R-:W2:Y:S01]  /*b8ab0*/  LDL.LU R27, [R1+0x114c] ;  /* 0x00114c00011b7983 */ /* 0x000ea20000300800 */
[----:B------:R-:W-:Y:S01]  /*b8ac0*/  HMMA.16816.F32.BF16 R4, R16, R10, R4 ;  /* 0x0000000a1004723c */ /* 0x000fe20000041804 */
[----:B------:R-:W-:-:S15]  /*b8ad0*/  IMAD.MOV.U32 R29, RZ, RZ, R11 ;  /* 0x000000ffff1d7224 */ /* 0x000fde00078e000b */
[----:B------:R-:W-:-:S03]  /*b8ae0*/  NOP ;  /* 0x0000000000007918 */ /* 0x000fc60000000000 */
[----:B------:R-:W-:Y:S02]  /*b8af0*/  IMAD.MOV.U32 R13, RZ, RZ, R6 ;  /* 0x000000ffff0d7224 */ /* 0x000fe400078e0006 */
[----:B------:R-:W-:Y:S01]  /*b8b00*/  IMAD.MOV.U32 R12, RZ, RZ, R7 ;  /* 0x000000ffff0c7224 */ /* 0x000fe200078e0007 */
[----:B--2---:R0:W-:Y:S04]  /*b8b10*/  STL.64 [R1+0xafa0], R26 ;  /* 0x00afa01a01007387 */ /* 0x0041e80000100a00 */
[----:B---3--:R1:W-:Y:S01]  /*b8b20*/  STL.64 [R1+0xaf98], R24 ;  /* 0x00af981801007387 */ /* 0x0083e20000100a00 */
[----:B0-----:R-:W-:-:S03]  /*b8b30*/  IMAD.MOV.U32 R26, RZ, RZ, R14 ;  /* 0x000000ffff1a7224 */ /* 0x001fc600078e000e */
[----:B-1----:R-:W2:Y:S04]  /*b8b40*/  LDL.LU R24, [R1+0x1150] ;  /* 0x0011500001187983 */ /* 0x002ea80000300800 */
[----:B------:R-:W2:Y:S01]  /*b8b50*/  LDL.LU R25, [R1+0x1154] ;  /* 0x0011540001197983 */ /* 0x000ea20000300800 */
[----:B----4-:R-:W-:-:S03]  /*b8b60*/  IMAD.MOV.U32 R27, RZ, RZ, R15 ;  /* 0x000000ffff1b7224 */ /* 0x010fc600078e000f */
[----:B------:R-:W3:Y:S01]  /*b8b70*/  LDL.LU R14, [R1+0xafe8] ;  /* 0x00afe800010e7983 */ /* 0x000ee20000300800 */
[----:B------:R-:W-:-:S03]  /*b8b80*/  IMAD.MOV.U32 R15, RZ, RZ, R10 ;  /* 0x000000ffff0f7224 */ /* 0x000fc600078e000a */
[----:B------:R-:W4:Y:S04]  /*b8b90*/  LDL.LU.64 R10, [R1+0xafe0] ;  /* 0x00afe000010a7983 */ /* 0x000f280000300a00 */
[----:B------:R-:W4:Y:S04]  /*b8ba0*/  LDL.LU.64 R8, [R1+0xafd8] ;  /* 0x00afd80001087983 */ /* 0x000f280000300a00 */
[----:B------:R4:W-:Y:S04]  /*b8bb0*/  STL.64 [R1+0x1180], R4 ;  /* 0x0011800401007387 */ /* 0x0009e80000100a00 */
[----:B------:R-:W4:Y:S04]  /*b8bc0*/  LDL.LU.64 R6, [R1+0xafd0] ;  /* 0x00afd00001067983 */ /* 0x000f280000300a00 */
[----:B------:R-:W-:Y:S04]  /*b8bd0*/  STL [R1+0x9efc], R12 ;  /* 0x009efc0c01007387 */ /* 0x000fe80000100800 */
[----:B------:R-:W-:Y:S04]  /*b8be0*/  STL [R1+0x9ef8], R13 ;  /* 0x009ef80d01007387 */ /* 0x000fe80000100800 */
[----:B---3--:R0:W-:Y:S01]  /*b8bf0*/  STL.64 [R1+0xadf0], R14 ;  /* 0x00adf00e01007387 */ /* 0x0081e20000100a00 */
[C---:B----4-:R-:W-:Y:S03]  /*b8c00*/  HMMA.16816.F32.BF16 R4, R16.reuse, R6, R8 ;  /* 0x000000061004723c */ /* 0x050fe60000041808 */
[----:B0-----:R-:W3:Y:S04]  /*b8c10*/  LDL R14, [R1+0x118] ;  /* 0x00011800010e7983 */ /* 0x001ee80000100800 */
[----:B------:R-:W3:Y:S04]  /*b8c20*/  LDL R15, [R1+0x11c] ;  /* 0x00011c00010f7983 */ /* 0x000ee80000100800 */
[----:B------:R-:W4:Y:S04]  /*b8c30*/  LDL.LU.64 R10, [R1+0xafc8] ;  /* 0x00afc800010a7983 */ /* 0x000f280000300a00 */
[----:B------:R-:W4:Y:S04]  /*b8c40*/  LDL.LU.64 R8, [R1+0xafc0] ;  /* 0x00afc00001087983 */ /* 0x000f280000300a00 */
[----:B------:R-:W-:Y:S04]  /*b8c50*/  STL.64 [R1+0x1170], R4 ;  /* 0x0011700401007387 */ /* 0x000fe80000100a00 */
[----:B------:R0:W-:Y:S04]  /*b8c60*/  STL.64 [R1+0x1178], R6 ;  /* 0x0011780601007387 */ /* 0x0001e80000100a00 */
[----:B0-----:R-:W2:Y:S01]  /*b8c70*/  LDL.LU.64 R6, [R1+0xafb8] ;  /* 0x00afb80001067983 */ /* 0x001ea20000300a00 */
[----:B----4-:R-:W-:Y:S03]  /*b8c80*/  HMMA.16816.F32.BF16 R20, R16, R22, R8 ;  /* 0x000000161014723c */ /* 0x010fe60000041808 */
[----:B------:R-:W4:-:S15]  /*b8c90*/  LDL.LU.64 R10, [R1+0xafb0] ;  /* 0x00afb000010a7983 */ /* 0x000f1e0000300a00 */
[----:B------:R-:W-:Y:S01]  /*b8ca0*/  NOP ;  /* 0x0000000000007918 */ /* 0x000fe20000000000 */
[----:B------:R-:W-:Y:S02]  /*b8cb0*/  IMAD.MOV.U32 R4, RZ, RZ, R22 ;  /* 0x000000ffff047224 */ /* 0x000fe400078e0016 */
[----:B------:R-:W-:Y:S02]  /*b8cc0*/  IMAD.MOV.U32 R5, RZ, RZ, R23 ;  /* 0x000000ffff057224 */ /* 0x000fe400078e0017 */
[----:B------:R-:W2:Y:S01]  /*b8cd0*/  LDL.LU.64 R22, [R1+0xafa8] ;  /* 0x00afa80001167983 */ /* 0x000ea20000300a00 */
[----:B------:R-:W-:Y:S02]  /*b8ce0*/  IMAD.MOV.U32 R8, RZ, RZ, R20 ;  /* 0x000000ffff087224 */ /* 0x000fe400078e0014 */
[----:B------:R-:W-:Y:S01]  /*b8cf0*/  IMAD.MOV.U32 R9, RZ, RZ, R21 ;  /* 0x000000ffff097224 */ /* 0x000fe200078e0015 */
[----:B----4-:R-:W-:Y:S04]  /*b8d00*/  STL.64 [R1+0xade0], R10 ;  /* 0x00ade00a01007387 */ /* 0x010fe80000100a00 */
[----:B------:R0:W-:Y:S04]  /*b8d10*/  STL.64 [R1+0xadd8], R8 ;  /* 0x00add80801007387 */ /* 0x0001e80000100a00 */
[----:B0-----:R-:W3:Y:S04]  /*b8d20*/  LDL.LU R8, [R1+0x1110] ;  /* 0x0011100001087983 */ /* 0x001ee80000300800 */
[----:B------:R-:W3:Y:S04]  /*b8d30*/  LDL.LU R9, [R1+0x1114] ;  /* 0x0011140001097983 */ /* 0x000ee80000300800 */
[----:B------:R-:W3:Y:S04]  /*b8d40*/  LDL.LU R10, [R1+0x1118] ;  /* 0x00111800010a7983 */ /* 0x000ee80000300800 */
[----:B------:R-:W3:Y:S01]  /*b8d50*/  LDL.LU R11, [R1+0x111c] ;  /* 0x00111c00010b7983 */ /* 0x000ee20000300800 */
[C---:B--2---:R-:W-:Y:S03]  /*b8d60*/  HMMA.16816.F32.BF16 R20, R16.reuse, R22, R24 ;  /* 0x000000161014723c */ /* 0x044fe60000041818 */
[----:B------:R-:W-:Y:S04]  /*b8d70*/  STL [R1+0x9ed4], R5 ;  /* 0x009ed40501007387 */ /* 0x000fe80000100800 */
[----:B------:R-:W-:Y:S04]  /*b8d80*/  STL [R1+0x9ed0], R4 ;  /* 0x009ed00401007387 */ /* 0x000fe80000100800 */
[----:B------:R0:W-:Y:S04]  /*b8d90*/  STL.64 [R1+0xadd0], R6 ;  /* 0x00add00601007387 */ /* 0x0001e80000100a00 */
[----:B0-----:R-:W2:Y:S04]  /*b8da0*/  LDL R6, [R1+0x128] ;  /* 0x0001280001067983 */ /* 0x001ea80000100800 */
[----:B------:R-:W2:Y:S04]  /*b8db0*/  LDL R7, [R1+0x12c] ;  /* 0x00012c0001077983 */ /* 0x000ea80000100800 */
[----:B------:R-:W4:Y:S04]  /*b8dc0*/  LDL.LU.64 R26, [R1+0xafa0] ;  /* 0x00afa000011a7983 */ /* 0x000f280000300a00 */
[----:B------:R-:W4:Y:S04]  /*b8dd0*/  LDL.LU.64 R24, [R1+0xaf98] ;  /* 0x00af980001187983 */ /* 0x000f280000300a00 */
[----:B------:R-:W-:Y:S04]  /*b8de0*/  STL.64 [R1+0x1150], R20 ;  /* 0x0011501401007387 */ /* 0x000fe80000100a00 */
[----:B------:R0:W-:Y:S04]  /*b8df0*/  STL.64 [R1+0x1158], R22 ;  /* 0x0011581601007387 */ /* 0x0001e80000100a00 */
[----:B0-----:R-:W4:Y:S02]  /*b8e00*/  LDL.LU.64 R22, [R1+0xaf90] ;  /* 0x00af900001167983 */ /* 0x001f240000300a00 */
[----:B----4-:R-:W-:Y:S02]  /*b8e10*/  HMMA.16816.F32.BF16 R20, R16, R22, R24 ;  /* 0x000000161014723c */ /* 0x010fe40000041818 */
[----:B------:R-:W4:Y:S04]  /*b8e20*/  LDL.LU.64 R26, [R1+0xaf88] ;  /* 0x00af8800011a7983 */ /* 0x000f280000300a00 */
[----:B------:R-:W4:-:S13]  /*b8e30*/  LDL.LU.64 R24, [R1+0xaf80] ;  /* 0x00af800001187983 */ /* 0x000f1a0000300a00 */
[----:B------:R-:W-:Y:S04]  /*b8e40*/  STL.64 [R1+0x1140], R20 ;  /* 0x0011401401007387 */ /* 0x000fe80000100a00 */
[----:B------:R0:W-:Y:S04]  /*b8e50*/  STL.64 [R1+0x1148], R22 ;  /* 0x0011481601007387 */ /* 0x0001e80000100a00 */
[----:B0-----:R-:W4:Y:S02]  /*b8e60*/  LDL.LU.64 R22, [R1+0xaf78] ;  /* 0x00af780001167983 */ /* 0x001f240000300a00 */
[----:B----4-:R-:W-:Y:S02]  /*b8e70*/  HMMA.16816.F32.BF16 R20, R16, R22, R24 ;  /* 0x000000161014723c */ /* 0x010fe40000041818 */
[----:B------:R-:W2:Y:S04]  /*b8e80*/  LDL.LU.64 R26, [R1+0xaf70] ;  /* 0x00af7000011a7983 */ /* 0x000ea80000300a00 */
[----:B------:R-:W2:-:S13]  /*b8e90*/  LDL.LU.64 R24, [R1+0xaf68] ;  /* 0x00af680001187983 */ /* 0x000e9a0000300a00 */
        /* <DEDUP_REMOVED lines=8> */
[----:B------:R4:W-:Y:S01]  /*b8f20*/  STL.64 [R1+0x1128], R6 ;  /* 0x0011280601007387 */ /* 0x0009e20000100a00 */
[C---:B---3--:R-:W-:Y:S08]  /*b8f30*/  HMMA.16816.F32.BF16 R8, R16.reuse, R14, R8 ;  /* 0x0000000e1008723c */ /* 0x048ff00000041808 */
[C---:B----4-:R-:W-:Y:S01]  /*b8f40*/  HMMA.16816.F32.BF16 R4, R16.reuse, R26, R20 ;  /* 0x0000001a1004723c */ /* 0x050fe20000041814 */
[----:B------:R-:W2:Y:S10]  /*b8f50*/  LDL.64 R26, [R1+0x8] ;  /* 0x00000800011a7983 */ /* 0x000eb40000100a00 */
[----:B------:R-:W-:Y:S04]  /*b8f60*/  STL.64 [R1+0x1110], R8 ;  /* 0x0011100801007387 */ /* 0x000fe80000100a00 */
[----:B------:R-:W-:Y:S04]  /*b8f70*/  STL.64 [R1+0x1118], R10 ;  /* 0x0011180a01007387 */ /* 0x000fe80000100a00 */
[----:B--2---:R0:W-:Y:S04]  /*b8f80*/  STL.64 [R1+0xae18], R26 ;  /* 0x00ae181a01007387 */ /* 0x0041e80000100a00 */
[----:B------:R-:W-:Y:S04]  /*b8f90*/  STL.64 [R1+0x1100], R4 ;  /* 0x0011000401007387 */ /* 0x000fe80000100a00 */
[----:B------:R-:W-:Y:S04]  /*b8fa0*/  STL.64 [R1+0x1108], R6 ;  /* 0x0011080601007387 */ /* 0x000fe80000100a00 */
[----:B------:R-:W2:Y:S04]  /*b8fb0*/  LDL.LU R12, [R1+0xff0] ;  /* 0x000ff000010c7983 */ /* 0x000ea80000300800 */
[----:B------:R-:W2:Y:S04]  /*b8fc0*/  LDL.LU R13, [R1+0xff4] ;  /* 0x000ff400010d7983 */ /* 0x000ea80000300800 */
[----:B------:R-:W3:Y:S04]  /*b8fd0*/  LDL.LU R14, [R1+0xff8] ;  /* 0x000ff800010e7983 */ /* 0x000ee80000300800 */
[----:B------:R-:W3:Y:S04]  /*b8fe0*/  LDL.LU R15, [R1+0xffc] ;  /* 0x000ffc00010f7983 */ /* 0x000ee80000300800 */
[----:B0-----:R-:W4:Y:S04]  /*b8ff0*/  LDL R26, [R1+0x18] ;  /* 0x00001800011a7983 */ /* 0x001f280000100800 */
[----:B------:R-:W4:Y:S04]  /*b9000*/  LDL R27, [R1+0x1c] ;  /* 0x00001c00011b7983 */ /* 0x000f280000100800 */
[----:B----4-:R0:W-:Y:S04]  /*b9010*/  STL.64 [R1+0xae30], R26 ;  /* 0x00ae301a01007387 */ /* 0x0101e80000100a00 */
[----:B------:R-:W4:Y:S04]  /*b9020*/  LDL R22, [R1+0x28] ;  /* 0x0000280001167983 */ /* 0x000f280000100800 */
[----:B------:R-:W4:Y:S04]  /*b9030*/  LDL R23, [R1+0x2c] ;  /* 0x00002c0001177983 */ /* 0x000f280000100800 */
[----:B----4-:R1:W-:Y:S04]  /*b9040*/  STL.64 [R1+0xae38], R22 ;  /* 0x00ae381601007387 */ /* 0x0103e80000100a00 */
        /* <DEDUP_REMOVED lines=12> */
[----:B------:R-:W4:Y:S04]  /*b9110*/  LDL.LU R27, [R1+0x103c] ;  /* 0x00103c00011b7983 */ /* 0x000f280000300800 */
[----:B----4-:R-:W-:Y:S04]  /*b9120*/  STL.64 [R1+0xae60], R26 ;  /* 0x00ae601a01007387 */ /* 0x010fe80000100a00 */
[----:B--2---:R-:W-:Y:S04]  /*b9130*/  STL.64 [R1+0xae58], R24 ;  /* 0x00ae581801007387 */ /* 0x004fe80000100a00 */
[----:B-1----:R-:W2:Y:S04]  /*b9140*/  LDL R22, [R1+0x48] ;  /* 0x0000480001167983 */ /* 0x002ea80000100800 */
[----:B------:R-:W2:Y:S04]  /*b9150*/  LDL R23, [R1+0x4c] ;  /* 0x00004c0001177983 */ /* 0x000ea80000100800 */
[----:B--2---:R-:W-:Y:S04]  /*b9160*/  STL.64 [R1+0xae68], R22 ;  /* 0x00ae681601007387 */ /* 0x004fe80000100a00 */
[----:B------:R-:W2:Y:S04]  /*b9170*/  LDL R6, [R1+0x58] ;  /* 0x0000580001067983 */ /* 0x000ea80000100800 */
[----:B------:R-:W2:Y:S04]  /*b9180*/  LDL R7, [R1+0x5c] ;  /* 0x00005c0001077983 */ /* 0x000ea80000100800 */
[----:B--2---:R0:W-:Y:S04]  /*b9190*/  STL.64 [R1+0xae70], R6 ;  /* 0x00ae700601007387 */ /* 0x0041e80000100a00 */
[----:B0-----:R-:W2:Y:S04]  /*b91a0*/  LDL R6, [R1+0x68] ;  /* 0x0000680001067983 */ /* 0x001ea80000100800 */
[----:B------:R-:W2:Y:S04]  /*b91b0*/  LDL R7, [R1+0x6c] ;  /* 0x00006c0001077983 */ /* 0x000ea80000100800 */
[----:B--2---:R-:W-:Y:S04]  /*b91c0*/  STL.64 [R1+0xae88], R6 ;  /* 0x00ae880601007387 */ /* 0x004fe80000100a00 */
[----:B------:R-:W2:Y:S04]  /*b91d0*/  LDL.LU R20, [R1+0x1050] ;  /* 0x0010500001147983 */ /* 0x000ea80000300800 */
[----:B------:R-:W2:Y:S04]  /*b91e0*/  LDL.LU R21, [R1+0x1054] ;  /* 0x0010540001157983 */ /* 0x000ea80000300800 */
[----:B------:R-:W4:Y:S04]  /*b91f0*/  LDL.LU R22, [R1+0x1058] ;  /* 0x0010580001167983 */ /* 0x000f280000300800 */
[----:B------:R-:W4:Y:S04]  /*b9200*/  LDL.LU R23, [R1+0x105c] ;  /* 0x00105c0001177983 */ /* 0x000f280000300800 */
[----:B------:R-:W2:Y:S04]  /*b9210*/  LDL R10, [R1+0x78] ;  /* 0x00007800010a7983 */ /* 0x000ea80000100800 */
[----:B------:R-:W2:Y:S04]  /*b9220*/  LDL R11, [R1+0x7c] ;  /* 0x00007c00010b7983 */ /* 0x000ea80000100800 */
[----:B--2---:R0:W-:Y:S04]  /*b9230*/  STL.64 [R1+0xae90], R10 ;  /* 0x00ae900a01007387 */ /* 0x0041e80000100a00 */
[----:B0-----:R-:W2:Y:S04]  /*b9240*/  LDL R10, [R1+0x88] ;  /* 0x00008800010a7983 */ /* 0x001ea80000100800 */
[----:B------:R-:W2:Y:S04]  /*b9250*/  LDL R11, [R1+0x8c] ;  /* 0x00008c00010b7983 */ /* 0x000ea80000100800 */
[----:B--2---:R0:W-:Y:S04]  /*b9260*/  STL.64 [R1+0xaea8], R10 ;  /* 0x00aea80a01007387 */ /* 0x0041e80000100a00 */
[----:B------:R-:W2:Y:S04]  /*b9270*/  LDL.LU R4, [R1+0x1070] ;  /* 0x0010700001047983 */ /* 0x000ea80000300800 */
[----:B------:R-:W2:Y:S04]  /*b9280*/  LDL.LU R5, [R1+0x1074] ;  /* 0x0010740001057983 */ /* 0x000ea80000300800 */
[----:B------:R-:W2:Y:S04]  /*b9290*/  LDL.LU R6, [R1+0x1078] ;  /* 0x0010780001067983 */ /* 0x000ea80000300800 */
[----:B------:R-:W2:Y:S04]  /*b92a0*/  LDL.LU R7, [R1+0x107c] ;  /* 0x00107c0001077983 */ /* 0x000ea80000300800 */
        /* <DEDUP_REMOVED lines=78> */
[----:B---3--:R-:W-:Y:S04]  /*b9790*/  STL.64 [R1+0xae10], R14 ;  /* 0x00ae100e01007387 */ /* 0x008fe80000100a00 */
[----:B------:R0:W-:Y:S04]  /*b97a0*/  STL.64 [R1+0xae08], R12 ;  /* 0x00ae080c01007387 */ /* 0x0001e80000100a00 */
[----:B0-----:R-:W3:Y:S04]  /*b97b0*/  LDL.LU R12, [R1+0x1000] ;  /* 0x00100000010c7983 */ /* 0x001ee80000300800 */
[----:B------:R-:W3:Y:S04]  /*b97c0*/  LDL.LU R13, [R1+0x1004] ;  /* 0x00100400010d7983 */ /* 0x000ee80000300800 */
[----:B------:R-:W3:Y:S04]  /*b97d0*/  LDL.LU R14, [R1+0x1008] ;  /* 0x00100800010e7983 */ /* 0x000ee80000300800 */
[----:B------:R-:W3:Y:S01]  /*b97e0*/  LDL.LU R15, [R1+0x100c] ;  /* 0x00100c00010f7983 */ /* 0x000ee20000300800 */
[C---:B--2---:R-:W-:Y:S03]  /*b97f0*/  HMMA.16816.F32.BF16 R8, R16.reuse, R10, R4 ;  /* 0x0000000a1008723c */ /* 0x044fe60000041804 */
[----:B---3--:R-:W-:Y:S04]  /*b9800*/  STL.64 [R1+0xae28], R14 ;  /* 0x00ae280e01007387 */ /* 0x008fe80000100a00 */
[----:B------:R0:W-:Y:S04]  /*b9810*/  STL.64 [R1+0xae20], R12 ;  /* 0x00ae200c01007387 */ /* 0x0001e80000100a00 */
[----:B0-----:R-:W2:Y:S04]  /*b9820*/  LDL.LU R12, [R1+0x1010] ;  /* 0x00101000010c7983 */ /* 0x001ea80000300800 */
[----:B------:R-:W2:Y:S04]  /*b9830*/  LDL.LU R13, [R1+0x1014] ;  /* 0x00101400010d7983 */ /* 0x000ea80000300800 */
[----:B------:R-:W2:Y:S04]  /*b9840*/  LDL.LU R14, [R1+0x1018] ;  /* 0x00101800010e7983 */ /* 0x000ea80000300800 */
[----:B------:R-:W2:Y:S04]  /*b9850*/  LDL.LU R15, [R1+0x101c] ;  /* 0x00101c00010f7983 */ /* 0x000ea80000300800 */
[----:B------:R-:W3:Y:S04]  /*b9860*/  LDL.LU.64 R6, [R1+0xaf48] ;  /* 0x00af480001067983 */ /* 0x000ee80000300a00 */
[----:B------:R-:W3:Y:S04]  /*b9870*/  LDL.LU.64 R4, [R1+0xaf40] ;  /* 0x00af400001047983 */ /* 0x000ee80000300a00 */
        /* <DEDUP_REMOVED lines=46> */
[----:B------:R-:W4:-:S15]  /*b9b60*/  LDL.LU.64 R6, [R1+0xae88] ;  /* 0x00ae880001067983 */ /* 0x000f1e0000300a00 */
[----:B------:R-:W-:Y:S02]  /*b9b70*/  NOP ;  /* 0x0000000000007918 */ /* 0x000fe40000000000 */
        /* <DEDUP_REMOVED lines=9> */
[----:B------:R-:W-:Y:S04]  /*b9c10*/  STL.64 [R1+0x1060], R4 ;  /* 0x0010600401007387 */ /* 0x000fe80000100a00 */
[----:B------:R0:W-:Y:S04]  /*b9c20*/  STL.64 [R1+0x1068], R6 ;  /* 0x0010680601007387 */ /* 0x0001e80000100a00 */
[----:B0-----:R-:W4:Y:S02]  /*b9c30*/  LDL.LU.64 R6, [R1+0xae70] ;  /* 0x00ae700001067983 */ /* 0x001f240000300a00 */
[----:B----4-:R-:W-:Y:S02]  /*b9c40*/  HMMA.16816.F32.BF16 R4, R16, R6, R20 ;  /* 0x000000061004723c */ /* 0x010fe40000041814 */
[----:B------:R-:W4:-:S15]  /*b9c50*/  LDL.LU.64 R22, [R1+0xae68] ;  /* 0x00ae680001167983 */ /* 0x000f1e0000300a00 */
[----:B------:R-:W-:Y:S02]  /*b9c60*/  NOP ;  /* 0x0000000000007918 */ /* 0x000fe40000000000 */
[----:B------:R0:W-:Y:S04]  /*b9c70*/  STL.64 [R1+0x1050], R4 ;  /* 0x0010500401007387 */ /* 0x0001e80000100a00 */
[----:B------:R1:W-:Y:S04]  /*b9c80*/  STL.64 [R1+0x1058], R6 ;  /* 0x0010580601007387 */ /* 0x0003e80000100a00 */
[----:B0-----:R-:W2:Y:S04]  /*b9c90*/  LDL.LU R4, [R1+0xfd0] ;  /* 0x000fd00001047983 */ /* 0x001ea80000300800 */
[----:B------:R-:W2:Y:S04]  /*b9ca0*/  LDL.LU R5, [R1+0xfd4] ;  /* 0x000fd40001057983 */ /* 0x000ea80000300800 */
[----:B-1----:R-:W2:Y:S04]  /*b9cb0*/  LDL.LU R6, [R1+0xfd8] ;  /* 0x000fd80001067983 */ /* 0x002ea80000300800 */
[----:B------:R-:W2:Y:S01]  /*b9cc0*/  LDL.LU R7, [R1+0xfdc] ;  /* 0x000fdc0001077983 */ /* 0x000ea20000300800 */
[----:B----4-:R-:W-:Y:S03]  /*b9cd0*/  HMMA.16816.F32.BF16 R20, R16, R22, R24 ;  /* 0x000000161014723c */ /* 0x010fe60000041818 */
[----:B------:R-:W4:Y:S04]  /*b9ce0*/  LDL.LU.64 R26, [R1+0xae60] ;  /* 0x00ae6000011a7983 */ /* 0x000f280000300a00 */
[----:B------:R-:W4:-:S12]  /*b9cf0*/  LDL.LU.64 R24, [R1+0xae58] ;  /* 0x00ae580001187983 */ /* 0x000f180000300a00 */
        /* <DEDUP_REMOVED lines=10> */
[----:B------:R-:W2:-:S15]  /*b9da0*/  LDL.LU.64 R26, [R1+0xae30] ;  /* 0x00ae3000011a7983 */ /* 0x000e9e0000300a00 */
[----:B------:R-:W-:Y:S02]  /*b9db0*/  NOP ;  /* 0x0000000000007918 */ /* 0x000fe40000000000 */
[----:B------:R0:W-:Y:S04]  /*b9dc0*/  STL.64 [R1+0x1020], R20 ;  /* 0x0010201401007387 */ /* 0x0001e80000100a00 */
[----:B------:R1:W-:Y:S04]  /*b9dd0*/  STL.64 [R1+0x1028], R22 ;  /* 0x0010281601007387 */ /* 0x0003e80000100a00 */
[----:B0-----:R-:W4:Y:S04]  /*b9de0*/  LDL.LU R20, [R1+0x570] ;  /* 0x0005700001147983 */ /* 0x001f280000300800 */
[----:B------:R-:W4:Y:S04]  /*b9df0*/  LDL.LU R21, [R1+0x574] ;  /* 0x0005740001157983 */ /* 0x000f280000300800 */
[----:B-1----:R-:W4:Y:S04]  /*b9e00*/  LDL.LU R22, [R1+0x578] ;  /* 0x0005780001167983 */ /* 0x002f280000300800 */
[----:B------:R-:W4:Y:S01]  /*b9e10*/  LDL.LU R23, [R1+0x57c] ;  /* 0x00057c0001177983 */ /* 0x000f220000300800 */
        /* <DEDUP_REMOVED lines=15> */
[----:B------:R-:W3:Y:S01]  /*b9f10*/  LDL.LU.64 R24, [R1+0xadf8] ;  /* 0x00adf80001187983 */ /* 0x000ee20000300a00 */
[----:B--2---:R-:W-:-:S15]  /*b9f20*/  HMMA.16816.F32.BF16 R12, R16, R26, R12 ;  /* 0x0000001a100c723c */ /* 0x004fde000004180c */
[----:B------:R-:W-:-:S04]  /*b9f30*/  NOP ;  /* 0x0000000000007918 */ /* 0x000fc80000000000 */
[----:B------:R-:W-:Y:S04]  /*b9f40*/  STL.64 [R1+0xff0], R12 ;  /* 0x000ff00c01007387 */ /* 0x000fe80000100a00 */
[----:B------:R0:W-:Y:S04]  /*b9f50*/  STL.64 [R1+0xff8], R14 ;  /* 0x000ff80e01007387 */ /* 0x0001e80000100a00 */
[----:B0-----:R-:W2:Y:S04]  /*b9f60*/  LDL.LU.64 R14, [R1+0xadf0] ;  /* 0x00adf000010e7983 */ /* 0x001ea80000300a00 */
[----:B------:R0:W-:Y:S04]  /*b9f70*/  STL.64 [R1+0xab78], R26 ;  /* 0x00ab781a01007387 */ /* 0x0001e80000100a00 */
[----:B---3--:R1:W-:Y:S01]  /*b9f80*/  STL.64 [R1+0xab70], R24 ;  /* 0x00ab701801007387 */ /* 0x0083e20000100a00 */
[----:B0-----:R-:W-:-:S02]  /*b9f90*/  IMAD.MOV.U32 R27, RZ, RZ, R29 ;  /* 0x000000ffff1b7224 */ /* 0x001fc400078e001d */
[----:B--2---:R-:W-:Y:S02]  /*b9fa0*/  IMAD.MOV.U32 R26, RZ, RZ, R15 ;  /* 0x000000ffff1a7224 */ /* 0x004fe400078e000f */
[----:B------:R-:W2:Y:S04]  /*b9fb0*/  LDL.LU R15, [R1+0xade8] ;  /* 0x00ade800010f7983 */ /* 0x000ea80000300800 */
[----:B------:R0:W-:Y:S04]  /*b9fc0*/  STL.64 [R1+0xada0], R26 ;  /* 0x00ada01a01007387 */ /* 0x0001e80000100a00 */
[----:B-1----:R-:W3:Y:S04]  /*b9fd0*/  LDL.LU R24, [R1+0x520] ;  /* 0x0005200001187983 */ /* 0x002ee80000300800 */
[----:B------:R-:W3:Y:S04]  /*b9fe0*/  LDL.LU R25, [R1+0x524] ;  /* 0x0005240001197983 */ /* 0x000ee80000300800 */
[----:B0-----:R-:W3:Y:S04]  /*b9ff0*/  LDL.LU R26, [R1+0x528] ;  /* 0x00052800011a7983 */ /* 0x001ee80000300800 */
[----:B------:R-:W3:Y:S01]  /*ba000*/  LDL.LU R27, [R1+0x52c] ;  /* 0x00052c00011b7983 */ /* 0x000ee20000300800 */
[C---:B--2---:R-:W-:Y:S03]  /*ba010*/  HMMA.16816.F32.BF16 R8, R16.reuse, R14, R8 ;  /* 0x0000000e1008723c */ /* 0x044fe60000041808 */
[----:B---3--:R0:W-:Y:S04]  /*ba020*/  STL.64 [R1+0xadb0], R26 ;  /* 0x00adb01a01007387 */ /* 0x0081e80000100a00 */
[----:B------:R-:W-:Y:S04]  /*ba030*/  STL.64 [R1+0xada8], R24 ;  /* 0x00ada81801007387 */ /* 0x000fe80000100a00 */
[----:B0-----:R-:W2:Y:S08]  /*ba040*/  LDL.64 R26, [R1+0x1b8] ;  /* 0x0001b800011a7983 */ /* 0x001eb00000100a00 */
[----:B------:R-:W-:Y:S04]  /*ba050*/  STL.64 [R1+0xfe0], R8 ;  /* 0x000fe00801007387 */ /* 0x000fe80000100a00 */
[----:B------:R0:W-:Y:S04]  /*ba060*/  STL.64 [R1+0xfe8], R10 ;  /* 0x000fe80a01007387 */ /* 0x0001e80000100a00 */
[----:B0-----:R-:W3:Y:S04]  /*ba070*/  LDL.LU.64 R10, [R1+0xade0] ;  /* 0x00ade000010a7983 */ /* 0x001ee80000300a00 */
[----:B------:R-:W2:Y:S04]  /*ba080*/  LDL.LU.64 R8, [R1+0xadd8] ;  /* 0x00add80001087983 */ /* 0x000ea80000300a00 */
[----:B------:R0:W-:Y:S04]  /*ba090*/  STL.64 [R1+0xadb8], R14 ;  /* 0x00adb80e01007387 */ /* 0x0001e80000100a00 */
[----:B------:R-:W2:Y:S04]  /*ba0a0*/  LDL.LU R12, [R1+0x530] ;  /* 0x00053000010c7983 */ /* 0x000ea80000300800 */
[----:B------:R-:W2:Y:S04]  /*ba0b0*/  LDL.LU R13, [R1+0x534] ;  /* 0x00053400010d7983 */ /* 0x000ea80000300800 */
[----:B0-----:R-:W2:Y:S04]  /*ba0c0*/  LDL.LU R14, [R1+0x538] ;  /* 0x00053800010e7983 */ /* 0x001ea80000300800 */
[----:B------:R-:W2:Y:S01]  /*ba0d0*/  LDL.LU R15, [R1+0x53c] ;  /* 0x00053c00010f7983 */ /* 0x000ea20000300800 */
[----:B---3--:R-:W-:-:S15]  /*ba0e0*/  HMMA.16816.F32.BF16 R4, R16, R10, R4 ;  /* 0x0000000a1004723c */ /* 0x008fde0000041804 */
[----:B------:R-:W-:-:S04]  /*ba0f0*/  NOP ;  /* 0x0000000000007918 */ /* 0x000fc80000000000 */
[----:B------:R-:W-:Y:S04]  /*ba100*/  STL.64 [R1+0xfd0], R4 ;  /* 0x000fd00401007387 */ /* 0x000fe80000100a00 */
[----:B------:R0:W-:Y:S04]  /*ba110*/  STL.64 [R1+0xfd8], R6 ;  /* 0x000fd80601007387 */ /* 0x0001e80000100a00 */
[----:B0-----:R-:W4:Y:S04]  /*ba120*/  LDL.LU.64 R6, [R1+0xadd0] ;  /* 0x00add00001067983 */ /* 0x001f280000300a00 */
[----:B------:R-:W-:Y:S04]  /*ba130*/  STL.64 [R1+0xab88], R10 ;  /* 0x00ab880a01007387 */ /* 0x000fe80000100a00 */
[----:B--2---:R0:W-:Y:S04]  /*ba140*/  STL.64 [R1+0xab80], R8 ;  /* 0x00ab800801007387 */ /* 0x0041e80000100a00 */
[----:B0-----:R-:W2:Y:S04]  /*ba150*/  LDL.LU R8, [R1+0x500] ;  /* 0x0005000001087983 */ /* 0x001ea80000300800 */
[----:B------:R-:W2:Y:S04]  /*ba160*/  LDL.LU R9, [R1+0x504] ;  /* 0x0005040001097983 */ /* 0x000ea80000300800 */
[----:B------:R-:W2:Y:S04]  /*ba170*/  LDL.LU R10, [R1+0x508] ;  /* 0x00050800010a7983 */ /* 0x000ea80000300800 */
[----:B------:R-:W2:Y:S01]  /*ba180*/  LDL.LU R11, [R1+0x50c] ;  /* 0x00050c00010b7983 */ /* 0x000ea20000300800 */
[----:B----4-:R-:W-:Y:S03]  /*ba190*/  HMMA.16816.F32.BF16 R16, R16, R6, R20 ;  /* 0x000000061010723c */ /* 0x010fe60000041814 */
[----:B------:R-:W3:Y:S04]  /*ba1a0*/  LDL.LU.64 R22, [R1+0xadc8] ;  /* 0x00adc80001167983 */ /* 0x000ee80000300a00 */
[----:B------:R-:W3:-:S12]  /*ba1b0*/  LDL.LU.64 R20, [R1+0xadc0] ;  /* 0x00adc00001147983 */ /* 0x000ed80000300a00 */
[----:B------:R-:W-:Y:S04]  /*ba1c0*/  STL.64 [R1+0x570], R16 ;  /* 0x0005701001007387 */ /* 0x000fe80000100a00 */
[----:B------:R0:W-:Y:S04]  /*ba1d0*/  STL.64 [R1+0x578], R18 ;  /* 0x0005781201007387 */ /* 0x0001e80000100a00 */
[----:B0-----:R-:W4:Y:S04]  /*ba1e0*/  LDL.64 R18, [R1+0x198] ;  /* 0x0001980001127983 */ /* 0x001f280000100a00 */
[----:B------:R-:W-:Y:S01]  /*ba1f0*/  STL.64 [R1+0xab60], R6 ;  /* 0x00ab600601007387 */ /* 0x000fe20000100a00 */
[----:B---3--:R-:W-:-:S15]  /*ba200*/  HMMA.16816.F32.BF16 R12, R20, R26, R12 ;  /* 0x0000001a140c723c */ /* 0x008fde000004180c */
[----:B------:R-:W-:-:S04]  /*ba210*/  NOP ;  /* 0x0000000000007918 */ /* 0x000fc80000000000 */
[----:B------:R-:W-:Y:S04]  /*ba220*/  STL.64 [R1+0x530], R12 ;  /* 0x0005300c01007387 */ /* 0x000fe80000100a00 */
[----:B------:R0:W-:Y:S04]  /*ba230*/  STL.64 [R1+0x538], R14 ;  /* 0x0005380e01007387 */ /* 0x0001e80000100a00 */
[----:B0-----:R-:W3:Y:S01]  /*ba240*/  LDL.LU.64 R14, [R1+0xadb8] ;  /* 0x00adb800010e7983 */ /* 0x001ee20000300a00 */
[----:B------:R-:W-:Y:S02]  /*ba250*/  IMAD.MOV.U32 R13, RZ, RZ, R26 ;  /* 0x000000ffff0d7224 */ /* 0x000fe400078e001a */
[----:B------:R-:W-:-:S02]  /*ba260*/  IMAD.MOV.U32 R12, RZ, RZ, R27 ;  /* 0x000000ffff0c7224 */ /* 0x000fc400078e001b */
[----:B------:R-:W2:Y:S04]  /*ba270*/  LDL.LU.64 R26, [R1+0xadb0] ;  /* 0x00adb000011a7983 */ /* 0x000ea80000300a00 */
[----:B------:R-:W2:Y:S01]  /*ba280*/  LDL.LU.64 R24, [R1+0xada8] ;  /* 0x00ada80001187983 */ /* 0x000ea20000300a00 */
[----:B------:R-:W-:Y:S02]  /*ba290*/  IMAD.MOV.U32 R6, RZ, RZ, R28 ;  /* 0x000000ffff067224 */ /* 0x000fe400078e001c */
[----:B------:R-:W-:Y:S01]  /*ba2a0*/  IMAD.MOV.U32 R7, RZ, RZ, R3 ;  /* 0x000000ffff077224 */ /* 0x000fe200078e0003 */
[----:B------:R-:W0:Y:S01]  /*ba2b0*/  S2R R29, SR_TID.X ;  /* 0x00000000001d7919 */ /* 0x000e220000002100 */
[----:B---3--:R-:W-:Y:S04]  /*ba2c0*/  STL.64 [R1+0xab98], R14 ;  /* 0x00ab980e01007387 */ /* 0x008fe80000100a00 */
[----:B------:R1:W-:Y:S01]  /*ba2d0*/  STL.64 [R1+0xab90], R12 ;  /* 0x00ab900c01007387 */ /* 0x0003e20000100a00 */
[----:B--2---:R-:W-:Y:S03]  /*ba2e0*/  HMMA.16816.F32.BF16 R4, R20, R6, R24 ;  /* 0x000000061404723c */ /* 0x004fe60000041818 */
[----:B-1----:R-:W4:Y:S04]  /*ba2f0*/  LDL.LU R12, [R1+0x510] ;  /* 0x00051000010c7983 */ /* 0x002f280000300800 */
[----:B------:R-:W4:Y:S04]  /*ba300*/  LDL.LU R13, [R1+0x514] ;  /* 0x00051400010d7983 */ /* 0x000f280000300800 */
[----:B------:R-:W4:Y:S04]  /*ba310*/  LDL.LU R14, [R1+0x518] ;  /* 0x00051800010e7983 */ /* 0x000f280000300800 */
[----:B------:R-:W4:Y:S04]  /*ba320*/  LDL.LU R15, [R1+0x51c] ;  /* 0x00051c00010f7983 */ /* 0x000f280000300800 */
[----:B------:R-:W2:Y:S01]  /*ba330*/  LDL.LU.64 R26, [R1+0xada0] ;  /* 0x00ada000011a7983 */ /* 0x000ea20000300a00 */
[----:B0-----:R-:W-:-:S05]  /*ba340*/  LOP3.LUT R3, R29, 0x7, RZ, 0xc0, !PT ;  /* 0x000000071d037812 */ /* 0x001fca00078ec0ff */
[----:B------:R-:W-:Y:S01]  /*ba350*/  IMAD R3, R3, 0x110, RZ ;  /* 0x0000011003037824 */ /* 0x000fe200078e02ff */
[----:B------:R0:W-:Y:S04]  /*ba360*/  STL.64 [R1+0x520], R4 ;  /* 0x0005200401007387 */ /* 0x0001e80000100a00 */
[----:B------:R1:W-:Y:S01]  /*ba370*/  STL.64 [R1+0x528], R6 ;  /* 0x0005280601007387 */ /* 0x0003e20000100a00 */
[C---:B0-----:R-:W-:Y:S02]  /*ba380*/  IMAD.SHL.U32 R4, R29.reuse, 0x2, RZ ;  /* 0x000000021d047824 */ /* 0x041fe400078e00ff */
[----:B------:R-:W-:-:S03]  /*ba390*/  IMAD.SHL.U32 R5, R29, 0x80, RZ ;  /* 0x000000801d057824 */ /* 0x000fc600078e00ff */
[----:B------:R-:W-:-:S04]  /*ba3a0*/  LOP3.LUT R3, R3, 0x10, R4, 0x78, !PT ;  /* 0x0000001003037812 */ /* 0x000fc800078e7804 */
[----:B------:R-:W-:Y:S01]  /*ba3b0*/  LOP3.LUT R3, R3, 0x800, R5, 0xf8, !PT ;  /* 0x0000080003037812 */ /* 0x000fe200078ef805 */
[C---:B----4-:R-:W-:Y:S08]  /*ba3c0*/  HMMA.16816.F32.BF16 R12, R20.reuse, R18, R12 ;  /* 0x00000012140c723c */ /* 0x050ff0000004180c */
[----:B--2---:R-:W-:Y:S11]  /*ba3d0*/  HMMA.16816.F32.BF16 R8, R20, R26, R8 ;  /* 0x0000001a1408723c */ /* 0x004ff60000041808 */
[----:B------:R-:W-:Y:S04]  /*ba3e0*/  STL.64 [R1+0x510], R12 ;  /* 0x0005100c01007387 */ /* 0x000fe80000100a00 */
[----:B------:R-:W-:Y:S04]  /*ba3f0*/  STL.64 [R1+0x518], R14 ;  /* 0x0005180e01007387 */ /* 0x000fe80000100a00 */
[----:B------:R-:W-:Y:S04]  /*ba400*/  STL.64 [R1+0x500], R8 ;  /* 0x0005000801007387 */ /* 0x000fe80000100a00 */
[----:B------:R0:W-:Y:S04]  /*ba410*/  STL.64 [R1+0x508], R10 ;  /* 0x0005080a01007387 */ /* 0x0001e80000100a00 */
[----:B------:R-:W2:Y:S04]  /*ba420*/  LDL.LU R4, [R1+0x8a0] ;  /* 0x0008a00001047983 */ /* 0x000ea80000300800 */
[----:B------:R-:W2:Y:S04]  /*ba430*/  LDL.LU R5, [R1+0x8a4] ;  /* 0x0008a40001057983 */ /* 0x000ea80000300800 */
[----:B-1----:R-:W3:Y:S04]  /*ba440*/  LDL.LU R6, [R1+0x8a8] ;  /* 0x0008a80001067983 */ /* 0x002ee80000300800 */
[----:B------:R-:W3:Y:S04]  /*ba450*/  LDL.LU R7, [R1+0x8ac] ;  /* 0x0008ac0001077983 */ /* 0x000ee80000300800 */
[----:B---3--:R1:W-:Y:S04]  /*ba460*/  STL.64 [R1+0xaba8], R6 ;  /* 0x00aba80601007387 */ /* 0x0083e80000100a00 */
[----:B--2---:R-:W-:Y:S04]  /*ba470*/  STL.64 [R1+0xaba0], R4 ;  /* 0x00aba00401007387 */ /* 0x004fe80000100a00 */
[----:B------:R-:W2:Y:S04]  /*ba480*/  LDL.LU R24, [R1+0x8b0] ;  /* 0x0008b00001187983 */ /* 0x000ea80000300800 */
[----:B------:R-:W2:Y:S04]  /*ba490*/  LDL.LU R25, [R1+0x8b4] ;  /* 0x0008b40001197983 */ /* 0x000ea80000300800 */
[----:B------:R-:W3:Y:S04]  /*ba4a0*/  LDL.LU R26, [R1+0x8b8] ;  /* 0x0008b800011a7983 */ /* 0x000ee80000300800 */
[----:B------:R-:W3:Y:S04]  /*ba4b0*/  LDL.LU R27, [R1+0x8bc] ;  /* 0x0008bc00011b7983 */ /* 0x000ee80000300800 */
[----:B---3--:R-:W-:Y:S04]  /*ba4c0*/  STL.64 [R1+0xabb8], R26 ;  /* 0x00abb81a01007387 */ /* 0x008fe80000100a00 */
[----:B--2---:R2:W-:Y:S04]  /*ba4d0*/  STL.64 [R1+0xabb0], R24 ;  /* 0x00abb01801007387 */ /* 0x0045e80000100a00 */
[----:B0-----:R-:W3:Y:S04]  /*ba4e0*/  LDL R10, [R1+0x18] ;  /* 0x00001800010a7983 */ /* 0x001ee80000100800 */
[----:B------:R-:W3:Y:S04]  /*ba4f0*/  LDL R11, [R1+0x1c] ;  /* 0x00001c00010b7983 */ /* 0x000ee80000100800 */
[----:B---3--:R0:W-:Y:S04]  /*ba500*/  STL.64 [R1+0xabc0], R10 ;  /* 0x00abc00a01007387 */ /* 0x0081e80000100a00 */
[----:B-1----:R-:W3:Y:S04]  /*ba510*/  LDL R6, [R1+0x28] ;  /* 0x0000280001067983 */ /* 0x002ee80000100800 */
[----:B------:R-:W3:Y:S04]  /*ba520*/  LDL R7, [R1+0x2c] ;  /* 0x00002c0001077983 */ /* 0x000ee80000100800 */
[----:B---3--:R1:W-:Y:S04]  /*ba530*/  STL.64 [R1+0xabc8], R6 ;  /* 0x00abc80601007387 */ /* 0x0083e80000100a00 */
[----:B--2---:R-:W2:Y:S04]  /*ba540*/  LDL.LU R24, [R1+0x8d0] ;  /* 0x0008d00001187983 */ /* 0x004ea80000300800 */
[----:B------:R-:W2:Y:S04]  /*ba550*/  LDL.LU R25, [R1+0x8d4] ;  /* 0x0008d40001197983 */ /* 0x000ea80000300800 */
[----:B------:R-:W3:Y:S04]  /*ba560*/  LDL.LU R26, [R1+0x8d8] ;  /* 0x0008d800011a7983 */ /* 0x000ee80000300800 */
[----:B------:R-:W3:Y:S04]  /*ba570*/  LDL.LU R27, [R1+0x8dc] ;  /* 0x0008dc00011b7983 */ /* 0x000ee80000300800 */
[----:B---3--:R3:W-:Y:S04]  /*ba580*/  STL.64 [R1+0xabd8], R26 ;  /* 0x00abd81a01007387 */ /* 0x0087e80000100a00 */
[----:B--2---:R-:W-:Y:S04]  /*ba590*/  STL.64 [R1+0xabd0], R24 ;  /* 0x00abd01801007387 */ /* 0x004fe80000100a00 */
[----:B0-----:R-:W2:Y:S04]  /*ba5a0*/  LDL R10, [R1+0x38] ;  /* 0x00003800010a7983 */ /* 0x001ea80000100800 */
[----:B------:R-:W2:Y:S04]  /*ba5b0*/  LDL R11, [R1+0x3c] ;  /* 0x00003c00010b7983 */ /* 0x000ea80000100800 */
[----:B--2---:R0:W-:Y:S04]  /*ba5c0*/  STL.64 [R1+0xabe0], R10 ;  /* 0x00abe00a01007387 */ /* 0x0041e80000100a00 */
[----:B------:R-:W2:Y:S04]  /*ba5d0*/  LDL.LU R4, [R1+0x8e0] ;  /* 0x0008e00001047983 */ /* 0x000ea80000300800 */
[----:B------:R-:W2:Y:S04]  /*ba5e0*/  LDL.LU R5, [R1+0x8e4] ;  /* 0x0008e40001057983 */ /* 0x000ea80000300800 */
[----:B-1----:R-:W4:Y:S04]  /*ba5f0*/  LDL.LU R6, [R1+0x8e8] ;  /* 0x0008e80001067983 */ /* 0x002f280000300800 */
[----:B------:R-:W4:Y:S04]  /*ba600*/  LDL.LU R7, [R1+0x8ec] ;  /* 0x0008ec0001077983 */ /* 0x000f280000300800 */
[----:B----4-:R1:W-:Y:S04]  /*ba610*/  STL.64 [R1+0xabf0], R6 ;  /* 0x00abf00601007387 */ /* 0x0103e80000100a00 */
[----:B--2---:R-:W-:Y:S04]  /*ba620*/  STL.64 [R1+0xabe8], R4 ;  /* 0x00abe80401007387 */ /* 0x004fe80000100a00 */
[----:B---3--:R-:W2:Y:S04]  /*ba630*/  LDL R26, [R1+0x48] ;  /* 0x00004800011a7983 */ /* 0x008ea80000100800 */
[----:B------:R-:W2:Y:S04]  /*ba640*/  LDL R27, [R1+0x4c] ;  /* 0x00004c00011b7983 */ /* 0x000ea80000100800 */
[----:B--2---:R-:W-:Y:S04]  /*ba650*/  STL.64 [R1+0xabf8], R26 ;  /* 0x00abf81a01007387 */ /* 0x004fe80000100a00 */
[----:B------:R-:W2:Y:S04]  /*ba660*/  LDL.LU R8, [R1+0x8f0] ;  /* 0x0008f00001087983 */ /* 0x000ea80000300800 */
[----:B------:R-:W2:Y:S04]  /*ba670*/  LDL.LU R9, [R1+0x8f4] ;  /* 0x0008f40001097983 */ /* 0x000ea80000300800 */
[----:B0-----:R-:W3:Y:S04]  /*ba680*/  LDL.LU R10, [R1+0x8f8] ;  /* 0x0008f800010a7983 */ /* 0x001ee80000300800 */
[----:B------:R-:W3:Y:S04]  /*ba690*/  LDL.LU R11, [R1+0x8fc] ;  /* 0x0008fc00010b7983 */ /* 0x000ee80000300800 */
[----:B---3--:R0:W-:Y:S04]  /*ba6a0*/  STL.64 [R1+0xac08], R10 ;  /* 0x00ac080a01007387 */ /* 0x0081e80000100a00 */
[----:B--2---:R-:W-:Y:S04]  /*ba6b0*/  STL.64 [R1+0xac00], R8 ;  /* 0x00ac000801007387 */ /* 0x004fe80000100a00 */
[----:B-1----:R-:W2:Y:S04]  /*ba6c0*/  LDL R6, [R1+0x58] ;  /* 0x0000580001067983 */ /* 0x002ea80000100800 */
[----:B------:R-:W2:Y:S04]  /*ba6d0*/  LDL R7, [R1+0x5c] ;  /* 0x00005c0001077983 */ /* 0x000ea80000100800 */
[----:B--2---:R1:W-:Y:S04]  /*ba6e0*/  STL.64 [R1+0xac10], R6 ;  /* 0x00ac100601007387 */ /* 0x0043e80000100a00 */
[----:B0-----:R-:W2:Y:S04]  /*ba6f0*/  LDL R10, [R1+0x68] ;  /* 0x00006800010a7983 */ /* 0x001ea80000100800 */
[----:B------:R-:W2:Y:S04]  /*ba700*/  LDL R11, [R1+0x6c] ;  /* 0x00006c00010b7983 */ /* 0x000ea80000100800 */
[----:B--2---:R0:W-:Y:S04]  /*ba710*/  STL.64 [R1+0xac18], R10 ;  /* 0x00ac180a01007387 */ /* 0x0041e80000100a00 */
[----:B------:R-:W2:Y:S04]  /*ba720*/  LDL.LU R4, [R1+0x910] ;  /* 0x0009100001047983 */ /* 0x000ea80000300800 */
[----:B------:R-:W2:Y:S04]  /*ba730*/  LDL.LU R5, [R1+0x914] ;  /* 0x0009140001057983 */ /* 0x000ea80000300800 */
[----:B-1----:R-:W3:Y:S04]  /*ba740*/  LDL.LU R6, [R1+0x918] ;  /* 0x0009180001067983 */ /* 0x002ee80000300800 */
[----:B------:R-:W3:Y:S04]  /*ba750*/  LDL.LU R7, [R1+0x91c] ;  /* 0x00091c0001077983 */ /* 0x000ee80000300800 */
[----:B---3--:R-:W-:Y:S04]  /*ba760*/  STL.64 [R1+0xac28], R6 ;  /* 0x00ac280601007387 */ /* 0x008fe80000100a00 */
[----:B--2---:R1:W-:Y:S04]  /*ba770*/  STL.64 [R1+0xac20], R4 ;  /* 0x00ac200401007387 */ /* 0x0043e80000100a00 */
[----:B0-----:R-:W2:Y:S04]  /*ba780*/  LDL R10, [R1+0x78] ;  /* 0x00007800010a7983 */ /* 0x001ea80000100800 */
[----:B------:R-:W2:Y:S04]  /*ba790*/  LDL R11, [R1+0x7c] ;  /* 0x00007c00010b7983 */ /* 0x000ea80000100800 */
[----:B--2---:R0:W-:Y:S04]  /*ba7a0*/  STL.64 [R1+0xac30], R10 ;  /* 0x00ac300a01007387 */ /* 0x0041e80000100a00 */
[----:B-1----:R-:W2:Y:S04]  /*ba7b0*/  LDL.LU R4, [R1+0x920] ;  /* 0x0009200001047983 */ /* 0x002ea80000300800 */
[----:B------:R-:W2:Y:S04]  /*ba7c0*/  LDL.LU R5, [R1+0x924] ;  /* 0x0009240001057983 */ /* 0x000ea80000300800 */
[----:B------:R-:W3:Y:S04]  /*ba7d0*/  LDL.LU R6, [R1+0x928] ;  /* 0x0009280001067983 */ /* 0x000ee80000300800 */
        /* <DEDUP_REMOVED lines=11> */
[----:B--2---:R-:W-:Y:S04]  /*ba890*/  STL.64 [R1+0xac50], R4 ;  /* 0x00ac500401007387 */ /* 0x004fe80000100a00 */
[----:B0-----:R-:W2:Y:S04]  /*ba8a0*/  LDL R10, [R1+0x98] ;  /* 0x00009800010a7983 */ /* 0x001ea80000100800 */
[----:B------:R-:W2:Y:S04]  /*ba8b0*/  LDL R11, [R1+0x9c] ;  /* 0x00009c00010b7983 */ /* 0x000ea80000100800 */
[----:B--2---:R0:W-:Y:S04]  /*ba8c0*/  STL.64 [R1+0xac60], R10 ;  /* 0x00ac600a01007387 */ /* 0x0041e80000100a00 */
[----:B0-----:R-:W2:Y:S04]  /*ba8d0*/  LDL R10, [R1+0xa8] ;  /* 0x0000a800010a7983 */ /* 0x001ea80000100800 */
[----:B------:R-:W2:Y:S04]  /*ba8e0*/  LDL R11, [R1+0xac] ;  /* 0x0000ac00010b7983 */ /* 0x000ea80000100800 */
[----:B--2---:R0:W-:Y:S04]  /*ba8f0*/  STL.64 [R1+0xac78], R10 ;  /* 0x00ac780a01007387 */ /* 0x0041e80000100a00 */
[----:B------:R-:W2:Y:S04]  /*ba900*/  LDL.LU R4, [R1+0x940] ;  /* 0x0009400001047983 */ /* 0x000ea80000300800 */
[----:B------:R-:W2:Y:S04]  /*ba910*/  LDL.LU R5, [R1+0x944] ;  /* 0x0009440001057983 */ /* 0x000ea80000300800 */
[----:B------:R-:W3:Y:S04]  /*ba920*/  LDL.LU R6, [R1+0x948] ;  /* 0x0009480001067983 */ /* 0x000ee80000300800 */
[----:B------:R-:W3:Y:S04]  /*ba930*/  LDL.LU R7, [R1+0x94c] ;  /* 0x00094c0001077983 */ /* 0x000ee80000300800 */
        /* <DEDUP_REMOVED lines=66> */
[----:B------:R-:W4:Y:S04]  /*bad60*/  LDL.64 R10, [R1+0x138] ;  /* 0x00013800010a7983 */ /* 0x000f280000100a00 */
[----:B----4-:R0:W-:Y:S04]  /*bad70*/  STL.64 [R1+0xad50], R10 ;  /* 0x00ad500a01007387 */ /* 0x0101e80000100a00 */
[----:B0-----:R-:W4:Y:S04]  /*bad80*/  LDL R10, [R1+0x148] ;  /* 0x00014800010a7983 */ /* 0x001f280000100800 */
[----:B------:R-:W4:Y:S01]  /*bad90*/  LDL R11, [R1+0x14c] ;  /* 0x00014c00010b7983 */ /* 0x000f220000100800 */
[----:B------:R-:W-:-:S02]  /*bada0*/  IMAD.MOV.U32 R29, RZ, RZ, R18 ;  /* 0x000000ffff1d7224 */ /* 0x000fc400078e0012 */
[----:B------:R-:W-:Y:S01]  /*badb0*/  IMAD.MOV.U32 R28, RZ, RZ, R19 ;  /* 0x000000ffff1c7224 */ /* 0x000fe200078e0013 */
        /* <DEDUP_REMOVED lines=18> */
[----:B--2---:R0:W-:Y:S04]  /*baee0*/  STL.64 [R1+0xad90], R8 ;  /* 0x00ad900801007387 */ /* 0x0041e80000100a00 */
[----:B-1----:R-:W2:Y:S04]  /*baef0*/  LDL R18, [R1+0x178] ;  /* 0x0001780001127983 */ /* 0x002ea80000100800 */
[----:B------:R-:W2:Y:S04]  /*baf00*/  LDL R19, [R1+0x17c] ;  /* 0x00017c0001137983 */ /* 0x000ea80000100800 */
        /* <DEDUP_REMOVED lines=55> */
[----:B0-----:R-:W-:Y:S04]  /*bb280*/  STL.64 [R1+0xab58], R18 ;  /* 0x00ab581201007387 */ /* 0x001fe80000100a00 */
[----:B------:R-:W-:Y:S01]  /*bb290*/  STL.64 [R1+0xab50], R16 ;  /* 0x00ab501001007387 */ /* 0x000fe20000100a00 */
[----:B--2---:R-:W-:Y:S03]  /*bb2a0*/  HMMA.16816.F32.BF16 R8, R20, R10, R4 ;  /* 0x0000000a1408723c */ /* 0x004fe60000041804 */
[----:B------:R-:W2:Y:S04]  /*bb2b0*/  LDL.LU.64 R6, [R1+0xad60] ;  /* 0x00ad600001067983 */ /* 0x000ea80000300a00 */
[----:B------:R-:W2:-:S12]  /*bb2c0*/  LDL.LU.64 R4, [R1+0xad58] ;  /* 0x00ad580001047983 */ /* 0x000e980000300a00 */
[----:B------:R-:W-:Y:S04]  /*bb2d0*/  STL.64 [R1+0x9f0], R8 ;  /* 0x0009f00801007387 */ /* 0x000fe80000100a00 */
[----:B------:R0:W-:Y:S04]  /*bb2e0*/  STL.64 [R1+0x9f8], R10 ;  /* 0x0009f80a01007387 */ /* 0x0001e80000100a00 */
[----:B0-----:R-:W2:Y:S01]  /*bb2f0*/  LDL.LU.64 R10, [R1+0xad50] ;  /* 0x00ad5000010a7983 */ /* 0x001ea20000300a00 */
[----:B------:R-:W-:Y:S02]  /*bb300*/  IMAD.MOV.U32 R18, RZ, RZ, R2 ;  /* 0x000000ffff127224 */ /* 0x000fe400078e0002 */
[----:B------:R-:W-:Y:S01]  /*bb310*/  IMAD.MOV.U32 R19, RZ, RZ, R0 ;  /* 0x000000ffff137224 */ /* 0x000fe200078e0000 */
        /* <DEDUP_REMOVED lines=107> */
[----:B0-----:R-:W4:Y:S01]  /*bb9d0*/  LDL.LU.64 R10, [R1+0xabc0] ;  /* 0x00abc000010a7983 */ /* 0x001f220000300a00 */
[C---:B--2---:R-:W-:Y:S03]  /*bb9e0*/  HMMA.16816.F32.BF16 R4, R20.reuse, R6, R24 ;  /* 0x000000061404723c */ /* 0x044fe60000041818 */
[----:B------:R-:W2:Y:S04]  /*bb9f0*/  LDL.LU.64 R26, [R1+0xabb8] ;  /* 0x00abb800011a7983 */ /* 0x000ea80000300a00 */
[----:B------:R-:W2:Y:S01]  /*bba00*/  LDL.LU.64 R24, [R1+0xabb0] ;  /* 0x00abb00001187983 */ /* 0x000ea20000300a00 */
[C---:B----4-:R-:W-:Y:S11]  /*bba10*/  HMMA.16816.F32.BF16 R8, R20.reuse, R10, R12 ;  /* 0x0000000a1408723c */ /* 0x050ff6000004180c */
[----:B------:R-:W-:Y:S04]  /*bba20*/  STL.64 [R1+0x8d0], R4 ;  /* 0x0008d00401007387 */ /* 0x000fe80000100a00 */
[----:B------:R0:W-:Y:S04]  /*bba30*/  STL.64 [R1+0x8d8], R6 ;  /* 0x0008d80601007387 */ /* 0x0001e80000100a00 */
[----:B0-----:R-:W3:Y:S04]  /*bba40*/  LDL.LU.64 R6, [R1+0xaba8] ;  /* 0x00aba80001067983 */ /* 0x001ee80000300a00 */
[----:B------:R-:W3:Y:S04]  /*bba50*/  LDL.LU.64 R4, [R1+0xaba0] ;  /* 0x00aba00001047983 */ /* 0x000ee80000300a00 */
[----:B------:R-:W4:Y:S04]  /*bba60*/  LDL.LU.64 R14, [R1+0xab98] ;  /* 0x00ab9800010e7983 */ /* 0x000f280000300a00 */
[----:B------:R-:W3:Y:S04]  /*bba70*/  LDL.LU.64 R12, [R1+0xab90] ;  /* 0x00ab9000010c7983 */ /* 0x000ee80000300a00 */
[----:B------:R-:W-:Y:S04]  /*bba80*/  STL.64 [R1+0x8c0], R8 ;  /* 0x0008c00801007387 */ /* 0x000fe80000100a00 */
[----:B------:R0:W-:Y:S04]  /*bba90*/  STL.64 [R1+0x8c8], R10 ;  /* 0x0008c80a01007387 */ /* 0x0001e80000100a00 */
[----:B0-----:R-:W3:Y:S04]  /*bbaa0*/  LDL.LU.64 R10, [R1+0xab88] ;  /* 0x00ab8800010a7983 */ /* 0x001ee80000300a00 */
[----:B------:R-:W3:Y:S01]  /*bbab0*/  LDL.LU.64 R8, [R1+0xab80] ;  /* 0x00ab800001087983 */ /* 0x000ee20000300a00 */
[----:B--2---:R-:W-:Y:S03]  /*bbac0*/  HMMA.16816.F32.BF16 R16, R20, R18, R24 ;  /* 0x000000121410723c */ /* 0x004fe60000041818 */
[----:B------:R-:W3:Y:S04]  /*bbad0*/  LDL.LU.64 R26, [R1+0xab78] ;  /* 0x00ab7800011a7983 */ /* 0x000ee80000300a00 */
[----:B------:R-:W2:-:S12]  /*bbae0*/  LDL.LU.64 R24, [R1+0xab70] ;  /* 0x00ab700001187983 */ /* 0x000e980000300a00 */
[----:B------:R-:W-:Y:S04]  /*bbaf0*/  STL.64 [R1+0x8b0], R16 ;  /* 0x0008b01001007387 */ /* 0x000fe80000100a00 */
[----:B------:R3:W-:Y:S02]  /*bbb00*/  STL.64 [R1+0x8b8], R18 ;  /* 0x0008b81201007387 */ /* 0x0007e40000100a00 */
[----:B---3--:R-:W-:Y:S02]  /*bbb10*/  HMMA.16816.F32.BF16 R16, R20, R26, R4 ;  /* 0x0000001a1410723c */ /* 0x008fe40000041804 */
[----:B------:R-:W3:-:S15]  /*bbb20*/  LDL.LU R4, [R1+0x880] ;  /* 0x0008800001047983 */ /* 0x000ede0000300800 */
[----:B------:R-:W-:Y:S02]  /*bbb30*/  NOP ;  /* 0x0000000000007918 */ /* 0x000fe40000000000 */
[----:B------:R-:W-:Y:S04]  /*bbb40*/  STL.64 [R1+0x8a0], R16 ;  /* 0x0008a01001007387 */ /* 0x000fe80000100a00 */
[----:B------:R-:W-:Y:S04]  /*bbb50*/  STL.64 [R1+0x8a8], R18 ;  /* 0x0008a81201007387 */ /* 0x000fe80000100a00 */
[----:B------:R-:W3:Y:S04]  /*bbb60*/  LDL.LU R5, [R1+0x884] ;  /* 0x0008840001057983 */ /* 0x000ee80000300800 */
[----:B------:R-:W3:Y:S04]  /*bbb70*/  LDL.LU R6, [R1+0x888] ;  /* 0x0008880001067983 */ /* 0x000ee80000300800 */
[----:B------:R-:W3:Y:S04]  /*bbb80*/  LDL.LU R7, [R1+0x88c] ;  /* 0x00088c0001077983 */ /* 0x000ee80000300800 */
[----:B------:R0:W-:Y:S04]  /*bbb90*/  STL.64 [R1+0xa968], R26 ;  /* 0x00a9681a01007387 */ /* 0x0001e80000100a00 */
[----:B--2---:R1:W-:Y:S04]  /*bbba0*/  STL.64 [R1+0xa960], R24 ;  /* 0x00a9601801007387 */ /* 0x0043e80000100a00 */
[----:B0-----:R-:W2:Y:S04]  /*bbbb0*/  LDL.64 R26, [R1+0x168] ;  /* 0x00016800011a7983 */ /* 0x001ea80000100a00 */
[----:B--2---:R0:W-:Y:S04]  /*bbbc0*/  STL.64 [R1+0xab00], R26 ;  /* 0x00ab001a01007387 */ /* 0x0041e80000100a00 */
[----:B-1----:R-:W2:Y:S04]  /*bbbd0*/  LDL.LU R24, [R1+0xf80] ;  /* 0x000f800001187983 */ /* 0x002ea80000300800 */
[----:B------:R-:W2:Y:S04]  /*bbbe0*/  LDL.LU R25, [R1+0xf84] ;  /* 0x000f840001197983 */ /* 0x000ea80000300800 */
[----:B0-----:R-:W2:Y:S04]  /*bbbf0*/  LDL.LU R26, [R1+0xf88] ;  /* 0x000f8800011a7983 */ /* 0x001ea80000300800 */
[----:B------:R-:W2:Y:S04]  /*bbc00*/  LDL.LU R27, [R1+0xf8c] ;  /* 0x000f8c00011b7983 */ /* 0x000ea80000300800 */
[----:B--2---:R0:W-:Y:S04]  /*bbc10*/  STL.64 [R1+0xab10], R26 ;  /* 0x00ab101a01007387 */ /* 0x0041e80000100a00 */
[----:B------:R-:W-:Y:S04]  /*bbc20*/  STL.64 [R1+0xab08], R24 ;  /* 0x00ab081801007387 */ /* 0x000fe80000100a00 */
[----:B0-----:R-:W2:Y:S04]  /*bbc30*/  LDL.64 R26, [R1+0x188] ;  /* 0x00018800011a7983 */ /* 0x001ea80000100a00 */
[----:B--2---:R0:W-:Y:S02]  /*bbc40*/  STL.64 [R1+0xab28], R26 ;  /* 0x00ab281a01007387 */ /* 0x0041e40000100a00 */
[----:B0-----:R-:W-:-:S02]  /*bbc50*/  IMAD.MOV.U32 R26, RZ, RZ, R29 ;  /* 0x000000ffff1a7224 */ /* 0x001fc400078e001d */
[----:B------:R-:W-:Y:S01]  /*bbc60*/  IMAD.MOV.U32 R27, RZ, RZ, R28 ;  /* 0x000000ffff1b7224 */ /* 0x000fe200078e001c */
[----:B------:R-:W2:Y:S04]  /*bbc70*/  LDL.LU R29, [R1+0xab68] ;  /* 0x00ab6800011d7983 */ /* 0x000ea80000300800 */
[----:B------:R-:W2:Y:S04]  /*bbc80*/  LDL.LU R16, [R1+0x4c0] ;  /* 0x0004c00001107983 */ /* 0x000ea80000300800 */
[----:B------:R-:W2:Y:S04]  /*bbc90*/  LDL.LU R17, [R1+0x4c4] ;  /* 0x0004c40001117983 */ /* 0x000ea80000300800 */
[----:B------:R-:W2:Y:S04]  /*bbca0*/  LDL.LU R18, [R1+0x4c8] ;  /* 0x0004c80001127983 */ /* 0x000ea80000300800 */
[----:B------:R-:W2:Y:S04]  /*bbcb0*/  LDL.LU R19, [R1+0x4cc] ;  /* 0x0004cc0001137983 */ /* 0x000ea80000300800 */
[----:B------:R0:W-:Y:S04]  /*bbcc0*/  STL.64 [R1+0xab40], R26 ;  /* 0x00ab401a01007387 */ /* 0x0001e80000100a00 */
[----:B------:R-:W4:Y:S04]  /*bbcd0*/  LDL.LU R24, [R1+0x890] ;  /* 0x0008900001187983 */ /* 0x000f280000300800 */
[----:B------:R-:W4:Y:S04]  /*bbce0*/  LDL.LU R25, [R1+0x894] ;  /* 0x0008940001197983 */ /* 0x000f280000300800 */
[----:B0-----:R-:W4:Y:S04]  /*bbcf0*/  LDL.LU R26, [R1+0x898] ;  /* 0x00089800011a7983 */ /* 0x001f280000300800 */
[----:B------:R-:W4:Y:S02]  /*bbd00*/  LDL.LU R27, [R1+0x89c] ;  /* 0x00089c00011b7983 */ /* 0x000f240000300800 */
[----:B----4-:R-:W-:-:S15]  /*bbd10*/  HMMA.16816.F32.BF16 R24, R20, R14, R24 ;  /* 0x0000000e1418723c */ /* 0x010fde0000041818 */
[----:B------:R-:W-:-:S04]  /*bbd20*/  NOP ;  /* 0x0000000000007918 */ /* 0x000fc80000000000 */
[----:B------:R-:W-:Y:S04]  /*bbd30*/  STL.64 [R1+0x890], R24 ;  /* 0x0008901801007387 */ /* 0x000fe80000100a00 */
[----:B------:R-:W-:Y:S04]  /*bbd40*/  STL.64 [R1+0x898], R26 ;  /* 0x0008981a01007387 */ /* 0x000fe80000100a00 */
[----:B------:R-:W-:Y:S04]  /*bbd50*/  STL [R1+0xa944], R14 ;  /* 0x00a9440e01007387 */ /* 0x000fe80000100800 */
[----:B------:R0:W-:Y:S04]  /*bbd60*/  STL [R1+0xa940], R15 ;  /* 0x00a9400f01007387 */ /* 0x0001e80000100800 */
[----:B0-----:R-:W4:Y:S01]  /*bbd70*/  LDL.64 R14, [R1+0x1a8] ;  /* 0x0001a800010e7983 */ /* 0x001f220000100a00 */
[----:B---3--:R-:W-:Y:S01]  /*bbd80*/  HMMA.16816.F32.BF16 R4, R20, R10, R4 ;  /* 0x0000000a1404723c */ /* 0x008fe20000041804 */
[----:B------:R-:W-:-:S02]  /*bbd90*/  IMAD.MOV.U32 R27, RZ, RZ, R12 ;  /* 0x000000ffff1b7224 */ /* 0x000fc400078e000c */
[----:B------:R-:W-:Y:S01]  /*bbda0*/  IMAD.MOV.U32 R26, RZ, RZ, R13 ;  /* 0x000000ffff1a7224 */ /* 0x000fe200078e000d */
[----:B----4-:R0:W-:Y:S04]  /*bbdb0*/  STL.64 [R1+0xab48], R14 ;  /* 0x00ab480e01007387 */ /* 0x0101e80000100a00 */
[----:B------:R-:W3:Y:S04]  /*bbdc0*/  LDL.LU R12, [R1+0xfc0] ;  /* 0x000fc000010c7983 */ /* 0x000ee80000300800 */
[----:B------:R-:W3:Y:S04]  /*bbdd0*/  LDL.LU R13, [R1+0xfc4] ;  /* 0x000fc400010d7983 */ /* 0x000ee80000300800 */
[----:B0-----:R-:W3:Y:S04]  /*bbde0*/  LDL.LU R14, [R1+0xfc8] ;  /* 0x000fc800010e7983 */ /* 0x001ee80000300800 */
[----:B------:R-:W3:Y:S04]  /*bbdf0*/  LDL.LU R15, [R1+0xfcc] ;  /* 0x000fcc00010f7983 */ /* 0x000ee80000300800 */
[----:B------:R-:W-:Y:S04]  /*bbe00*/  STL.64 [R1+0x880], R4 ;  /* 0x0008800401007387 */ /* 0x000fe80000100a00 */
[----:B------:R0:W-:Y:S04]  /*bbe10*/  STL.64 [R1+0x888], R6 ;  /* 0x0008880601007387 */ /* 0x0001e80000100a00 */
[----:B0-----:R-:W2:Y:S04]  /*bbe20*/  LDL.LU.64 R6, [R1+0xab60] ;  /* 0x00ab600001067983 */ /* 0x001ea80000300a00 */
        /* <DEDUP_REMOVED lines=21> */
[----:B------:R-:W-:Y:S04]  /*bbf80*/  STL [R1+0xa948], R7 ;  /* 0x00a9480701007387 */ /* 0x000fe80000100800 */
        /* <DEDUP_REMOVED lines=9> */
[----:B---3--:R-:W-:Y:S03]  /*bc020*/  HMMA.16816.F32.BF16 R24, R16, R26, R12 ;  /* 0x0000001a1018723c */ /* 0x008fe6000004180c */
[----:B------:R-:W4:-:S15]  /*bc030*/  LDL.LU.64 R14, [R1+0xab48] ;  /* 0x00ab4800010e7983 */ /* 0x000f1e0000300a00 */
[----:B------:R-:W-:Y:S01]  /*bc040*/  NOP ;  /* 0x0000000000007918 */ /* 0x000fe20000000000 */
[----:B------:R-:W-:Y:S04]  /*bc050*/  STL.64 [R1+0xfc0], R24 ;  /* 0x000fc01801007387 */ /* 0x000fe80000100a00 */
[----:B------:R0:W-:Y:S04]  /*bc060*/  STL.64 [R1+0xfc8], R26 ;  /* 0x000fc81a01007387 */ /* 0x0001e80000100a00 */
[----:B0-----:R-:W2:Y:S01]  /*bc070*/  LDL.LU.64 R26, [R1+0xab40] ;  /* 0x00ab4000011a7983 */ /* 0x001ea20000300a00 */
[C---:B----4-:R-:W-:Y:S08]  /*bc080*/  HMMA.16816.F32.BF16 R20, R16.reuse, R14, R20 ;  /* 0x0000000e1014723c */ /* 0x050ff00000041814 */
[C---:B--2---:R-:W-:Y:S11]  /*bc090*/  HMMA.16816.F32.BF16 R24, R16.reuse, R26, R8 ;  /* 0x0000001a1018723c */ /* 0x044ff60000041808 */
[----:B------:R-:W-:Y:S04]  /*bc0a0*/  STL.64 [R1+0xfb0], R20 ;  /* 0x000fb01401007387 */ /* 0x000fe80000100a00 */
[----:B------:R-:W-:Y:S04]  /*bc0b0*/  STL.64 [R1+0xfb8], R22 ;  /* 0x000fb81601007387 */ /* 0x000fe80000100a00 */
[----:B------:R-:W2:Y:S04]  /*bc0c0*/  LDL.LU.64 R10, [R1+0xab38] ;  /* 0x00ab3800010a7983 */ /* 0x000ea80000300a00 */
[----:B------:R-:W2:Y:S04]  /*bc0d0*/  LDL.LU.64 R8, [R1+0xab30] ;  /* 0x00ab300001087983 */ /* 0x000ea80000300a00 */
        /* <DEDUP_REMOVED lines=11> */
[----:B------:R-:W3:Y:S04]  /*bc190*/  LDL.LU.64 R26, [R1+0xab10] ;  /* 0x00ab1000011a7983 */ /* 0x000ee80000300a00 */
[----:B------:R-:W3:Y:S04]  /*bc1a0*/  LDL.LU.64 R24, [R1+0xab08] ;  /* 0x00ab080001187983 */ /* 0x000ee80000300a00 */
[----:B------:R0:W-:Y:S04]  /*bc1b0*/  STL [R1+0xaafc], R6 ;  /* 0x00aafc0601007387 */ /* 0x0001e80000100800 */
[----:B------:R-:W-:Y:S04]  /*bc1c0*/  STL [R1+0xaaf8], R5 ;  /* 0x00aaf80501007387 */ /* 0x000fe80000100800 */
[----:B0-----:R-:W3:Y:S02]  /*bc1d0*/  LDL.64 R6, [R1+0x178] ;  /* 0x0001780001067983 */ /* 0x001ee40000100a00 */
[----:B---3--:R-:W-:-:S15]  /*bc1e0*/  HMMA.16816.F32.BF16 R24, R16, R6, R24 ;  /* 0x000000061018723c */ /* 0x008fde0000041818 */
[----:B------:R-:W-:-:S04]  /*bc1f0*/  NOP ;  /* 0x0000000000007918 */ /* 0x000fc80000000000 */
[----:B------:R-:W-:Y:S04]  /*bc200*/  STL.64 [R1+0xf80], R24 ;  /* 0x000f801801007387 */ /* 0x000fe80000100a00 */
[----:B------:R0:W-:Y:S04]  /*bc210*/  STL.64 [R1+0xf88], R26 ;  /* 0x000f881a01007387 */ /* 0x0001e80000100a00 */
[----:B0-----:R-:W2:Y:S01]  /*bc220*/  LDL.LU.64 R26, [R1+0xab00] ;  /* 0x00ab0000011a7983 */ /* 0x001ea20000300a00 */
[----:B------:R-:W-:Y:S02]  /*bc230*/  IMAD.MOV.U32 R22, RZ, RZ, R6 ;  /* 0x000000ffff167224 */ /* 0x000fe400078e0006 */
[----:B------:R-:W-:-:S02]  /*bc240*/  IMAD.MOV.U32 R21, RZ, RZ, R7 ;  /* 0x000000ffff157224 */ /* 0x000fc400078e0007 */
[----:B------:R-:W-:Y:S01]  /*bc250*/  IMAD.MOV.U32 R12, RZ, RZ, R15 ;  /* 0x000000ffff0c7224 */ /* 0x000fe200078e000f */
[----:B--2---:R-:W-:Y:S01]  /*bc260*/  HMMA.16816.F32.BF16 R4, R16, R26, R8 ;  /* 0x0000001a1004723c */ /* 0x004fe20000041808 */
[----:B------:R-:W-:-:S15]  /*bc270*/  IMAD.MOV.U32 R15, RZ, RZ, R26 ;  /* 0x000000ffff0f7224 */ /* 0x000fde00078e001a */
[----:B------:R-:W-:-:S03]  /*bc280*/  NOP ;  /* 0x0000000000007918 */ /* 0x000fc60000000000 */
[----:B------:R-:W-:Y:S04]  /*bc290*/  STL.64 [R1+0xf70], R4 ;  /* 0x000f700401007387 */ /* 0x000fe80000100a00 */
[----:B------:R-:W-:Y:S04]  /*bc2a0*/  STL.64 [R1+0xf78], R6 ;  /* 0x000f780601007387 */ /* 0x000fe80000100a00 */
[----:B------:R-:W-:Y:S04]  /*bc2b0*/  STL [R1+0xaadc], R15 ;  /* 0x00aadc0f01007387 */ /* 0x000fe80000100800 */
[----:B------:R-:W-:Y:S04]  /*bc2c0*/  STL [R1+0xaad8], R12 ;  /* 0x00aad80c01007387 */ /* 0x000fe80000100800 */
        /* <DEDUP_REMOVED lines=17> */
[----:B--2---:R0:W-:Y:S02]  /*bc3e0*/  STL.64 [R1+0xaac0], R10 ;  /* 0x00aac00a01007387 */ /* 0x0041e40000100a00 */
[----:B0-----:R-:W-:-:S02]  /*bc3f0*/  IMAD.MOV.U32 R10, RZ, RZ, R2 ;  /* 0x000000ffff0a7224 */ /* 0x001fc400078e0002 */
[----:B------:R-:W-:-:S05]  /*bc400*/  IMAD.MOV.U32 R11, RZ, RZ, R0 ;  /* 0x000000ffff0b7224 */ /* 0x000fca00078e0000 */
[----:B------:R0:W-:Y:S04]  /*bc410*/  STL.64 [R1+0xaae0], R10 ;  /* 0x00aae00a01007387 */ /* 0x0001e80000100a00 */
[----:B------:R-:W2:Y:S04]  /*bc420*/  LDL.LU R8, [R1+0xf50] ;  /* 0x000f500001087983 */ /* 0x000ea80000300800 */
[----:B------:R-:W2:Y:S04]  /*bc430*/  LDL.LU R9, [R1+0xf54] ;  /* 0x000f540001097983 */ /* 0x000ea80000300800 */
[----:B0-----:R-:W3:Y:S04]  /*bc440*/  LDL.LU R10, [R1+0xf58] ;  /* 0x000f5800010a7983 */ /* 0x001ee80000300800 */
[----:B------:R-:W3:Y:S04]  /*bc450*/  LDL.LU R11, [R1+0xf5c] ;  /* 0x000f5c00010b7983 */ /* 0x000ee80000300800 */
[----:B------:R-:W4:Y:S04]  /*bc460*/  LDL.LU R4, [R1+0xf60] ;  /* 0x000f600001047983 */ /* 0x000f280000300800 */
[----:B------:R-:W4:Y:S04]  /*bc470*/  LDL.LU R5, [R1+0xf64] ;  /* 0x000f640001057983 */ /* 0x000f280000300800 */
[----:B------:R-:W4:Y:S04]  /*bc480*/  LDL.LU R6, [R1+0xf68] ;  /* 0x000f680001067983 */ /* 0x000f280000300800 */
[----:B------:R-:W4:Y:S01]  /*bc490*/  LDL.LU R7, [R1+0xf6c] ;  /* 0x000f6c0001077983 */ /* 0x000f220000300800 */
[----:B------:R-:W-:-:S03]  /*bc4a0*/  IMAD.MOV.U32 R23, RZ, RZ, R27 ;  /* 0x000000ffff177224 */ /* 0x000fc600078e001b */
[----:B---3--:R0:W-:Y:S04]  /*bc4b0*/  STL.64 [R1+0xaaf0], R10 ;  /* 0x00aaf00a01007387 */ /* 0x0081e80000100a00 */
[----:B--2---:R-:W-:Y:S04]  /*bc4c0*/  STL.64 [R1+0xaae8], R8 ;  /* 0x00aae80801007387 */ /* 0x004fe80000100a00 */
[----:B------:R-:W2:Y:S01]  /*bc4d0*/  LDL.64 R26, [R1+0xd8] ;  /* 0x0000d800011a7983 */ /* 0x000ea20000100a00 */
[----:B------:R-:W-:-:S03]  /*bc4e0*/  IMAD.MOV.U32 R20, RZ, RZ, R14 ;  /* 0x000000ffff147224 */ /* 0x000fc600078e000e */
[----:B------:R-:W3:Y:S04]  /*bc4f0*/  LDL.64 R14, [R1+0x148] ;  /* 0x00014800010e7983 */ /* 0x000ee80000100a00 */
[----:B0-----:R-:W4:Y:S04]  /*bc500*/  LDL.64 R10, [R1+0x158] ;  /* 0x00015800010a7983 */ /* 0x001f280000100a00 */
[----:B--2---:R0:W-:Y:S04]  /*bc510*/  STL.64 [R1+0xaa70], R26 ;  /* 0x00aa701a01007387 */ /* 0x0041e80000100a00 */
[----:B0-----:R-:W2:Y:S04]  /*bc520*/  LDL.64 R26, [R1+0xf8] ;  /* 0x0000f800011a7983 */ /* 0x001ea80000100a00 */
[----:B--2---:R0:W-:Y:S04]  /*bc530*/  STL.64 [R1+0xaa88], R26 ;  /* 0x00aa881a01007387 */ /* 0x0041e80000100a00 */
[----:B------:R-:W2:Y:S04]  /*bc540*/  LDL.LU R24, [R1+0xf10] ;  /* 0x000f100001187983 */ /* 0x000ea80000300800 */
        /* <DEDUP_REMOVED lines=9> */
[----:B----4-:R-:W-:Y:S03]  /*bc5e0*/  HMMA.16816.F32.BF16 R4, R16, R10, R4 ;  /* 0x0000000a1004723c */ /* 0x010fe60000041804 */
[----:B--2---:R-:W-:Y:S04]  /*bc5f0*/  STL.64 [R1+0xaab8], R26 ;  /* 0x00aab81a01007387 */ /* 0x004fe80000100a00 */
[----:B------:R0:W-:Y:S04]  /*bc600*/  STL.64 [R1+0xaab0], R24 ;  /* 0x00aab01801007387 */ /* 0x0001e80000100a00 */
[----:B0-----:R-:W2:Y:S04]  /*bc610*/  LDL.LU R24, [R1+0xf30] ;  /* 0x000f300001187983 */ /* 0x001ea80000300800 */
[----:B------:R-:W2:Y:S04]  /*bc620*/  LDL.LU R25, [R1+0xf34] ;  /* 0x000f340001197983 */ /* 0x000ea80000300800 */
[----:B------:R-:W4:Y:S04]  /*bc630*/  LDL.LU R26, [R1+0xf38] ;  /* 0x000f3800011a7983 */ /* 0x000f280000300800 */
[----:B------:R-:W4:Y:S01]  /*bc640*/  LDL.LU R27, [R1+0xf3c] ;  /* 0x000f3c00011b7983 */ /* 0x000f220000300800 */
[----:B------:R-:W-:-:S03]  /*bc650*/  IMAD.MOV.U32 R3, RZ, RZ, R11 ;  /* 0x000000ffff037224 */ /* 0x000fc600078e000b */
        /* <DEDUP_REMOVED lines=8> */
[----:B0-----:R-:W4:Y:S04]  /*bc6e0*/  LDL.64 R22, [R1+0xe8] ;  /* 0x0000e80001167983 */ /* 0x001f280000100a00 */
[----:B------:R0:W-:Y:S04]  /*bc6f0*/  STL.64 [R1+0xf60], R4 ;  /* 0x000f600401007387 */ /* 0x0001e80000100a00 */
[----:B------:R1:W-:Y:S01]  /*bc700*/  STL.64 [R1+0xf68], R6 ;  /* 0x000f680601007387 */ /* 0x0003e20000100a00 */
[----:B0-----:R-:W-:-:S03]  /*bc710*/  IMAD.MOV.U32 R4, RZ, RZ, R10 ;  /* 0x000000ffff047224 */ /* 0x001fc600078e000a */
[----:B-1----:R-:W2:Y:S04]  /*bc720*/  LDL.LU R6, [R1+0xaafc] ;  /* 0x00aafc0001067983 */ /* 0x002ea80000300800 */
[----:B------:R-:W2:Y:S04]  /*bc730*/  LDL.LU R5, [R1+0xaaf8] ;  /* 0x00aaf80001057983 */ /* 0x000ea80000300800 */
[----:B------:R-:W3:Y:S04]  /*bc740*/  LDL.LU.64 R10, [R1+0xaaf0] ;  /* 0x00aaf000010a7983 */ /* 0x000ee80000300a00 */
[----:B------:R-:W3:Y:S02]  /*bc750*/  LDL.LU.64 R8, [R1+0xaae8] ;  /* 0x00aae80001087983 */ /* 0x000ee40000300a00 */
[----:B---3--:R-:W-:-:S15]  /*bc760*/  HMMA.16816.F32.BF16 R8, R16, R14, R8 ;  /* 0x0000000e1008723c */ /* 0x008fde0000041808 */
[----:B------:R-:W-:-:S04]  /*bc770*/  NOP ;  /* 0x0000000000007918 */ /* 0x000fc80000000000 */
[----:B------:R-:W-:Y:S04]  /*bc780*/  STL.64 [R1+0xf50], R8 ;  /* 0x000f500801007387 */ /* 0x000fe80000100a00 */
[----:B------:R0:W-:Y:S04]  /*bc790*/  STL.64 [R1+0xf58], R10 ;  /* 0x000f580a01007387 */ /* 0x0001e80000100a00 */
[----:B0-----:R-:W3:Y:S01]  /*bc7a0*/  LDL.LU.64 R10, [R1+0xaae0] ;  /* 0x00aae000010a7983 */ /* 0x001ee20000300a00 */
[----:B------:R-:W-:Y:S02]  /*bc7b0*/  IMAD.MOV.U32 R7, RZ, RZ, R14 ;  /* 0x000000ffff077224 */ /* 0x000fe400078e000e */
[----:B------:R-:W-:-:S02]  /*bc7c0*/  IMAD.MOV.U32 R14, RZ, RZ, R15 ;  /* 0x000000ffff0e7224 */ /* 0x000fc400078e000f */
[----:B------:R-:W4:Y:S04]  /*bc7d0*/  LDL.LU R15, [R1+0xaadc] ;  /* 0x00aadc00010f7983 */ /* 0x000f280000300800 */
[----:B------:R-:W4:Y:S04]  /*bc7e0*/  LDL.LU R12, [R1+0xaad8] ;  /* 0x00aad800010c7983 */ /* 0x000f280000300800 */
[----:B--2---:R-:W-:Y:S04]  /*bc7f0*/  STL.64 [R1+0xa978], R6 ;  /* 0x00a9780601007387 */ /* 0x004fe80000100a00 */
[----:B------:R0:W-:Y:S04]  /*bc800*/  STL.64 [R1+0xa970], R4 ;  /* 0x00a9700401007387 */ /* 0x0001e80000100a00 */
[----:B0-----:R-:W4:Y:S04]  /*bc810*/  LDL.LU R4, [R1+0xef0] ;  /* 0x000ef00001047983 */ /* 0x001f280000300800 */
[----:B------:R-:W4:Y:S04]  /*bc820*/  LDL.LU R5, [R1+0xef4] ;  /* 0x000ef40001057983 */ /* 0x000f280000300800 */
[----:B------:R-:W4:Y:S01]  /*bc830*/  LDL.LU R6, [R1+0xef8] ;  /* 0x000ef80001067983 */ /* 0x000f220000300800 */
[----:B---3--:R-:W-:Y:S03]  /*bc840*/  HMMA.16816.F32.BF16 R8, R16, R10, R24 ;  /* 0x0000000a1008723c */ /* 0x008fe60000041818 */
        /* <DEDUP_REMOVED lines=36> */
[----:B------:R-:W-:Y:S01]  /*bca90*/  IMAD.MOV.U32 R7, RZ, RZ, R29 ;  /* 0x000000ffff077224 */ /* 0x000fe200078e001d */
[----:B--2---:R-:W-:Y:S01]  /*bcaa0*/  HMMA.16816.F32.BF16 R8, R16, R26, R8 ;  /* 0x0000001a1008723c */ /* 0x004fe20000041808 */
[----:B------:R-:W-:-:S02]  /*bcab0*/  IMAD.MOV.U32 R13, RZ, RZ, R27 ;  /* 0x000000ffff0d7224 */ /* 0x000fc400078e001b */
[----:B------:R-:W2:-:S15]  /*bcac0*/  LDL.LU.64 R26, [R1+0xaa70] ;  /* 0x00aa7000011a7983 */ /* 0x000e9e0000300a00 */
[----:B------:R-:W-:Y:S01]  /*bcad0*/  NOP ;  /* 0x0000000000007918 */ /* 0x000fe20000000000 */
[----:B------:R-:W-:Y:S04]  /*bcae0*/  STL.64 [R1+0xf00], R8 ;  /* 0x000f000801007387 */ /* 0x000fe80000100a00 */
[----:B------:R0:W-:Y:S01]  /*bcaf0*/  STL [R1+0xf08], R10 ;  /* 0x000f080a01007387 */ /* 0x0001e20000100800 */
[----:B------:R-:W-:-:S03]  /*bcb00*/  IMAD.MOV.U32 R29, RZ, RZ, R11 ;  /* 0x000000ffff1d7224 */ /* 0x000fc600078e000b */
[----:B0-----:R-:W2:Y:S04]  /*bcb10*/  LDL.LU.64 R10, [R1+0xaa68] ;  /* 0x00aa6800010a7983 */ /* 0x001ea80000300a00 */
[----:B------:R-:W2:Y:S01]  /*bcb20*/  LDL.LU.64 R8, [R1+0xaa60] ;  /* 0x00aa600001087983 */ /* 0x000ea20000300a00 */
[----:B----4-:R-:W-:Y:S03]  /*bcb30*/  HMMA.16816.F32.BF16 R4, R16, R22, R4 ;  /* 0x000000161004723c */ /* 0x010fe60000041804 */
[----:B------:R-:W-:Y:S04]  /*bcb40*/  STL [R1+0xa824], R13 ;  /* 0x00a8240d01007387 */ /* 0x000fe80000100800 */
[----:B------:R0:W-:Y:S01]  /*bcb50*/  STL [R1+0x9830], R29 ;  /* 0x0098301d01007387 */ /* 0x0001e20000100800 */
[----:B------:R-:W-:-:S11]  /*bcb60*/  IMAD.MOV.U32 R0, RZ, RZ, R22 ;  /* 0x000000ffff007224 */ /* 0x000fd600078e0016 */
[----:B------:R-:W-:Y:S04]  /*bcb70*/  STL.64 [R1+0xef0], R4 ;  /* 0x000ef00401007387 */ /* 0x000fe80000100a00 */
[----:B------:R2:W-:Y:S01]  /*bcb80*/  STL.64 [R1+0xef8], R6 ;  /* 0x000ef80601007387 */ /* 0x0005e20000100a00 */
[----:B0-----:R-:W-:-:S05]  /*bcb90*/  IMAD.MOV.U32 R29, RZ, RZ, R23 ;  /* 0x000000ffff1d7224 */ /* 0x001fca00078e0017 */
[----:B------:R-:W-:Y:S04]  /*bcba0*/  STL [R1+0xa82c], R29 ;  /* 0x00a82c1d01007387 */ /* 0x000fe80000100800 */
[----:B------:R-:W-:Y:S01]  /*bcbb0*/  STL [R1+0xa828], R0 ;  /* 0x00a8280001007387 */ /* 0x000fe20000100800 */
        /* <DEDUP_REMOVED lines=118> */
[----:B------:R4:W-:Y:S02]  /*bd320*/  STL.64 [R1+0xe88], R6 ;  /* 0x000e880601007387 */ /* 0x0009e40000100a00 */
[----:B----4-:R-:W-:Y:S02]  /*bd330*/  HMMA.16816.F32.BF16 R4, R16, R26, R8 ;  /* 0x0000001a1004723c */ /* 0x010fe40000041808 */
[----:B------:R-:W-:Y:S04]  /*bd340*/  STL [R1+0xa864], R13 ;  /* 0x00a8640d01007387 */ /* 0x000fe80000100800 */
[----:B------:R-:W-:Y:S04]  /*bd350*/  STL.64 [R1+0xa9e0], R14 ;  /* 0x00a9e00e01007387 */ /* 0x000fe80000100a00 */
[----:B------:R-:W-:Y:S04]  /*bd360*/  STL [R1+0xa9d8], R12 ;  /* 0x00a9d80c01007387 */ /* 0x000fe80000100800 */
[----:B------:R-:W-:Y:S05]  /*bd370*/  STL [R1+0xa860], R2 ;  /* 0x00a8600201007387 */ /* 0x000fea0000100800 */
        /* <DEDUP_REMOVED lines=13> */
[----:B---3--:R0:W-:Y:S04]  /*bd450*/  STL.64 [R1+0xa988], R6 ;  /* 0x00a9880601007387 */ /* 0x0081e80000100a00 */
[----:B------:R-:W-:Y:S04]  /*bd460*/  STL.64 [R1+0xa980], R4 ;  /* 0x00a9800401007387 */ /* 0x000fe80000100a00 */
[----:B0-----:R-:W2:Y:S04]  /*bd470*/  LDL.64 R6, [R1+0x18] ;  /* 0x0000180001067983 */ /* 0x001ea80000100a00 */
[----:B--2---:R0:W-:Y:S04]  /*bd480*/  STL.64 [R1+0xa998], R6 ;  /* 0x00a9980601007387 */ /* 0x0041e80000100a00 */
[----:B0-----:R-:W2:Y:S04]  /*bd490*/  LDL.64 R6, [R1+0x28] ;  /* 0x0000280001067983 */ /* 0x001ea80000100a00 */
[----:B--2---:R0:W-:Y:S04]  /*bd4a0*/  STL.64 [R1+0xa9b0], R6 ;  /* 0x00a9b00601007387 */ /* 0x0041e80000100a00 */
[----:B0-----:R-:W2:Y:S01]  /*bd4b0*/  LDL.64 R6, [R1+0x38] ;  /* 0x0000380001067983 */ /* 0x001ea20000100a00 */
[----:B------:R-:W-:-:S02]  /*bd4c0*/  IMAD.MOV.U32 R0, RZ, RZ, R26 ;  /* 0x000000ffff007224 */ /* 0x000fc400078e001a */
[----:B------:R-:W-:Y:S01]  /*bd4d0*/  IMAD.MOV.U32 R29, RZ, RZ, R27 ;  /* 0x000000ffff1d7224 */ /* 0x000fe200078e001b */
[----:B--2---:R0:W-:Y:S04]  /*bd4e0*/  STL.64 [R1+0xa9c8], R6 ;  /* 0x00a9c80601007387 */ /* 0x0041e80000100a00 */
        /* <DEDUP_REMOVED lines=8> */
[----:B0-----:R-:W2:Y:S04]  /*bd570*/  LDL.LU R26, [R1+0xe28] ;  /* 0x000e2800011a7983 */ /* 0x001ea80000300800 */
[----:B------:R-:W2:Y:S01]  /*bd580*/  LDL.LU R27, [R1+0xe2c] ;  /* 0x000e2c00011b7983 */ /* 0x000ea20000300800 */
[----:B----4-:R-:W-:Y:S03]  /*bd590*/  HMMA.16816.F32.BF16 R12, R16, R10, R12 ;  /* 0x0000000a100c723c */ /* 0x010fe6000004180c */
[----:B--2---:R-:W-:Y:S04]  /*bd5a0*/  STL.64 [R1+0xa9a8], R26 ;  /* 0x00a9a81a01007387 */ /* 0x004fe80000100a00 */
        /* <DEDUP_REMOVED lines=26> */
[----:B--2---:R-:W-:-:S15]  /*bd750*/  HMMA.16816.F32.BF16 R4, R16, R10, R4 ;  /* 0x0000000a1004723c */ /* 0x004fde0000041804 */
[----:B------:R-:W-:-:S04]  /*bd760*/  NOP ;  /* 0x0000000000007918 */ /* 0x000fc80000000000 */
[----:B------:R-:W-:Y:S04]  /*bd770*/  STL.64 [R1+0xe50], R4 ;  /* 0x000e500401007387 */ /* 0x000fe80000100a00 */
        /* <DEDUP_REMOVED lines=50> */
[----:B------:R-:W2:Y:S01]  /*bdaa0*/  LDL.LU.64 R24, [R1+0xa960] ;  /* 0x00a9600001187983 */ /* 0x000ea20000300a00 */
[----:B---3--:R-:W-:-:S15]  /*bdab0*/  HMMA.16816.F32.BF16 R20, R16, R26, R20 ;  /* 0x0000001a1014723c */ /* 0x008fde0000041814 */
[----:B------:R-:W-:-:S04]  /*bdac0*/  NOP ;  /* 0x0000000000007918 */ /* 0x000fc80000000000 */
[----:B------:R-:W-:Y:S04]  /*bdad0*/  STL.64 [R1+0xe00], R20 ;  /* 0x000e001401007387 */ /* 0x000fe80000100a00 */
[----:B------:R0:W-:Y:S04]  /*bdae0*/  STL.64 [R1+0xe08], R22 ;  /* 0x000e081601007387 */ /* 0x0001e80000100a00 */
[----:B0-----:R-:W3:Y:S04]  /*bdaf0*/  LDL.LU.64 R22, [R1+0xa958] ;  /* 0x00a9580001167983 */ /* 0x001ee80000300a00 */
[----:B------:R-:W3:Y:S04]  /*bdb00*/  LDL.LU.64 R20, [R1+0xa950] ;  /* 0x00a9500001147983 */ /* 0x000ee80000300a00 */
[----:B------:R0:W-:Y:S04]  /*bdb10*/  STL.64 [R1+0xa630], R26 ;  /* 0x00a6301a01007387 */ /* 0x0001e80000100a00 */
[----:B--2---:R-:W-:Y:S01]  /*bdb20*/  STL.64 [R1+0xa628], R24 ;  /* 0x00a6281801007387 */ /* 0x004fe20000100a00 */
[----:B0-----:R-:W-:-:S02]  /*bdb30*/  IMAD.MOV.U32 R26, RZ, RZ, R7 ;  /* 0x000000ffff1a7224 */ /* 0x001fc400078e0007 */
[----:B----4-:R-:W-:Y:S01]  /*bdb40*/  IMAD.MOV.U32 R27, RZ, RZ, R14 ;  /* 0x000000ffff1b7224 */ /* 0x010fe200078e000e */
[----:B------:R-:W2:Y:S04]  /*bdb50*/  LDL.LU R7, [R1+0xa948] ;  /* 0x00a9480001077983 */ /* 0x000ea80000300800 */
[----:B------:R-:W4:Y:S04]  /*bdb60*/  LDL.LU R14, [R1+0xa944] ;  /* 0x00a94400010e7983 */ /* 0x000f280000300800 */
[----:B------:R0:W-:Y:S02]  /*bdb70*/  STL.64 [R1+0xa890], R26 ;  /* 0x00a8901a01007387 */ /* 0x0001e40000100a00 */
[----:B0-----:R-:W-:-:S02]  /*bdb80*/  IMAD.MOV.U32 R26, RZ, RZ, R15 ;  /* 0x000000ffff1a7224 */ /* 0x001fc400078e000f */
[----:B------:R-:W4:Y:S01]  /*bdb90*/  LDL.LU R15, [R1+0xa940] ;  /* 0x00a94000010f7983 */ /* 0x000f220000300800 */
[----:B---3--:R-:W-:-:S05]  /*bdba0*/  IMAD.MOV.U32 R27, RZ, RZ, R23 ;  /* 0x000000ffff1b7224 */ /* 0x008fca00078e0017 */
[----:B------:R0:W-:Y:S04]  /*bdbb0*/  STL.64 [R1+0xa8a8], R26 ;  /* 0x00a8a81a01007387 */ /* 0x0001e80000100a00 */
[----:B------:R-:W3:Y:S04]  /*bdbc0*/  LDL.LU R24, [R1+0xde0] ;  /* 0x000de00001187983 */ /* 0x000ee80000300800 */
[----:B------:R-:W3:Y:S04]  /*bdbd0*/  LDL.LU R25, [R1+0xde4] ;  /* 0x000de40001197983 */ /* 0x000ee80000300800 */
[----:B0-----:R-:W3:Y:S04]  /*bdbe0*/  LDL.LU R26, [R1+0xde8] ;  /* 0x000de800011a7983 */ /* 0x001ee80000300800 */
[----:B------:R-:W3:Y:S01]  /*bdbf0*/  LDL.LU R27, [R1+0xdec] ;  /* 0x000dec00011b7983 */ /* 0x000ee20000300800 */
[----:B----4-:R-:W-:-:S15]  /*bdc00*/  HMMA.16816.F32.BF16 R8, R16, R14, R8 ;  /* 0x0000000e1008723c */ /* 0x010fde0000041808 */
[----:B------:R-:W-:-:S04]  /*bdc10*/  NOP ;  /* 0x0000000000007918 */ /* 0x000fc80000000000 */
[----:B------:R-:W-:Y:S04]  /*bdc20*/  STL.64 [R1+0xdf0], R8 ;  /* 0x000df00801007387 */ /* 0x000fe80000100a00 */
[----:B------:R0:W-:Y:S04]  /*bdc30*/  STL.64 [R1+0xdf8], R10 ;  /* 0x000df80a01007387 */ /* 0x0001e80000100a00 */
[----:B0-----:R-:W3:Y:S04]  /*bdc40*/  LDL.LU.64 R10, [R1+0xa938] ;  /* 0x00a93800010a7983 */ /* 0x001ee80000300a00 */
[----:B------:R-:W4:Y:S04]  /*bdc50*/  LDL.LU.64 R8, [R1+0xa930] ;  /* 0x00a9300001087983 */ /* 0x000f280000300a00 */
[----:B------:R-:W-:Y:S04]  /*bdc60*/  STL.64 [R1+0xa8e0], R14 ;  /* 0x00a8e00e01007387 */ /* 0x000fe80000100a00 */
[----:B------:R-:W-:Y:S01]  /*bdc70*/  STL [R1+0xa8d8], R13 ;  /* 0x00a8d80d01007387 */ /* 0x000fe20000100800 */
[----:B---3--:R-:W-:-:S15]  /*bdc80*/  HMMA.16816.F32.BF16 R24, R16, R10, R24 ;  /* 0x0000000a1018723c */ /* 0x008fde0000041818 */
[----:B------:R-:W-:-:S04]  /*bdc90*/  NOP ;  /* 0x0000000000007918 */ /* 0x000fc80000000000 */
[----:B------:R-:W-:Y:S04]  /*bdca0*/  STL.64 [R1+0xde0], R24 ;  /* 0x000de01801007387 */ /* 0x000fe80000100a00 */
[----:B------:R0:W-:Y:S02]  /*bdcb0*/  STL.64 [R1+0xde8], R26 ;  /* 0x000de81a01007387 */ /* 0x0001e40000100a00 */
[----:B0-----:R-:W-:Y:S02]  /*bdcc0*/  IMAD.MOV.U32 R26, RZ, RZ, R22 ;  /* 0x000000ffff1a7224 */ /* 0x001fe400078e0016 */
[----:B------:R-:W-:-:S05]  /*bdcd0*/  IMAD.MOV.U32 R27, RZ, RZ, R21 ;  /* 0x000000ffff1b7224 */ /* 0x000fca00078e0015 */
[----:B------:R0:W-:Y:S04]  /*bdce0*/  STL.64 [R1+0xa8e8], R26 ;  /* 0x00a8e81a01007387 */ /* 0x0001e80000100a00 */
[----:B------:R-:W3:Y:S04]  /*bdcf0*/  LDL.LU R24, [R1+0x490] ;  /* 0x0004900001187983 */ /* 0x000ee80000300800 */
[----:B------:R-:W3:Y:S04]  /*bdd00*/  LDL.LU R25, [R1+0x494] ;  /* 0x0004940001197983 */ /* 0x000ee80000300800 */
[----:B0-----:R-:W2:Y:S04]  /*bdd10*/  LDL.LU R26, [R1+0x498] ;  /* 0x00049800011a7983 */ /* 0x001ea80000300800 */
[----:B------:R-:W2:Y:S04]  /*bdd20*/  LDL.LU R27, [R1+0x49c] ;  /* 0x00049c00011b7983 */ /* 0x000ea80000300800 */
[----:B--2---:R0:W-:Y:S04]  /*bdd30*/  STL.64 [R1+0xa8f8], R26 ;  /* 0x00a8f81a01007387 */ /* 0x0041e80000100a00 */
[----:B---3--:R-:W-:Y:S01]  /*bdd40*/  STL.64 [R1+0xa8f0], R24 ;  /* 0x00a8f01801007387 */ /* 0x008fe20000100a00 */
[----:B0-----:R-:W-:-:S02]  /*bdd50*/  IMAD.MOV.U32 R26, RZ, RZ, R20 ;  /* 0x000000ffff1a7224 */ /* 0x001fc400078e0014 */
[----:B------:R-:W-:Y:S01]  /*bdd60*/  IMAD.MOV.U32 R27, RZ, RZ, R12 ;  /* 0x000000ffff1b7224 */ /* 0x000fe200078e000c */
[----:B------:R-:W2:Y:S04]  /*bdd70*/  LDL.LU R20, [R1+0x560] ;  /* 0x0005600001147983 */ /* 0x000ea80000300800 */
[----:B------:R-:W2:Y:S04]  /*bdd80*/  LDL.LU R21, [R1+0x564] ;  /* 0x0005640001157983 */ /* 0x000ea80000300800 */
[----:B------:R-:W2:Y:S04]  /*bdd90*/  LDL.LU R22, [R1+0x568] ;  /* 0x0005680001167983 */ /* 0x000ea80000300800 */
[----:B------:R-:W2:Y:S04]  /*bdda0*/  LDL.LU R23, [R1+0x56c] ;  /* 0x00056c0001177983 */ /* 0x000ea80000300800 */
[----:B------:R-:W-:Y:S04]  /*bddb0*/  STL.64 [R1+0xa908], R26 ;  /* 0x00a9081a01007387 */ /* 0x000fe80000100a00 */
[----:B------:R-:W3:Y:S04]  /*bddc0*/  LDL.64 R14, [R1+0x198] ;  /* 0x00019800010e7983 */ /* 0x000ee80000100a00 */
[----:B---3--:R0:W-:Y:S04]  /*bddd0*/  STL.64 [R1+0xa900], R14 ;  /* 0x00a9000e01007387 */ /* 0x0081e80000100a00 */
        /* <DEDUP_REMOVED lines=8> */
[----:B------:R-:W2:Y:S04]  /*bde60*/  LDL.LU R14, [R1+0x4b8] ;  /* 0x0004b800010e7983 */ /* 0x000ea80000300800 */
[----:B------:R-:W2:Y:S04]  /*bde70*/  LDL.LU R15, [R1+0x4bc] ;  /* 0x0004bc00010f7983 */ /* 0x000ea80000300800 */
[----:B------:R-:W3:Y:S04]  /*bde80*/  LDL.64 R26, [R1+0x1b8] ;  /* 0x0001b800011a7983 */ /* 0x000ee80000100a00 */
[----:B------:R-:W-:Y:S04]  /*bde90*/  STL.64 [R1+0xa610], R10 ;  /* 0x00a6100a01007387 */ /* 0x000fe80000100a00 */
        /* <DEDUP_REMOVED lines=17> */
[----:B------:R-:W-:Y:S03]  /*bdfb0*/  HMMA.16816.F32.BF16 R16, R16, R6, R20 ;  /* 0x000000061010723c */ /* 0x000fe60000041814 */
[----:B----4-:R-:W-:Y:S04]  /*bdfc0*/  STL.64 [R1+0xa8c8], R10 ;  /* 0x00a8c80a01007387 */ /* 0x010fe80000100a00 */
[----:B--2---:R-:W-:Y:S04]  /*bdfd0*/  STL.64 [R1+0xa8c0], R8 ;  /* 0x00a8c00801007387 */ /* 0x004fe80000100a00 */
[----:B------:R-:W2:Y:S04]  /*bdfe0*/  LDL.LU.64 R22, [R1+0xa928] ;  /* 0x00a9280001167983 */ /* 0x000ea80000300a00 */
[----:B------:R-:W2:Y:S04]  /*bdff0*/  LDL.LU.64 R20, [R1+0xa920] ;  /* 0x00a9200001147983 */ /* 0x000ea80000300a00 */
[----:B------:R-:W-:Y:S04]  /*be000*/  STL.64 [R1+0x560], R16 ;  /* 0x0005601001007387 */ /* 0x000fe80000100a00 */
[----:B------:R0:W-:Y:S02]  /*be010*/  STL.64 [R1+0x568], R18 ;  /* 0x0005681201007387 */ /* 0x0001e40000100a00 */
[----:B0-----:R-:W-:-:S02]  /*be020*/  IMAD.MOV.U32 R18, RZ, RZ, R4 ;  /* 0x000000ffff127224 */ /* 0x001fc400078e0004 */
[----:B------:R-:W-:-:S05]  /*be030*/  IMAD.MOV.U32 R19, RZ, RZ, R3 ;  /* 0x000000ffff137224 */ /* 0x000fca00078e0003 */
[----:B------:R0:W-:Y:S04]  /*be040*/  STL.64 [R1+0xa8d0], R18 ;  /* 0x00a8d01201007387 */ /* 0x0001e80000100a00 */
[----:B------:R-:W4:Y:S04]  /*be050*/  LDL.LU R16, [R1+0x480] ;  /* 0x0004800001107983 */ /* 0x000f280000300800 */
[----:B------:R-:W4:Y:S01]  /*be060*/  LDL.LU R17, [R1+0x484] ;  /* 0x0004840001117983 */ /* 0x000f220000300800 */
[----:B---3--:R-:W-:Y:S02]  /*be070*/  IMAD.MOV.U32 R4, RZ, RZ, R26 ;  /* 0x000000ffff047224 */ /* 0x008fe400078e001a */
[----:B------:R-:W-:Y:S01]  /*be080*/  IMAD.MOV.U32 R3, RZ, RZ, R27 ;  /* 0x000000ffff037224 */ /* 0x000fe200078e001b */
[----:B0-----:R-:W4:Y:S04]  /*be090*/  LDL.LU R18, [R1+0x488] ;  /* 0x0004880001127983 */ /* 0x001f280000300800 */
[----:B------:R-:W4:Y:S01]  /*be0a0*/  LDL.LU R19, [R1+0x48c] ;  /* 0x00048c0001137983 */ /* 0x000f220000300800 */
        /* <DEDUP_REMOVED lines=12> */
[----:B0-----:R-:W3:Y:S04]  /*be170*/  LDL.LU.64 R26, [R1+0xa8f8] ;  /* 0x00a8f800011a7983 */ /* 0x001ee80000300a00 */
[----:B------:R-:W3:Y:S01]  /*be180*/  LDL.LU.64 R24, [R1+0xa8f0] ;  /* 0x00a8f00001187983 */ /* 0x000ee20000300a00 */
[----:B------:R-:W-:-:S02]  /*be190*/  IMAD.MOV.U32 R10, RZ, RZ, R28 ;  /* 0x000000ffff0a7224 */ /* 0x000fc400078e001c */
[----:B------:R-:W-:-:S07]  /*be1a0*/  IMAD.MOV.U32 R11, RZ, RZ, R5 ;  /* 0x000000ffff0b7224 */ /* 0x000fce00078e0005 */
[----:B----4-:R-:W-:Y:S01]  /*be1b0*/  HMMA.16816.F32.BF16 R8, R20, R10, R16 ;  /* 0x0000000a1408723c */ /* 0x010fe20000041810 */
[----:B--2---:R-:W-:Y:S02]  /*be1c0*/  IMAD.MOV.U32 R5, RZ, RZ, R15 ;  /* 0x000000ffff057224 */ /* 0x004fe400078e000f */
[----:B------:R-:W-:-:S05]  /*be1d0*/  IMAD.MOV.U32 R28, RZ, RZ, R14 ;  /* 0x000000ffff1c7224 */ /* 0x000fca00078e000e */
[----:B---3--:R-:W-:-:S15]  /*be1e0*/  HMMA.16816.F32.BF16 R24, R20, R14, R24 ;  /* 0x0000000e1418723c */ /* 0x008fde0000041818 */
[----:B------:R-:W-:-:S04]  /*be1f0*/  NOP ;  /* 0x0000000000007918 */ /* 0x000fc80000000000 */
[----:B------:R-:W-:Y:S04]  /*be200*/  STL.64 [R1+0x490], R24 ;  /* 0x0004901801007387 */ /* 0x000fe80000100a00 */
[----:B------:R0:W-:Y:S04]  /*be210*/  STL.64 [R1+0x498], R26 ;  /* 0x0004981a01007387 */ /* 0x0001e80000100a00 */
[----:B0-----:R-:W2:Y:S04]  /*be220*/  LDL.LU.64 R26, [R1+0xa8e8] ;  /* 0x00a8e800011a7983 */ /* 0x001ea80000300a00 */
[----:B------:R-:W3:Y:S04]  /*be230*/  LDL.LU.64 R14, [R1+0xa8e0] ;  /* 0x00a8e000010e7983 */ /* 0x000ee80000300a00 */
[----:B------:R-:W4:Y:S04]  /*be240*/  LDL.LU R13, [R1+0xa8d8] ;  /* 0x00a8d800010d7983 */ /* 0x000f280000300800 */
[----:B------:R-:W-:Y:S04]  /*be250*/  STL.64 [R1+0xa600], R6 ;  /* 0x00a6000601007387 */ /* 0x000fe80000100a00 */
[----:B------:R0:W-:Y:S04]  /*be260*/  STL.64 [R1+0xa5f8], R4 ;  /* 0x00a5f80401007387 */ /* 0x0001e80000100a00 */
[----:B0-----:R-:W2:Y:S04]  /*be270*/  LDL.LU R4, [R1+0x450] ;  /* 0x0004500001047983 */ /* 0x001ea80000300800 */
[----:B------:R-:W2:Y:S04]  /*be280*/  LDL.LU R5, [R1+0x454] ;  /* 0x0004540001057983 */ /* 0x000ea80000300800 */
[----:B------:R-:W2:Y:S04]  /*be290*/  LDL.LU R6, [R1+0x458] ;  /* 0x0004580001067983 */ /* 0x000ea80000300800 */
[----:B------:R-:W2:Y:S04]  /*be2a0*/  LDL.LU R7, [R1+0x45c] ;  /* 0x00045c0001077983 */ /* 0x000ea80000300800 */
[----:B------:R-:W2:Y:S04]  /*be2b0*/  LDL.LU.64 R18, [R1+0xa8d0] ;  /* 0x00a8d00001127983 */ /* 0x000ea80000300a00 */
[----:B------:R-:W-:Y:S04]  /*be2c0*/  STL.64 [R1+0x480], R8 ;  /* 0x0004800801007387 */ /* 0x000fe80000100a00 */
[----:B------:R0:W-:Y:S04]  /*be2d0*/  STL.64 [R1+0x488], R10 ;  /* 0x0004880a01007387 */ /* 0x0001e80000100a00 */
[----:B0-----:R-:W2:Y:S04]  /*be2e0*/  LDL.LU.64 R10, [R1+0xa8c8] ;  /* 0x00a8c800010a7983 */ /* 0x001ea80000300a00 */
[----:B------:R-:W2:Y:S01]  /*be2f0*/  LDL.LU.64 R8, [R1+0xa8c0] ;  /* 0x00a8c00001087983 */ /* 0x000ea20000300a00 */
[----:B------:R-:W0:Y:S02]  /*be300*/  S2R R25, SR_TID.X ;  /* 0x0000000000197919 */ /* 0x000e240000002100 */
[C---:B0-----:R-:W-:Y:S01]  /*be310*/  LOP3.LUT R12, R25.reuse, 0x7, RZ, 0xc0, !PT ;  /* 0x00000007190c7812 */ /* 0x041fe200078ec0ff */
[----:B------:R-:W-:-:S04]  /*be320*/  IMAD.SHL.U32 R24, R25, 0x2, RZ ;  /* 0x0000000219187824 */ /* 0x000fc800078e00ff */
[----:B------:R-:W-:Y:S02]  /*be330*/  IMAD R12, R12, 0x110, RZ ;  /* 0x000001100c0c7824 */ /* 0x000fe400078e02ff */
[----:B------:R-:W-:-:S03]  /*be340*/  IMAD.SHL.U32 R25, R25, 0x80, RZ ;  /* 0x0000008019197824 */ /* 0x000fc600078e00ff */
[----:B------:R-:W-:-:S04]  /*be350*/  LOP3.LUT R12, R12, 0x10, R24, 0x78, !PT ;  /* 0x000000100c0c7812 */ /* 0x000fc800078e7818 */
[----:B------:R-:W-:Y:S02]  /*be360*/  LOP3.LUT R12, R12, 0x800, R25, 0xf8, !PT ;  /* 0x000008000c0c7812 */ /* 0x000fe400078ef819 */
[----:B--2---:R-:W-:Y:S01]  /*be370*/  HMMA.16816.F32.BF16 R24, R20, R26, R8 ;  /* 0x0000001a1418723c */ /* 0x004fe20000041808 */
[----:B------:R-:W2:Y:S04]  /*be380*/  LDL.LU.64 R10, [R1+0xa8b8] ;  /* 0x00a8b800010a7983 */ /* 0x000ea80000300a00 */
[----:B------:R-:W2:-:S14]  /*be390*/  LDL.LU.64 R8, [R1+0xa8b0] ;  /* 0x00a8b00001087983 */ /* 0x000e9c0000300a00 */
[----:B------:R-:W-:Y:S04]  /*be3a0*/  STL.64 [R1+0x470], R24 ;  /* 0x0004701801007387 */ /* 0x000fe80000100a00 */
[----:B------:R0:W-:Y:S04]  /*be3b0*/  STL.64 [R1+0x478], R26 ;  /* 0x0004781a01007387 */ /* 0x0001e80000100a00 */
[----:B0-----:R-:W2:Y:S01]  /*be3c0*/  LDL.LU.64 R26, [R1+0xa8a8] ;  /* 0x00a8a800011a7983 */ /* 0x001ea20000300a00 */
[----:B------:R-:W-:Y:S01]  /*be3d0*/  LOP3.LUT R12, R12, 0x40, RZ, 0x3c, !PT ;  /* 0x000000400c0c7812 */ /* 0x000fe200078e3cff */
[C---:B------:R-:W-:Y:S04]  /*be3e0*/  HMMA.16816.F32.BF16 R4, R20.reuse, R18, R4 ;  /* 0x000000121404723c */ /* 0x040fe80000041804 */
[----:B------:R-:W0:Y:S04]  /*be3f0*/  LDSM.16.MT88.4 R16, [R12+UR5+0x23000] ;  /* 0x023000050c10783b */ /* 0x000e280008004200 */
[----:B--2---:R-:W-:Y:S01]  /*be400*/  HMMA.16816.F32.BF16 R24, R20, R26, R8 ;  /* 0x0000001a1418723c */ /* 0x004fe20000041808 */
[----:B------:R-:W2:Y:S04]  /*be410*/  LDL.LU.64 R10, [R1+0xa8a0] ;  /* 0x00a8a000010a7983 */ /* 0x000ea80000300a00 */
[----:B------:R-:W2:-:S14]  /*be420*/  LDL.LU.64 R8, [R1+0xa898] ;  /* 0x00a8980001087983 */ /* 0x000e9c0000300a00 */
[----:B------:R-:W-:Y:S04]  /*be430*/  STL.64 [R1+0x460], R24 ;  /* 0x0004601801007387 */ /* 0x000fe80000100a00 */
[----:B------:R1:W-:Y:S04]  /*be440*/  STL.64 [R1+0x468], R26 ;  /* 0x0004681a01007387 */ /* 0x0003e80000100a00 */
[----:B-1----:R-:W2:Y:S04]  /*be450*/  LDL.LU.64 R26, [R1+0xa890] ;  /* 0x00a89000011a7983 */ /* 0x002ea80000300a00 */
[----:B0-----:R-:W-:Y:S04]  /*be460*/  STL.64 [R1+0xa640], R18 ;  /* 0x00a6401201007387 */ /* 0x001fe80000100a00 */
[----:B------:R-:W-:Y:S04]  /*be470*/  STL.64 [R1+0x450], R4 ;  /* 0x0004500401007387 */ /* 0x000fe80000100a00 */
[----:B------:R2:W-:Y:S04]  /*be480*/  STL.64 [R1+0x458], R6 ;  /* 0x0004580601007387 */ /* 0x0005e80000100a00 */
[----:B------:R0:W-:Y:S04]  /*be490*/  STL.64 [R1+0xa638], R16 ;  /* 0x00a6381001007387 */ /* 0x0001e80000100a00 */
[----:B---3--:R-:W-:Y:S04]  /*be4a0*/  STL.64 [R1+0xa620], R14 ;  /* 0x00a6200e01007387 */ /* 0x008fe80000100a00 */
[----:B------:R-:W-:Y:S01]  /*be4b0*/  STL [R1+0xa618], R12 ;  /* 0x00a6180c01007387 */ /* 0x000fe20000100800 */
[----:B--2---:R-:W-:Y:S01]  /*be4c0*/  HMMA.16816.F32.BF16 R4, R20, R26, R8 ;  /* 0x0000001a1404723c */ /* 0x004fe20000041808 */
[----:B------:R-:W-:-:S02]  /*be4d0*/  IMAD.MOV.U32 R26, RZ, RZ, R29 ;  /* 0x000000ffff1a7224 */ /* 0x000fc400078e001d */
        /* <DEDUP_REMOVED lines=38> */
[----:B------:R3:W-:Y:S02]  /*be740*/  STL.64 [R1+0xa690], R26 ;  /* 0x00a6901a01007387 */ /* 0x0007e40000100a00 */
[----:B---3--:R-:W-:-:S02]  /*be750*/  IMAD.MOV.U32 R26, RZ, RZ, R29 ;  /* 0x000000ffff1a7224 */ /* 0x008fc400078e001d */
[----:B------:R-:W-:Y:S01]  /*be760*/  IMAD.MOV.U32 R27, RZ, RZ, R0 ;  /* 0x000000ffff1b7224 */ /* 0x000fe200078e0000 */
[----:B------:R-:W3:Y:S04]  /*be770*/  LDL.LU R29, [R1+0xa86c] ;  /* 0x00a86c00011d7983 */ /* 0x000ee80000300800 */
[----:B------:R-:W3:Y:S04]  /*be780*/  LDL.LU R0, [R1+0xa868] ;  /* 0x00a8680001007983 */ /* 0x000ee80000300800 */
[----:B------:R2:W-:Y:S04]  /*be790*/  STL.64 [R1+0xa6a8], R26 ;  /* 0x00a6a81a01007387 */ /* 0x0005e80000100a00 */
[----:B------:R-:W3:Y:S04]  /*be7a0*/  LDL.LU R16, [R1+0x760] ;  /* 0x0007600001107983 */ /* 0x000ee80000300800 */
[----:B------:R-:W3:Y:S04]  /*be7b0*/  LDL.LU R17, [R1+0x764] ;  /* 0x0007640001117983 */ /* 0x000ee80000300800 */
[----:B------:R-:W3:Y:S04]  /*be7c0*/  LDL.LU R18, [R1+0x768] ;  /* 0x0007680001127983 */ /* 0x000ee80000300800 */
[----:B------:R-:W3:Y:S01]  /*be7d0*/  LDL.LU R19, [R1+0x76c] ;  /* 0x00076c0001137983 */ /* 0x000ee20000300800 */
[----:B--2---:R-:W-:-:S02]  /*be7e0*/  IMAD.MOV.U32 R27, RZ, RZ, R2 ;  /* 0x000000ffff1b7224 */ /* 0x004fc400078e0002 */
[----:B----4-:R-:W-:Y:S02]  /*be7f0*/  IMAD.MOV.U32 R26, RZ, RZ, R13 ;  /* 0x000000ffff1a7224 */ /* 0x010fe400078e000d */
[----:B------:R-:W2:Y:S04]  /*be800*/  LDL.LU R13, [R1+0xa864] ;  /* 0x00a86400010d7983 */ /* 0x000ea80000300800 */
[----:B------:R-:W4:Y:S04]  /*be810*/  LDL.LU R2, [R1+0xa860] ;  /* 0x00a8600001027983 */ /* 0x000f280000300800 */
[----:B------:R-:W-:Y:S04]  /*be820*/  STL.64 [R1+0xa6c0], R26 ;  /* 0x00a6c01a01007387 */ /* 0x000fe80000100a00 */
[----:B---3--:R-:W-:Y:S04]  /*be830*/  STL.64 [R1+0xa6a0], R18 ;  /* 0x00a6a01201007387 */ /* 0x008fe80000100a00 */
[----:B------:R0:W-:Y:S04]  /*be840*/  STL.64 [R1+0xa698], R16 ;  /* 0x00a6981001007387 */ /* 0x0001e80000100a00 */
[----:B0-----:R-:W3:Y:S04]  /*be850*/  LDL.LU R16, [R1+0x770] ;  /* 0x0007700001107983 */ /* 0x001ee80000300800 */
[----:B------:R-:W3:Y:S04]  /*be860*/  LDL.LU R17, [R1+0x774] ;  /* 0x0007740001117983 */ /* 0x000ee80000300800 */
[----:B------:R-:W2:Y:S04]  /*be870*/  LDL.LU R18, [R1+0x778] ;  /* 0x0007780001127983 */ /* 0x000ea80000300800 */
[----:B------:R-:W2:Y:S01]  /*be880*/  LDL.LU R19, [R1+0x77c] ;  /* 0x00077c0001137983 */ /* 0x000ea20000300800 */
[----:B------:R-:W-:-:S02]  /*be890*/  IMAD.MOV.U32 R26, RZ, RZ, R0 ;  /* 0x000000ffff1a7224 */ /* 0x000fc400078e0000 */
[----:B------:R-:W-:Y:S01]  /*be8a0*/  IMAD.MOV.U32 R27, RZ, RZ, R29 ;  /* 0x000000ffff1b7224 */ /* 0x000fe200078e001d */
[----:B------:R-:W3:Y:S04]  /*be8b0*/  LDL.LU R0, [R1+0xa85c] ;  /* 0x00a85c0001007983 */ /* 0x000ee80000300800 */
[----:B------:R-:W4:Y:S04]  /*be8c0*/  LDL.LU R29, [R1+0xa858] ;  /* 0x00a85800011d7983 */ /* 0x000f280000300800 */
[----:B------:R-:W-:Y:S04]  /*be8d0*/  STL.64 [R1+0xa6d8], R26 ;  /* 0x00a6d81a01007387 */ /* 0x000fe80000100a00 */
[----:B--2---:R-:W-:Y:S04]  /*be8e0*/  STL.64 [R1+0xa6b8], R18 ;  /* 0x00a6b81201007387 */ /* 0x004fe80000100a00 */
[----:B---3--:R0:W-:Y:S04]  /*be8f0*/  STL.64 [R1+0xa6b0], R16 ;  /* 0x00a6b01001007387 */ /* 0x0081e80000100a00 */
[----:B0-----:R-:W2:Y:S04]  /*be900*/  LDL.LU R16, [R1+0x780] ;  /* 0x0007800001107983 */ /* 0x001ea80000300800 */
[----:B------:R-:W2:Y:S04]  /*be910*/  LDL.LU R17, [R1+0x784] ;  /* 0x0007840001117983 */ /* 0x000ea80000300800 */
[----:B------:R-:W3:Y:S04]  /*be920*/  LDL.LU R18, [R1+0x788] ;  /* 0x0007880001127983 */ /* 0x000ee80000300800 */
[----:B------:R-:W3:Y:S01]  /*be930*/  LDL.LU R19, [R1+0x78c] ;  /* 0x00078c0001137983 */ /* 0x000ee20000300800 */
[----:B----4-:R-:W-:-:S02]  /*be940*/  IMAD.MOV.U32 R26, RZ, RZ, R2 ;  /* 0x000000ffff1a7224 */ /* 0x010fc400078e0002 */
        /* <DEDUP_REMOVED lines=25> */
[----:B------:R0:W-:Y:S02]  /*beae0*/  STL.64 [R1+0xa720], R26 ;  /* 0x00a7201a01007387 */ /* 0x0001e40000100a00 */
[----:B0-----:R-:W-:-:S02]  /*beaf0*/  IMAD.MOV.U32 R26, RZ, RZ, R0 ;  /* 0x000000ffff1a7224 */ /* 0x001fc400078e0000 */
        /* <DEDUP_REMOVED lines=55> */
[----:B------:R-:W4:Y:S04]  /*bee70*/  LDL.LU R13, [R1+0xa818] ;  /* 0x00a81800010d7983 */ /* 0x000f280000300800 */
[----:B--2---:R0:W-:Y:S02]  /*bee80*/  STL.64 [R1+0xa7b0], R26 ;  /* 0x00a7b01a01007387 */ /* 0x0041e40000100a00 */
[----:B0-----:R-:W-:Y:S02]  /*bee90*/  IMAD.MOV.U32 R26, RZ, RZ, R0 ;  /* 0x000000ffff1a7224 */ /* 0x001fe400078e0000 */
[----:B------:R-:W-:Y:S01]  /*beea0*/  IMAD.MOV.U32 R27, RZ, RZ, R2 ;  /* 0x000000ffff1b7224 */ /* 0x000fe200078e0002 */
[----:B------:R-:W2:Y:S04]  /*beeb0*/  LDL.LU R0, [R1+0xa814] ;  /* 0x00a8140001007983 */ /* 0x000ea80000300800 */
[----:B------:R-:W2:Y:S04]  /*beec0*/  LDL.LU R2, [R1+0xa810] ;  /* 0x00a8100001027983 */ /* 0x000ea80000300800 */
[----:B------:R-:W-:Y:S04]  /*beed0*/  STL.64 [R1+0xa7c8], R26 ;  /* 0x00a7c81a01007387 */ /* 0x000fe80000100a00 */
[----:B---3--:R-:W-:Y:S04]  /*beee0*/  STL.64 [R1+0xa778], R18 ;  /* 0x00a7781201007387 */ /* 0x008fe80000100a00 */
[----:B------:R0:W-:Y:S04]  /*beef0*/  STL.64 [R1+0xa770], R16 ;  /* 0x00a7701001007387 */ /* 0x0001e80000100a00 */
[----:B0-----:R-:W3:Y:S04]  /*bef00*/  LDL.LU R16, [R1+0x800] ;  /* 0x0008000001107983 */ /* 0x001ee80000300800 */
[----:B------:R-:W3:Y:S04]  /*bef10*/  LDL.LU R17, [R1+0x804] ;  /* 0x0008040001117983 */ /* 0x000ee80000300800 */
[----:B------:R-:W2:Y:S04]  /*bef20*/  LDL.LU R18, [R1+0x808] ;  /* 0x0008080001127983 */ /* 0x000ea80000300800 */
[----:B------:R-:W2:Y:S04]  /*bef30*/  LDL.LU R19, [R1+0x80c] ;  /* 0x00080c0001137983 */ /* 0x000ea80000300800 */
[----:B------:R-:W2:Y:S01]  /*bef40*/  LDL R26, [R1+0x118] ;  /* 0x00011800011a7983 */ /* 0x000ea20000100800 */
[----:B----4-:R-:W-:-:S05]  /*bef50*/  IMAD.MOV.U32 R27, RZ, RZ, R13 ;  /* 0x000000ffff1b7224 */ /* 0x010fca00078e000d */
        /* <DEDUP_REMOVED lines=176> */
[----:B------:R-:W4:Y:S01]  /*bfa60*/  LDL.LU.64 R24, [R1+0xa628] ;  /* 0x00a6280001187983 */ /* 0x000f220000300a00 */
[----:B---3--:R-:W-:-:S15]  /*bfa70*/  HMMA.16816.F32.BF16 R12, R20, R26, R12 ;  /* 0x0000001a140c723c */ /* 0x008fde000004180c */
[----:B------:R-:W-:-:S04]  /*bfa80*/  NOP ;  /* 0x0000000000007918 */ /* 0x000fc80000000000 */
[----:B------:R-:W-:Y:S04]  /*bfa90*/  STL.64 [R1+0x720], R12 ;  /* 0x0007200c01007387 */ /* 0x000fe80000100a00 */
[----:B------:R0:W-:Y:S04]  /*bfaa0*/  STL.64 [R1+0x728], R14 ;  /* 0x0007280e01007387 */ /* 0x0001e80000100a00 */
[----:B0-----:R-:W3:Y:S04]  /*bfab0*/  LDL.LU.64 R14, [R1+0xa620] ;  /* 0x00a62000010e7983 */ /* 0x001ee80000300a00 */
[----:B------:R-:W2:Y:S04]  /*bfac0*/  LDL.LU R12, [R1+0xa618] ;  /* 0x00a61800010c7983 */ /* 0x000ea80000300800 */
[----:B------:R-:W-:Y:S04]  /*bfad0*/  STL.64 [R1+0xa438], R26 ;  /* 0x00a4381a01007387 */ /* 0x000fe80000100a00 */
[----:B----4-:R0:W-:Y:S04]  /*bfae0*/  STL.64 [R1+0xa430], R24 ;  /* 0x00a4301801007387 */ /* 0x0101e80000100a00 */
[----:B0-----:R-:W4:Y:S04]  /*bfaf0*/  LDL.LU R24, [R1+0x440] ;  /* 0x0004400001187983 */ /* 0x001f280000300800 */
[----:B------:R-:W4:Y:S04]  /*bfb00*/  LDL.LU R25, [R1+0x444] ;  /* 0x0004440001197983 */ /* 0x000f280000300800 */
[----:B------:R-:W4:Y:S04]  /*bfb10*/  LDL.LU R26, [R1+0x448] ;  /* 0x00044800011a7983 */ /* 0x000f280000300800 */
[----:B------:R-:W4:Y:S01]  /*bfb20*/  LDL.LU R27, [R1+0x44c] ;  /* 0x00044c00011b7983 */ /* 0x000f220000300800 */
[----:B---3--:R-:W-:-:S15]  /*bfb30*/  HMMA.16816.F32.BF16 R8, R20, R14, R8 ;  /* 0x0000000e1408723c */ /* 0x008fde0000041808 */
[----:B------:R-:W-:-:S04]  /*bfb40*/  NOP ;  /* 0x0000000000007918 */ /* 0x000fc80000000000 */
[----:B------:R-:W-:Y:S04]  /*bfb50*/  STL.64 [R1+0x710], R8 ;  /* 0x0007100801007387 */ /* 0x000fe80000100a00 */
[----:B------:R0:W-:Y:S04]  /*bfb60*/  STL.64 [R1+0x718], R10 ;  /* 0x0007180a01007387 */ /* 0x0001e80000100a00 */
[----:B0-----:R-:W3:Y:S04]  /*bfb70*/  LDL.LU.64 R10, [R1+0xa610] ;  /* 0x00a61000010a7983 */ /* 0x001ee80000300a00 */
[----:B------:R-:W2:Y:S04]  /*bfb80*/  LDL.LU.64 R8, [R1+0xa608] ;  /* 0x00a6080001087983 */ /* 0x000ea80000300a00 */
[----:B------:R-:W-:Y:S01]  /*bfb90*/  STL.64 [R1+0xa588], R14 ;  /* 0x00a5880e01007387 */ /* 0x000fe20000100a00 */
[----:B---3--:R-:W-:-:S15]  /*bfba0*/  HMMA.16816.F32.BF16 R4, R20, R10, R4 ;  /* 0x0000000a1404723c */ /* 0x008fde0000041804 */
[----:B------:R-:W-:-:S04]  /*bfbb0*/  NOP ;  /* 0x0000000000007918 */ /* 0x000fc80000000000 */
[----:B------:R-:W-:Y:S04]  /*bfbc0*/  STL.64 [R1+0x700], R4 ;  /* 0x0007000401007387 */ /* 0x000fe80000100a00 */
[----:B------:R0:W-:Y:S04]  /*bfbd0*/  STL.64 [R1+0x708], R6 ;  /* 0x0007080601007387 */ /* 0x0001e80000100a00 */
[----:B0-----:R-:W4:Y:S04]  /*bfbe0*/  LDL.LU.64 R6, [R1+0xa600] ;  /* 0x00a6000001067983 */ /* 0x001f280000300a00 */
[----:B------:R-:W3:Y:S04]  /*bfbf0*/  LDL.LU.64 R4, [R1+0xa5f8] ;  /* 0x00a5f80001047983 */ /* 0x000ee80000300a00 */
[----:B------:R-:W-:Y:S04]  /*bfc00*/  STL.64 [R1+0xa418], R10 ;  /* 0x00a4180a01007387 */ /* 0x000fe80000100a00 */
[----:B--2---:R4:W-:Y:S02]  /*bfc10*/  STL.64 [R1+0xa410], R8 ;  /* 0x00a4100801007387 */ /* 0x0049e40000100a00 */
[----:B----4-:R-:W-:Y:S02]  /*bfc20*/  HMMA.16816.F32.BF16 R8, R20, R6, R24 ;  /* 0x000000061408723c */ /* 0x010fe40000041818 */
[----:B------:R-:W-:Y:S04]  /*bfc30*/  STL.64 [R1+0xa408], R6 ;  /* 0x00a4080601007387 */ /* 0x000fe80000100a00 */
[----:B------:R0:W1:-:S13]  /*bfc40*/  LDSM.16.MT88.4 R20, [R12+UR5+0x23080] ;  /* 0x023080050c14783b */ /* 0x00005a0008004200 */
[----:B------:R-:W-:Y:S04]  /*bfc50*/  STL.64 [R1+0x440], R8 ;  /* 0x0004400801007387 */ /* 0x000fe80000100a00 */
[----:B------:R-:W-:Y:S04]  /*bfc60*/  STL.64 [R1+0x448], R10 ;  /* 0x0004480a01007387 */ /* 0x000fe80000100a00 */
[----:B0-----:R-:W2:Y:S04]  /*bfc70*/  LDL.LU R12, [R1+0xd80] ;  /* 0x000d8000010c7983 */ /* 0x001ea80000300800 */
[----:B------:R-:W2:Y:S04]  /*bfc80*/  LDL.LU R13, [R1+0xd84] ;  /* 0x000d8400010d7983 */ /* 0x000ea80000300800 */
[----:B------:R-:W4:Y:S04]  /*bfc90*/  LDL.LU R14, [R1+0xd88] ;  /* 0x000d8800010e7983 */ /* 0x000f280000300800 */
[----:B------:R-:W4:Y:S04]  /*bfca0*/  LDL.LU R15, [R1+0xd8c] ;  /* 0x000d8c00010f7983 */ /* 0x000f280000300800 */
[----:B----4-:R0:W-:Y:S04]  /*bfcb0*/  STL.64 [R1+0xa598], R14 ;  /* 0x00a5980e01007387 */ /* 0x0101e80000100a00 */
[----:B--2---:R-:W-:Y:S04]  /*bfcc0*/  STL.64 [R1+0xa590], R12 ;  /* 0x00a5900c01007387 */ /* 0x004fe80000100a00 */
[----:B0-----:R-:W2:Y:S04]  /*bfcd0*/  LDL.64 R14, [R1+0x178] ;  /* 0x00017800010e7983 */ /* 0x001ea80000100a00 */
[----:B--2---:R0:W-:Y:S04]  /*bfce0*/  STL.64 [R1+0xa5a8], R14 ;  /* 0x00a5a80e01007387 */ /* 0x0041e80000100a00 */
[----:B0-----:R-:W2:Y:S04]  /*bfcf0*/  LDL.64 R14, [R1+0x188] ;  /* 0x00018800010e7983 */ /* 0x001ea80000100a00 */
[----:B--2---:R0:W-:Y:S02]  /*bfd00*/  STL.64 [R1+0xa5c0], R14 ;  /* 0x00a5c00e01007387 */ /* 0x0041e40000100a00 */
[----:B0-----:R-:W-:-:S02]  /*bfd10*/  IMAD.MOV.U32 R14, RZ, RZ, R28 ;  /* 0x000000ffff0e7224 */ /* 0x001fc400078e001c */
[----:B---3--:R-:W-:-:S05]  /*bfd20*/  IMAD.MOV.U32 R15, RZ, RZ, R5 ;  /* 0x000000ffff0f7224 */ /* 0x008fca00078e0005 */
[----:B------:R0:W-:Y:S04]  /*bfd30*/  STL.64 [R1+0xa5d8], R14 ;  /* 0x00a5d80e01007387 */ /* 0x0001e80000100a00 */
[----:B0-----:R-:W2:Y:S04]  /*bfd40*/  LDL.64 R14, [R1+0x1a8] ;  /* 0x0001a800010e7983 */ /* 0x001ea80000100a00 */
[----:B--2---:R-:W-:Y:S04]  /*bfd50*/  STL.64 [R1+0xa5e0], R14 ;  /* 0x00a5e00e01007387 */ /* 0x004fe80000100a00 */
[----:B------:R-:W2:Y:S04]  /*bfd60*/  LDL.64 R6, [R1+0x148] ;  /* 0x0001480001067983 */ /* 0x000ea80000100a00 */
[----:B--2---:R0:W-:Y:S04]  /*bfd70*/  STL.64 [R1+0xa570], R6 ;  /* 0x00a5700601007387 */ /* 0x0041e80000100a00 */
[----:B0-----:R-:W2:Y:S04]  /*bfd80*/  LDL.64 R6, [R1+0x158] ;  /* 0x0001580001067983 */ /* 0x001ea80000100a00 */
[----:B--2---:R0:W-:Y:S04]  /*bfd90*/  STL.64 [R1+0xa580], R6 ;  /* 0x00a5800601007387 */ /* 0x0041e80000100a00 */
[----:B0-----:R-:W2:Y:S01]  /*bfda0*/  LDL.64 R6, [R1+0x168] ;  /* 0x0001680001067983 */ /* 0x001ea20000100a00 */
[----:B------:R-:W-:-:S03]  /*bfdb0*/  IMAD.MOV.U32 R14, RZ, RZ, R4 ;  /* 0x000000ffff0e7224 */ /* 0x000fc600078e0004 */
        /* <DEDUP_REMOVED lines=23> */
[----:B------:R-:W2:Y:S01]  /*bff30*/  LDL.LU R7, [R1+0xddc] ;  /* 0x000ddc0001077983 */ /* 0x000ea20000300800 */
[----:B------:R-:W-:-:S02]  /*bff40*/  IMAD.MOV.U32 R26, RZ, RZ, R2 ;  /* 0x000000ffff1a7224 */ /* 0x000fc400078e0002 */
[----:B------:R-:W-:-:S05]  /*bff50*/  IMAD.MOV.U32 R27, RZ, RZ, R0 ;  /* 0x000000ffff1b7224 */ /* 0x000fca00078e0000 */
[----:B------:R0:W-:Y:S04]  /*bff60*/  STL.64 [R1+0xa578], R26 ;  /* 0x00a5781a01007387 */ /* 0x0001e80000100a00 */
[----:B------:R-:W3:Y:S04]  /*bff70*/  LDL.LU R24, [R1+0xd70] ;  /* 0x000d700001187983 */ /* 0x000ee80000300800 */
[----:B------:R-:W3:Y:S04]  /*bff80*/  LDL.LU R25, [R1+0xd74] ;  /* 0x000d740001197983 */ /* 0x000ee80000300800 */
[----:B0-----:R-:W3:Y:S04]  /*bff90*/  LDL.LU R26, [R1+0xd78] ;  /* 0x000d7800011a7983 */ /* 0x001ee80000300800 */
[----:B------:R-:W3:Y:S04]  /*bffa0*/  LDL.LU R27, [R1+0xd7c] ;  /* 0x000d7c00011b7983 */ /* 0x000ee80000300800 */
[----:B------:R-:W4:Y:S04]  /*bffb0*/  LDL.LU R8, [R1+0xd50] ;  /* 0x000d500001087983 */ /* 0x000f280000300800 */
[----:B------:R-:W4:Y:S04]  /*bffc0*/  LDL.LU R9, [R1+0xd54] ;  /* 0x000d540001097983 */ /* 0x000f280000300800 */
[----:B------:R-:W4:Y:S04]  /*bffd0*/  LDL.LU R10, [R1+0xd58] ;  /* 0x000d5800010a7983 */ /* 0x000f280000300800 */
[----:B------:R-:W4:Y:S04]  /*bffe0*/  LDL.LU R11, [R1+0xd5c] ;  /* 0x000d5c00010b7983 */ /* 0x000f280000300800 */
[----:B-1----:R-:W-:Y:S04]  /*bfff0*/  STL.64 [R1+0xa400], R22 ;  /* 0x00a4001601007387 */ /* 0x002fe80000100a00 */
        /* <DEDUP_REMOVED lines=10> */
[----:B0-----:R-:W3:Y:S02]  /*c00a0*/  LDL.LU.64 R14, [R1+0xa5e0] ;  /* 0x00a5e000010e7983 */ /* 0x001ee40000300a00 */
[----:B---3--:R-:W-:Y:S01]  /*c00b0*/  HMMA.16816.F32.BF16 R20, R16, R14, R20 ;  /* 0x0000000e1014723c */ /* 0x008fe20000041814 */
[----:B------:R-:W-:-:S15]  /*c00c0*/  IMAD.MOV.U32 R3, RZ, RZ, R15 ;  /* 0x000000ffff037224 */ /* 0x000fde00078e000f */
[----:B------:R-:W-:-:S03]  /*c00d0*/  NOP ;  /* 0x0000000000007918 */ /* 0x000fc60000000000 */
[----:B------:R0:W-:Y:S04]  /*c00e0*/  STL.64 [R1+0xdc0], R20 ;  /* 0x000dc01401007387 */ /* 0x0001e80000100a00 */
[----:B------:R-:W-:Y:S01]  /*c00f0*/  STL.64 [R1+0xdc8], R22 ;  /* 0x000dc81601007387 */ /* 0x000fe20000100a00 */
[----:B0-----:R-:W-:-:S03]  /*c0100*/  IMAD.MOV.U32 R20, RZ, RZ, R14 ;  /* 0x000000ffff147224 */ /* 0x001fc600078e000e */
        /* <DEDUP_REMOVED lines=26> */
[----:B------:R0:W-:Y:S04]  /*c02b0*/  STL.64 [R1+0xa420], R20 ;  /* 0x00a4201401007387 */ /* 0x0001e80000100a00 */
[----:B0-----:R-:W3:Y:S04]  /*c02c0*/  LDL.LU R20, [R1+0xd60] ;  /* 0x000d600001147983 */ /* 0x001ee80000300800 */
[----:B------:R-:W3:Y:S04]  /*c02d0*/  LDL.LU R21, [R1+0xd64] ;  /* 0x000d640001157983 */ /* 0x000ee80000300800 */
[----:B------:R-:W3:Y:S04]  /*c02e0*/  LDL.LU R22, [R1+0xd68] ;  /* 0x000d680001167983 */ /* 0x000ee80000300800 */
[----:B------:R-:W3:Y:S01]  /*c02f0*/  LDL.LU R23, [R1+0xd6c] ;  /* 0x000d6c0001177983 */ /* 0x000ee20000300800 */
[----:B--2---:R-:W-:-:S15]  /*c0300*/  HMMA.16816.F32.BF16 R12, R16, R6, R12 ;  /* 0x00000006100c723c */ /* 0x004fde000004180c */
[----:B------:R-:W-:-:S04]  /*c0310*/  NOP ;  /* 0x0000000000007918 */ /* 0x000fc80000000000 */
[----:B------:R0:W-:Y:S04]  /*c0320*/  STL.64 [R1+0xd80], R12 ;  /* 0x000d800c01007387 */ /* 0x0001e80000100a00 */
[----:B------:R1:W-:Y:S01]  /*c0330*/  STL.64 [R1+0xd88], R14 ;  /* 0x000d880e01007387 */ /* 0x0003e20000100a00 */
[----:B0-----:R-:W-:-:S03]  /*c0340*/  IMAD.MOV.U32 R13, RZ, RZ, R6 ;  /* 0x000000ffff0d7224 */ /* 0x001fc600078e0006 */
[----:B-1----:R-:W2:Y:S01]  /*c0350*/  LDL.LU.64 R14, [R1+0xa588] ;  /* 0x00a58800010e7983 */ /* 0x002ea20000300a00 */
        /* <DEDUP_REMOVED lines=10> */
[----:B0-----:R-:W4:Y:S04]  /*c0400*/  LDL.LU.64 R26, [R1+0xa578] ;  /* 0x00a57800011a7983 */ /* 0x001f280000300a00 */
[----:B------:R-:W3:Y:S04]  /*c0410*/  LDL.LU.64 R6, [R1+0xa570] ;  /* 0x00a5700001067983 */ /* 0x000ee80000300a00 */
[----:B------:R-:W-:Y:S04]  /*c0420*/  STL [R1+0xa324], R28 ;  /* 0x00a3241c01007387 */ /* 0x000fe80000100800 */
[----:B------:R-:W-:Y:S01]  /*c0430*/  STL [R1+0xa320], R29 ;  /* 0x00a3201d01007387 */ /* 0x000fe20000100800 */
[----:B---3--:R-:W-:Y:S01]  /*c0440*/  HMMA.16816.F32.BF16 R20, R16, R6, R20 ;  /* 0x000000061014723c */ /* 0x008fe20000041814 */
        /* <DEDUP_REMOVED lines=8> */
[----:B0-----:R-:W4:Y:S04]  /*c04d0*/  LDL.LU R20, [R1+0xcf0] ;  /* 0x000cf00001147983 */ /* 0x001f280000300800 */
[----:B------:R-:W-:Y:S04]  /*c04e0*/  STL.64 [R1+0xd50], R4 ;  /* 0x000d500401007387 */ /* 0x000fe80000100a00 */
[----:B------:R-:W-:Y:S04]  /*c04f0*/  STL.64 [R1+0xd58], R6 ;  /* 0x000d580601007387 */ /* 0x000fe80000100a00 */
        /* <DEDUP_REMOVED lines=103> */
[C---:B---3--:R-:W-:Y:S11]  /*c0b70*/  HMMA.16816.F32.BF16 R4, R16.reuse, R26, R8 ;  /* 0x0000001a1004723c */ /* 0x048ff60000041808 */
[----:B------:R0:W-:Y:S04]  /*c0b80*/  STL.64 [R1+0xcf0], R20 ;  /* 0x000cf01401007387 */ /* 0x0001e80000100a00 */
[----:B------:R1:W-:Y:S04]  /*c0b90*/  STL.64 [R1+0xcf8], R22 ;  /* 0x000cf81601007387 */ /* 0x0003e80000100a00 */
[----:B------:R2:W-:Y:S04]  /*c0ba0*/  STL [R1+0xa35c], R12 ;  /* 0x00a35c0c01007387 */ /* 0x0005e80000100800 */
[----:B------:R3:W-:Y:S04]  /*c0bb0*/  STL [R1+0xa358], R13 ;  /* 0x00a3580d01007387 */ /* 0x0007e80000100800 */
[----:B----4-:R4:W-:Y:S04]  /*c0bc0*/  STL.64 [R1+0xa4f8], R14 ;  /* 0x00a4f80e01007387 */ /* 0x0109e80000100a00 */
[----:B------:R-:W-:Y:S04]  /*c0bd0*/  STL.64 [R1+0xce0], R4 ;  /* 0x000ce00401007387 */ /* 0x000fe80000100a00 */
[----:B------:R-:W-:Y:S04]  /*c0be0*/  STL.64 [R1+0xce8], R6 ;  /* 0x000ce80601007387 */ /* 0x000fe80000100a00 */
[----:B0-----:R-:W4:Y:S04]  /*c0bf0*/  LDL.LU R20, [R1+0xc80] ;  /* 0x000c800001147983 */ /* 0x001f280000300800 */
[----:B------:R-:W4:Y:S04]  /*c0c00*/  LDL.LU R21, [R1+0xc84] ;  /* 0x000c840001157983 */ /* 0x000f280000300800 */
[----:B-1----:R-:W4:Y:S04]  /*c0c10*/  LDL.LU R22, [R1+0xc88] ;  /* 0x000c880001167983 */ /* 0x002f280000300800 */
[----:B------:R-:W4:Y:S04]  /*c0c20*/  LDL.LU R23, [R1+0xc8c] ;  /* 0x000c8c0001177983 */ /* 0x000f280000300800 */
[----:B--2---:R-:W2:Y:S04]  /*c0c30*/  LDL.LU R12, [R1+0xcd0] ;  /* 0x000cd000010c7983 */ /* 0x004ea80000300800 */
[----:B---3--:R-:W2:Y:S04]  /*c0c40*/  LDL.LU R13, [R1+0xcd4] ;  /* 0x000cd400010d7983 */ /* 0x008ea80000300800 */
[----:B----4-:R-:W2:Y:S04]  /*c0c50*/  LDL.LU R14, [R1+0xcd8] ;  /* 0x000cd800010e7983 */ /* 0x010ea80000300800 */
[----:B------:R-:W2:Y:S04]  /*c0c60*/  LDL.LU R15, [R1+0xcdc] ;  /* 0x000cdc00010f7983 */ /* 0x000ea80000300800 */
[----:B------:R0:W-:Y:S04]  /*c0c70*/  STL.64 [R1+0xa498], R22 ;  /* 0x00a4981601007387 */ /* 0x0001e80000100a00 */
        /* <DEDUP_REMOVED lines=9> */
[----:B------:R-:W3:Y:S04]  /*c0d10*/  LDL.64 R6, [R1+0x68] ;  /* 0x0000680001067983 */ /* 0x000ee80000100a00 */
[----:B0-----:R-:W2:Y:S04]  /*c0d20*/  LDL.64 R22, [R1+0xb8] ;  /* 0x0000b80001167983 */ /* 0x001ea80000100a00 */
        /* <DEDUP_REMOVED lines=92> */
[----:B------:R-:W-:Y:S04]  /*c12f0*/  STL [R1+0xa390], R28 ;  /* 0x00a3901c01007387 */ /* 0x000fe80000100800 */
[----:B------:R-:W-:Y:S04]  /*c1300*/  STL.64 [R1+0xc70], R4 ;  /* 0x000c700401007387 */ /* 0x000fe80000100a00 */
[----:B------:R0:W-:Y:S04]  /*c1310*/  STL.64 [R1+0xc78], R6 ;  /* 0x000c780601007387 */ /* 0x0001e80000100a00 */
[----:B------:R-:W2:Y:S04]  /*c1320*/  LDL.64 R10, [R1+0x38] ;  /* 0x00003800010a7983 */ /* 0x000ea80000100a00 */
[----:B--2---:R1:W-:Y:S04]  /*c1330*/  STL.64 [R1+0xa478], R10 ;  /* 0x00a4780a01007387 */ /* 0x0043e80000100a00 */
[----:B0-----:R-:W2:Y:S04]  /*c1340*/  LDL.64 R6, [R1+0x18] ;  /* 0x0000180001067983 */ /* 0x001ea80000100a00 */
[----:B-1----:R-:W3:Y:S04]  /*c1350*/  LDL.64 R10, [R1+0x48] ;  /* 0x00004800010a7983 */ /* 0x002ee80000100a00 */
[----:B--2---:R0:W-:Y:S04]  /*c1360*/  STL.64 [R1+0xa458], R6 ;  /* 0x00a4580601007387 */ /* 0x0041e80000100a00 */
[----:B0-----:R-:W2:Y:S04]  /*c1370*/  LDL.64 R6, [R1+0x28] ;  /* 0x0000280001067983 */ /* 0x001ea80000100a00 */
[----:B--2---:R0:W-:Y:S04]  /*c1380*/  STL.64 [R1+0xa470], R6 ;  /* 0x00a4700601007387 */ /* 0x0041e80000100a00 */
[----:B------:R-:W2:Y:S04]  /*c1390*/  LDL.LU R4, [R1+0xc50] ;  /* 0x000c500001047983 */ /* 0x000ea80000300800 */
[----:B------:R-:W2:Y:S04]  /*c13a0*/  LDL.LU R5, [R1+0xc54] ;  /* 0x000c540001057983 */ /* 0x000ea80000300800 */
[----:B0-----:R-:W2:Y:S04]  /*c13b0*/  LDL.LU R6, [R1+0xc58] ;  /* 0x000c580001067983 */ /* 0x001ea80000300800 */
[----:B------:R-:W2:Y:S01]  /*c13c0*/  LDL.LU R7, [R1+0xc5c] ;  /* 0x000c5c0001077983 */ /* 0x000ea20000300800 */
[----:B------:R-:W-:-:S02]  /*c13d0*/  IMAD.MOV.U32 R13, RZ, RZ, R26 ;  /* 0x000000ffff0d7224 */ /* 0x000fc400078e001a */
[----:B------:R-:W-:Y:S01]  /*c13e0*/  IMAD.MOV.U32 R12, RZ, RZ, R27 ;  /* 0x000000ffff0c7224 */ /* 0x000fe200078e001b */
[----:B--2---:R-:W-:Y:S04]  /*c13f0*/  STL.64 [R1+0xa488], R6 ;  /* 0x00a4880601007387 */ /* 0x004fe80000100a00 */
[----:B------:R0:W-:Y:S04]  /*c1400*/  STL.64 [R1+0xa480], R4 ;  /* 0x00a4800401007387 */ /* 0x0001e80000100a00 */
[----:B0-----:R-:W3:Y:S04]  /*c1410*/  LDL.LU R4, [R1+0xc60] ;  /* 0x000c600001047983 */ /* 0x001ee80000300800 */
[----:B------:R-:W3:Y:S04]  /*c1420*/  LDL.LU R5, [R1+0xc64] ;  /* 0x000c640001057983 */ /* 0x000ee80000300800 */
[----:B------:R-:W3:Y:S04]  /*c1430*/  LDL.LU R6, [R1+0xc68] ;  /* 0x000c680001067983 */ /* 0x000ee80000300800 */
[----:B------:R-:W3:Y:S04]  /*c1440*/  LDL.LU R7, [R1+0xc6c] ;  /* 0x000c6c0001077983 */ /* 0x000ee80000300800 */
[----:B------:R-:W2:Y:S04]  /*c1450*/  LDL.64 R26, [R1+0x8] ;  /* 0x00000800011a7983 */ /* 0x000ea80000100a00 */
[----:B--2---:R0:W-:Y:S04]  /*c1460*/  STL.64 [R1+0xa450], R26 ;  /* 0x00a4501a01007387 */ /* 0x0041e80000100a00 */
[----:B------:R-:W2:Y:S04]  /*c1470*/  LDL.LU R24, [R1+0xc30] ;  /* 0x000c300001187983 */ /* 0x000ea80000300800 */
[----:B------:R-:W2:Y:S04]  /*c1480*/  LDL.LU R25, [R1+0xc34] ;  /* 0x000c340001197983 */ /* 0x000ea80000300800 */
[----:B0-----:R-:W2:Y:S04]  /*c1490*/  LDL.LU R26, [R1+0xc38] ;  /* 0x000c3800011a7983 */ /* 0x001ea80000300800 */
[----:B------:R-:W2:Y:S01]  /*c14a0*/  LDL.LU R27, [R1+0xc3c] ;  /* 0x000c3c00011b7983 */ /* 0x000ea20000300800 */
[----:B---3--:R-:W-:Y:S03]  /*c14b0*/  HMMA.16816.F32.BF16 R4, R16, R10, R4 ;  /* 0x0000000a1004723c */ /* 0x008fe60000041804 */
        /* <DEDUP_REMOVED lines=10> */
[----:B------:R-:W-:-:S02]  /*c1560*/  IMAD.MOV.U32 R29, RZ, RZ, R10 ;  /* 0x000000ffff1d7224 */ /* 0x000fc400078e000a */
[----:B------:R-:W-:Y:S01]  /*c1570*/  IMAD.MOV.U32 R28, RZ, RZ, R11 ;  /* 0x000000ffff1c7224 */ /* 0x000fe200078e000b */
[----:B--2---:R-:W-:Y:S04]  /*c1580*/  STL.64 [R1+0xa448], R22 ;  /* 0x00a4481601007387 */ /* 0x004fe80000100a00 */
[----:B---3--:R0:W-:Y:S04]  /*c1590*/  STL.64 [R1+0xa440], R20 ;  /* 0x00a4401401007387 */ /* 0x0081e80000100a00 */
[----:B0-----:R-:W2:Y:S04]  /*c15a0*/  LDL.LU R20, [R1+0xc20] ;  /* 0x000c200001147983 */ /* 0x001ea80000300800 */
[----:B------:R-:W2:Y:S04]  /*c15b0*/  LDL.LU R21, [R1+0xc24] ;  /* 0x000c240001157983 */ /* 0x000ea80000300800 */
[----:B------:R-:W2:Y:S04]  /*c15c0*/  LDL.LU R22, [R1+0xc28] ;  /* 0x000c280001167983 */ /* 0x000ea80000300800 */
[----:B------:R-:W2:Y:S04]  /*c15d0*/  LDL.LU R23, [R1+0xc2c] ;  /* 0x000c2c0001177983 */ /* 0x000ea80000300800 */
[----:B------:R-:W-:Y:S04]  /*c15e0*/  STL [R1+0xa39c], R12 ;  /* 0x00a39c0c01007387 */ /* 0x000fe80000100800 */
[----:B------:R-:W-:Y:S04]  /*c15f0*/  STL [R1+0xa398], R13 ;  /* 0x00a3980d01007387 */ /* 0x000fe80000100800 */
[----:B------:R-:W-:Y:S04]  /*c1600*/  STL.64 [R1+0xc60], R4 ;  /* 0x000c600401007387 */ /* 0x000fe80000100a00 */
[----:B------:R0:W-:Y:S04]  /*c1610*/  STL.64 [R1+0xc68], R6 ;  /* 0x000c680601007387 */ /* 0x0001e80000100a00 */
[----:B0-----:R-:W3:Y:S04]  /*c1620*/  LDL.LU.64 R6, [R1+0xa488] ;  /* 0x00a4880001067983 */ /* 0x001ee80000300a00 */
[----:B------:R-:W3:Y:S04]  /*c1630*/  LDL.LU.64 R4, [R1+0xa480] ;  /* 0x00a4800001047983 */ /* 0x000ee80000300a00 */
[----:B------:R-:W3:Y:S04]  /*c1640*/  LDL.LU.64 R10, [R1+0xa478] ;  /* 0x00a47800010a7983 */ /* 0x000ee80000300a00 */
[----:B------:R-:W-:Y:S04]  /*c1650*/  STL [R1+0xa3a4], R28 ;  /* 0x00a3a41c01007387 */ /* 0x000fe80000100800 */
[----:B------:R-:W-:Y:S01]  /*c1660*/  STL [R1+0xa3a0], R29 ;  /* 0x00a3a01d01007387 */ /* 0x000fe20000100800 */
[----:B---3--:R-:W-:-:S15]  /*c1670*/  HMMA.16816.F32.BF16 R4, R16, R10, R4 ;  /* 0x0000000a1004723c */ /* 0x008fde0000041804 */
[----:B------:R-:W-:-:S04]  /*c1680*/  NOP ;  /* 0x0000000000007918 */ /* 0x000fc80000000000 */
[----:B------:R-:W-:Y:S04]  /*c1690*/  STL.64 [R1+0xc50], R4 ;  /* 0x000c500401007387 */ /* 0x000fe80000100a00 */
        /* <DEDUP_REMOVED lines=25> */
[----:B0-----:R-:W2:Y:S04]  /*c1830*/  LDL.LU.64 R26, [R1+0xa450] ;  /* 0x00a45000011a7983 */ /* 0x001ea80000300a00 */
[----:B------:R-:W3:Y:S01]  /*c1840*/  LDL.LU R4, [R1+0xbf0] ;  /* 0x000bf00001047983 */ /* 0x000ee20000300800 */
[----:B------:R-:W-:-:S03]  /*c1850*/  IMAD.MOV.U32 R13, RZ, RZ, R6 ;  /* 0x000000ffff0d7224 */ /* 0x000fc600078e0006 */
[----:B------:R-:W3:Y:S01]  /*c1860*/  LDL.LU R5, [R1+0xbf4] ;  /* 0x000bf40001057983 */ /* 0x000ee20000300800 */
[----:B------:R-:W-:-:S03]  /*c1870*/  IMAD.MOV.U32 R12, RZ, RZ, R7 ;  /* 0x000000ffff0c7224 */ /* 0x000fc600078e0007 */
[----:B------:R-:W3:Y:S04]  /*c1880*/  LDL.LU R6, [R1+0xbf8] ;  /* 0x000bf80001067983 */ /* 0x000ee80000300800 */
[----:B------:R-:W3:Y:S01]  /*c1890*/  LDL.LU R7, [R1+0xbfc] ;  /* 0x000bfc0001077983 */ /* 0x000ee20000300800 */
        /* <DEDUP_REMOVED lines=14> */
[----:B0-----:R-:W2:Y:S04]  /*c1980*/  LDL.LU R22, [R1+0xa428] ;  /* 0x00a4280001167983 */ /* 0x001ea80000300800 */
[----:B------:R-:W2:Y:S01]  /*c1990*/  LDL.LU.64 R20, [R1+0xa420] ;  /* 0x00a4200001147983 */ /* 0x000ea20000300a00 */
[----:B----4-:R-:W-:Y:S03]  /*c19a0*/  HMMA.16816.F32.BF16 R8, R16, R14, R8 ;  /* 0x0000000e1008723c */ /* 0x010fe60000041808 */
[----:B------:R2:W-:Y:S04]  /*c19b0*/  STL.64 [R1+0xa100], R26 ;  /* 0x00a1001a01007387 */ /* 0x0005e80000100a00 */
[----:B---3--:R-:W-:Y:S01]  /*c19c0*/  STL.64 [R1+0xa0f8], R24 ;  /* 0x00a0f81801007387 */ /* 0x008fe20000100a00 */
[----:B--2---:R-:W-:-:S02]  /*c19d0*/  IMAD.MOV.U32 R26, RZ, RZ, R22 ;  /* 0x000000ffff1a7224 */ /* 0x004fc400078e0016 */
[----:B------:R-:W-:-:S05]  /*c19e0*/  IMAD.MOV.U32 R27, RZ, RZ, R21 ;  /* 0x000000ffff1b7224 */ /* 0x000fca00078e0015 */
[----:B------:R0:W-:Y:S02]  /*c19f0*/  STL.64 [R1+0xa3d0], R26 ;  /* 0x00a3d01a01007387 */ /* 0x0001e40000100a00 */
[----:B0-----:R-:W-:Y:S02]  /*c1a00*/  IMAD.MOV.U32 R26, RZ, RZ, R20 ;  /* 0x000000ffff1a7224 */ /* 0x001fe400078e0014 */
[----:B------:R-:W-:Y:S01]  /*c1a10*/  IMAD.MOV.U32 R27, RZ, RZ, R3 ;  /* 0x000000ffff1b7224 */ /* 0x000fe200078e0003 */
[----:B------:R-:W2:Y:S04]  /*c1a20*/  LDL.LU R20, [R1+0x550] ;  /* 0x0005500001147983 */ /* 0x000ea80000300800 */
[----:B------:R-:W2:Y:S04]  /*c1a30*/  LDL.LU R21, [R1+0x554] ;  /* 0x0005540001157983 */ /* 0x000ea80000300800 */
[----:B------:R-:W2:Y:S04]  /*c1a40*/  LDL.LU R22, [R1+0x558] ;  /* 0x0005580001167983 */ /* 0x000ea80000300800 */
[----:B------:R-:W2:Y:S04]  /*c1a50*/  LDL.LU R23, [R1+0x55c] ;  /* 0x00055c0001177983 */ /* 0x000ea80000300800 */
[----:B------:R0:W-:Y:S04]  /*c1a60*/  STL.64 [R1+0xa3e0], R26 ;  /* 0x00a3e01a01007387 */ /* 0x0001e80000100a00 */
[----:B0-----:R-:W3:Y:S04]  /*c1a70*/  LDL.64 R26, [R1+0x1b8] ;  /* 0x0001b800011a7983 */ /* 0x001ee80000100a00 */
[----:B------:R-:W-:Y:S04]  /*c1a80*/  STL.64 [R1+0xc00], R8 ;  /* 0x000c000801007387 */ /* 0x000fe80000100a00 */
[----:B------:R0:W-:Y:S04]  /*c1a90*/  STL.64 [R1+0xc08], R10 ;  /* 0x000c080a01007387 */ /* 0x0001e80000100a00 */
[----:B0-----:R-:W4:Y:S04]  /*c1aa0*/  LDL.LU.64 R10, [R1+0xa418] ;  /* 0x00a41800010a7983 */ /* 0x001f280000300a00 */
[----:B------:R-:W2:Y:S04]  /*c1ab0*/  LDL.LU.64 R8, [R1+0xa410] ;  /* 0x00a4100001087983 */ /* 0x000ea80000300a00 */
[----:B------:R0:W-:Y:S04]  /*c1ac0*/  STL.64 [R1+0xa0f0], R14 ;  /* 0x00a0f00e01007387 */ /* 0x0001e80000100a00 */
[----:B------:R1:W-:Y:S04]  /*c1ad0*/  STL.64 [R1+0xa3b8], R12 ;  /* 0x00a3b80c01007387 */ /* 0x0003e80000100a00 */
[----:B0-----:R-:W2:Y:S04]  /*c1ae0*/  LDL.64 R14, [R1+0x198] ;  /* 0x00019800010e7983 */ /* 0x001ea80000100a00 */
[----:B--2---:R0:W-:Y:S04]  /*c1af0*/  STL.64 [R1+0xa3d8], R14 ;  /* 0x00a3d80e01007387 */ /* 0x0041e80000100a00 */
[----:B-1----:R-:W2:Y:S04]  /*c1b00*/  LDL.LU R12, [R1+0x420] ;  /* 0x00042000010c7983 */ /* 0x002ea80000300800 */
[----:B------:R-:W2:Y:S04]  /*c1b10*/  LDL.LU R13, [R1+0x424] ;  /* 0x00042400010d7983 */ /* 0x000ea80000300800 */
[----:B0-----:R-:W2:Y:S04]  /*c1b20*/  LDL.LU R14, [R1+0x428] ;  /* 0x00042800010e7983 */ /* 0x001ea80000300800 */
[----:B------:R-:W2:Y:S01]  /*c1b30*/  LDL.LU R15, [R1+0x42c] ;  /* 0x00042c00010f7983 */ /* 0x000ea20000300800 */
[C---:B----4-:R-:W-:Y:S03]  /*c1b40*/  HMMA.16816.F32.BF16 R4, R16.reuse, R10, R4 ;  /* 0x0000000a1004723c */ /* 0x050fe60000041804 */
        /* <DEDUP_REMOVED lines=8> */
[----:B0-----:R-:W4:Y:S04]  /*c1bd0*/  LDL.LU.64 R6, [R1+0xa408] ;  /* 0x00a4080001067983 */ /* 0x001f280000300a00 */
[----:B------:R-:W-:Y:S04]  /*c1be0*/  STL.64 [R1+0xa110], R10 ;  /* 0x00a1100a01007387 */ /* 0x000fe80000100a00 */
        /* <DEDUP_REMOVED lines=10> */
[----:B------:R-:W2:Y:S04]  /*c1c90*/  LDL.LU R10, [R1+0x418] ;  /* 0x00041800010a7983 */ /* 0x000ea80000300800 */
[----:B------:R-:W2:Y:S04]  /*c1ca0*/  LDL.LU R11, [R1+0x41c] ;  /* 0x00041c00010b7983 */ /* 0x000ea80000300800 */
[----:B------:R-:W4:Y:S04]  /*c1cb0*/  LDL.LU.64 R22, [R1+0xa400] ;  /* 0x00a4000001167983 */ /* 0x000f280000300a00 */
[----:B------:R-:W4:Y:S04]  /*c1cc0*/  LDL.LU.64 R20, [R1+0xa3f8] ;  /* 0x00a3f80001147983 */ /* 0x000f280000300a00 */
[----:B------:R-:W-:Y:S04]  /*c1cd0*/  STL.64 [R1+0x550], R16 ;  /* 0x0005501001007387 */ /* 0x000fe80000100a00 */
[----:B------:R-:W-:Y:S01]  /*c1ce0*/  STL.64 [R1+0x558], R18 ;  /* 0x0005581201007387 */ /* 0x000fe20000100a00 */
[----:B---3--:R-:W-:-:S02]  /*c1cf0*/  IMAD.MOV.U32 R5, RZ, RZ, R26 ;  /* 0x000000ffff057224 */ /* 0x008fc400078e001a */
[----:B------:R-:W-:Y:S01]  /*c1d00*/  IMAD.MOV.U32 R4, RZ, RZ, R27 ;  /* 0x000000ffff047224 */ /* 0x000fe200078e001b */
[----:B----4-:R-:W-:-:S15]  /*c1d10*/  HMMA.16816.F32.BF16 R12, R20, R26, R12 ;  /* 0x0000001a140c723c */ /* 0x010fde000004180c */
[----:B------:R-:W-:-:S04]  /*c1d20*/  NOP ;  /* 0x0000000000007918 */ /* 0x000fc80000000000 */
[----:B------:R-:W-:Y:S04]  /*c1d30*/  STL.64 [R1+0x430], R12 ;  /* 0x0004300c01007387 */ /* 0x000fe80000100a00 */
[----:B------:R0:W-:Y:S04]  /*c1d40*/  STL.64 [R1+0x438], R14 ;  /* 0x0004380e01007387 */ /* 0x0001e80000100a00 */
[----:B0-----:R-:W3:Y:S04]  /*c1d50*/  LDL.LU.64 R14, [R1+0xa3f0] ;  /* 0x00a3f000010e7983 */ /* 0x001ee80000300a00 */
[----:B------:R-:W3:Y:S04]  /*c1d60*/  LDL.LU.64 R12, [R1+0xa3e8] ;  /* 0x00a3e800010c7983 */ /* 0x000ee80000300a00 */
[----:B------:R-:W3:Y:S04]  /*c1d70*/  LDL.LU.64 R26, [R1+0xa3e0] ;  /* 0x00a3e000011a7983 */ /* 0x000ee80000300a00 */
[----:B------:R-:W-:Y:S04]  /*c1d80*/  STL.64 [R1+0xa120], R6 ;  /* 0x00a1200601007387 */ /* 0x000fe80000100a00 */
[----:B------:R0:W-:Y:S04]  /*c1d90*/  STL.64 [R1+0xa118], R4 ;  /* 0x00a1180401007387 */ /* 0x0001e80000100a00 */
[----:B0-----:R-:W4:Y:S04]  /*c1da0*/  LDL.LU R4, [R1+0x400] ;  /* 0x0004000001047983 */ /* 0x001f280000300800 */
[----:B------:R-:W4:Y:S04]  /*c1db0*/  LDL.LU R5, [R1+0x404] ;  /* 0x0004040001057983 */ /* 0x000f280000300800 */
[----:B------:R-:W4:Y:S04]  /*c1dc0*/  LDL.LU R6, [R1+0x408] ;  /* 0x0004080001067983 */ /* 0x000f280000300800 */
[----:B------:R-:W4:Y:S01]  /*c1dd0*/  LDL.LU R7, [R1+0x40c] ;  /* 0x00040c0001077983 */ /* 0x000f220000300800 */
[----:B---3--:R-:W-:Y:S03]  /*c1de0*/  HMMA.16816.F32.BF16 R24, R20, R26, R12 ;  /* 0x0000001a1418723c */ /* 0x008fe6000004180c */
[----:B------:R-:W2:-:S15]  /*c1df0*/  LDL.LU.64 R14, [R1+0xa3d8] ;  /* 0x00a3d800010e7983 */ /* 0x000e9e0000300a00 */
[----:B------:R-:W-:Y:S01]  /*c1e00*/  NOP ;  /* 0x0000000000007918 */ /* 0x000fe20000000000 */
[----:B------:R-:W-:Y:S04]  /*c1e10*/  STL.64 [R1+0x420], R24 ;  /* 0x0004201801007387 */ /* 0x000fe80000100a00 */
[----:B------:R0:W-:Y:S04]  /*c1e20*/  STL.64 [R1+0x428], R26 ;  /* 0x0004281a01007387 */ /* 0x0001e80000100a00 */
[----:B0-----:R-:W3:Y:S01]  /*c1e30*/  LDL.LU.64 R26, [R1+0xa3d0] ;  /* 0x00a3d000011a7983 */ /* 0x001ee20000300a00 */
[----:B--2---:R-:W-:-:S15]  /*c1e40*/  HMMA.16816.F32.BF16 R8, R20, R14, R8 ;  /* 0x0000000e1408723c */ /* 0x004fde0000041808 */
[----:B------:R-:W-:-:S04]  /*c1e50*/  NOP ;  /* 0x0000000000007918 */ /* 0x000fc80000000000 */
[----:B------:R-:W-:Y:S04]  /*c1e60*/  STL.64 [R1+0x410], R8 ;  /* 0x0004100801007387 */ /* 0x000fe80000100a00 */
[----:B------:R0:W-:Y:S04]  /*c1e70*/  STL.64 [R1+0x418], R10 ;  /* 0x0004180a01007387 */ /* 0x0001e80000100a00 */
[----:B0-----:R-:W3:Y:S04]  /*c1e80*/  LDL.LU.64 R10, [R1+0xa3c8] ;  /* 0x00a3c800010a7983 */ /* 0x001ee80000300a00 */
[----:B------:R-:W3:Y:S01]  /*c1e90*/  LDL.LU.64 R8, [R1+0xa3c0] ;  /* 0x00a3c00001087983 */ /* 0x000ee20000300a00 */
[----:B------:R-:W-:-:S02]  /*c1ea0*/  IMAD.MOV.U32 R18, RZ, RZ, R2 ;  /* 0x000000ffff127224 */ /* 0x000fc400078e0002 */
[----:B------:R-:W-:Y:S01]  /*c1eb0*/  IMAD.MOV.U32 R19, RZ, RZ, R0 ;  /* 0x000000ffff137224 */ /* 0x000fe200078e0000 */
[----:B------:R-:W2:Y:S06]  /*c1ec0*/  LDL.LU.64 R12, [R1+0xa3b8] ;  /* 0x00a3b800010c7983 */ /* 0x000eac0000300a00 */
[----:B----4-:R-:W-:-:S15]  /*c1ed0*/  HMMA.16816.F32.BF16 R4, R20, R18, R4 ;  /* 0x000000121404723c */ /* 0x010fde0000041804 */
[----:B------:R-:W-:-:S04]  /*c1ee0*/  NOP ;  /* 0x0000000000007918 */ /* 0x000fc80000000000 */
[----:B------:R-:W-:Y:S04]  /*c1ef0*/  STL.64 [R1+0x400], R4 ;  /* 0x0004000401007387 */ /* 0x000fe80000100a00 */
[----:B------:R3:W-:Y:S02]  /*c1f00*/  STL.64 [R1+0x408], R6 ;  /* 0x0004080601007387 */ /* 0x0007e40000100a00 */
[----:B---3--:R-:W-:Y:S01]  /*c1f10*/  HMMA.16816.F32.BF16 R4, R20, R26, R8 ;  /* 0x0000001a1404723c */ /* 0x008fe20000041808 */
[----:B------:R-:W-:Y:S02]  /*c1f20*/  IMAD.MOV.U32 R26, RZ, RZ, R29 ;  /* 0x000000ffff1a7224 */ /* 0x000fe400078e001d */
[----:B------:R-:W-:Y:S01]  /*c1f30*/  IMAD.MOV.U32 R27, RZ, RZ, R28 ;  /* 0x000000ffff1b7224 */ /* 0x000fe200078e001c */
[----:B------:R-:W3:-:S15]  /*c1f40*/  LDL.LU R29, [R1+0xa3b4] ;  /* 0x00a3b400011d7983 */ /* 0x000ede0000300800 */
[----:B------:R-:W-:Y:S04]  /*c1f50*/  STL.64 [R1+0x3f0], R4 ;  /* 0x0003f00401007387 */ /* 0x000fe80000100a00 */
[----:B------:R2:W-:Y:S04]  /*c1f60*/  STL.64 [R1+0x3f8], R6 ;  /* 0x0003f80601007387 */ /* 0x0005e80000100a00 */
[----:B------:R-:W4:Y:S04]  /*c1f70*/  LDL.LU R28, [R1+0xa3b0] ;  /* 0x00a3b000011c7983 */ /* 0x000f280000300800 */
[----:B------:R0:W-:Y:S04]  /*c1f80*/  STL.64 [R1+0xa128], R26 ;  /* 0x00a1281a01007387 */ /* 0x0001e80000100a00 */
[----:B------:R-:W3:Y:S04]  /*c1f90*/  LDL.LU R8, [R1+0x5b0] ;  /* 0x0005b00001087983 */ /* 0x000ee80000300800 */
[----:B------:R-:W3:Y:S04]  /*c1fa0*/  LDL.LU R9, [R1+0x5b4] ;  /* 0x0005b40001097983 */ /* 0x000ee80000300800 */
[----:B------:R-:W3:Y:S04]  /*c1fb0*/  LDL.LU R10, [R1+0x5b8] ;  /* 0x0005b800010a7983 */ /* 0x000ee80000300800 */
[----:B------:R-:W3:Y:S01]  /*c1fc0*/  LDL.LU R11, [R1+0x5bc] ;  /* 0x0005bc00010b7983 */ /* 0x000ee20000300800 */
[----:B------:R-:W1:Y:S01]  /*c1fd0*/  S2R R2, SR_TID.X ;  /* 0x0000000000027919 */ /* 0x000e620000002100 */
[----:B--2---:R-:W-:-:S02]  /*c1fe0*/  IMAD.MOV.U32 R6, RZ, RZ, R13 ;  /* 0x000000ffff067224 */ /* 0x004fc400078e000d */
[----:B------:R-:W-:Y:S01]  /*c1ff0*/  IMAD.MOV.U32 R7, RZ, RZ, R12 ;  /* 0x000000ffff077224 */ /* 0x000fe200078e000c */
[C---:B-1----:R-:W-:Y:S01]  /*c2000*/  LOP3.LUT R0, R2.reuse, 0x7, RZ, 0xc0, !PT ;  /* 0x0000000702007812 */ /* 0x042fe200078ec0ff */
[----:B------:R-:W-:-:S04]  /*c2010*/  IMAD.SHL.U32 R24, R2, 0x2, RZ ;  /* 0x0000000202187824 */ /* 0x000fc800078e00ff */
[----:B------:R-:W-:Y:S02]  /*c2020*/  IMAD R0, R0, 0x110, RZ ;  /* 0x0000011000007824 */ /* 0x000fe400078e02ff */
[----:B------:R-:W-:-:S03]  /*c2030*/  IMAD.SHL.U32 R25, R2, 0x80, RZ ;  /* 0x0000008002197824 */ /* 0x000fc600078e00ff */
[----:B------:R-:W-:-:S04]  /*c2040*/  LOP3.LUT R0, R0, 0x10, R24, 0x78, !PT ;  /* 0x0000001000007812 */ /* 0x000fc800078e7818 */
[----:B------:R-:W-:Y:S01]  /*c2050*/  LOP3.LUT R0, R0, 0x800, R25, 0xf8, !PT ;  /* 0x0000080000007812 */ /* 0x000fe200078ef819 */
[----:B---3--:R4:W-:Y:S04]  /*c2060*/  STL.64 [R1+0xa138], R10 ;  /* 0x00a1380a01007387 */ /* 0x0089e80000100a00 */
[----:B------:R-:W-:Y:S04]  /*c2070*/  STL.64 [R1+0xa130], R8 ;  /* 0x00a1300801007387 */ /* 0x000fe80000100a00 */
[----:B------:R-:W2:Y:S04]  /*c2080*/  LDL.LU R13, [R1+0xa3ac] ;  /* 0x00a3ac00010d7983 */ /* 0x000ea80000300800 */
[----:B------:R-:W3:Y:S04]  /*c2090*/  LDL.LU R12, [R1+0xa3a8] ;  /* 0x00a3a800010c7983 */ /* 0x000ee80000300800 */
[----:B------:R1:W-:Y:S04]  /*c20a0*/  STL.64 [R1+0xa140], R6 ;  /* 0x00a1400601007387 */ /* 0x0003e80000100a00 */
[----:B------:R-:W2:Y:S04]  /*c20b0*/  LDL.LU R24, [R1+0x5c0] ;  /* 0x0005c00001187983 */ /* 0x000ea80000300800 */
[----:B------:R-:W2:Y:S04]  /*c20c0*/  LDL.LU R25, [R1+0x5c4] ;  /* 0x0005c40001197983 */ /* 0x000ea80000300800 */
[----:B0-----:R-:W2:Y:S04]  /*c20d0*/  LDL.LU R26, [R1+0x5c8] ;  /* 0x0005c800011a7983 */ /* 0x001ea80000300800 */
[----:B------:R-:W2:Y:S01]  /*c20e0*/  LDL.LU R27, [R1+0x5cc] ;  /* 0x0005cc00011b7983 */ /* 0x000ea20000300800 */
[----:B----4-:R-:W-:-:S02]  /*c20f0*/  IMAD.MOV.U32 R10, RZ, RZ, R28 ;  /* 0x000000ffff0a7224 */ /* 0x010fc400078e001c */
[----:B------:R-:W-:Y:S01]  /*c2100*/  IMAD.MOV.U32 R11, RZ, RZ, R29 ;  /* 0x000000ffff0b7224 */ /* 0x000fe200078e001d */
[----:B--2---:R3:W-:Y:S04]  /*c2110*/  STL.64 [R1+0xa150], R26 ;  /* 0x00a1501a01007387 */ /* 0x0047e80000100a00 */
[----:B------:R-:W-:Y:S04]  /*c2120*/  STL.64 [R1+0xa148], R24 ;  /* 0x00a1481801007387 */ /* 0x000fe80000100a00 */
[----:B------:R-:W2:Y:S04]  /*c2130*/  LDL.LU R28, [R1+0xa3a4] ;  /* 0x00a3a400011c7983 */ /* 0x000ea80000300800 */
[----:B------:R-:W4:Y:S04]  /*c2140*/  LDL.LU R29, [R1+0xa3a0] ;  /* 0x00a3a000011d7983 */ /* 0x000f280000300800 */
[----:B------:R-:W-:Y:S04]  /*c2150*/  STL.64 [R1+0xa158], R10 ;  /* 0x00a1580a01007387 */ /* 0x000fe80000100a00 */
[----:B------:R-:W2:Y:S04]  /*c2160*/  LDL.LU R4, [R1+0x5d0] ;  /* 0x0005d00001047983 */ /* 0x000ea80000300800 */
[----:B------:R-:W2:Y:S04]  /*c2170*/  LDL.LU R5, [R1+0x5d4] ;  /* 0x0005d40001057983 */ /* 0x000ea80000300800 */
[----:B-1----:R-:W2:Y:S04]  /*c2180*/  LDL.LU R6, [R1+0x5d8] ;  /* 0x0005d80001067983 */ /* 0x002ea80000300800 */
[----:B------:R-:W2:Y:S01]  /*c2190*/  LDL.LU R7, [R1+0x5dc] ;  /* 0x0005dc0001077983 */ /* 0x000ea20000300800 */
[----:B---3--:R-:W-:-:S02]  /*c21a0*/  IMAD.MOV.U32 R26, RZ, RZ, R12 ;  /* 0x000000ffff1a7224 */ /* 0x008fc400078e000c */
[----:B------:R-:W-:Y:S01]  /*c21b0*/  IMAD.MOV.U32 R27, RZ, RZ, R13 ;  /* 0x000000ffff1b7224 */ /* 0x000fe200078e000d */
[----:B--2---:R4:W-:Y:S04]  /*c21c0*/  STL.64 [R1+0xa168], R6 ;  /* 0x00a1680601007387 */ /* 0x0049e80000100a00 */
[----:B------:R-:W-:Y:S04]  /*c21d0*/  STL.64 [R1+0xa160], R4 ;  /* 0x00a1600401007387 */ /* 0x000fe80000100a00 */
[----:B------:R-:W2:Y:S04]  /*c21e0*/  LDL.LU R12, [R1+0xa39c] ;  /* 0x00a39c00010c7983 */ /* 0x000ea80000300800 */
[----:B------:R-:W3:Y:S04]  /*c21f0*/  LDL.LU R13, [R1+0xa398] ;  /* 0x00a39800010d7983 */ /* 0x000ee80000300800 */
[----:B------:R0:W-:Y:S01]  /*c2200*/  STL.64 [R1+0xa170], R26 ;  /* 0x00a1701a01007387 */ /* 0x0001e20000100a00 */
[----:B----4-:R-:W-:-:S02]  /*c2210*/  IMAD.MOV.U32 R6, RZ, RZ, R29 ;  /* 0x000000ffff067224 */ /* 0x010fc400078e001d */
[----:B------:R-:W-:Y:S01]  /*c2220*/  IMAD.MOV.U32 R7, RZ, RZ, R28 ;  /* 0x000000ffff077224 */ /* 0x000fe200078e001c */
[----:B------:R-:W4:Y:S04]  /*c2230*/  LDL.LU R29, [R1+0xa394] ;  /* 0x00a39400011d7983 */ /* 0x000f280000300800 */
[----:B------:R-:W4:Y:S04]  /*c2240*/  LDL.LU R28, [R1+0xa390] ;  /* 0x00a39000011c7983 */ /* 0x000f280000300800 */
[----:B------:R2:W-:Y:S04]  /*c2250*/  STL.64 [R1+0xa178], R6 ;  /* 0x00a1780601007387 */ /* 0x0005e80000100a00 */
[----:B------:R-:W4:Y:S04]  /*c2260*/  LDL.LU R24, [R1+0x5f0] ;  /* 0x0005f00001187983 */ /* 0x000f280000300800 */
[----:B------:R-:W4:Y:S04]  /*c2270*/  LDL.LU R25, [R1+0x5f4] ;  /* 0x0005f40001197983 */ /* 0x000f280000300800 */
[----:B0-----:R-:W4:Y:S04]  /*c2280*/  LDL.LU R26, [R1+0x5f8] ;  /* 0x0005f800011a7983 */ /* 0x001f280000300800 */
[----:B------:R-:W4:Y:S01]  /*c2290*/  LDL.LU R27, [R1+0x5fc] ;  /* 0x0005fc00011b7983 */ /* 0x000f220000300800 */
[----:B--2---:R-:W-:-:S02]  /*c22a0*/  IMAD.MOV.U32 R7, RZ, RZ, R12 ;  /* 0x000000ffff077224 */ /* 0x004fc400078e000c */
[----:B---3--:R-:W-:Y:S01]  /*c22b0*/  IMAD.MOV.U32 R6, RZ, RZ, R13 ;  /* 0x000000ffff067224 */ /* 0x008fe200078e000d */
        /* <DEDUP_REMOVED lines=141> */
[----:B------:R-:W2:Y:S01]  /*c2b90*/  LDL R7, [R1+0x13c] ;  /* 0x00013c0001077983 */ /* 0x000ea20000100800 */
[----:B---3--:R-:W-:-:S02]  /*c2ba0*/  IMAD.MOV.U32 R18, RZ, RZ, R29 ;  /* 0x000000ffff127224 */ /* 0x008fc400078e001d */
[----:B------:R-:W-:Y:S01]  /*c2bb0*/  IMAD.MOV.U32 R19, RZ, RZ, R28 ;  /* 0x000000ffff137224 */ /* 0x000fe200078e001c */
[----:B--2---:R0:W-:Y:S02]  /*c2bc0*/  STL.64 [R1+0xa2e0], R6 ;  /* 0x00a2e00601007387 */ /* 0x0041e40000100a00 */
[----:B0-----:R-:W-:Y:S02]  /*c2bd0*/  IMAD.MOV.U32 R6, RZ, RZ, R12 ;  /* 0x000000ffff067224 */ /* 0x001fe400078e000c */
[----:B------:R-:W-:Y:S01]  /*c2be0*/  IMAD.MOV.U32 R7, RZ, RZ, R13 ;  /* 0x000000ffff077224 */ /* 0x000fe200078e000d */
[----:B------:R-:W2:Y:S04]  /*c2bf0*/  LDL.LU R12, [R1+0xa31c] ;  /* 0x00a31c00010c7983 */ /* 0x000ea80000300800 */
[----:B------:R-:W3:Y:S04]  /*c2c00*/  LDL.LU R13, [R1+0xa318] ;  /* 0x00a31800010d7983 */ /* 0x000ee80000300800 */
[----:B------:R0:W-:Y:S04]  /*c2c10*/  STL.64 [R1+0xa2f8], R6 ;  /* 0x00a2f80601007387 */ /* 0x0001e80000100a00 */
[----:B------:R-:W-:Y:S04]  /*c2c20*/  STL.64 [R1+0xa300], R18 ;  /* 0x00a3001201007387 */ /* 0x000fe80000100a00 */
        /* <DEDUP_REMOVED lines=26> */
[----:B0-----:R-:W2:Y:S04]  /*c2dd0*/  LDL.LU R24, [R1+0x6e0] ;  /* 0x0006e00001187983 */ /* 0x001ea80000300800 */
[----:B------:R-:W2:Y:S04]  /*c2de0*/  LDL.LU R25, [R1+0x6e4] ;  /* 0x0006e40001197983 */ /* 0x000ea80000300800 */
[----:B------:R-:W3:Y:S04]  /*c2df0*/  LDL.LU R26, [R1+0x6e8] ;  /* 0x0006e800011a7983 */ /* 0x000ee80000300800 */
[----:B------:R-:W3:Y:S01]  /*c2e00*/  LDL.LU R27, [R1+0x6ec] ;  /* 0x0006ec00011b7983 */ /* 0x000ee20000300800 */
[----:B------:R-:W-:Y:S01]  /*c2e10*/  HMMA.16816.F32.BF16 R16, R20, R18, R4 ;  /* 0x000000121410723c */ /* 0x000fe20000041804 */
        /* <DEDUP_REMOVED lines=159> */
[----:B------:R-:W2:Y:S04]  /*c3810*/  LDL.LU.64 R10, [R1+0xa110] ;  /* 0x00a11000010a7983 */ /* 0x000ea80000300a00 */
[----:B------:R-:W2:-:S12]  /*c3820*/  LDL.LU.64 R8, [R1+0xa108] ;  /* 0x00a1080001087983 */ /* 0x000e980000300a00 */
[----:B------:R-:W-:Y:S04]  /*c3830*/  STL.64 [R1+0x5b0], R24 ;  /* 0x0005b01801007387 */ /* 0x000fe80000100a00 */
[----:B------:R0:W-:Y:S04]  /*c3840*/  STL.64 [R1+0x5b8], R26 ;  /* 0x0005b81a01007387 */ /* 0x0001e80000100a00 */
[----:B0-----:R-:W4:Y:S04]  /*c3850*/  LDL.LU.64 R26, [R1+0xa100] ;  /* 0x00a10000011a7983 */ /* 0x001f280000300a00 */
[----:B------:R-:W2:Y:S01]  /*c3860*/  LDL.LU.64 R24, [R1+0xa0f8] ;  /* 0x00a0f80001187983 */ /* 0x000ea20000300a00 */
[----:B----4-:R-:W-:-:S15]  /*c3870*/  HMMA.16816.F32.BF16 R12, R20, R26, R12 ;  /* 0x0000001a140c723c */ /* 0x010fde000004180c */
[----:B------:R-:W-:-:S04]  /*c3880*/  NOP ;  /* 0x0000000000007918 */ /* 0x000fc80000000000 */
[----:B------:R-:W-:Y:S04]  /*c3890*/  STL.64 [R1+0x5a0], R12 ;  /* 0x0005a00c01007387 */ /* 0x000fe80000100a00 */
[----:B------:R0:W-:Y:S04]  /*c38a0*/  STL.64 [R1+0x5a8], R14 ;  /* 0x0005a80e01007387 */ /* 0x0001e80000100a00 */
[----:B0-----:R-:W4:Y:S04]  /*c38b0*/  LDL.LU.64 R14, [R1+0xa0f0] ;  /* 0x00a0f000010e7983 */ /* 0x001f280000300a00 */
[----:B------:R-:W-:Y:S04]  /*c38c0*/  STL.64 [R1+0x9f08], R26 ;  /* 0x009f081a01007387 */ /* 0x000fe80000100a00 */
[----:B--2---:R0:W-:Y:S04]  /*c38d0*/  STL.64 [R1+0x9f00], R24 ;  /* 0x009f001801007387 */ /* 0x0041e80000100a00 */
[----:B0-----:R-:W4:Y:S04]  /*c38e0*/  LDL.LU R24, [R1+0x590] ;  /* 0x0005900001187983 */ /* 0x001f280000300800 */
[----:B------:R-:W4:Y:S04]  /*c38f0*/  LDL.LU R25, [R1+0x594] ;  /* 0x0005940001197983 */ /* 0x000f280000300800 */
[----:B------:R-:W4:Y:S04]  /*c3900*/  LDL.LU R26, [R1+0x598] ;  /* 0x00059800011a7983 */ /* 0x000f280000300800 */
[----:B------:R-:W4:Y:S02]  /*c3910*/  LDL.LU R27, [R1+0x59c] ;  /* 0x00059c00011b7983 */ /* 0x000f240000300800 */
[----:B----4-:R-:W-:Y:S02]  /*c3920*/  HMMA.16816.F32.BF16 R24, R20, R14, R24 ;  /* 0x0000000e1418723c */ /* 0x010fe40000041818 */
[----:B------:R-:W-:-:S15]  /*c3930*/  STL.64 [R1+0xa0c0], R14 ;  /* 0x00a0c00e01007387 */ /* 0x000fde0000100a00 */
[----:B------:R-:W-:Y:S02]  /*c3940*/  NOP ;  /* 0x0000000000007918 */ /* 0x000fe40000000000 */
[----:B------:R-:W-:Y:S04]  /*c3950*/  STL.64 [R1+0x590], R24 ;  /* 0x0005901801007387 */ /* 0x000fe80000100a00 */
[----:B------:R0:W-:Y:S04]  /*c3960*/  STL.64 [R1+0x598], R26 ;  /* 0x0005981a01007387 */ /* 0x0001e80000100a00 */
[----:B0-----:R-:W2:Y:S01]  /*c3970*/  LDL.LU.64 R26, [R1+0x148] ;  /* 0x00014800011a7983 */ /* 0x001ea20000300a00 */
[----:B------:R-:W-:Y:S03]  /*c3980*/  HMMA.16816.F32.BF16 R12, R20, R10, R16 ;  /* 0x0000000a140c723c */ /* 0x000fe60000041810 */
[----:B--2---:R0:W-:-:S15]  /*c3990*/  STL.64 [R1+0xa070], R26 ;  /* 0x00a0701a01007387 */ /* 0x0041de0000100a00 */
[----:B------:R-:W-:Y:S01]  /*c39a0*/  NOP ;  /* 0x0000000000007918 */ /* 0x000fe20000000000 */
[----:B------:R1:W-:Y:S04]  /*c39b0*/  STL.64 [R1+0x580], R12 ;  /* 0x0005800c01007387 */ /* 0x0003e80000100a00 */
[----:B------:R2:W-:Y:S04]  /*c39c0*/  STL.64 [R1+0x588], R14 ;  /* 0x0005880e01007387 */ /* 0x0005e80000100a00 */
[----:B------:R-:W4:Y:S04]  /*c39d0*/  LDL.LU R24, [R1+0xb90] ;  /* 0x000b900001187983 */ /* 0x000f280000300800 */
[----:B------:R-:W4:Y:S04]  /*c39e0*/  LDL.LU R25, [R1+0xb94] ;  /* 0x000b940001197983 */ /* 0x000f280000300800 */
[----:B0-----:R-:W3:Y:S04]  /*c39f0*/  LDL.LU R26, [R1+0xb98] ;  /* 0x000b9800011a7983 */ /* 0x001ee80000300800 */
[----:B------:R-:W3:Y:S04]  /*c3a00*/  LDL.LU R27, [R1+0xb9c] ;  /* 0x000b9c00011b7983 */ /* 0x000ee80000300800 */
[----:B-1----:R-:W3:Y:S04]  /*c3a10*/  LDL.LU R12, [R1+0xbd0] ;  /* 0x000bd000010c7983 */ /* 0x002ee80000300800 */
[----:B------:R-:W3:Y:S04]  /*c3a20*/  LDL.LU R13, [R1+0xbd4] ;  /* 0x000bd400010d7983 */ /* 0x000ee80000300800 */
[----:B--2---:R-:W2:Y:S04]  /*c3a30*/  LDL.LU R14, [R1+0xbd8] ;  /* 0x000bd800010e7983 */ /* 0x004ea80000300800 */
[----:B------:R-:W2:Y:S04]  /*c3a40*/  LDL.LU R15, [R1+0xbdc] ;  /* 0x000bdc00010f7983 */ /* 0x000ea80000300800 */
[----:B--2---:R-:W-:Y:S04]  /*c3a50*/  STL.64 [R1+0xa0d0], R14 ;  /* 0x00a0d00e01007387 */ /* 0x004fe80000100a00 */
[----:B---3--:R-:W-:Y:S04]  /*c3a60*/  STL.64 [R1+0xa0c8], R12 ;  /* 0x00a0c80c01007387 */ /* 0x008fe80000100a00 */
[----:B------:R-:W2:Y:S04]  /*c3a70*/  LDL.LU R16, [R1+0x3c0] ;  /* 0x0003c00001107983 */ /* 0x000ea80000300800 */
[----:B------:R-:W2:Y:S04]  /*c3a80*/  LDL.LU R17, [R1+0x3c4] ;  /* 0x0003c40001117983 */ /* 0x000ea80000300800 */
[----:B------:R-:W2:Y:S04]  /*c3a90*/  LDL.LU R18, [R1+0x3c8] ;  /* 0x0003c80001127983 */ /* 0x000ea80000300800 */
[----:B------:R-:W2:Y:S04]  /*c3aa0*/  LDL.LU R19, [R1+0x3cc] ;  /* 0x0003cc0001137983 */ /* 0x000ea80000300800 */
[----:B------:R0:W-:Y:S04]  /*c3ab0*/  STL.64 [R1+0xa080], R26 ;  /* 0x00a0801a01007387 */ /* 0x0001e80000100a00 */
[----:B----4-:R-:W-:Y:S04]  /*c3ac0*/  STL.64 [R1+0xa078], R24 ;  /* 0x00a0781801007387 */ /* 0x010fe80000100a00 */
[----:B0-----:R-:W3:Y:S04]  /*c3ad0*/  LDL.LU.64 R26, [R1+0x178] ;  /* 0x00017800011a7983 */ /* 0x001ee80000300a00 */
[----:B---3--:R0:W-:Y:S04]  /*c3ae0*/  STL.64 [R1+0xa088], R26 ;  /* 0x00a0881a01007387 */ /* 0x0081e80000100a00 */
[----:B0-----:R-:W3:Y:S04]  /*c3af0*/  LDL.LU.64 R26, [R1+0x188] ;  /* 0x00018800011a7983 */ /* 0x001ee80000300a00 */
[----:B---3--:R0:W-:Y:S02]  /*c3b00*/  STL.64 [R1+0xa0a0], R26 ;  /* 0x00a0a01a01007387 */ /* 0x0081e40000100a00 */
[----:B0-----:R-:W-:-:S02]  /*c3b10*/  IMAD.MOV.U32 R26, RZ, RZ, R3 ;  /* 0x000000ffff1a7224 */ /* 0x001fc400078e0003 */
[----:B------:R-:W-:-:S05]  /*c3b20*/  IMAD.MOV.U32 R27, RZ, RZ, R2 ;  /* 0x000000ffff1b7224 */ /* 0x000fca00078e0002 */
[----:B------:R0:W-:Y:S04]  /*c3b30*/  STL.64 [R1+0xa0b8], R26 ;  /* 0x00a0b81a01007387 */ /* 0x0001e80000100a00 */
[----:B0-----:R-:W3:Y:S04]  /*c3b40*/  LDL.LU.64 R26, [R1+0x1a8] ;  /* 0x0001a800011a7983 */ /* 0x001ee80000300a00 */
[----:B---3--:R0:W-:Y:S04]  /*c3b50*/  STL.64 [R1+0xa0d8], R26 ;  /* 0x00a0d81a01007387 */ /* 0x0081e80000100a00 */
[----:B------:R-:W3:Y:S04]  /*c3b60*/  LDL.LU R24, [R1+0xbe0] ;  /* 0x000be00001187983 */ /* 0x000ee80000300800 */
[----:B------:R-:W3:Y:S04]  /*c3b70*/  LDL.LU R25, [R1+0xbe4] ;  /* 0x000be40001197983 */ /* 0x000ee80000300800 */
[----:B0-----:R-:W3:Y:S04]  /*c3b80*/  LDL.LU R26, [R1+0xbe8] ;  /* 0x000be800011a7983 */ /* 0x001ee80000300800 */
[----:B------:R-:W3:Y:S04]  /*c3b90*/  LDL.LU R27, [R1+0xbec] ;  /* 0x000bec00011b7983 */ /* 0x000ee80000300800 */
        /* <DEDUP_REMOVED lines=23> */
[----:B------:R-:W0:Y:S01]  /*c3d10*/  LDSM.16.MT88.4 R20, [R0+UR5+0x23080] ;  /* 0x023080050014783b */ /* 0x000e220008004200 */
[----:B------:R-:W-:-:S02]  /*c3d20*/  IMAD.MOV.U32 R14, RZ, RZ, R5 ;  /* 0x000000ffff0e7224 */ /* 0x000fc400078e0005 */
[----:B------:R-:W-:Y:S01]  /*c3d30*/  IMAD.MOV.U32 R15, RZ, RZ, R4 ;  /* 0x000000ffff0f7224 */ /* 0x000fe200078e0004 */
[----:B0-----:R0:W-:Y:S04]  /*c3d40*/  STL.64 [R1+0x9ec8], R22 ;  /* 0x009ec81601007387 */ /* 0x0011e80000100a00 */
[----:B------:R-:W-:Y:S04]  /*c3d50*/  STL.64 [R1+0x9ec0], R20 ;  /* 0x009ec01401007387 */ /* 0x000fe80000100a00 */
[----:B0-----:R-:W4:Y:S01]  /*c3d60*/  LDL.LU.64 R22, [R1+0x158] ;  /* 0x0001580001167983 */ /* 0x001f220000300a00 */
[----:B---3--:R-:W-:Y:S03]  /*c3d70*/  HMMA.16816.F32.BF16 R12, R16, R14, R24 ;  /* 0x0000000e100c723c */ /* 0x008fe60000041818 */
[----:B------:R-:W3:-:S15]  /*c3d80*/  LDL.LU.64 R26, [R1+0xa0d8] ;  /* 0x00a0d800011a7983 */ /* 0x000ede0000300a00 */
[----:B------:R-:W-:Y:S01]  /*c3d90*/  NOP ;  /* 0x0000000000007918 */ /* 0x000fe20000000000 */
        /* <DEDUP_REMOVED lines=13> */
[----:B---3--:R-:W-:Y:S04]  /*c3e70*/  STL.64 [R1+0x9f18], R14 ;  /* 0x009f180e01007387 */ /* 0x008fe80000100a00 */
[----:B------:R0:W-:Y:S04]  /*c3e80*/  STL.64 [R1+0x9f10], R12 ;  /* 0x009f100c01007387 */ /* 0x0001e80000100a00 */
[----:B0-----:R-:W4:Y:S04]  /*c3e90*/  LDL.LU R12, [R1+0xb80] ;  /* 0x000b8000010c7983 */ /* 0x001f280000300800 */
        /* <DEDUP_REMOVED lines=17> */
[----:B------:R-:W-:Y:S04]  /*c3fb0*/  STL.64 [R1+0x9ee0], R6 ;  /* 0x009ee00601007387 */ /* 0x000fe80000100a00 */
[----:B------:R0:W-:Y:S04]  /*c3fc0*/  STL.64 [R1+0x9ed8], R4 ;  /* 0x009ed80401007387 */ /* 0x0001e80000100a00 */
[----:B0-----:R-:W3:Y:S04]  /*c3fd0*/  LDL.LU R4, [R1+0xba0] ;  /* 0x000ba00001047983 */ /* 0x001ee80000300800 */
[----:B------:R-:W3:Y:S04]  /*c3fe0*/  LDL.LU R5, [R1+0xba4] ;  /* 0x000ba40001057983 */ /* 0x000ee80000300800 */
[----:B------:R-:W3:Y:S04]  /*c3ff0*/  LDL.LU R6, [R1+0xba8] ;  /* 0x000ba80001067983 */ /* 0x000ee80000300800 */
[----:B------:R-:W3:Y:S02]  /*c4000*/  LDL.LU R7, [R1+0xbac] ;  /* 0x000bac0001077983 */ /* 0x000ee40000300800 */
[----:B---3--:R-:W-:-:S15]  /*c4010*/  HMMA.16816.F32.BF16 R4, R16, R26, R4 ;  /* 0x0000001a1004723c */ /* 0x008fde0000041804 */
[----:B------:R-:W-:-:S04]  /*c4020*/  NOP ;  /* 0x0000000000007918 */ /* 0x000fc80000000000 */
[----:B------:R0:W-:Y:S04]  /*c4030*/  STL.64 [R1+0xba0], R4 ;  /* 0x000ba00401007387 */ /* 0x0001e80000100a00 */
[----:B------:R1:W-:Y:S01]  /*c4040*/  STL.64 [R1+0xba8], R6 ;  /* 0x000ba80601007387 */ /* 0x0003e20000100a00 */
[----:B0-----:R-:W-:Y:S02]  /*c4050*/  IMAD.MOV.U32 R5, RZ, RZ, R26 ;  /* 0x000000ffff057224 */ /* 0x001fe400078e001a */
[----:B------:R-:W-:Y:S02]  /*c4060*/  IMAD.MOV.U32 R4, RZ, RZ, R27 ;  /* 0x000000ffff047224 */ /* 0x000fe400078e001b */
[----:B------:R-:W3:Y:S04]  /*c4070*/  LDL.LU.64 R26, [R1+0xa080] ;  /* 0x00a08000011a7983 */ /* 0x000ee80000300a00 */
[----:B------:R-:W3:Y:S04]  /*c4080*/  LDL.LU.64 R24, [R1+0xa078] ;  /* 0x00a0780001187983 */ /* 0x000ee80000300a00 */
[----:B------:R-:W-:Y:S04]  /*c4090*/  STL.64 [R1+0x9f20], R4 ;  /* 0x009f200401007387 */ /* 0x000fe80000100a00 */
[----:B-1----:R-:W3:Y:S02]  /*c40a0*/  LDL.LU.64 R6, [R1+0x168] ;  /* 0x0001680001067983 */ /* 0x002ee40000300a00 */
[----:B---3--:R-:W-:-:S15]  /*c40b0*/  HMMA.16816.F32.BF16 R24, R16, R6, R24 ;  /* 0x000000061018723c */ /* 0x008fde0000041818 */
[----:B------:R-:W-:-:S04]  /*c40c0*/  NOP ;  /* 0x0000000000007918 */ /* 0x000fc80000000000 */
[----:B------:R-:W-:Y:S04]  /*c40d0*/  STL.64 [R1+0xb90], R24 ;  /* 0x000b901801007387 */ /* 0x000fe80000100a00 */
[----:B------:R0:W-:Y:S04]  /*c40e0*/  STL.64 [R1+0xb98], R26 ;  /* 0x000b981a01007387 */ /* 0x0001e80000100a00 */
[----:B0-----:R-:W2:Y:S01]  /*c40f0*/  LDL.LU.64 R26, [R1+0xa070] ;  /* 0x00a07000011a7983 */ /* 0x001ea20000300a00 */
[----:B------:R-:W-:Y:S02]  /*c4100*/  IMAD.MOV.U32 R2, RZ, RZ, R6 ;  /* 0x000000ffff027224 */ /* 0x000fe400078e0006 */
[----:B------:R-:W-:-:S02]  /*c4110*/  IMAD.MOV.U32 R29, RZ, RZ, R7 ;  /* 0x000000ffff1d7224 */ /* 0x000fc400078e0007 */
[----:B----4-:R-:W-:Y:S03]  /*c4120*/  HMMA.16816.F32.BF16 R4, R16, R22, R12 ;  /* 0x000000161004723c */ /* 0x010fe6000004180c */
[----:B------:R-:W-:Y:S04]  /*c4130*/  STL [R1+0x9de0], R29 ;  /* 0x009de01d01007387 */ /* 0x000fe80000100800 */
[----:B------:R-:W-:Y:S01]  /*c4140*/  STL [R1+0x9ddc], R2 ;  /* 0x009ddc0201007387 */ /* 0x000fe20000100800 */
[----:B------:R-:W-:-:S11]  /*c4150*/  IMAD.MOV.U32 R0, RZ, RZ, R23 ;  /* 0x000000ffff007224 */ /* 0x000fd600078e0017 */
[----:B------:R-:W-:Y:S04]  /*c4160*/  STL.64 [R1+0xb80], R4 ;  /* 0x000b800401007387 */ /* 0x000fe80000100a00 */
[----:B------:R2:W-:Y:S01]  /*c4170*/  STL.64 [R1+0xb88], R6 ;  /* 0x000b880601007387 */ /* 0x0005e20000100a00 */
[----:B------:R-:W-:-:S03]  /*c4180*/  IMAD.MOV.U32 R28, RZ, RZ, R22 ;  /* 0x000000ffff1c7224 */ /* 0x000fc600078e0016 */
[----:B------:R-:W-:Y:S04]  /*c4190*/  STL [R1+0x9de8], R0 ;  /* 0x009de80001007387 */ /* 0x000fe80000100800 */
[----:B------:R-:W-:Y:S01]  /*c41a0*/  STL [R1+0x9de4], R28 ;  /* 0x009de41c01007387 */ /* 0x000fe20000100800 */
[----:B--2---:R-:W-:-:S15]  /*c41b0*/  HMMA.16816.F32.BF16 R4, R16, R26, R8 ;  /* 0x0000001a1004723c */ /* 0x004fde0000041808 */
[----:B------:R-:W-:-:S04]  /*c41c0*/  NOP ;  /* 0x0000000000007918 */ /* 0x000fc80000000000 */
[----:B------:R-:W-:Y:S04]  /*c41d0*/  STL.64 [R1+0xb70], R4 ;  /* 0x000b700401007387 */ /* 0x000fe80000100a00 */
[----:B------:R0:W-:Y:S04]  /*c41e0*/  STL.64 [R1+0xb78], R6 ;  /* 0x000b780601007387 */ /* 0x0001e80000100a00 */
[----:B0-----:R-:W2:Y:S04]  /*c41f0*/  LDL.LU.64 R6, [R1+0xf8] ;  /* 0x0000f80001067983 */ /* 0x001ea80000300a00 */
        /* <DEDUP_REMOVED lines=103> */
[----:B------:R-:W-:-:S05]  /*c4870*/  IMAD.MOV.U32 R0, RZ, RZ, R7 ;  /* 0x000000ffff007224 */ /* 0x000fca00078e0007 */
        /* <DEDUP_REMOVED lines=131> */
[----:B------:R-:W2:Y:S04]  /*c50b0*/  LDL.LU.64 R10, [R1+0x28] ;  /* 0x00002800010a7983 */ /* 0x000ea80000300a00 */
        /* <DEDUP_REMOVED lines=39> */
[----:B------:R-:W2:Y:S01]  /*c5330*/  LDL.LU R15, [R1+0xa8c] ;  /* 0x000a8c00010f7983 */ /* 0x000ea20000300800 */
[----:B------:R-:W-:-:S02]  /*c5340*/  IMAD.MOV.U32 R2, RZ, RZ, R26 ;  /* 0x000000ffff027224 */ /* 0x000fc400078e001a */
[----:B------:R-:W-:Y:S01]  /*c5350*/  IMAD.MOV.U32 R0, RZ, RZ, R27 ;  /* 0x000000ffff007224 */ /* 0x000fe200078e001b */
[----:B------:R-:W3:Y:S04]  /*c5360*/  LDL.LU.64 R6, [R1+0x18] ;  /* 0x0000180001067983 */ /* 0x000ee80000300a00 */
[----:B------:R-:W3:Y:S04]  /*c5370*/  LDL.LU.64 R26, [R1+0x8] ;  /* 0x00000800011a7983 */ /* 0x000ee80000300a00 */
[----:B------:R-:W3:Y:S04]  /*c5380*/  LDL.LU R20, [R1+0xa20] ;  /* 0x000a200001147983 */ /* 0x000ee80000300800 */
[----:B------:R-:W3:Y:S04]  /*c5390*/  LDL.LU R21, [R1+0xa24] ;  /* 0x000a240001157983 */ /* 0x000ee80000300800 */
[----:B------:R-:W3:Y:S04]  /*c53a0*/  LDL.LU R22, [R1+0xa28] ;  /* 0x000a280001167983 */ /* 0x000ee80000300800 */
[----:B------:R-:W3:Y:S04]  /*c53b0*/  LDL.LU R23, [R1+0xa2c] ;  /* 0x000a2c0001177983 */ /* 0x000ee80000300800 */
        /* <DEDUP_REMOVED lines=39> */
[----:B0-----:R-:W3:Y:S04]  /*c5630*/  LDL.LU.64 R14, [R1+0x9f40] ;  /* 0x009f4000010e7983 */ /* 0x001ee80000300a00 */
[----:B------:R-:W3:Y:S01]  /*c5640*/  LDL.LU.64 R12, [R1+0x9f38] ;  /* 0x009f3800010c7983 */ /* 0x000ee20000300a00 */
[----:B------:R-:W-:-:S03]  /*c5650*/  IMAD.MOV.U32 R2, RZ, RZ, R10 ;  /* 0x000000ffff027224 */ /* 0x000fc600078e000a */
[----:B------:R-:W2:Y:S04]  /*c5660*/  LDL.LU R8, [R1+0xa10] ;  /* 0x000a100001087983 */ /* 0x000ea80000300800 */
[----:B------:R-:W2:Y:S01]  /*c5670*/  LDL.LU R9, [R1+0xa14] ;  /* 0x000a140001097983 */ /* 0x000ea20000300800 */
[----:B------:R-:W-:-:S03]  /*c5680*/  IMAD.MOV.U32 R3, RZ, RZ, R11 ;  /* 0x000000ffff037224 */ /* 0x000fc600078e000b */
[----:B------:R-:W2:Y:S04]  /*c5690*/  LDL.LU R10, [R1+0xa18] ;  /* 0x000a1800010a7983 */ /* 0x000ea80000300800 */
[----:B------:R-:W2:Y:S04]  /*c56a0*/  LDL.LU R11, [R1+0xa1c] ;  /* 0x000a1c00010b7983 */ /* 0x000ea80000300800 */
[----:B------:R-:W-:Y:S01]  /*c56b0*/  STL [R1+0x9e7c], R2 ;  /* 0x009e7c0201007387 */ /* 0x000fe20000100800 */
[----:B---3--:R-:W-:-:S15]  /*c56c0*/  HMMA.16816.F32.BF16 R12, R16, R6, R12 ;  /* 0x00000006100c723c */ /* 0x008fde000004180c */
[----:B------:R-:W-:-:S04]  /*c56d0*/  NOP ;  /* 0x0000000000007918 */ /* 0x000fc80000000000 */
[----:B------:R-:W-:Y:S04]  /*c56e0*/  STL.64 [R1+0xa40], R12 ;  /* 0x000a400c01007387 */ /* 0x000fe80000100a00 */
[----:B------:R0:W-:Y:S04]  /*c56f0*/  STL.64 [R1+0xa48], R14 ;  /* 0x000a480e01007387 */ /* 0x0001e80000100a00 */
[----:B0-----:R-:W3:Y:S04]  /*c5700*/  LDL.LU.64 R14, [R1+0x9f30] ;  /* 0x009f3000010e7983 */ /* 0x001ee80000300a00 */
[----:B------:R-:W3:Y:S04]  /*c5710*/  LDL.LU.64 R12, [R1+0x9f28] ;  /* 0x009f2800010c7983 */ /* 0x000ee80000300a00 */
[----:B------:R-:W4:Y:S01]  /*c5720*/  LDL.LU.64 R4, [R1+0x9f20] ;  /* 0x009f200001047983 */ /* 0x000f220000300a00 */
[----:B------:R-:W-:-:S02]  /*c5730*/  IMAD.MOV.U32 R2, RZ, RZ, R26 ;  /* 0x000000ffff027224 */ /* 0x000fc400078e001a */
[----:B------:R-:W-:Y:S01]  /*c5740*/  IMAD.MOV.U32 R0, RZ, RZ, R27 ;  /* 0x000000ffff007224 */ /* 0x000fe200078e001b */
[----:B---3--:R-:W-:-:S15]  /*c5750*/  HMMA.16816.F32.BF16 R12, R16, R26, R12 ;  /* 0x0000001a100c723c */ /* 0x008fde000004180c */
[----:B------:R-:W-:-:S04]  /*c5760*/  NOP ;  /* 0x0000000000007918 */ /* 0x000fc80000000000 */
[----:B------:R-:W-:Y:S04]  /*c5770*/  STL.64 [R1+0xa30], R12 ;  /* 0x000a300c01007387 */ /* 0x000fe80000100a00 */
[----:B------:R0:W-:Y:S04]  /*c5780*/  STL.64 [R1+0xa38], R14 ;  /* 0x000a380e01007387 */ /* 0x0001e80000100a00 */
[----:B0-----:R-:W2:Y:S04]  /*c5790*/  LDL.LU.64 R14, [R1+0x9f18] ;  /* 0x009f1800010e7983 */ /* 0x001ea80000300a00 */
[----:B------:R-:W3:Y:S04]  /*c57a0*/  LDL.LU.64 R12, [R1+0x9f10] ;  /* 0x009f1000010c7983 */ /* 0x000ee80000300a00 */
[----:B------:R-:W2:Y:S04]  /*c57b0*/  LDL.LU.64 R26, [R1+0x9f08] ;  /* 0x009f0800011a7983 */ /* 0x000ea80000300a00 */
[----:B------:R-:W3:Y:S01]  /*c57c0*/  LDL.LU.64 R24, [R1+0x9f00] ;  /* 0x009f000001187983 */ /* 0x000ee20000300a00 */
[----:B--2---:R-:W-:Y:S03]  /*c57d0*/  HMMA.16816.F32.BF16 R20, R16, R26, R20 ;  /* 0x0000001a1014723c */ /* 0x004fe60000041814 */
[----:B------:R4:W-:Y:S04]  /*c57e0*/  STL.64 [R1+0x9ba0], R26 ;  /* 0x009ba01a01007387 */ /* 0x0009e80000100a00 */
[----:B---3--:R0:W-:Y:S01]  /*c57f0*/  STL.64 [R1+0x9b98], R24 ;  /* 0x009b981801007387 */ /* 0x0081e20000100a00 */
[----:B----4-:R-:W-:-:S02]  /*c5800*/  IMAD.MOV.U32 R26, RZ, RZ, R5 ;  /* 0x000000ffff1a7224 */ /* 0x010fc400078e0005 */
[----:B------:R-:W-:-:S09]  /*c5810*/  IMAD.MOV.U32 R27, RZ, RZ, R4 ;  /* 0x000000ffff1b7224 */ /* 0x000fd200078e0004 */
[----:B------:R-:W-:Y:S04]  /*c5820*/  STL.64 [R1+0xa20], R20 ;  /* 0x000a201401007387 */ /* 0x000fe80000100a00 */
[----:B------:R-:W-:Y:S04]  /*c5830*/  STL.64 [R1+0xa28], R22 ;  /* 0x000a281601007387 */ /* 0x000fe80000100a00 */
[----:B------:R1:W-:Y:S04]  /*c5840*/  STL.64 [R1+0x9e80], R26 ;  /* 0x009e801a01007387 */ /* 0x0003e80000100a00 */
[----:B0-----:R-:W2:Y:S04]  /*c5850*/  LDL.LU R24, [R1+0x390] ;  /* 0x0003900001187983 */ /* 0x001ea80000300800 */
[----:B------:R-:W2:Y:S04]  /*c5860*/  LDL.LU R25, [R1+0x394] ;  /* 0x0003940001197983 */ /* 0x000ea80000300800 */
[----:B-1----:R-:W3:Y:S04]  /*c5870*/  LDL.LU R26, [R1+0x398] ;  /* 0x00039800011a7983 */ /* 0x002ee80000300800 */
[----:B------:R-:W3:Y:S04]  /*c5880*/  LDL.LU R27, [R1+0x39c] ;  /* 0x00039c00011b7983 */ /* 0x000ee80000300800 */
[----:B------:R-:W4:Y:S01]  /*c5890*/  LDL.LU R4, [R1+0xa00] ;  /* 0x000a000001047983 */ /* 0x000f220000300800 */
[----:B------:R-:W-:-:S03]  /*c58a0*/  IMAD.MOV.U32 R28, RZ, RZ, R6 ;  /* 0x000000ffff1c7224 */ /* 0x000fc600078e0006 */
[----:B------:R-:W4:Y:S01]  /*c58b0*/  LDL.LU R5, [R1+0xa04] ;  /* 0x000a040001057983 */ /* 0x000f220000300800 */
[----:B------:R-:W-:-:S03]  /*c58c0*/  IMAD.MOV.U32 R29, RZ, RZ, R7 ;  /* 0x000000ffff1d7224 */ /* 0x000fc600078e0007 */
[----:B------:R-:W4:Y:S04]  /*c58d0*/  LDL.LU R6, [R1+0xa08] ;  /* 0x000a080001067983 */ /* 0x000f280000300800 */
[----:B------:R-:W4:Y:S04]  /*c58e0*/  LDL.LU R7, [R1+0xa0c] ;  /* 0x000a0c0001077983 */ /* 0x000f280000300800 */
[----:B------:R-:W4:Y:S04]  /*c58f0*/  LDL.LU R20, [R1+0x540] ;  /* 0x0005400001147983 */ /* 0x000f280000300800 */
[----:B------:R-:W4:Y:S04]  /*c5900*/  LDL.LU R21, [R1+0x544] ;  /* 0x0005440001157983 */ /* 0x000f280000300800 */
[----:B------:R-:W4:Y:S04]  /*c5910*/  LDL.LU R22, [R1+0x548] ;  /* 0x0005480001167983 */ /* 0x000f280000300800 */
[----:B------:R-:W4:Y:S01]  /*c5920*/  LDL.LU R23, [R1+0x54c] ;  /* 0x00054c0001177983 */ /* 0x000f220000300800 */
[----:B------:R-:W-:Y:S03]  /*c5930*/  HMMA.16816.F32.BF16 R8, R16, R14, R8 ;  /* 0x0000000e1008723c */ /* 0x000fe60000041808 */
[----:B---3--:R0:W-:Y:S04]  /*c5940*/  STL.64 [R1+0x9e90], R26 ;  /* 0x009e901a01007387 */ /* 0x0081e80000100a00 */
[----:B--2---:R-:W-:Y:S01]  /*c5950*/  STL.64 [R1+0x9e88], R24 ;  /* 0x009e881801007387 */ /* 0x004fe20000100a00 */
[----:B0-----:R-:W-:-:S02]  /*c5960*/  IMAD.MOV.U32 R26, RZ, RZ, R12 ;  /* 0x000000ffff1a7224 */ /* 0x001fc400078e000c */
[----:B------:R-:W-:Y:S01]  /*c5970*/  IMAD.MOV.U32 R27, RZ, RZ, R13 ;  /* 0x000000ffff1b7224 */ /* 0x000fe200078e000d */
[----:B------:R-:W2:Y:S04]  /*c5980*/  LDL.LU R12, [R1+0x9efc] ;  /* 0x009efc00010c7983 */ /* 0x000ea80000300800 */
[----:B------:R-:W2:Y:S04]  /*c5990*/  LDL.LU R13, [R1+0x9ef8] ;  /* 0x009ef800010d7983 */ /* 0x000ea80000300800 */
[----:B------:R0:W-:Y:S04]  /*c59a0*/  STL.64 [R1+0x9ea8], R26 ;  /* 0x009ea81a01007387 */ /* 0x0001e80000100a00 */
[----:B0-----:R-:W3:Y:S04]  /*c59b0*/  LDL.LU R26, [R1+0x1b8] ;  /* 0x0001b800011a7983 */ /* 0x001ee80000300800 */
[----:B------:R-:W3:Y:S04]  /*c59c0*/  LDL.LU R27, [R1+0x1bc] ;  /* 0x0001bc00011b7983 */ /* 0x000ee80000300800 */
[----:B------:R-:W-:Y:S04]  /*c59d0*/  STL.64 [R1+0xa10], R8 ;  /* 0x000a100801007387 */ /* 0x000fe80000100a00 */
[----:B------:R0:W-:Y:S04]  /*c59e0*/  STL.64 [R1+0xa18], R10 ;  /* 0x000a180a01007387 */ /* 0x0001e80000100a00 */
[----:B0-----:R-:W4:Y:S04]  /*c59f0*/  LDL.LU.64 R10, [R1+0x9ef0] ;  /* 0x009ef000010a7983 */ /* 0x001f280000300a00 */
[----:B------:R-:W3:Y:S04]  /*c5a00*/  LDL.LU.64 R8, [R1+0x9ee8] ;  /* 0x009ee80001087983 */ /* 0x000ee80000300a00 */
[----:B------:R-:W-:Y:S04]  /*c5a10*/  STL.64 [R1+0x9b90], R14 ;  /* 0x009b900e01007387 */ /* 0x000fe80000100a00 */
[----:B--2---:R0:W-:Y:S04]  /*c5a20*/  STL.64 [R1+0x9b88], R12 ;  /* 0x009b880c01007387 */ /* 0x0041e80000100a00 */
        /* <DEDUP_REMOVED lines=20> */
[----:B------:R-:W2:Y:S04]  /*c5b70*/  LDL.LU.64 R4, [R1+0x9ed8] ;  /* 0x009ed80001047983 */ /* 0x000ea80000300a00 */
[----:B------:R2:W-:Y:S04]  /*c5b80*/  STL.64 [R1+0x9b80], R10 ;  /* 0x009b800a01007387 */ /* 0x0005e80000100a00 */
[----:B---3--:R-:W-:Y:S01]  /*c5b90*/  STL.64 [R1+0x9b78], R8 ;  /* 0x009b780801007387 */ /* 0x008fe20000100a00 */
[----:B--2---:R-:W-:-:S02]  /*c5ba0*/  IMAD.MOV.U32 R10, RZ, RZ, R5 ;  /* 0x000000ffff0a7224 */ /* 0x004fc400078e0005 */
[----:B------:R-:W-:Y:S01]  /*c5bb0*/  IMAD.MOV.U32 R11, RZ, RZ, R4 ;  /* 0x000000ffff0b7224 */ /* 0x000fe200078e0004 */
[----:B------:R-:W2:Y:S04]  /*c5bc0*/  LDL.LU R5, [R1+0x9ed4] ;  /* 0x009ed40001057983 */ /* 0x000ea80000300800 */
[----:B------:R-:W2:Y:S01]  /*c5bd0*/  LDL.LU R4, [R1+0x9ed0] ;  /* 0x009ed00001047983 */ /* 0x000ea20000300800 */
[----:B----4-:R-:W-:Y:S03]  /*c5be0*/  HMMA.16816.F32.BF16 R16, R16, R6, R20 ;  /* 0x000000061010723c */ /* 0x010fe60000041814 */
[----:B------:R-:W3:Y:S04]  /*c5bf0*/  LDL.LU.64 R22, [R1+0x9ec8] ;  /* 0x009ec80001167983 */ /* 0x000ee80000300a00 */
[----:B------:R-:W3:-:S12]  /*c5c00*/  LDL.LU.64 R20, [R1+0x9ec0] ;  /* 0x009ec00001147983 */ /* 0x000ed80000300a00 */
[----:B------:R0:W-:Y:S04]  /*c5c10*/  STL.64 [R1+0x540], R16 ;  /* 0x0005401001007387 */ /* 0x0001e80000100a00 */
[----:B------:R1:W-:Y:S04]  /*c5c20*/  STL.64 [R1+0x548], R18 ;  /* 0x0005481201007387 */ /* 0x0003e80000100a00 */
[----:B0-----:R-:W4:Y:S04]  /*c5c30*/  LDL.LU R16, [R1+0x380] ;  /* 0x0003800001107983 */ /* 0x001f280000300800 */
[----:B------:R-:W4:Y:S04]  /*c5c40*/  LDL.LU R17, [R1+0x384] ;  /* 0x0003840001117983 */ /* 0x000f280000300800 */
[----:B-1----:R-:W4:Y:S04]  /*c5c50*/  LDL.LU R18, [R1+0x388] ;  /* 0x0003880001127983 */ /* 0x002f280000300800 */
[----:B------:R-:W4:Y:S04]  /*c5c60*/  LDL.LU R19, [R1+0x38c] ;  /* 0x00038c0001137983 */ /* 0x000f280000300800 */
[----:B------:R0:W-:Y:S01]  /*c5c70*/  STL.64 [R1+0x9bb0], R6 ;  /* 0x009bb00601007387 */ /* 0x0001e20000100a00 */
[C---:B---3--:R-:W-:Y:S03]  /*c5c80*/  HMMA.16816.F32.BF16 R24, R20.reuse, R26, R12 ;  /* 0x0000001a1418723c */ /* 0x048fe6000004180c */
[----:B--2---:R-:W-:Y:S04]  /*c5c90*/  STL.64 [R1+0x9ba8], R4 ;  /* 0x009ba80401007387 */ /* 0x004fe80000100a00 */
[----:B0-----:R-:W2:Y:S04]  /*c5ca0*/  LDL.LU R6, [R1+0x198] ;  /* 0x0001980001067983 */ /* 0x001ea80000300800 */
        /* <DEDUP_REMOVED lines=11> */
[----:B0-----:R-:W2:Y:S04]  /*c5d60*/  LDL.LU.64 R26, [R1+0x9e90] ;  /* 0x009e9000011a7983 */ /* 0x001ea80000300a00 */
[----:B------:R-:W2:Y:S01]  /*c5d70*/  LDL.LU.64 R24, [R1+0x9e88] ;  /* 0x009e880001187983 */ /* 0x000ea20000300a00 */
[C---:B----4-:R-:W-:Y:S08]  /*c5d80*/  HMMA.16816.F32.BF16 R8, R20.reuse, R10, R16 ;  /* 0x0000000a1408723c */ /* 0x050ff00000041810 */
[----:B--2---:R-:W-:Y:S01]  /*c5d90*/  HMMA.16816.F32.BF16 R4, R20, R6, R24 ;  /* 0x000000061404723c */ /* 0x004fe20000041818 */
[----:B------:R-:W3:-:S15]  /*c5da0*/  LDL.LU.64 R26, [R1+0x9e80] ;  /* 0x009e8000011a7983 */ /* 0x000ede0000300a00 */
[----:B------:R-:W-:-:S03]  /*c5db0*/  NOP ;  /* 0x0000000000007918 */ /* 0x000fc60000000000 */
[----:B------:R-:W-:Y:S04]  /*c5dc0*/  STL.64 [R1+0x390], R4 ;  /* 0x0003900401007387 */ /* 0x000fe80000100a00 */
[----:B------:R3:W-:Y:S02]  /*c5dd0*/  STL.64 [R1+0x398], R6 ;  /* 0x0003980601007387 */ /* 0x0007e40000100a00 */
[----:B---3--:R-:W-:Y:S02]  /*c5de0*/  HMMA.16816.F32.BF16 R4, R20, R26, R12 ;  /* 0x0000001a1404723c */ /* 0x008fe4000004180c */
[----:B------:R-:W2:Y:S04]  /*c5df0*/  LDL.LU R12, [R1+0x1f0] ;  /* 0x0001f000010c7983 */ /* 0x000ea80000300800 */
[----:B------:R-:W-:Y:S04]  /*c5e00*/  STL.64 [R1+0x380], R8 ;  /* 0x0003800801007387 */ /* 0x000fe80000100a00 */
[----:B------:R-:W-:Y:S09]  /*c5e10*/  STL.64 [R1+0x388], R10 ;  /* 0x0003880a01007387 */ /* 0x000ff20000100a00 */
[----:B------:R-:W-:Y:S04]  /*c5e20*/  STL.64 [R1+0x370], R4 ;  /* 0x0003700401007387 */ /* 0x000fe80000100a00 */
[----:B------:R-:W-:Y:S04]  /*c5e30*/  STL.64 [R1+0x378], R6 ;  /* 0x0003780601007387 */ /* 0x000fe80000100a00 */
[----:B------:R-:W2:Y:S04]  /*c5e40*/  LDL.LU R13, [R1+0x1f4] ;  /* 0x0001f400010d7983 */ /* 0x000ea80000300800 */
[----:B------:R-:W3:Y:S04]  /*c5e50*/  LDL.LU R14, [R1+0x1f8] ;  /* 0x0001f800010e7983 */ /* 0x000ee80000300800 */
[----:B------:R-:W3:Y:S01]  /*c5e60*/  LDL.LU R15, [R1+0x1fc] ;  /* 0x0001fc00010f7983 */ /* 0x000ee20000300800 */
[----:B------:R-:W-:-:S02]  /*c5e70*/  IMAD.MOV.U32 R26, RZ, RZ, R2 ;  /* 0x000000ffff1a7224 */ /* 0x000fc400078e0002 */
[----:B------:R-:W-:Y:S01]  /*c5e80*/  IMAD.MOV.U32 R27, RZ, RZ, R0 ;  /* 0x000000ffff1b7224 */ /* 0x000fe200078e0000 */
[----:B---3--:R0:W-:Y:S04]  /*c5e90*/  STL.64 [R1+0x9bc0], R14 ;  /* 0x009bc00e01007387 */ /* 0x0081e80000100a00 */
[----:B--2---:R-:W-:Y:S04]  /*c5ea0*/  STL.64 [R1+0x9bb8], R12 ;  /* 0x009bb80c01007387 */ /* 0x004fe80000100a00 */
[----:B------:R-:W2:Y:S04]  /*c5eb0*/  LDL.LU R2, [R1+0x9e7c] ;  /* 0x009e7c0001027983 */ /* 0x000ea80000300800 */
[----:B------:R-:W3:Y:S04]  /*c5ec0*/  LDL.LU R0, [R1+0x9e78] ;  /* 0x009e780001007983 */ /* 0x000ee80000300800 */
[----:B------:R1:W-:Y:S01]  /*c5ed0*/  STL.64 [R1+0x9bc8], R26 ;  /* 0x009bc81a01007387 */ /* 0x0003e20000100a00 */
[----:B0-----:R-:W-:-:S02]  /*c5ee0*/  IMAD.MOV.U32 R14, RZ, RZ, R28 ;  /* 0x000000ffff0e7224 */ /* 0x001fc400078e001c */
[----:B------:R-:W-:Y:S01]  /*c5ef0*/  IMAD.MOV.U32 R15, RZ, RZ, R29 ;  /* 0x000000ffff0f7224 */ /* 0x000fe200078e001d */
[----:B------:R-:W4:Y:S04]  /*c5f00*/  LDL.LU R28, [R1+0x9e74] ;  /* 0x009e7400011c7983 */ /* 0x000f280000300800 */
[----:B------:R-:W3:Y:S04]  /*c5f10*/  LDL.LU R29, [R1+0x9e70] ;  /* 0x009e7000011d7983 */ /* 0x000ee80000300800 */
[----:B------:R0:W-:Y:S04]  /*c5f20*/  STL.64 [R1+0x9bd0], R14 ;  /* 0x009bd00e01007387 */ /* 0x0001e80000100a00 */
[----:B------:R-:W3:Y:S04]  /*c5f30*/  LDL.LU R24, [R1+0x210] ;  /* 0x0002100001187983 */ /* 0x000ee80000300800 */
[----:B------:R-:W3:Y:S04]  /*c5f40*/  LDL.LU R25, [R1+0x214] ;  /* 0x0002140001197983 */ /* 0x000ee80000300800 */
[----:B-1----:R-:W3:Y:S04]  /*c5f50*/  LDL.LU R26, [R1+0x218] ;  /* 0x00021800011a7983 */ /* 0x002ee80000300800 */
[----:B------:R-:W3:Y:S01]  /*c5f60*/  LDL.LU R27, [R1+0x21c] ;  /* 0x00021c00011b7983 */ /* 0x000ee20000300800 */
[----:B0-----:R-:W-:-:S02]  /*c5f70*/  IMAD.MOV.U32 R15, RZ, RZ, R3 ;  /* 0x000000ffff0f7224 */ /* 0x001fc400078e0003 */
[----:B--2---:R-:W-:Y:S01]  /*c5f80*/  IMAD.MOV.U32 R14, RZ, RZ, R2 ;  /* 0x000000ffff0e7224 */ /* 0x004fe200078e0002 */
[----:B---3--:R-:W-:Y:S04]  /*c5f90*/  STL.64 [R1+0x9be0], R26 ;  /* 0x009be01a01007387 */ /* 0x008fe80000100a00 */
        /* <DEDUP_REMOVED lines=26> */
[----:B0-----:R-:W-:-:S02]  /*c6140*/  IMAD.MOV.U32 R14, RZ, RZ, R28 ;  /* 0x000000ffff0e7224 */ /* 0x001fc400078e001c */
[----:B---3--:R-:W-:Y:S01]  /*c6150*/  IMAD.MOV.U32 R15, RZ, RZ, R3 ;  /* 0x000000ffff0f7224 */ /* 0x008fe200078e0003 */
[----:B------:R-:W3:Y:S04]  /*c6160*/  LDL.LU R28, [R1+0x9e54] ;  /* 0x009e5400011c7983 */ /* 0x000ee80000300800 */
[----:B------:R-:W3:Y:S04]  /*c6170*/  LDL.LU R3, [R1+0x9e50] ;  /* 0x009e500001037983 */ /* 0x000ee80000300800 */
[----:B------:R4:W-:Y:S04]  /*c6180*/  STL.64 [R1+0x9c30], R14 ;  /* 0x009c300e01007387 */ /* 0x0009e80000100a00 */
[----:B------:R-:W3:Y:S04]  /*c6190*/  LDL.LU R24, [R1+0x240] ;  /* 0x0002400001187983 */ /* 0x000ee80000300800 */
[----:B------:R-:W3:Y:S04]  /*c61a0*/  LDL.LU R25, [R1+0x244] ;  /* 0x0002440001197983 */ /* 0x000ee80000300800 */
[----:B------:R-:W3:Y:S04]  /*c61b0*/  LDL.LU R26, [R1+0x248] ;  /* 0x00024800011a7983 */ /* 0x000ee80000300800 */
[----:B------:R-:W3:Y:S01]  /*c61c0*/  LDL.LU R27, [R1+0x24c] ;  /* 0x00024c00011b7983 */ /* 0x000ee20000300800 */
[----:B----4-:R-:W-:-:S02]  /*c61d0*/  IMAD.MOV.U32 R15, RZ, RZ, R0 ;  /* 0x000000ffff0f7224 */ /* 0x010fc400078e0000 */
[----:B--2---:R-:W-:Y:S02]  /*c61e0*/  IMAD.MOV.U32 R14, RZ, RZ, R2 ;  /* 0x000000ffff0e7224 */ /* 0x004fe400078e0002 */
        /* <DEDUP_REMOVED lines=32> */
[----:B----4-:R-:W-:Y:S01]  /*c63f0*/  IMAD.MOV.U32 R15, RZ, RZ, R0 ;  /* 0x000000ffff0f7224 */ /* 0x010fe200078e0000 */
        /* <DEDUP_REMOVED lines=129> */
[----:B------:R-:W-:-:S03]  /*c6c10*/  IMAD.MOV.U32 R14, RZ, RZ, R2 ;  /* 0x000000ffff0e7224 */ /* 0x000fc600078e0002 */
[----:B------:R-:W2:Y:S04]  /*c6c20*/  LDL.LU R2, [R1+0x9dcc] ;  /* 0x009dcc0001027983 */ /* 0x000ea80000300800 */
        /* <DEDUP_REMOVED lines=35> */
[----:B----4-:R-:W-:-:S03]  /*c6e60*/  IMAD.MOV.U32 R18, RZ, RZ, R28 ;  /* 0x000000ffff127224 */ /* 0x010fc600078e001c */
[----:B------:R-:W4:Y:S01]  /*c6e70*/  LDL.LU R28, [R1+0x9dc8] ;  /* 0x009dc800011c7983 */ /* 0x000f220000300800 */
        /* <DEDUP_REMOVED lines=150> */
[----:B0-----:R-:W2:Y:S01]  /*c77e0*/  LDL.LU.64 R10, [R1+0x9b80] ;  /* 0x009b8000010a7983 */ /* 0x001ea20000300a00 */
[----:B------:R-:W-:Y:S02]  /*c77f0*/  IMAD.MOV.U32 R19, RZ, RZ, R3 ;  /* 0x000000ffff137224 */ /* 0x000fe400078e0003 */
[----:B------:R-:W0:Y:S01]  /*c7800*/  S2R R3, SR_TID.X ;  /* 0x0000000000037919 */ /* 0x000e220000002100 */
[----:B------:R-:W-:-:S02]  /*c7810*/  IMAD.MOV.U32 R26, RZ, RZ, R2 ;  /* 0x000000ffff1a7224 */ /* 0x000fc400078e0002 */
[----:B------:R-:W-:Y:S01]  /*c7820*/  IMAD.MOV.U32 R27, RZ, RZ, R0 ;  /* 0x000000ffff1b7224 */ /* 0x000fe200078e0000 */
[----:B------:R-:W4:Y:S01]  /*c7830*/  LDL.LU.64 R8, [R1+0x9b78] ;  /* 0x009b780001087983 */ /* 0x000f220000300a00 */
[----:B---3--:R-:W-:Y:S01]  /*c7840*/  HMMA.16816.F32.BF16 R16, R20, R6, R16 ;  /* 0x000000061410723c */ /* 0x008fe20000041810 */
[----:B0-----:R-:W-:-:S15]  /*c7850*/  IMAD.SHL.U32 R29, R3, 0x2, RZ ;  /* 0x00000002031d7824 */ /* 0x001fde00078e00ff */
[----:B------:R-:W-:-:S03]  /*c7860*/  NOP ;  /* 0x0000000000007918 */ /* 0x000fc60000000000 */
[----:B------:R-:W-:Y:S02]  /*c7870*/  IMAD.MOV.U32 R0, RZ, RZ, R19 ;  /* 0x000000ffff007224 */ /* 0x000fe400078e0013 */
[----:B------:R-:W-:Y:S01]  /*c7880*/  IMAD.MOV.U32 R2, RZ, RZ, R18 ;  /* 0x000000ffff027224 */ /* 0x000fe200078e0012 */
[----:B--2---:R-:W-:-:S15]  /*c7890*/  HMMA.16816.F32.BF16 R24, R20, R10, R24 ;  /* 0x0000000a1418723c */ /* 0x004fde0000041818 */
[----:B------:R-:W-:-:S04]  /*c78a0*/  NOP ;  /* 0x0000000000007918 */ /* 0x000fc80000000000 */
[----:B------:R0:W-:Y:S02]  /*c78b0*/  STL.64 [R1+0x1d0], R24 ;  /* 0x0001d01801007387 */ /* 0x0001e40000100a00 */
[C---:B0-----:R-:W-:Y:S01]  /*c78c0*/  LOP3.LUT R24, R3.reuse, 0x7, RZ, 0xc0, !PT ;  /* 0x0000000703187812 */ /* 0x041fe200078ec0ff */
[----:B------:R-:W-:-:S04]  /*c78d0*/  IMAD.SHL.U32 R25, R3, 0x80, RZ ;  /* 0x0000008003197824 */ /* 0x000fc800078e00ff */
[----:B------:R-:W-:Y:S01]  /*c78e0*/  IMAD R24, R24, 0x110, RZ ;  /* 0x0000011018187824 */ /* 0x000fe200078e02ff */
[----:B------:R-:W-:Y:S04]  /*c78f0*/  STL.64 [R1+0x1d8], R26 ;  /* 0x0001d81a01007387 */ /* 0x000fe80000100a00 */
[----:B------:R-:W-:-:S04]  /*c7900*/  LOP3.LUT R23, R24, 0x10, R29, 0x78, !PT ;  /* 0x0000001018177812 */ /* 0x000fc800078e781d */
[----:B------:R-:W-:Y:S02]  /*c7910*/  LOP3.LUT R23, R23, 0x800, R25, 0xf8, !PT ;  /* 0x0000080017177812 */ /* 0x000fe400078ef819 */
[----:B----4-:R-:W0:Y:S01]  /*c7920*/  LDSM.16.M88.4 R24, [R28+UR5+0x80] ;  /* 0x000080051c18783b */ /* 0x010e220008000200 */
[----:B------:R-:W-:-:S03]  /*c7930*/  IMAD.MOV.U32 R3, RZ, RZ, R17 ;  /* 0x000000ffff037224 */ /* 0x000fc600078e0011 */
[----:B------:R-:W-:Y:S04]  /*c7940*/  STL [R1+0x1c0], R16 ;  /* 0x0001c01001007387 */ /* 0x000fe80000100800 */
[----:B------:R-:W-:Y:S04]  /*c7950*/  STL [R1+0x8958], R0 ;  /* 0x0089580001007387 */ /* 0x000fe80000100800 */
[----:B------:R-:W-:Y:S04]  /*c7960*/  STL [R1+0x8954], R2 ;  /* 0x0089540201007387 */ /* 0x000fe80000100800 */
[----:B------:R-:W-:Y:S04]  /*c7970*/  LDSM.16.MT88.4 R16, [R23+UR5+0x24000] ;  /* 0x024000051710783b */ /* 0x000fe80008004200 */
[----:B------:R-:W-:Y:S04]  /*c7980*/  STL [R1+0x8950], R3 ;  /* 0x0089500301007387 */ /* 0x000fe80000100800 */
[----:B------:R-:W-:Y:S04]  /*c7990*/  LDSM.16.MT88.4 R20, [R23+UR5+0x24080] ;  /* 0x024080051714783b */ /* 0x000fe80008004200 */
[----:B0-----:R-:W-:Y:S01]  /*c79a0*/  STL.64 [R1+0x1b0], R24 ;  /* 0x0001b01801007387 */ /* 0x001fe20000100a00 */
[----:B------:R-:W-:-:S03]  /*c79b0*/  IMAD.MOV.U32 R7, RZ, RZ, R24 ;  /* 0x000000ffff077224 */ /* 0x000fc600078e0018 */
[----:B------:R-:W-:Y:S01]  /*c79c0*/  STL.64 [R1+0x1b8], R26 ;  /* 0x0001b81a01007387 */ /* 0x000fe20000100a00 */
[----:B------:R-:W-:-:S03]  /*c79d0*/  IMAD.MOV.U32 R6, RZ, RZ, R25 ;  /* 0x000000ffff067224 */ /* 0x000fc600078e0019 */
        /* <DEDUP_REMOVED lines=83> */
[----:B0-----:R-:W-:Y:S04]  /*c7f10*/  STL.64 [R1], R24 ;  /* 0x0000001801007387 */ /* 0x001fe80000100a00 */
[----:B------:R-:W-:Y:S04]  /*c7f20*/  STL.64 [R1+0x8], R26 ;  /* 0x0000081a01007387 */ /* 0x000fe80000100a00 */
[----:B------:R-:W0:Y:S04]  /*c7f30*/  LDSM.16.M88.4 R24, [R28+UR5+0x1c080] ;  /* 0x01c080051c18783b */ /* 0x000e280008000200 */
[----:B0-----:R-:W-:Y:S04]  /*c7f40*/  STL.64 [R1+0x9998], R26 ;  /* 0x0099981a01007387 */ /* 0x001fe80000100a00 */
[----:B------:R0:W-:Y:S04]  /*c7f50*/  STL.64 [R1+0x9990], R24 ;  /* 0x0099901801007387 */ /* 0x0001e80000100a00 */
[----:B0-----:R-:W2:Y:S01]  /*c7f60*/  LDL.64 R24, [R1+0x160] ;  /* 0x0001600001187983 */ /* 0x001ea20000100a00 */
[----:B------:R-:W-:-:S02]  /*c7f70*/  IMAD.MOV.U32 R26, RZ, RZ, R13 ;  /* 0x000000ffff1a7224 */ /* 0x000fc400078e000d */
[----:B------:R-:W-:Y:S02]  /*c7f80*/  IMAD.MOV.U32 R27, RZ, RZ, R12 ;  /* 0x000000ffff1b7224 */ /* 0x000fe400078e000c */
[----:B------:R-:W0:Y:S04]  /*c7f90*/  LDSM.16.M88.4 R12, [R28+UR5+0x1d080] ;  /* 0x01d080051c0c783b */ /* 0x000e280008000200 */
[----:B--2---:R1:W-:Y:S04]  /*c7fa0*/  STL.64 [R1+0x9b30], R24 ;  /* 0x009b301801007387 */ /* 0x0043e80000100a00 */
[----:B-1----:R-:W2:Y:S04]  /*c7fb0*/  LDL.LU R24, [R1+0x1180] ;  /* 0x0011800001187983 */ /* 0x002ea80000300800 */
[----:B------:R-:W2:Y:S04]  /*c7fc0*/  LDL.LU R25, [R1+0x1184] ;  /* 0x0011840001197983 */ /* 0x000ea80000300800 */
[----:B------:R-:W-:Y:S04]  /*c7fd0*/  STL.64 [R1+0x9b40], R26 ;  /* 0x009b401a01007387 */ /* 0x000fe80000100a00 */
[----:B--2---:R1:W-:Y:S04]  /*c7fe0*/  STL.64 [R1+0x9b38], R24 ;  /* 0x009b381801007387 */ /* 0x0043e80000100a00 */
[----:B-1----:R-:W2:Y:S04]  /*c7ff0*/  LDL.64 R24, [R1+0x190] ;  /* 0x0001900001187983 */ /* 0x002ea80000100a00 */
[----:B--2---:R1:W-:Y:S04]  /*c8000*/  STL.64 [R1+0x9b48], R24 ;  /* 0x009b481801007387 */ /* 0x0043e80000100a00 */
[----:B-1----:R-:W2:Y:S04]  /*c8010*/  LDL.64 R24, [R1+0x1a0] ;  /* 0x0001a00001187983 */ /* 0x002ea80000100a00 */
[----:B--2---:R-:W-:Y:S04]  /*c8020*/  STL.64 [R1+0x9b50], R24 ;  /* 0x009b501801007387 */ /* 0x004fe80000100a00 */
[----:B0-----:R-:W-:Y:S04]  /*c8030*/  STL [R1+0x8a54], R14 ;  /* 0x008a540e01007387 */ /* 0x001fe80000100800 */
[----:B------:R-:W-:Y:S04]  /*c8040*/  STL [R1+0x8a50], R15 ;  /* 0x008a500f01007387 */ /* 0x000fe80000100800 */
[----:B------:R0:W-:Y:S02]  /*c8050*/  STL.64 [R1+0x9ae0], R12 ;  /* 0x009ae00c01007387 */ /* 0x0001e40000100a00 */
[----:B0-----:R-:W-:-:S02]  /*c8060*/  IMAD.MOV.U32 R12, RZ, RZ, R8 ;  /* 0x000000ffff0c7224 */ /* 0x001fc400078e0008 */
[----:B------:R-:W-:Y:S01]  /*c8070*/  IMAD.MOV.U32 R13, RZ, RZ, R9 ;  /* 0x000000ffff0d7224 */ /* 0x000fe200078e0009 */
[----:B------:R-:W2:Y:S04]  /*c8080*/  LDL.LU R8, [R1+0x9b74] ;  /* 0x009b740001087983 */ /* 0x000ea80000300800 */
[----:B------:R-:W3:Y:S01]  /*c8090*/  LDL.LU R9, [R1+0x9b70] ;  /* 0x009b700001097983 */ /* 0x000ee20000300800 */
[----:B------:R-:W-:Y:S02]  /*c80a0*/  IMAD.MOV.U32 R14, RZ, RZ, R4 ;  /* 0x000000ffff0e7224 */ /* 0x000fe400078e0004 */
[----:B------:R-:W-:Y:S01]  /*c80b0*/  IMAD.MOV.U32 R15, RZ, RZ, R5 ;  /* 0x000000ffff0f7224 */ /* 0x000fe200078e0005 */
[----:B------:R-:W4:Y:S04]  /*c80c0*/  LDL.LU R4, [R1+0x9b6c] ;  /* 0x009b6c0001047983 */ /* 0x000f280000300800 */
[----:B------:R-:W4:Y:S04]  /*c80d0*/  LDL.LU R5, [R1+0x9b68] ;  /* 0x009b680001057983 */ /* 0x000f280000300800 */
[----:B------:R-:W-:Y:S04]  /*c80e0*/  STL.64 [R1+0x9b60], R14 ;  /* 0x009b600e01007387 */ /* 0x000fe80000100a00 */
[----:B------:R0:W-:Y:S04]  /*c80f0*/  STL.64 [R1+0x9b58], R12 ;  /* 0x009b580c01007387 */ /* 0x0001e80000100a00 */
[----:B0-----:R-:W4:Y:S04]  /*c8100*/  LDL.LU R12, [R1+0x11b0] ;  /* 0x0011b000010c7983 */ /* 0x001f280000300800 */
[----:B------:R-:W4:Y:S01]  /*c8110*/  LDL.LU R13, [R1+0x11b4] ;  /* 0x0011b400010d7983 */ /* 0x000f220000300800 */
[----:B------:R-:W-:-:S02]  /*c8120*/  IMAD.MOV.U32 R24, RZ, RZ, R7 ;  /* 0x000000ffff187224 */ /* 0x000fc400078e0007 */
[----:B------:R-:W-:Y:S02]  /*c8130*/  IMAD.MOV.U32 R25, RZ, RZ, R6 ;  /* 0x000000ffff197224 */ /* 0x000fe400078e0006 */
[----:B--2---:R-:W-:Y:S02]  /*c8140*/  IMAD.MOV.U32 R15, RZ, RZ, R8 ;  /* 0x000000ffff0f7224 */ /* 0x004fe400078e0008 */
[----:B---3--:R-:W-:Y:S02]  /*c8150*/  IMAD.MOV.U32 R14, RZ, RZ, R9 ;  /* 0x000000ffff0e7224 */ /* 0x008fe400078e0009 */
[----:B------:R-:W0:Y:S04]  /*c8160*/  LDSM.16.M88.4 R8, [R28+UR5+0x1e080] ;  /* 0x01e080051c08783b */ /* 0x000e280008000200 */
[----:B0-----:R0:W-:Y:S04]  /*c8170*/  STL [R1+0x9974], R8 ;  /* 0x0099740801007387 */ /* 0x0011e80000100800 */
[----:B------:R1:W-:Y:S04]  /*c8180*/  STL [R1+0x9970], R9 ;  /* 0x0099700901007387 */ /* 0x0003e80000100800 */
[----:B------:R2:W-:Y:S04]  /*c8190*/  STL [R1+0x84cc], R10 ;  /* 0x0084cc0a01007387 */ /* 0x0005e80000100800 */
[----:B------:R3:W-:Y:S01]  /*c81a0*/  STL [R1+0x84c8], R11 ;  /* 0x0084c80b01007387 */ /* 0x0007e20000100800 */
[----:B----4-:R-:W-:Y:S03]  /*c81b0*/  HMMA.16816.F32.BF16 R24, R16, R24, R12 ;  /* 0x000000181018723c */ /* 0x010fe6000004180c */
[----:B0-----:R-:W4:Y:S04]  /*c81c0*/  LDL.LU R8, [R1+0x11a0] ;  /* 0x0011a00001087983 */ /* 0x001f280000300800 */
[----:B-1----:R-:W4:Y:S01]  /*c81d0*/  LDL.LU R9, [R1+0x11a4] ;  /* 0x0011a40001097983 */ /* 0x002f220000300800 */
[----:B--2---:R-:W-:-:S02]  /*c81e0*/  IMAD.MOV.U32 R10, RZ, RZ, R5 ;  /* 0x000000ffff0a7224 */ /* 0x004fc400078e0005 */
[----:B---3--:R-:W-:Y:S02]  /*c81f0*/  IMAD.MOV.U32 R11, RZ, RZ, R4 ;  /* 0x000000ffff0b7224 */ /* 0x008fe400078e0004 */
[----:B------:R-:W0:Y:S04]  /*c8200*/  LDSM.16.M88.4 R4, [R28+UR5+0x1f080] ;  /* 0x01f080051c04783b */ /* 0x000e280008000200 */
[----:B0-----:R-:W-:Y:S04]  /*c8210*/  STL [R1+0x86b4], R6 ;  /* 0x0086b40601007387 */ /* 0x001fe80000100800 */
[----:B------:R-:W-:Y:S04]  /*c8220*/  STL [R1+0x86b0], R7 ;  /* 0x0086b00701007387 */ /* 0x000fe80000100800 */
[----:B------:R-:W-:Y:S04]  /*c8230*/  STL [R1+0x482c], R28 ;  /* 0x00482c1c01007387 */ /* 0x000fe80000100800 */
[----:B------:R-:W-:Y:S04]  /*c8240*/  STL [R1+0x9948], R23 ;  /* 0x0099481701007387 */ /* 0x000fe80000100800 */
[----:B------:R-:W-:Y:S04]  /*c8250*/  STL [R1+0x9b28], R22 ;  /* 0x009b281601007387 */ /* 0x000fe80000100800 */
[----:B------:R0:W-:Y:S04]  /*c8260*/  STL.64 [R1+0x9b20], R20 ;  /* 0x009b201401007387 */ /* 0x0001e80000100a00 */
[----:B0-----:R-:W2:Y:S04]  /*c8270*/  LDL.64 R20, [R1+0x170] ;  /* 0x0001700001147983 */ /* 0x001ea80000100a00 */
[----:B------:R-:W3:Y:S04]  /*c8280*/  LDL.LU.64 R14, [R1+0x9b60] ;  /* 0x009b6000010e7983 */ /* 0x000ee80000300a00 */
[----:B------:R-:W3:Y:S04]  /*c8290*/  LDL.LU.64 R12, [R1+0x9b58] ;  /* 0x009b5800010c7983 */ /* 0x000ee80000300a00 */
        /* <DEDUP_REMOVED lines=10> */
[----:B------:R-:W-:Y:S04]  /*c8340*/  STL [R1+0x997c], R11 ;  /* 0x00997c0b01007387 */ /* 0x000fe80000100800 */
[----:B------:R0:W-:Y:S04]  /*c8350*/  STL [R1+0x9978], R10 ;  /* 0x0099780a01007387 */ /* 0x0001e80000100800 */
[----:B------:R-:W4:Y:S04]  /*c8360*/  LDL.LU R8, [R1+0x1190] ;  /* 0x0011900001087983 */ /* 0x000f280000300800 */
[----:B------:R-:W4:Y:S04]  /*c8370*/  LDL.LU R9, [R1+0x1194] ;  /* 0x0011940001097983 */ /* 0x000f280000300800 */
[----:B0-----:R-:W4:Y:S04]  /*c8380*/  LDL.LU R10, [R1+0x1198] ;  /* 0x00119800010a7983 */ /* 0x001f280000300800 */
[----:B------:R-:W4:Y:S02]  /*c8390*/  LDL.LU R11, [R1+0x119c] ;  /* 0x00119c00010b7983 */ /* 0x000f240000300800 */
[----:B----4-:R-:W-:-:S15]  /*c83a0*/  HMMA.16816.F32.BF16 R8, R16, R24, R8 ;  /* 0x000000181008723c */ /* 0x010fde0000041808 */
[----:B------:R-:W-:-:S04]  /*c83b0*/  NOP ;  /* 0x0000000000007918 */ /* 0x000fc80000000000 */
[----:B------:R0:W-:Y:S04]  /*c83c0*/  STL.64 [R1+0x1190], R8 ;  /* 0x0011900801007387 */ /* 0x0001e80000100a00 */
[----:B------:R-:W-:Y:S04]  /*c83d0*/  STL.64 [R1+0x1198], R10 ;  /* 0x0011980a01007387 */ /* 0x000fe80000100a00 */
[----:B------:R-:W4:Y:S01]  /*c83e0*/  LDL.LU.64 R26, [R1+0x9b40] ;  /* 0x009b4000011a7983 */ /* 0x000f220000300a00 */
[----:B0-----:R-:W-:Y:S02]  /*c83f0*/  IMAD.MOV.U32 R9, RZ, RZ, R25 ;  /* 0x000000ffff097224 */ /* 0x001fe400078e0019 */
[----:B------:R-:W-:-:S02]  /*c8400*/  IMAD.MOV.U32 R8, RZ, RZ, R24 ;  /* 0x000000ffff087224 */ /* 0x000fc400078e0018 */
[----:B------:R-:W4:Y:S04]  /*c8410*/  LDL.LU.64 R24, [R1+0x9b38] ;  /* 0x009b380001187983 */ /* 0x000f280000300a00 */
[----:B------:R-:W-:Y:S04]  /*c8420*/  STL [R1+0x9984], R9 ;  /* 0x0099840901007387 */ /* 0x000fe80000100800 */
[----:B------:R0:W-:Y:S04]  /*c8430*/  STL [R1+0x9980], R8 ;  /* 0x0099800801007387 */ /* 0x0001e80000100800 */
[----:B0-----:R-:W4:Y:S02]  /*c8440*/  LDL.64 R8, [R1+0x180] ;  /* 0x0001800001087983 */ /* 0x001f240000100a00 */
[----:B----4-:R-:W-:Y:S01]  /*c8450*/  HMMA.16816.F32.BF16 R24, R16, R8, R24 ;  /* 0x000000081018723c */ /* 0x010fe20000041818 */
[----:B------:R-:W-:-:S15]  /*c8460*/  IMAD.MOV.U32 R10, RZ, RZ, R8 ;  /* 0x000000ffff0a7224 */ /* 0x000fde00078e0008 */
[----:B------:R-:W-:-:S03]  /*c8470*/  NOP ;  /* 0x0000000000007918 */ /* 0x000fc60000000000 */
[----:B------:R0:W-:Y:S04]  /*c8480*/  STL.64 [R1+0x1180], R24 ;  /* 0x0011801801007387 */ /* 0x0001e80000100a00 */
[----:B------:R-:W-:Y:S04]  /*c8490*/  STL.64 [R1+0x1188], R26 ;  /* 0x0011881a01007387 */ /* 0x000fe80000100a00 */
[----:B0-----:R-:W3:Y:S04]  /*c84a0*/  LDL.LU.64 R24, [R1+0x9b30] ;  /* 0x009b300001187983 */ /* 0x001ee80000300a00 */
[----:B------:R0:W-:Y:S04]  /*c84b0*/  STL [R1+0x9988], R10 ;  /* 0x0099880a01007387 */ /* 0x0001e80000100800 */
[----:B------:R-:W2:Y:S04]  /*c84c0*/  LDL.LU R8, [R1+0x1170] ;  /* 0x0011700001087983 */ /* 0x000ea80000300800 */
[----:B------:R-:W2:Y:S04]  /*c84d0*/  LDL.LU R9, [R1+0x1174] ;  /* 0x0011740001097983 */ /* 0x000ea80000300800 */
[----:B0-----:R-:W2:Y:S04]  /*c84e0*/  LDL.LU R10, [R1+0x1178] ;  /* 0x00117800010a7983 */ /* 0x001ea80000300800 */
[----:B------:R-:W2:Y:S01]  /*c84f0*/  LDL.LU R11, [R1+0x117c] ;  /* 0x00117c00010b7983 */ /* 0x000ea20000300800 */
[C---:B---3--:R-:W-:Y:S08]  /*c8500*/  HMMA.16816.F32.BF16 R12, R16.reuse, R24, R12 ;  /* 0x00000018100c723c */ /* 0x048ff0000004180c */
[----:B--2---:R-:W-:-:S15]  /*c8510*/  HMMA.16816.F32.BF16 R8, R16, R20, R8 ;  /* 0x000000141008723c */ /* 0x004fde0000041808 */
[----:B------:R-:W-:-:S04]  /*c8520*/  NOP ;  /* 0x0000000000007918 */ /* 0x000fc80000000000 */
[----:B------:R0:W-:Y:S04]  /*c8530*/  STL.64 [R1+0x1170], R8 ;  /* 0x0011700801007387 */ /* 0x0001e80000100a00 */
[----:B------:R1:W-:Y:S04]  /*c8540*/  STL.64 [R1+0x1178], R10 ;  /* 0x0011780a01007387 */ /* 0x0003e80000100a00 */
[----:B------:R-:W-:Y:S01]  /*c8550*/  STL.64 [R1+0x1160], R12 ;  /* 0x0011600c01007387 */ /* 0x000fe20000100a00 */
[----:B0-----:R-:W-:Y:S02]  /*c8560*/  IMAD.MOV.U32 R9, RZ, RZ, R25 ;  /* 0x000000ffff097224 */ /* 0x001fe400078e0019 */
[----:B-1----:R-:W-:-:S02]  /*c8570*/  IMAD.MOV.U32 R10, RZ, RZ, R24 ;  /* 0x000000ffff0a7224 */ /* 0x002fc400078e0018 */
[----:B------:R-:W2:Y:S04]  /*c8580*/  LDL.64 R24, [R1+0xd0] ;  /* 0x0000d00001187983 */ /* 0x000ea80000100a00 */
[----:B--2---:R0:W-:Y:S04]  /*c8590*/  STL.64 [R1+0x9a90], R24 ;  /* 0x009a901801007387 */ /* 0x0041e80000100a00 */
[----:B0-----:R-:W2:Y:S01]  /*c85a0*/  LDL.64 R24, [R1+0xf0] ;  /* 0x0000f00001187983 */ /* 0x001ea20000100a00 */
[----:B------:R-:W-:Y:S02]  /*c85b0*/  IMAD.MOV.U32 R11, RZ, RZ, R21 ;  /* 0x000000ffff0b7224 */ /* 0x000fe400078e0015 */
[----:B------:R-:W-:Y:S01]  /*c85c0*/  IMAD.MOV.U32 R8, RZ, RZ, R20 ;  /* 0x000000ffff087224 */ /* 0x000fe200078e0014 */
[----:B--2---:R0:W-:Y:S04]  /*c85d0*/  STL.64 [R1+0x9aa8], R24 ;  /* 0x009aa81801007387 */ /* 0x0041e80000100a00 */
[----:B0-----:R-:W2:Y:S01]  /*c85e0*/  LDL.64 R24, [R1+0x100] ;  /* 0x0001000001187983 */ /* 0x001ea20000100a00 */
[----:B------:R-:W-:-:S02]  /*c85f0*/  IMAD.MOV.U32 R6, RZ, RZ, R14 ;  /* 0x000000ffff067224 */ /* 0x000fc400078e000e */
[----:B------:R-:W-:Y:S01]  /*c8600*/  IMAD.MOV.U32 R7, RZ, RZ, R15 ;  /* 0x000000ffff077224 */ /* 0x000fe200078e000f */
[----:B--2---:R-:W-:Y:S04]  /*c8610*/  STL.64 [R1+0x9ac0], R24 ;  /* 0x009ac01801007387 */ /* 0x004fe80000100a00 */
[----:B------:R-:W-:Y:S04]  /*c8620*/  STL.64 [R1+0x99a8], R10 ;  /* 0x0099a80a01007387 */ /* 0x000fe80000100a00 */
[----:B------:R0:W-:Y:S04]  /*c8630*/  STL.64 [R1+0x99a0], R8 ;  /* 0x0099a00801007387 */ /* 0x0001e80000100a00 */
        /* <DEDUP_REMOVED lines=8> */
[----:B--2---:R-:W-:Y:S04]  /*c86c0*/  STL.64 [R1+0x9af0], R14 ;  /* 0x009af00e01007387 */ /* 0x004fe80000100a00 */
[----:B----4-:R0:W-:Y:S04]  /*c86d0*/  STL.64 [R1+0x9ae8], R12 ;  /* 0x009ae80c01007387 */ /* 0x0101e80000100a00 */
[----:B------:R-:W2:Y:S04]  /*c86e0*/  LDL.LU R20, [R1+0x1150] ;  /* 0x0011500001147983 */ /* 0x000ea80000300800 */
[----:B------:R-:W2:Y:S04]  /*c86f0*/  LDL.LU R21, [R1+0x1154] ;  /* 0x0011540001157983 */ /* 0x000ea80000300800 */
[----:B------:R-:W2:Y:S04]  /*c8700*/  LDL.LU R22, [R1+0x1158] ;  /* 0x0011580001167983 */ /* 0x000ea80000300800 */
[----:B------:R-:W2:Y:S01]  /*c8710*/  LDL.LU R23, [R1+0x115c] ;  /* 0x00115c0001177983 */ /* 0x000ea20000300800 */
[----:B0-----:R-:W-:-:S02]  /*c8720*/  IMAD.MOV.U32 R12, RZ, RZ, R29 ;  /* 0x000000ffff0c7224 */ /* 0x001fc400078e001d */
[----:B------:R-:W-:-:S05]  /*c8730*/  IMAD.MOV.U32 R13, RZ, RZ, R3 ;  /* 0x000000ffff0d7224 */ /* 0x000fca00078e0003 */
[----:B------:R0:W-:Y:S04]  /*c8740*/  STL.64 [R1+0x9b00], R12 ;  /* 0x009b000c01007387 */ /* 0x0001e80000100a00 */
[----:B0-----:R-:W4:Y:S04]  /*c8750*/  LDL.64 R12, [R1+0x140] ;  /* 0x00014000010c7983 */ /* 0x001f280000100a00 */
[----:B----4-:R0:W-:Y:S04]  /*c8760*/  STL.64 [R1+0x9b18], R12 ;  /* 0x009b180c01007387 */ /* 0x0101e80000100a00 */
[----:B------:R-:W4:Y:S04]  /*c8770*/  LDL.64 R24, [R1+0x110] ;  /* 0x0001100001187983 */ /* 0x000f280000100a00 */
[----:B0-----:R-:W2:Y:S04]  /*c8780*/  LDL.64 R12, [R1+0x150] ;  /* 0x00015000010c7983 */ /* 0x001ea80000100a00 */
[----:B----4-:R0:W-:Y:S04]  /*c8790*/  STL.64 [R1+0x9ad8], R24 ;  /* 0x009ad81801007387 */ /* 0x0101e80000100a00 */
        /* <DEDUP_REMOVED lines=17> */
[----:B------:R-:W4:Y:S01]  /*c88b0*/  LDL.LU R11, [R1+0x10fc] ;  /* 0x0010fc00010b7983 */ /* 0x000f220000300800 */
[----:B------:R-:W-:Y:S03]  /*c88c0*/  HMMA.16816.F32.BF16 R20, R16, R12, R20 ;  /* 0x0000000c1014723c */ /* 0x000fe60000041814 */
[----:B----4-:R-:W-:Y:S04]  /*c88d0*/  STL.64 [R1+0x9ab8], R10 ;  /* 0x009ab80a01007387 */ /* 0x010fe80000100a00 */
[----:B---3--:R0:W-:Y:S04]  /*c88e0*/  STL.64 [R1+0x9ab0], R8 ;  /* 0x009ab00801007387 */ /* 0x0081e80000100a00 */
[----:B0-----:R-:W3:Y:S04]  /*c88f0*/  LDL.LU R8, [R1+0x1100] ;  /* 0x0011000001087983 */ /* 0x001ee80000300800 */
[----:B------:R-:W3:Y:S04]  /*c8900*/  LDL.LU R9, [R1+0x1104] ;  /* 0x0011040001097983 */ /* 0x000ee80000300800 */
[----:B------:R-:W4:Y:S04]  /*c8910*/  LDL.LU R10, [R1+0x1108] ;  /* 0x00110800010a7983 */ /* 0x000f280000300800 */
[----:B------:R-:W4:Y:S01]  /*c8920*/  LDL.LU R11, [R1+0x110c] ;  /* 0x00110c00010b7983 */ /* 0x000f220000300800 */
[----:B------:R-:W-:-:S03]  /*c8930*/  IMAD.MOV.U32 R28, RZ, RZ, R13 ;  /* 0x000000ffff1c7224 */ /* 0x000fc600078e000d */
[----:B----4-:R-:W-:Y:S04]  /*c8940*/  STL.64 [R1+0x9ad0], R10 ;  /* 0x009ad00a01007387 */ /* 0x010fe80000100a00 */
[----:B---3--:R0:W-:Y:S04]  /*c8950*/  STL.64 [R1+0x9ac8], R8 ;  /* 0x009ac80801007387 */ /* 0x0081e80000100a00 */
[----:B0-----:R-:W3:Y:S04]  /*c8960*/  LDL.LU R8, [R1+0x1110] ;  /* 0x0011100001087983 */ /* 0x001ee80000300800 */
[----:B------:R-:W3:Y:S04]  /*c8970*/  LDL.LU R9, [R1+0x1114] ;  /* 0x0011140001097983 */ /* 0x000ee80000300800 */
[----:B------:R-:W3:Y:S04]  /*c8980*/  LDL.LU R10, [R1+0x1118] ;  /* 0x00111800010a7983 */ /* 0x000ee80000300800 */
[----:B------:R-:W3:Y:S04]  /*c8990*/  LDL.LU R11, [R1+0x111c] ;  /* 0x00111c00010b7983 */ /* 0x000ee80000300800 */
[----:B------:R-:W-:Y:S04]  /*c89a0*/  STL [R1+0x8a2c], R7 ;  /* 0x008a2c0701007387 */ /* 0x000fe80000100800 */
[----:B------:R-:W-:Y:S04]  /*c89b0*/  STL [R1+0x8a28], R6 ;  /* 0x008a280601007387 */ /* 0x000fe80000100800 */
[----:B------:R-:W-:Y:S04]  /*c89c0*/  STL.64 [R1+0x1150], R20 ;  /* 0x0011501401007387 */ /* 0x000fe80000100a00 */
[----:B------:R0:W-:Y:S04]  /*c89d0*/  STL.64 [R1+0x1158], R22 ;  /* 0x0011581601007387 */ /* 0x0001e80000100a00 */
[----:B0-----:R-:W4:Y:S04]  /*c89e0*/  LDL.LU R22, [R1+0x9b28] ;  /* 0x009b280001167983 */ /* 0x001f280000300800 */
[----:B------:R-:W2:Y:S01]  /*c89f0*/  LDL.LU.64 R20, [R1+0x9b20] ;  /* 0x009b200001147983 */ /* 0x000ea20000300a00 */
[----:B------:R-:W-:-:S03]  /*c8a00*/  IMAD.MOV.U32 R23, RZ, RZ, R12 ;  /* 0x000000ffff177224 */ /* 0x000fc600078e000c */
[----:B------:R-:W2:Y:S02]  /*c8a10*/  LDL.LU.64 R12, [R1+0x9b18] ;  /* 0x009b1800010c7983 */ /* 0x000ea40000300a00 */
[----:B--2---:R-:W-:Y:S02]  /*c8a20*/  HMMA.16816.F32.BF16 R24, R16, R12, R24 ;  /* 0x0000000c1018723c */ /* 0x004fe40000041818 */
[----:B----4-:R-:W-:Y:S04]  /*c8a30*/  STL.64 [R1+0x9958], R22 ;  /* 0x0099581601007387 */ /* 0x010fe80000100a00 */
[----:B------:R0:W-:Y:S02]  /*c8a40*/  STL.64 [R1+0x9950], R20 ;  /* 0x0099501401007387 */ /* 0x0001e40000100a00 */
[----:B0-----:R-:W-:-:S02]  /*c8a50*/  IMAD.MOV.U32 R20, RZ, RZ, R2 ;  /* 0x000000ffff147224 */ /* 0x001fc400078e0002 */
[----:B------:R-:W-:Y:S02]  /*c8a60*/  IMAD.MOV.U32 R21, RZ, RZ, R0 ;  /* 0x000000ffff157224 */ /* 0x000fe400078e0000 */
[----:B------:R-:W-:-:S07]  /*c8a70*/  IMAD.MOV.U32 R2, RZ, RZ, R12 ;  /* 0x000000ffff027224 */ /* 0x000fce00078e000c */
[----:B------:R-:W-:Y:S04]  /*c8a80*/  STL.64 [R1+0x1140], R24 ;  /* 0x0011401801007387 */ /* 0x000fe80000100a00 */
[----:B------:R0:W-:Y:S01]  /*c8a90*/  STL.64 [R1+0x1148], R26 ;  /* 0x0011481a01007387 */ /* 0x0001e20000100a00 */
[----:B------:R-:W-:-:S03]  /*c8aa0*/  IMAD.MOV.U32 R0, RZ, RZ, R13 ;  /* 0x000000ffff007224 */ /* 0x000fc600078e000d */
        /* <DEDUP_REMOVED lines=8> */
[----:B0-----:R-:W4:Y:S04]  /*c8b30*/  LDL.LU.64 R14, [R1+0x9af0] ;  /* 0x009af000010e7983 */ /* 0x001f280000300a00 */
[----:B------:R-:W4:Y:S01]  /*c8b40*/  LDL.LU.64 R12, [R1+0x9ae8] ;  /* 0x009ae800010c7983 */ /* 0x000f220000300a00 */
[----:B--2---:R-:W-:Y:S01]  /*c8b50*/  IMAD.MOV.U32 R3, RZ, RZ, R25 ;  /* 0x000000ffff037224 */ /* 0x004fe200078e0019 */
[----:B----4-:R-:W-:-:S15]  /*c8b60*/  HMMA.16816.F32.BF16 R12, R16, R24, R12 ;  /* 0x00000018100c723c */ /* 0x010fde000004180c */
[----:B------:R-:W-:-:S04]  /*c8b70*/  NOP ;  /* 0x0000000000007918 */ /* 0x000fc80000000000 */
[----:B------:R0:W-:Y:S04]  /*c8b80*/  STL.64 [R1+0x1120], R12 ;  /* 0x0011200c01007387 */ /* 0x0001e80000100a00 */
[----:B------:R1:W-:Y:S04]  /*c8b90*/  STL.64 [R1+0x1128], R14 ;  /* 0x0011280e01007387 */ /* 0x0003e80000100a00 */
[----:B0-----:R-:W2:Y:S01]  /*c8ba0*/  LDL.LU.64 R12, [R1+0x9ae0] ;  /* 0x009ae000010c7983 */ /* 0x001ea20000300a00 */
[----:B-1----:R-:W-:-:S03]  /*c8bb0*/  IMAD.MOV.U32 R14, RZ, RZ, R24 ;  /* 0x000000ffff0e7224 */ /* 0x002fc600078e0018 */
[----:B------:R-:W3:Y:S04]  /*c8bc0*/  LDL.LU.64 R24, [R1+0x9ad8] ;  /* 0x009ad80001187983 */ /* 0x000ee80000300a00 */
        /* <DEDUP_REMOVED lines=32> */
[----:B------:R-:W-:Y:S04]  /*c8dd0*/  STL [R1+0x984c], R15 ;  /* 0x00984c0f01007387 */ /* 0x000fe80000100800 */
[----:B--2---:R0:W-:Y:S04]  /*c8de0*/  STL.64 [R1+0x9a70], R12 ;  /* 0x009a700c01007387 */ /* 0x0041e80000100a00 */
[----:B0-----:R-:W2:Y:S04]  /*c8df0*/  LDL.LU R12, [R1+0x10e0] ;  /* 0x0010e000010c7983 */ /* 0x001ea80000300800 */
[----:B------:R-:W2:Y:S04]  /*c8e00*/  LDL.LU R13, [R1+0x10e4] ;  /* 0x0010e400010d7983 */ /* 0x000ea80000300800 */
[----:B------:R-:W2:Y:S04]  /*c8e10*/  LDL.LU R14, [R1+0x10e8] ;  /* 0x0010e800010e7983 */ /* 0x000ea80000300800 */
[----:B------:R-:W2:Y:S01]  /*c8e20*/  LDL.LU R15, [R1+0x10ec] ;  /* 0x0010ec00010f7983 */ /* 0x000ea20000300800 */
[C---:B---3--:R-:W-:Y:S08]  /*c8e30*/  HMMA.16816.F32.BF16 R8, R16.reuse, R24, R8 ;  /* 0x000000181008723c */ /* 0x048ff00000041808 */
[----:B--2---:R-:W-:-:S15]  /*c8e40*/  HMMA.16816.F32.BF16 R12, R16, R20, R12 ;  /* 0x00000014100c723c */ /* 0x004fde000004180c */
[----:B------:R-:W-:-:S04]  /*c8e50*/  NOP ;  /* 0x0000000000007918 */ /* 0x000fc80000000000 */
[----:B------:R0:W-:Y:S04]  /*c8e60*/  STL.64 [R1+0x10e0], R12 ;  /* 0x0010e00c01007387 */ /* 0x0001e80000100a00 */
[----:B------:R1:W-:Y:S04]  /*c8e70*/  STL.64 [R1+0x10e8], R14 ;  /* 0x0010e80e01007387 */ /* 0x0003e80000100a00 */
[----:B------:R-:W-:Y:S04]  /*c8e80*/  STL.64 [R1+0x10d0], R8 ;  /* 0x0010d00801007387 */ /* 0x000fe80000100a00 */
[----:B------:R-:W-:Y:S04]  /*c8e90*/  STL.64 [R1+0x10d8], R10 ;  /* 0x0010d80a01007387 */ /* 0x000fe80000100a00 */
[----:B0-----:R-:W2:Y:S04]  /*c8ea0*/  LDL.LU R12, [R1+0x10b0] ;  /* 0x0010b000010c7983 */ /* 0x001ea80000300800 */
[----:B------:R-:W2:Y:S04]  /*c8eb0*/  LDL.LU R13, [R1+0x10b4] ;  /* 0x0010b400010d7983 */ /* 0x000ea80000300800 */
[----:B-1----:R-:W3:Y:S04]  /*c8ec0*/  LDL.LU R14, [R1+0x10b8] ;  /* 0x0010b800010e7983 */ /* 0x002ee80000300800 */
[----:B------:R-:W3:Y:S04]  /*c8ed0*/  LDL.LU R15, [R1+0x10bc] ;  /* 0x0010bc00010f7983 */ /* 0x000ee80000300800 */
[----:B---3--:R-:W-:Y:S04]  /*c8ee0*/  STL.64 [R1+0x9a80], R14 ;  /* 0x009a800e01007387 */ /* 0x008fe80000100a00 */
[----:B--2---:R0:W-:Y:S04]  /*c8ef0*/  STL.64 [R1+0x9a78], R12 ;  /* 0x009a780c01007387 */ /* 0x0041e80000100a00 */
[----:B------:R-:W2:Y:S04]  /*c8f00*/  LDL.64 R20, [R1+0x70] ;  /* 0x0000700001147983 */ /* 0x000ea80000100a00 */
[----:B0-----:R-:W3:Y:S04]  /*c8f10*/  LDL.64 R12, [R1+0xc0] ;  /* 0x0000c000010c7983 */ /* 0x001ee80000100a00 */
[----:B--2---:R0:W-:Y:S04]  /*c8f20*/  STL.64 [R1+0x9a20], R20 ;  /* 0x009a201401007387 */ /* 0x0041e80000100a00 */
        /* <DEDUP_REMOVED lines=8> */
[----:B0-----:R-:W3:Y:S04]  /*c8fb0*/  LDL.LU R20, [R1+0x10c0] ;  /* 0x0010c00001147983 */ /* 0x001ee80000300800 */
[----:B------:R-:W3:Y:S04]  /*c8fc0*/  LDL.LU R21, [R1+0x10c4] ;  /* 0x0010c40001157983 */ /* 0x000ee80000300800 */
[----:B------:R-:W3:Y:S04]  /*c8fd0*/  LDL.LU R22, [R1+0x10c8] ;  /* 0x0010c80001167983 */ /* 0x000ee80000300800 */
[----:B------:R-:W3:Y:S04]  /*c8fe0*/  LDL.LU R23, [R1+0x10cc] ;  /* 0x0010cc0001177983 */ /* 0x000ee80000300800 */
[----:B------:R-:W2:Y:S04]  /*c8ff0*/  LDL.LU R8, [R1+0x1060] ;  /* 0x0010600001087983 */ /* 0x000ea80000300800 */
        /* <DEDUP_REMOVED lines=9> */
[----:B---3--:R-:W-:Y:S03]  /*c9090*/  HMMA.16816.F32.BF16 R20, R16, R12, R20 ;  /* 0x0000000c1014723c */ /* 0x008fe60000041814 */
[----:B----4-:R-:W-:Y:S04]  /*c90a0*/  STL.64 [R1+0x9a48], R10 ;  /* 0x009a480a01007387 */ /* 0x010fe80000100a00 */
[----:B--2---:R0:W-:Y:S04]  /*c90b0*/  STL.64 [R1+0x9a40], R8 ;  /* 0x009a400801007387 */ /* 0x0041e80000100a00 */
        /* <DEDUP_REMOVED lines=14> */
[----:B------:R-:W3:Y:S04]  /*c91a0*/  LDL.64 R24, [R1+0x60] ;  /* 0x0000600001187983 */ /* 0x000ee80000100a00 */
[----:B------:R-:W-:Y:S04]  /*c91b0*/  STL [R1+0x9854], R6 ;  /* 0x0098540601007387 */ /* 0x000fe80000100800 */
[----:B------:R-:W-:Y:S04]  /*c91c0*/  STL [R1+0x9850], R7 ;  /* 0x0098500701007387 */ /* 0x000fe80000100800 */
        /* <DEDUP_REMOVED lines=45> */
[----:B0-----:R-:W3:Y:S04]  /*c94a0*/  LDL.LU.64 R10, [R1+0x9a30] ;  /* 0x009a3000010a7983 */ /* 0x001ee80000300a00 */
[----:B------:R-:W3:Y:S04]  /*c94b0*/  LDL.LU.64 R8, [R1+0x9a28] ;  /* 0x009a280001087983 */ /* 0x000ee80000300a00 */
[----:B------:R-:W2:Y:S04]  /*c94c0*/  LDL.LU.64 R20, [R1+0x9a20] ;  /* 0x009a200001147983 */ /* 0x000ea80000300a00 */
[----:B------:R-:W-:Y:S04]  /*c94d0*/  STL [R1+0x987c], R15 ;  /* 0x00987c0f01007387 */ /* 0x000fe80000100800 */
[----:B------:R-:W-:Y:S04]  /*c94e0*/  STL [R1+0x9878], R14 ;  /* 0x0098780e01007387 */ /* 0x000fe80000100800 */
[----:B----4-:R0:W-:Y:S04]  /*c94f0*/  STL.64 [R1+0x9a18], R12 ;  /* 0x009a180c01007387 */ /* 0x0101e80000100a00 */
[----:B0-----:R-:W4:Y:S04]  /*c9500*/  LDL.LU R12, [R1+0x1070] ;  /* 0x00107000010c7983 */ /* 0x001f280000300800 */
[----:B------:R-:W4:Y:S04]  /*c9510*/  LDL.LU R13, [R1+0x1074] ;  /* 0x00107400010d7983 */ /* 0x000f280000300800 */
[----:B------:R-:W4:Y:S04]  /*c9520*/  LDL.LU R14, [R1+0x1078] ;  /* 0x00107800010e7983 */ /* 0x000f280000300800 */
[----:B------:R-:W4:Y:S01]  /*c9530*/  LDL.LU R15, [R1+0x107c] ;  /* 0x00107c00010f7983 */ /* 0x000f220000300800 */
[----:B--2---:R-:W-:-:S02]  /*c9540*/  IMAD.MOV.U32 R6, RZ, RZ, R21 ;  /* 0x000000ffff067224 */ /* 0x004fc400078e0015 */
[----:B------:R-:W-:Y:S01]  /*c9550*/  IMAD.MOV.U32 R7, RZ, RZ, R20 ;  /* 0x000000ffff077224 */ /* 0x000fe200078e0014 */
[----:B----4-:R-:W-:-:S15]  /*c9560*/  HMMA.16816.F32.BF16 R12, R16, R20, R12 ;  /* 0x00000014100c723c */ /* 0x010fde000004180c */
[----:B------:R-:W-:-:S04]  /*c9570*/  NOP ;  /* 0x0000000000007918 */ /* 0x000fc80000000000 */
[----:B------:R-:W-:Y:S04]  /*c9580*/  STL.64 [R1+0x1070], R12 ;  /* 0x0010700c01007387 */ /* 0x000fe80000100a00 */
[----:B------:R-:W-:Y:S04]  /*c9590*/  STL.64 [R1+0x1078], R14 ;  /* 0x0010780e01007387 */ /* 0x000fe80000100a00 */
[----:B------:R-:W-:Y:S04]  /*c95a0*/  STL [R1+0x9884], R6 ;  /* 0x0098840601007387 */ /* 0x000fe80000100800 */
[----:B------:R-:W-:Y:S04]  /*c95b0*/  STL [R1+0x9880], R7 ;  /* 0x0098800701007387 */ /* 0x000fe80000100800 */
[----:B------:R3:W-:Y:S02]  /*c95c0*/  STL.64 [R1+0x9a00], R4 ;  /* 0x009a000401007387 */ /* 0x0007e40000100a00 */
[----:B---3--:R-:W-:-:S15]  /*c95d0*/  HMMA.16816.F32.BF16 R4, R16, R24, R8 ;  /* 0x000000181004723c */ /* 0x008fde0000041808 */
[----:B------:R-:W-:-:S04]  /*c95e0*/  NOP ;  /* 0x0000000000007918 */ /* 0x000fc80000000000 */
[----:B------:R0:W-:Y:S04]  /*c95f0*/  STL.64 [R1+0x1060], R4 ;  /* 0x0010600401007387 */ /* 0x0001e80000100a00 */
[----:B------:R1:W-:Y:S04]  /*c9600*/  STL.64 [R1+0x1068], R6 ;  /* 0x0010680601007387 */ /* 0x0003e80000100a00 */
[----:B------:R-:W2:Y:S04]  /*c9610*/  LDL.LU R8, [R1+0x1000] ;  /* 0x0010000001087983 */ /* 0x000ea80000300800 */
[----:B------:R-:W2:Y:S04]  /*c9620*/  LDL.LU R9, [R1+0x1004] ;  /* 0x0010040001097983 */ /* 0x000ea80000300800 */
[----:B------:R-:W3:Y:S04]  /*c9630*/  LDL.LU R10, [R1+0x1008] ;  /* 0x00100800010a7983 */ /* 0x000ee80000300800 */
[----:B------:R-:W3:Y:S04]  /*c9640*/  LDL.LU R11, [R1+0x100c] ;  /* 0x00100c00010b7983 */ /* 0x000ee80000300800 */
[----:B0-----:R-:W4:Y:S04]  /*c9650*/  LDL.LU R4, [R1+0x1040] ;  /* 0x0010400001047983 */ /* 0x001f280000300800 */
[----:B------:R-:W4:Y:S04]  /*c9660*/  LDL.LU R5, [R1+0x1044] ;  /* 0x0010440001057983 */ /* 0x000f280000300800 */
[----:B-1----:R-:W2:Y:S04]  /*c9670*/  LDL.LU R6, [R1+0x1048] ;  /* 0x0010480001067983 */ /* 0x002ea80000300800 */
[----:B------:R-:W2:Y:S04]  /*c9680*/  LDL.LU R7, [R1+0x104c] ;  /* 0x00104c0001077983 */ /* 0x000ea80000300800 */
[----:B------:R-:W3:Y:S04]  /*c9690*/  LDL.LU R12, [R1+0x1050] ;  /* 0x00105000010c7983 */ /* 0x000ee80000300800 */
[----:B------:R-:W3:Y:S04]  /*c96a0*/  LDL.LU R13, [R1+0x1054] ;  /* 0x00105400010d7983 */ /* 0x000ee80000300800 */
[----:B------:R-:W3:Y:S04]  /*c96b0*/  LDL.LU R14, [R1+0x1058] ;  /* 0x00105800010e7983 */ /* 0x000ee80000300800 */
[----:B------:R-:W3:Y:S04]  /*c96c0*/  LDL.LU R15, [R1+0x105c] ;  /* 0x00105c00010f7983 */ /* 0x000ee80000300800 */
[----:B--2---:R-:W-:Y:S04]  /*c96d0*/  STL.64 [R1+0x9a10], R6 ;  /* 0x009a100601007387 */ /* 0x004fe80000100a00 */
[----:B----4-:R0:W-:Y:S04]  /*c96e0*/  STL.64 [R1+0x9a08], R4 ;  /* 0x009a080401007387 */ /* 0x0101e80000100a00 */
[----:B0-----:R-:W2:Y:S04]  /*c96f0*/  LDL.64 R4, [R1+0x50] ;  /* 0x0000500001047983 */ /* 0x001ea80000100a00 */
[----:B---3--:R-:W-:Y:S04]  /*c9700*/  STL.64 [R1+0x99b8], R10 ;  /* 0x0099b80a01007387 */ /* 0x008fe80000100a00 */
[----:B------:R0:W-:Y:S04]  /*c9710*/  STL.64 [R1+0x99b0], R8 ;  /* 0x0099b00801007387 */ /* 0x0001e80000100a00 */
[----:B0-----:R-:W3:Y:S04]  /*c9720*/  LDL.64 R8, [R1+0x10] ;  /* 0x0000100001087983 */ /* 0x001ee80000100a00 */
[----:B---3--:R0:W-:Y:S04]  /*c9730*/  STL.64 [R1+0x99c8], R8 ;  /* 0x0099c80801007387 */ /* 0x0081e80000100a00 */
[----:B0-----:R-:W3:Y:S04]  /*c9740*/  LDL.64 R8, [R1+0x20] ;  /* 0x0000200001087983 */ /* 0x001ee80000100a00 */
[----:B---3--:R0:W-:Y:S04]  /*c9750*/  STL.64 [R1+0x99e0], R8 ;  /* 0x0099e00801007387 */ /* 0x0081e80000100a00 */
[----:B0-----:R-:W3:Y:S01]  /*c9760*/  LDL.64 R8, [R1+0x30] ;  /* 0x0000300001087983 */ /* 0x001ee20000100a00 */
[----:B------:R-:W-:-:S02]  /*c9770*/  IMAD.MOV.U32 R3, RZ, RZ, R24 ;  /* 0x000000ffff037224 */ /* 0x000fc400078e0018 */
[----:B------:R-:W-:Y:S01]  /*c9780*/  IMAD.MOV.U32 R29, RZ, RZ, R25 ;  /* 0x000000ffff1d7224 */ /* 0x000fe200078e0019 */
[----:B---3--:R0:W-:Y:S04]  /*c9790*/  STL.64 [R1+0x99f8], R8 ;  /* 0x0099f80801007387 */ /* 0x0081e80000100a00 */
[----:B------:R-:W3:Y:S04]  /*c97a0*/  LDL.64 R24, [R1] ;  /* 0x0000000001187983 */ /* 0x000ee80000100a00 */
[----:B0-----:R-:W4:Y:S04]  /*c97b0*/  LDL.64 R8, [R1+0x40] ;  /* 0x0000400001087983 */ /* 0x001f280000100a00 */
[----:B---3--:R0:W-:Y:S04]  /*c97c0*/  STL.64 [R1+0x99c0], R24 ;  /* 0x0099c01801007387 */ /* 0x0081e80000100a00 */
        /* <DEDUP_REMOVED lines=24> */
[----:B------:R1:W-:Y:S04]  /*c9950*/  STL.64 [R1+0x1058], R14 ;  /* 0x0010580e01007387 */ /* 0x0003e80000100a00 */
[----:B0-----:R-:W3:Y:S01]  /*c9960*/  LDL.LU.64 R12, [R1+0x9a18] ;  /* 0x009a1800010c7983 */ /* 0x001ee20000300a00 */
[----:B-1----:R-:W-:-:S02]  /*c9970*/  IMAD.MOV.U32 R15, RZ, RZ, R4 ;  /* 0x000000ffff0f7224 */ /* 0x002fc400078e0004 */
[----:B------:R-:W-:Y:S01]  /*c9980*/  IMAD.MOV.U32 R14, RZ, RZ, R5 ;  /* 0x000000ffff0e7224 */ /* 0x000fe200078e0005 */
        /* <DEDUP_REMOVED lines=43> */
[----:B------:R-:W-:Y:S04]  /*c9c40*/  STL.64 [R1+0x9968], R6 ;  /* 0x0099680601007387 */ /* 0x000fe80000100a00 */
[----:B----4-:R0:W-:Y:S04]  /*c9c50*/  STL.64 [R1+0x9960], R4 ;  /* 0x0099600401007387 */ /* 0x0101e80000100a00 */
[----:B0-----:R-:W4:Y:S04]  /*c9c60*/  LDL.LU R4, [R1+0xff0] ;  /* 0x000ff00001047983 */ /* 0x001f280000300800 */
[----:B------:R-:W4:Y:S04]  /*c9c70*/  LDL.LU R5, [R1+0xff4] ;  /* 0x000ff40001057983 */ /* 0x000f280000300800 */
[----:B------:R-:W4:Y:S04]  /*c9c80*/  LDL.LU R6, [R1+0xff8] ;  /* 0x000ff80001067983 */ /* 0x000f280000300800 */
[----:B------:R-:W4:Y:S01]  /*c9c90*/  LDL.LU R7, [R1+0xffc] ;  /* 0x000ffc0001077983 */ /* 0x000f220000300800 */
        /* <DEDUP_REMOVED lines=9> */
[----:B------:R-:W4:Y:S02]  /*c9d30*/  LDL.LU.64 R24, [R1+0x9990] ;  /* 0x0099900001187983 */ /* 0x000f240000300a00 */
[----:B----4-:R-:W-:Y:S02]  /*c9d40*/  HMMA.16816.F32.BF16 R4, R16, R24, R4 ;  /* 0x000000181004723c */ /* 0x010fe40000041804 */
[----:B--2---:R-:W-:Y:S04]  /*c9d50*/  STL.64 [R1+0x9688], R26 ;  /* 0x0096881a01007387 */ /* 0x004fe80000100a00 */
[----:B------:R0:W-:-:S13]  /*c9d60*/  STL.64 [R1+0x9680], R24 ;  /* 0x0096801801007387 */ /* 0x0001da0000100a00 */
[----:B------:R-:W-:Y:S04]  /*c9d70*/  STL.64 [R1+0xff0], R4 ;  /* 0x000ff00401007387 */ /* 0x000fe80000100a00 */
[----:B------:R3:W-:Y:S04]  /*c9d80*/  STL.64 [R1+0xff8], R6 ;  /* 0x000ff80601007387 */ /* 0x0007e80000100a00 */
[----:B0-----:R-:W2:Y:S01]  /*c9d90*/  LDL.64 R24, [R1+0x130] ;  /* 0x0001300001187983 */ /* 0x001ea20000100a00 */
[----:B---3--:R-:W-:Y:S03]  /*c9da0*/  HMMA.16816.F32.BF16 R4, R16, R12, R20 ;  /* 0x0000000c1004723c */ /* 0x008fe60000041814 */
[----:B--2---:R0:W-:Y:S04]  /*c9db0*/  STL.64 [R1+0x98a8], R24 ;  /* 0x0098a81801007387 */ /* 0x0041e80000100a00 */
[----:B0-----:R-:W2:-:S12]  /*c9dc0*/  LDL.LU R24, [R1+0x9f0] ;  /* 0x0009f00001187983 */ /* 0x001e980000300800 */
[----:B------:R-:W-:Y:S04]  /*c9dd0*/  STL.64 [R1+0xfe0], R4 ;  /* 0x000fe00401007387 */ /* 0x000fe80000100a00 */
[----:B------:R-:W-:Y:S04]  /*c9de0*/  STL.64 [R1+0xfe8], R6 ;  /* 0x000fe80601007387 */ /* 0x000fe80000100a00 */
        /* <DEDUP_REMOVED lines=15> */
[----:B------:R0:W-:Y:S02]  /*c9ee0*/  STL.64 [R1+0x98d8], R24 ;  /* 0x0098d81801007387 */ /* 0x0001e40000100a00 */
[----:B0-----:R-:W-:-:S02]  /*c9ef0*/  IMAD.MOV.U32 R24, RZ, RZ, R8 ;  /* 0x000000ffff187224 */ /* 0x001fc400078e0008 */
[----:B------:R-:W-:Y:S01]  /*c9f00*/  IMAD.MOV.U32 R25, RZ, RZ, R11 ;  /* 0x000000ffff197224 */ /* 0x000fe200078e000b */
        /* <DEDUP_REMOVED lines=10> */
[----:B------:R-:W-:Y:S04]  /*c9fb0*/  STL.64 [R1+0x9938], R24 ;  /* 0x0099381801007387 */ /* 0x000fe80000100a00 */
[----:B------:R0:W-:Y:S04]  /*c9fc0*/  STL.64 [R1+0x9690], R12 ;  /* 0x0096900c01007387 */ /* 0x0001e80000100a00 */
[----:B------:R1:W-:Y:S04]  /*c9fd0*/  STL.64 [R1+0x98d0], R14 ;  /* 0x0098d00e01007387 */ /* 0x0003e80000100a00 */
[----:B0-----:R-:W2:Y:S04]  /*c9fe0*/  LDL.LU R12, [R1+0x4e0] ;  /* 0x0004e000010c7983 */ /* 0x001ea80000300800 */
[----:B------:R-:W2:Y:S04]  /*c9ff0*/  LDL.LU R13, [R1+0x4e4] ;  /* 0x0004e400010d7983 */ /* 0x000ea80000300800 */
[----:B-1----:R-:W2:Y:S04]  /*ca000*/  LDL.LU R14, [R1+0x4e8] ;  /* 0x0004e800010e7983 */ /* 0x002ea80000300800 */
        /* <DEDUP_REMOVED lines=10> */
[----:B------:R-:W2:Y:S04]  /*ca0b0*/  LDL.LU R10, [R1+0x9978] ;  /* 0x00997800010a7983 */ /* 0x000ea80000300800 */
[----:B------:R-:W2:Y:S04]  /*ca0c0*/  LDL R13, [R1+0x184] ;  /* 0x00018400010d7983 */ /* 0x000ea80000100800 */
[----:B------:R-:W3:Y:S04]  /*ca0d0*/  LDL.64 R24, [R1+0x1b0] ;  /* 0x0001b00001187983 */ /* 0x000ee80000100a00 */
[----:B--2---:R4:W-:Y:S02]  /*ca0e0*/  STL.64 [R1+0x9908], R12 ;  /* 0x0099080c01007387 */ /* 0x0049e40000100a00 */
[----:B----4-:R-:W-:-:S02]  /*ca0f0*/  IMAD.MOV.U32 R12, RZ, RZ, R8 ;  /* 0x000000ffff0c7224 */ /* 0x010fc400078e0008 */
[----:B---3--:R-:W-:Y:S01]  /*ca100*/  IMAD.MOV.U32 R13, RZ, RZ, R9 ;  /* 0x000000ffff0d7224 */ /* 0x008fe200078e0009 */
[----:B------:R-:W2:Y:S04]  /*ca110*/  LDL.LU R8, [R1+0x9974] ;  /* 0x0099740001087983 */ /* 0x000ea80000300800 */
[----:B------:R-:W2:Y:S04]  /*ca120*/  LDL.LU R9, [R1+0x9970] ;  /* 0x0099700001097983 */ /* 0x000ea80000300800 */
[----:B------:R0:W-:Y:S02]  /*ca130*/  STL.64 [R1+0x9920], R12 ;  /* 0x0099200c01007387 */ /* 0x0001e40000100a00 */
[----:B0-----:R-:W-:-:S02]  /*ca140*/  IMAD.MOV.U32 R12, RZ, RZ, R11 ;  /* 0x000000ffff0c7224 */ /* 0x001fc400078e000b */
[----:B------:R-:W-:-:S05]  /*ca150*/  IMAD.MOV.U32 R13, RZ, RZ, R10 ;  /* 0x000000ffff0d7224 */ /* 0x000fca00078e000a */
[----:B------:R0:W-:Y:S04]  /*ca160*/  STL.64 [R1+0x9940], R12 ;  /* 0x0099400c01007387 */ /* 0x0001e80000100a00 */
[----:B0-----:R-:W3:Y:S04]  /*ca170*/  LDL.LU R12, [R1+0x530] ;  /* 0x00053000010c7983 */ /* 0x001ee80000300800 */
[----:B------:R-:W3:Y:S04]  /*ca180*/  LDL.LU R13, [R1+0x534] ;  /* 0x00053400010d7983 */ /* 0x000ee80000300800 */
[----:B------:R-:W3:Y:S04]  /*ca190*/  LDL.LU R14, [R1+0x538] ;  /* 0x00053800010e7983 */ /* 0x000ee80000300800 */
[----:B------:R-:W3:Y:S01]  /*ca1a0*/  LDL.LU R15, [R1+0x53c] ;  /* 0x00053c00010f7983 */ /* 0x000ee20000300800 */
[----:B--2---:R-:W-:-:S15]  /*ca1b0*/  HMMA.16816.F32.BF16 R4, R16, R8, R4 ;  /* 0x000000081004723c */ /* 0x004fde0000041804 */
[----:B------:R-:W-:-:S04]  /*ca1c0*/  NOP ;  /* 0x0000000000007918 */ /* 0x000fc80000000000 */
[----:B------:R-:W-:Y:S04]  /*ca1d0*/  STL.64 [R1+0xfd0], R4 ;  /* 0x000fd00401007387 */ /* 0x000fe80000100a00 */
[----:B------:R0:W-:Y:S04]  /*ca1e0*/  STL.64 [R1+0xfd8], R6 ;  /* 0x000fd80601007387 */ /* 0x0001e80000100a00 */
[----:B0-----:R-:W2:Y:S04]  /*ca1f0*/  LDL.LU.64 R6, [R1+0x9968] ;  /* 0x0099680001067983 */ /* 0x001ea80000300a00 */
[----:B------:R-:W4:Y:S02]  /*ca200*/  LDL.LU.64 R4, [R1+0x9960] ;  /* 0x0099600001047983 */ /* 0x000f240000300a00 */
[----:B----4-:R-:W-:Y:S02]  /*ca210*/  HMMA.16816.F32.BF16 R16, R16, R4, R20 ;  /* 0x000000041010723c */ /* 0x010fe40000041814 */
[----:B------:R-:W4:Y:S04]  /*ca220*/  LDL.LU.64 R22, [R1+0x9958] ;  /* 0x0099580001167983 */ /* 0x000f280000300a00 */
[----:B------:R-:W3:-:S13]  /*ca230*/  LDL.LU.64 R20, [R1+0x9950] ;  /* 0x0099500001147983 */ /* 0x000eda0000300a00 */
[----:B------:R-:W-:Y:S02]  /*ca240*/  IMAD.MOV.U32 R10, RZ, RZ, R16 ;  /* 0x000000ffff0a7224 */ /* 0x000fe400078e0010 */
[----:B------:R-:W-:Y:S02]  /*ca250*/  IMAD.MOV.U32 R11, RZ, RZ, R17 ;  /* 0x000000ffff0b7224 */ /* 0x000fe400078e0011 */
[----:B------:R-:W-:Y:S01]  /*ca260*/  IMAD.MOV.U32 R17, RZ, RZ, R28 ;  /* 0x000000ffff117224 */ /* 0x000fe200078e001c */
[----:B------:R-:W-:Y:S01]  /*ca270*/  STL.64 [R1+0x578], R18 ;  /* 0x0005781201007387 */ /* 0x000fe20000100a00 */
[----:B----4-:R-:W-:-:S03]  /*ca280*/  IMAD.MOV.U32 R16, RZ, RZ, R23 ;  /* 0x000000ffff107224 */ /* 0x010fc600078e0017 */
[----:B------:R-:W3:Y:S04]  /*ca290*/  LDL.LU R23, [R1+0x9948] ;  /* 0x0099480001177983 */ /* 0x000ee80000300800 */
        /* <DEDUP_REMOVED lines=16> */
[----:B------:R-:W2:Y:S04]  /*ca3a0*/  LDL.LU R18, [R1+0x528] ;  /* 0x0005280001127983 */ /* 0x000ea80000300800 */
[----:B------:R-:W2:Y:S04]  /*ca3b0*/  LDL.LU R19, [R1+0x52c] ;  /* 0x00052c0001137983 */ /* 0x000ea80000300800 */
[----:B------:R-:W-:Y:S04]  /*ca3c0*/  STL.64 [R1+0x97d8], R4 ;  /* 0x0097d80401007387 */ /* 0x000fe80000100a00 */
        /* <DEDUP_REMOVED lines=8> */
[----:B------:R-:W-:Y:S04]  /*ca450*/  STL.64 [R1+0x96a0], R10 ;  /* 0x0096a00a01007387 */ /* 0x000fe80000100a00 */
        /* <DEDUP_REMOVED lines=38> */
[----:B------:R-:W3:-:S15]  /*ca6c0*/  LDL.LU.64 R14, [R1+0x98d0] ;  /* 0x0098d000010e7983 */ /* 0x000ede0000300a00 */
[----:B------:R-:W-:Y:S02]  /*ca6d0*/  NOP ;  /* 0x0000000000007918 */ /* 0x000fe40000000000 */
[----:B------:R-:W-:Y:S04]  /*ca6e0*/  STL.64 [R1+0x4e0], R24 ;  /* 0x0004e01801007387 */ /* 0x000fe80000100a00 */
[----:B------:R0:W-:Y:S04]  /*ca6f0*/  STL.64 [R1+0x4e8], R26 ;  /* 0x0004e81a01007387 */ /* 0x0001e80000100a00 */
[----:B0-----:R-:W2:Y:S04]  /*ca700*/  LDL.LU.64 R26, [R1+0x98c8] ;  /* 0x0098c800011a7983 */ /* 0x001ea80000300a00 */
[----:B------:R-:W2:Y:S01]  /*ca710*/  LDL.LU.64 R24, [R1+0x98c0] ;  /* 0x0098c00001187983 */ /* 0x000ea20000300a00 */
[----:B------:R-:W-:Y:S01]  /*ca720*/  LOP3.LUT R28, R28, 0x20, RZ, 0x3c, !PT ;  /* 0x000000201c1c7812 */ /* 0x000fe200078e3cff */
[----:B--2---:R-:W-:Y:S02]  /*ca730*/  HMMA.16816.F32.BF16 R16, R20, R16, R24 ;  /* 0x000000101410723c */ /* 0x004fe40000041818 */
[----:B------:R-:W2:Y:S04]  /*ca740*/  LDL.LU.64 R26, [R1+0x98b8] ;  /* 0x0098b800011a7983 */ /* 0x000ea80000300a00 */
[----:B------:R-:W2:-:S13]  /*ca750*/  LDL.LU.64 R24, [R1+0x98b0] ;  /* 0x0098b00001187983 */ /* 0x000e9a0000300a00 */
[----:B------:R-:W-:Y:S04]  /*ca760*/  STL.64 [R1+0x4d0], R16 ;  /* 0x0004d01001007387 */ /* 0x000fe80000100a00 */
[----:B------:R-:W-:Y:S04]  /*ca770*/  STL.64 [R1+0x4d8], R18 ;  /* 0x0004d81201007387 */ /* 0x000fe80000100a00 */
[----:B------:R-:W0:Y:S04]  /*ca780*/  LDSM.16.MT88.4 R16, [R28+UR5+0x24000] ;  /* 0x024000051c10783b */ /* 0x000e280008004200 */
[----:B0-----:R-:W-:Y:S04]  /*ca790*/  STL.64 [R1+0x9668], R18 ;  /* 0x0096681201007387 */ /* 0x001fe80000100a00 */
[----:B------:R0:W-:Y:S02]  /*ca7a0*/  STL.64 [R1+0x9660], R16 ;  /* 0x0096601001007387 */ /* 0x0001e40000100a00 */
[----:B0-----:R-:W-:-:S02]  /*ca7b0*/  IMAD.MOV.U32 R16, RZ, RZ, R2 ;  /* 0x000000ffff107224 */ /* 0x001fc400078e0002 */
[----:B------:R-:W-:-:S07]  /*ca7c0*/  IMAD.MOV.U32 R17, RZ, RZ, R0 ;  /* 0x000000ffff117224 */ /* 0x000fce00078e0000 */
[----:B--2---:R-:W-:Y:S01]  /*ca7d0*/  HMMA.16816.F32.BF16 R16, R20, R16, R24 ;  /* 0x000000101410723c */ /* 0x004fe20000041818 */
[----:B------:R-:W4:-:S15]  /*ca7e0*/  LDL.LU.64 R24, [R1+0x98a8] ;  /* 0x0098a80001187983 */ /* 0x000f1e0000300a00 */
[----:B------:R-:W-:-:S03]  /*ca7f0*/  NOP ;  /* 0x0000000000007918 */ /* 0x000fc60000000000 */
[----:B------:R-:W-:Y:S04]  /*ca800*/  STL.64 [R1+0x9f0], R16 ;  /* 0x0009f01001007387 */ /* 0x000fe80000100a00 */
[----:B------:R-:W-:Y:S01]  /*ca810*/  STL.64 [R1+0x9f8], R18 ;  /* 0x0009f81201007387 */ /* 0x000fe20000100a00 */
[----:B----4-:R-:W-:Y:S01]  /*ca820*/  HMMA.16816.F32.BF16 R8, R20, R24, R8 ;  /* 0x000000181408723c */ /* 0x010fe20000041808 */
[----:B------:R-:W-:Y:S02]  /*ca830*/  IMAD.MOV.U32 R2, RZ, RZ, R24 ;  /* 0x000000ffff027224 */ /* 0x000fe400078e0018 */
[----:B------:R-:W-:Y:S02]  /*ca840*/  IMAD.MOV.U32 R0, RZ, RZ, R25 ;  /* 0x000000ffff007224 */ /* 0x000fe400078e0019 */
[----:B------:R-:W-:-:S02]  /*ca850*/  IMAD.MOV.U32 R24, RZ, RZ, R3 ;  /* 0x000000ffff187224 */ /* 0x000fc400078e0003 */
[----:B------:R-:W-:-:S12]  /*ca860*/  IMAD.MOV.U32 R25, RZ, RZ, R29 ;  /* 0x000000ffff197224 */ /* 0x000fd800078e001d */
[----:B------:R0:W-:Y:S04]  /*ca870*/  STL.64 [R1+0x9e0], R8 ;  /* 0x0009e00801007387 */ /* 0x0001e80000100a00 */
[----:B------:R-:W-:Y:S04]  /*ca880*/  STL.64 [R1+0x9e8], R10 ;  /* 0x0009e80a01007387 */ /* 0x000fe80000100a00 */
[----:B------:R-:W2:Y:S04]  /*ca890*/  LDL.LU R3, [R1+0x98a4] ;  /* 0x0098a40001037983 */ /* 0x000ea80000300800 */
[----:B------:R-:W4:Y:S04]  /*ca8a0*/  LDL.LU R29, [R1+0x98a0] ;  /* 0x0098a000011d7983 */ /* 0x000f280000300800 */
[----:B------:R1:W-:Y:S01]  /*ca8b0*/  STL.64 [R1+0x96a8], R24 ;  /* 0x0096a81801007387 */ /* 0x0003e20000100a00 */
[----:B0-----:R-:W-:-:S02]  /*ca8c0*/  IMAD.MOV.U32 R8, RZ, RZ, R7 ;  /* 0x000000ffff087224 */ /* 0x001fc400078e0007 */
[----:B------:R-:W-:Y:S01]  /*ca8d0*/  IMAD.MOV.U32 R9, RZ, RZ, R6 ;  /* 0x000000ffff097224 */ /* 0x000fe200078e0006 */
[----:B------:R-:W2:Y:S04]  /*ca8e0*/  LDL.LU R7, [R1+0x989c] ;  /* 0x00989c0001077983 */ /* 0x000ea80000300800 */
[----:B------:R-:W2:Y:S04]  /*ca8f0*/  LDL.LU R6, [R1+0x9898] ;  /* 0x0098980001067983 */ /* 0x000ea80000300800 */
[----:B------:R3:W-:Y:S04]  /*ca900*/  STL.64 [R1+0x96b0], R8 ;  /* 0x0096b00801007387 */ /* 0x0007e80000100a00 */
[----:B-1----:R-:W2:Y:S04]  /*ca910*/  LDL.LU R24, [R1+0x8c0] ;  /* 0x0008c00001187983 */ /* 0x002ea80000300800 */
        /* <DEDUP_REMOVED lines=121> */
[----:B------:R-:W2:Y:S04]  /*cb0b0*/  LDL.LU R15, [R1+0x983c] ;  /* 0x00983c00010f7983 */ /* 0x000ea80000300800 */
[----:B------:R-:W3:Y:S01]  /*cb0c0*/  LDL R5, [R1+0xf4] ;  /* 0x0000f40001057983 */ /* 0x000ee20000100800 */
[----:B------:R-:W-:-:S03]  /*cb0d0*/  IMAD.MOV.U32 R16, RZ, RZ, R29 ;  /* 0x000000ffff107224 */ /* 0x000fc600078e001d */
[----:B---3--:R4:W-:Y:S01]  /*cb0e0*/  STL.64 [R1+0x97f8], R4 ;  /* 0x0097f80401007387 */ /* 0x0089e20000100a00 */
[----:B--2---:R-:W-:Y:S02]  /*cb0f0*/  IMAD.MOV.U32 R17, RZ, RZ, R15 ;  /* 0x000000ffff117224 */ /* 0x004fe400078e000f */
[----:B----4-:R-:W-:Y:S02]  /*cb100*/  IMAD.MOV.U32 R4, RZ, RZ, R3 ;  /* 0x000000ffff047224 */ /* 0x010fe400078e0003 */
[----:B------:R-:W-:Y:S01]  /*cb110*/  IMAD.MOV.U32 R5, RZ, RZ, R14 ;  /* 0x000000ffff057224 */ /* 0x000fe200078e000e */
[----:B------:R-:W2:Y:S04]  /*cb120*/  LDL.LU R3, [R1+0x9838] ;  /* 0x0098380001037983 */ /* 0x000ea80000300800 */
[----:B------:R-:W3:Y:S04]  /*cb130*/  LDL.LU R14, [R1+0x9834] ;  /* 0x00983400010e7983 */ /* 0x000ee80000300800 */
[----:B------:R0:W-:Y:S04]  /*cb140*/  STL.64 [R1+0x9810], R4 ;  /* 0x0098100401007387 */ /* 0x0001e80000100a00 */
[----:B------:R-:W4:Y:S04]  /*cb150*/  LDL.LU R29, [R1+0x9830] ;  /* 0x00983000011d7983 */ /* 0x000f280000300800 */
        /* <DEDUP_REMOVED lines=74> */
[----:B0-----:R-:W3:Y:S04]  /*cb600*/  LDL.LU.64 R6, [R1+0x97e8] ;  /* 0x0097e80001067983 */ /* 0x001ee80000300a00 */
[----:B------:R-:W3:Y:S01]  /*cb610*/  LDL.LU.64 R4, [R1+0x97e0] ;  /* 0x0097e00001047983 */ /* 0x000ee20000300a00 */
[----:B--2---:R-:W-:Y:S01]  /*cb620*/  IMAD.MOV.U32 R3, RZ, RZ, R9 ;  /* 0x000000ffff037224 */ /* 0x004fe200078e0009 */
[----:B---3--:R-:W-:-:S15]  /*cb630*/  HMMA.16816.F32.BF16 R4, R20, R8, R4 ;  /* 0x000000081404723c */ /* 0x008fde0000041804 */
[----:B------:R-:W-:-:S04]  /*cb640*/  NOP ;  /* 0x0000000000007918 */ /* 0x000fc80000000000 */
[----:B------:R0:W-:Y:S04]  /*cb650*/  STL.64 [R1+0x990], R4 ;  /* 0x0009900401007387 */ /* 0x0001e80000100a00 */
[----:B------:R1:W-:Y:S04]  /*cb660*/  STL.64 [R1+0x998], R6 ;  /* 0x0009980601007387 */ /* 0x0003e80000100a00 */
[----:B0-----:R-:W2:Y:S01]  /*cb670*/  LDL.LU.64 R4, [R1+0x97d8] ;  /* 0x0097d80001047983 */ /* 0x001ea20000300a00 */
[----:B-1----:R-:W-:-:S03]  /*cb680*/  IMAD.MOV.U32 R6, RZ, RZ, R8 ;  /* 0x000000ffff067224 */ /* 0x002fc600078e0008 */
[----:B------:R-:W3:Y:S04]  /*cb690*/  LDL.LU.64 R8, [R1+0x97d0] ;  /* 0x0097d00001087983 */ /* 0x000ee80000300a00 */
[----:B------:R-:W-:Y:S01]  /*cb6a0*/  STL [R1+0x9678], R6 ;  /* 0x0096780601007387 */ /* 0x000fe20000100800 */
[C---:B---3--:R-:W-:Y:S03]  /*cb6b0*/  HMMA.16816.F32.BF16 R8, R20.reuse, R8, R24 ;  /* 0x000000081408723c */ /* 0x048fe60000041818 */
        /* <DEDUP_REMOVED lines=83> */
[----:B---3--:R-:W-:Y:S03]  /*cbbf0*/  HMMA.16816.F32.BF16 R24, R20, R24, R12 ;  /* 0x000000181418723c */ /* 0x008fe6000004180c */
[----:B------:R-:W3:-:S15]  /*cbc00*/  LDL.LU.64 R12, [R1+0x9690] ;  /* 0x00969000010c7983 */ /* 0x000ede0000300a00 */
[----:B------:R-:W-:Y:S01]  /*cbc10*/  NOP ;  /* 0x0000000000007918 */ /* 0x000fe20000000000 */
[----:B------:R-:W-:Y:S04]  /*cbc20*/  STL.64 [R1+0x8b0], R24 ;  /* 0x0008b01801007387 */ /* 0x000fe80000100a00 */
[----:B------:R0:W-:Y:S04]  /*cbc30*/  STL.64 [R1+0x8b8], R26 ;  /* 0x0008b81a01007387 */ /* 0x0001e80000100a00 */
[----:B0-----:R-:W2:Y:S04]  /*cbc40*/  LDL.LU.64 R26, [R1+0x9688] ;  /* 0x00968800011a7983 */ /* 0x001ea80000300a00 */
[----:B------:R-:W2:Y:S02]  /*cbc50*/  LDL.LU.64 R24, [R1+0x9680] ;  /* 0x0096800001187983 */ /* 0x000ea40000300a00 */
[----:B--2---:R-:W-:Y:S02]  /*cbc60*/  HMMA.16816.F32.BF16 R4, R20, R24, R4 ;  /* 0x000000181404723c */ /* 0x004fe40000041804 */
[----:B------:R-:W-:Y:S04]  /*cbc70*/  STL.64 [R1+0x9460], R26 ;  /* 0x0094601a01007387 */ /* 0x000fe80000100a00 */
[----:B------:R0:W-:-:S13]  /*cbc80*/  STL.64 [R1+0x9458], R24 ;  /* 0x0094581801007387 */ /* 0x0001da0000100a00 */
[----:B------:R-:W-:Y:S04]  /*cbc90*/  STL.64 [R1+0x8a0], R4 ;  /* 0x0008a00401007387 */ /* 0x000fe80000100a00 */
[----:B------:R-:W-:Y:S04]  /*cbca0*/  STL.64 [R1+0x8a8], R6 ;  /* 0x0008a80601007387 */ /* 0x000fe80000100a00 */
[----:B0-----:R-:W2:Y:S04]  /*cbcb0*/  LDL.64 R24, [R1+0x160] ;  /* 0x0001600001187983 */ /* 0x001ea80000100a00 */
[----:B--2---:R0:W-:Y:S04]  /*cbcc0*/  STL.64 [R1+0x9610], R24 ;  /* 0x0096101801007387 */ /* 0x0041e80000100a00 */
[----:B0-----:R-:W2:Y:S01]  /*cbcd0*/  LDL.64 R24, [R1+0x180] ;  /* 0x0001800001187983 */ /* 0x001ea20000100a00 */
[C---:B---3--:R-:W-:Y:S03]  /*cbce0*/  HMMA.16816.F32.BF16 R16, R20.reuse, R12, R16 ;  /* 0x0000000c1410723c */ /* 0x048fe60000041810 */
[----:B--2---:R0:W-:Y:S04]  /*cbcf0*/  STL.64 [R1+0x9628], R24 ;  /* 0x0096281801007387 */ /* 0x0041e80000100a00 */
[----:B0-----:R-:W2:Y:S04]  /*cbd00*/  LDL.64 R24, [R1+0x190] ;  /* 0x0001900001187983 */ /* 0x001ea80000100a00 */
[----:B--2---:R0:W-:Y:S04]  /*cbd10*/  STL.64 [R1+0x9640], R24 ;  /* 0x0096401801007387 */ /* 0x0041e80000100a00 */
[----:B------:R-:W2:Y:S04]  /*cbd20*/  LDL.LU R4, [R1+0x880] ;  /* 0x0008800001047983 */ /* 0x000ea80000300800 */
[----:B------:R1:W-:Y:S04]  /*cbd30*/  STL.64 [R1+0x890], R16 ;  /* 0x0008901001007387 */ /* 0x0003e80000100a00 */
[----:B------:R3:W-:Y:S04]  /*cbd40*/  STL.64 [R1+0x898], R18 ;  /* 0x0008981201007387 */ /* 0x0007e80000100a00 */
[----:B------:R-:W2:Y:S04]  /*cbd50*/  LDL.LU R5, [R1+0x884] ;  /* 0x0008840001057983 */ /* 0x000ea80000300800 */
[----:B------:R-:W2:Y:S04]  /*cbd60*/  LDL.LU R6, [R1+0x888] ;  /* 0x0008880001067983 */ /* 0x000ea80000300800 */
[----:B------:R-:W2:Y:S04]  /*cbd70*/  LDL.LU R7, [R1+0x88c] ;  /* 0x00088c0001077983 */ /* 0x000ea80000300800 */
[----:B0-----:R-:W2:Y:S04]  /*cbd80*/  LDL.64 R24, [R1+0x1a0] ;  /* 0x0001a00001187983 */ /* 0x001ea80000100a00 */
[----:B--2---:R-:W-:Y:S04]  /*cbd90*/  STL.64 [R1+0x9648], R24 ;  /* 0x0096481801007387 */ /* 0x004fe80000100a00 */
[----:B-1----:R-:W2:Y:S04]  /*cbda0*/  LDL.LU R16, [R1+0x4c0] ;  /* 0x0004c00001107983 */ /* 0x002ea80000300800 */
[----:B------:R-:W2:Y:S04]  /*cbdb0*/  LDL.LU R17, [R1+0x4c4] ;  /* 0x0004c40001117983 */ /* 0x000ea80000300800 */
[----:B---3--:R-:W2:Y:S04]  /*cbdc0*/  LDL.LU R18, [R1+0x4c8] ;  /* 0x0004c80001127983 */ /* 0x008ea80000300800 */
        /* <DEDUP_REMOVED lines=28> */
[----:B------:R-:W2:Y:S04]  /*cbf90*/  LDL.LU.64 R4, [R1+0x9670] ;  /* 0x0096700001047983 */ /* 0x000ea80000300a00 */
[----:B------:R0:W-:Y:S04]  /*cbfa0*/  STL [R1+0x944c], R8 ;  /* 0x00944c0801007387 */ /* 0x0001e80000100800 */
[----:B------:R1:W-:Y:S01]  /*cbfb0*/  STL [R1+0x9448], R9 ;  /* 0x0094480901007387 */ /* 0x0003e20000100800 */
[----:B------:R-:W-:-:S02]  /*cbfc0*/  IMAD.MOV.U32 R25, RZ, RZ, R10 ;  /* 0x000000ffff197224 */ /* 0x000fc400078e000a */
[----:B------:R-:W-:Y:S01]  /*cbfd0*/  IMAD.MOV.U32 R24, RZ, RZ, R11 ;  /* 0x000000ffff187224 */ /* 0x000fe200078e000b */
[----:B0-----:R-:W3:Y:S04]  /*cbfe0*/  LDL.LU R8, [R1+0xfb0] ;  /* 0x000fb00001087983 */ /* 0x001ee80000300800 */
[----:B-1----:R-:W3:Y:S04]  /*cbff0*/  LDL.LU R9, [R1+0xfb4] ;  /* 0x000fb40001097983 */ /* 0x002ee80000300800 */
[----:B------:R-:W3:Y:S04]  /*cc000*/  LDL.LU R10, [R1+0xfb8] ;  /* 0x000fb800010a7983 */ /* 0x000ee80000300800 */
[----:B------:R-:W3:Y:S01]  /*cc010*/  LDL.LU R11, [R1+0xfbc] ;  /* 0x000fbc00010b7983 */ /* 0x000ee20000300800 */
[----:B--2---:R-:W-:Y:S03]  /*cc020*/  HMMA.16816.F32.BF16 R20, R20, R4, R16 ;  /* 0x000000041414723c */ /* 0x004fe60000041810 */
[----:B------:R-:W2:Y:S04]  /*cc030*/  LDL.LU.64 R18, [R1+0x9668] ;  /* 0x0096680001127983 */ /* 0x000ea80000300a00 */
[----:B------:R-:W2:Y:S04]  /*cc040*/  LDL.LU.64 R16, [R1+0x9660] ;  /* 0x0096600001107983 */ /* 0x000ea80000300a00 */
[----:B------:R-:W-:Y:S08]  /*cc050*/  STL.64 [R1+0x9580], R4 ;  /* 0x0095800401007387 */ /* 0x000ff00000100a00 */
        /* <DEDUP_REMOVED lines=12> */
[----:B------:R0:W-:Y:S04]  /*cc120*/  STL.64 [R1+0xfc0], R24 ;  /* 0x000fc01801007387 */ /* 0x0001e80000100a00 */
[----:B------:R-:W-:Y:S04]  /*cc130*/  STL.64 [R1+0xfc8], R26 ;  /* 0x000fc81a01007387 */ /* 0x000fe80000100a00 */
[----:B0-----:R-:W3:Y:S02]  /*cc140*/  LDL.LU.64 R24, [R1+0x9648] ;  /* 0x0096480001187983 */ /* 0x001ee40000300a00 */
[----:B---3--:R-:W-:-:S15]  /*cc150*/  HMMA.16816.F32.BF16 R8, R16, R24, R8 ;  /* 0x000000181008723c */ /* 0x008fde0000041808 */
[----:B------:R-:W-:-:S04]  /*cc160*/  NOP ;  /* 0x0000000000007918 */ /* 0x000fc80000000000 */
[----:B------:R0:W-:Y:S04]  /*cc170*/  STL.64 [R1+0xfb0], R8 ;  /* 0x000fb00801007387 */ /* 0x0001e80000100a00 */
[----:B------:R1:W-:Y:S01]  /*cc180*/  STL.64 [R1+0xfb8], R10 ;  /* 0x000fb80a01007387 */ /* 0x0003e20000100a00 */
[----:B0-----:R-:W-:Y:S02]  /*cc190*/  IMAD.MOV.U32 R9, RZ, RZ, R24 ;  /* 0x000000ffff097224 */ /* 0x001fe400078e0018 */
[----:B-1----:R-:W-:Y:S02]  /*cc1a0*/  IMAD.MOV.U32 R11, RZ, RZ, R25 ;  /* 0x000000ffff0b7224 */ /* 0x002fe400078e0019 */
[----:B------:R-:W2:Y:S04]  /*cc1b0*/  LDL.LU.64 R24, [R1+0x9640] ;  /* 0x0096400001187983 */ /* 0x000ea80000300a00 */
        /* <DEDUP_REMOVED lines=18> */
[----:B------:R0:W-:Y:S04]  /*cc2e0*/  STL.64 [R1+0x9600], R8 ;  /* 0x0096000801007387 */ /* 0x0001e80000100a00 */
[----:B0-----:R-:W3:Y:S02]  /*cc2f0*/  LDL.64 R8, [R1+0x170] ;  /* 0x0001700001087983 */ /* 0x001ee40000100a00 */
[----:B---3--:R-:W-:-:S15]  /*cc300*/  HMMA.16816.F32.BF16 R20, R16, R8, R20 ;  /* 0x000000081014723c */ /* 0x008fde0000041814 */
[----:B------:R-:W-:-:S04]  /*cc310*/  NOP ;  /* 0x0000000000007918 */ /* 0x000fc80000000000 */
[----:B------:R0:W-:Y:S02]  /*cc320*/  STL.64 [R1+0xf80], R20 ;  /* 0x000f801401007387 */ /* 0x0001e40000100a00 */
[----:B0-----:R-:W-:Y:S02]  /*cc330*/  IMAD.MOV.U32 R21, RZ, RZ, R8 ;  /* 0x000000ffff157224 */ /* 0x001fe400078e0008 */
[----:B------:R-:W-:Y:S02]  /*cc340*/  IMAD.MOV.U32 R20, RZ, RZ, R9 ;  /* 0x000000ffff147224 */ /* 0x000fe400078e0009 */
[----:B--2---:R-:W-:Y:S01]  /*cc350*/  HMMA.16816.F32.BF16 R8, R16, R24, R12 ;  /* 0x000000181008723c */ /* 0x004fe2000004180c */
[----:B------:R-:W-:-:S15]  /*cc360*/  STL.64 [R1+0xf88], R22 ;  /* 0x000f881601007387 */ /* 0x000fde0000100a00 */
[----:B------:R-:W-:-:S03]  /*cc370*/  NOP ;  /* 0x0000000000007918 */ /* 0x000fc60000000000 */
[----:B------:R0:W-:Y:S04]  /*cc380*/  STL.64 [R1+0xf70], R8 ;  /* 0x000f700801007387 */ /* 0x0001e80000100a00 */
[----:B------:R1:W-:Y:S04]  /*cc390*/  STL.64 [R1+0xf78], R10 ;  /* 0x000f780a01007387 */ /* 0x0003e80000100a00 */
[----:B------:R-:W2:Y:S04]  /*cc3a0*/  LDL.LU R12, [R1+0xf30] ;  /* 0x000f3000010c7983 */ /* 0x000ea80000300800 */
[----:B------:R-:W2:Y:S04]  /*cc3b0*/  LDL.LU R13, [R1+0xf34] ;  /* 0x000f3400010d7983 */ /* 0x000ea80000300800 */
[----:B------:R-:W3:Y:S04]  /*cc3c0*/  LDL.LU R14, [R1+0xf38] ;  /* 0x000f3800010e7983 */ /* 0x000ee80000300800 */
[----:B------:R-:W3:Y:S04]  /*cc3d0*/  LDL.LU R15, [R1+0xf3c] ;  /* 0x000f3c00010f7983 */ /* 0x000ee80000300800 */
[----:B---3--:R-:W-:Y:S04]  /*cc3e0*/  STL.64 [R1+0x95d0], R14 ;  /* 0x0095d00e01007387 */ /* 0x008fe80000100a00 */
[----:B--2---:R2:W-:Y:S04]  /*cc3f0*/  STL.64 [R1+0x95c8], R12 ;  /* 0x0095c80c01007387 */ /* 0x0045e80000100a00 */
[----:B0-----:R-:W3:Y:S04]  /*cc400*/  LDL.LU R8, [R1+0xf60] ;  /* 0x000f600001087983 */ /* 0x001ee80000300800 */
[----:B------:R-:W3:Y:S04]  /*cc410*/  LDL.LU R9, [R1+0xf64] ;  /* 0x000f640001097983 */ /* 0x000ee80000300800 */
[----:B-1----:R-:W3:Y:S04]  /*cc420*/  LDL.LU R10, [R1+0xf68] ;  /* 0x000f6800010a7983 */ /* 0x002ee80000300800 */
[----:B------:R-:W3:Y:S01]  /*cc430*/  LDL.LU R11, [R1+0xf6c] ;  /* 0x000f6c00010b7983 */ /* 0x000ee20000300800 */
[----:B--2---:R-:W-:-:S02]  /*cc440*/  IMAD.MOV.U32 R12, RZ, RZ, R2 ;  /* 0x000000ffff0c7224 */ /* 0x004fc400078e0002 */
[----:B------:R-:W-:-:S05]  /*cc450*/  IMAD.MOV.U32 R13, RZ, RZ, R0 ;  /* 0x000000ffff0d7224 */ /* 0x000fca00078e0000 */
[----:B------:R0:W-:Y:S04]  /*cc460*/  STL.64 [R1+0x95e0], R12 ;  /* 0x0095e00c01007387 */ /* 0x0001e80000100a00 */
[----:B0-----:R-:W2:Y:S01]  /*cc470*/  LDL.64 R12, [R1+0x140] ;  /* 0x00014000010c7983 */ /* 0x001ea20000100a00 */
[----:B------:R-:W-:Y:S02]  /*cc480*/  IMAD.MOV.U32 R23, RZ, RZ, R24 ;  /* 0x000000ffff177224 */ /* 0x000fe400078e0018 */
[----:B------:R-:W-:Y:S02]  /*cc490*/  IMAD.MOV.U32 R22, RZ, RZ, R25 ;  /* 0x000000ffff167224 */ /* 0x000fe400078e0019 */
[----:B------:R-:W-:Y:S02]  /*cc4a0*/  IMAD.MOV.U32 R24, RZ, RZ, R6 ;  /* 0x000000ffff187224 */ /* 0x000fe400078e0006 */
[----:B------:R-:W-:Y:S01]  /*cc4b0*/  IMAD.MOV.U32 R25, RZ, RZ, R3 ;  /* 0x000000ffff197224 */ /* 0x000fe200078e0003 */
[----:B--2---:R0:W-:Y:S04]  /*cc4c0*/  STL.64 [R1+0x95f8], R12 ;  /* 0x0095f80c01007387 */ /* 0x0041e80000100a00 */
[----:B0-----:R-:W3:Y:S04]  /*cc4d0*/  LDL.64 R12, [R1+0x150] ;  /* 0x00015000010c7983 */ /* 0x001ee80000100a00 */
[----:B------:R0:W-:Y:S04]  /*cc4e0*/  STL.64 [R1+0x9588], R24 ;  /* 0x0095881801007387 */ /* 0x0001e80000100a00 */
[----:B0-----:R-:W2:Y:S04]  /*cc4f0*/  LDL.64 R24, [R1+0x100] ;  /* 0x0001000001187983 */ /* 0x001ea80000100a00 */
[----:B--2---:R0:W-:Y:S04]  /*cc500*/  STL.64 [R1+0x95a0], R24 ;  /* 0x0095a01801007387 */ /* 0x0041e80000100a00 */
[----:B0-----:R-:W2:Y:S04]  /*cc510*/  LDL.64 R24, [R1+0x110] ;  /* 0x0001100001187983 */ /* 0x001ea80000100a00 */
[----:B--2---:R0:W-:Y:S04]  /*cc520*/  STL.64 [R1+0x95b8], R24 ;  /* 0x0095b81801007387 */ /* 0x0041e80000100a00 */
        /* <DEDUP_REMOVED lines=15> */
[----:B------:R-:W2:Y:S01]  /*cc620*/  LDL.LU R7, [R1+0xefc] ;  /* 0x000efc0001077983 */ /* 0x000ea20000300800 */
[----:B---3--:R-:W-:Y:S03]  /*cc630*/  HMMA.16816.F32.BF16 R8, R16, R12, R8 ;  /* 0x0000000c1008723c */ /* 0x008fe60000041808 */
[----:B--2---:R-:W-:Y:S04]  /*cc640*/  STL.64 [R1+0x9598], R6 ;  /* 0x0095980601007387 */ /* 0x004fe80000100a00 */
        /* <DEDUP_REMOVED lines=14> */
[----:B0-----:R-:W3:Y:S04]  /*cc730*/  LDL.64 R20, [R1+0xf0] ;  /* 0x0000f00001147983 */ /* 0x001ee80000100a00 */
[----:B------:R-:W-:Y:S04]  /*cc740*/  STL.64 [R1+0xf60], R8 ;  /* 0x000f600801007387 */ /* 0x000fe80000100a00 */
[----:B------:R0:W-:Y:S04]  /*cc750*/  STL.64 [R1+0xf68], R10 ;  /* 0x000f680a01007387 */ /* 0x0001e80000100a00 */
[----:B0-----:R-:W2:Y:S04]  /*cc760*/  LDL.LU R11, [R1+0x9608] ;  /* 0x00960800010b7983 */ /* 0x001ea80000300800 */
[----:B------:R-:W2:Y:S01]  /*cc770*/  LDL.LU.64 R8, [R1+0x9600] ;  /* 0x0096000001087983 */ /* 0x000ea20000300a00 */
[----:B------:R-:W-:-:S03]  /*cc780*/  IMAD.MOV.U32 R10, RZ, RZ, R12 ;  /* 0x000000ffff0a7224 */ /* 0x000fc600078e000c */
[----:B------:R-:W2:Y:S02]  /*cc790*/  LDL.LU.64 R12, [R1+0x95f8] ;  /* 0x0095f800010c7983 */ /* 0x000ea40000300a00 */
[C---:B--2---:R-:W-:Y:S02]  /*cc7a0*/  HMMA.16816.F32.BF16 R24, R16.reuse, R12, R24 ;  /* 0x0000000c1018723c */ /* 0x044fe40000041818 */
[----:B------:R-:W-:Y:S04]  /*cc7b0*/  STL.64 [R1+0x9480], R10 ;  /* 0x0094800a01007387 */ /* 0x000fe80000100a00 */
[----:B------:R0:W-:Y:S01]  /*cc7c0*/  STL.64 [R1+0x9478], R8 ;  /* 0x0094780801007387 */ /* 0x0001e20000100a00 */
[----:B------:R-:W-:Y:S02]  /*cc7d0*/  IMAD.MOV.U32 R2, RZ, RZ, R12 ;  /* 0x000000ffff027224 */ /* 0x000fe400078e000c */
[----:B------:R-:W-:Y:S01]  /*cc7e0*/  IMAD.MOV.U32 R0, RZ, RZ, R13 ;  /* 0x000000ffff007224 */ /* 0x000fe200078e000d */
[----:B0-----:R-:W3:Y:S04]  /*cc7f0*/  LDL.LU R8, [R1+0xf00] ;  /* 0x000f000001087983 */ /* 0x001ee80000300800 */
[----:B------:R-:W3:Y:S04]  /*cc800*/  LDL.LU R9, [R1+0xf04] ;  /* 0x000f040001097983 */ /* 0x000ee80000300800 */
[----:B------:R-:W3:Y:S04]  /*cc810*/  LDL.LU R10, [R1+0xf08] ;  /* 0x000f0800010a7983 */ /* 0x000ee80000300800 */
        /* <DEDUP_REMOVED lines=29> */
[----:B------:R-:W2:Y:S01]  /*cc9f0*/  LDL.LU.64 R24, [R1+0x95a0] ;  /* 0x0095a00001187983 */ /* 0x000ea20000300a00 */
[----:B----4-:R-:W-:-:S03]  /*cca00*/  IMAD.MOV.U32 R11, RZ, RZ, R29 ;  /* 0x000000ffff0b7224 */ /* 0x010fc600078e001d */
[----:B------:R0:W-:Y:S04]  /*cca10*/  STL [R1+0x9320], R28 ;  /* 0x0093201c01007387 */ /* 0x0001e80000100800 */
[----:B---3--:R-:W-:Y:S01]  /*cca20*/  HMMA.16816.F32.BF16 R8, R16, R20, R8 ;  /* 0x000000141008723c */ /* 0x008fe20000041808 */
[----:B0-----:R-:W-:-:S15]  /*cca30*/  IMAD.MOV.U32 R28, RZ, RZ, R21 ;  /* 0x000000ffff1c7224 */ /* 0x001fde00078e0015 */
[----:B------:R-:W-:-:S03]  /*cca40*/  NOP ;  /* 0x0000000000007918 */ /* 0x000fc60000000000 */
[----:B------:R-:W-:Y:S01]  /*cca50*/  IMAD.MOV.U32 R29, RZ, RZ, R11 ;  /* 0x000000ffff1d7224 */ /* 0x000fe200078e000b */
        /* <DEDUP_REMOVED lines=10> */
[----:B------:R-:W-:Y:S04]  /*ccb00*/  STL [R1+0x9324], R14 ;  /* 0x0093240e01007387 */ /* 0x000fe80000100800 */
[----:B------:R-:W-:Y:S04]  /*ccb10*/  STL.64 [R1+0x9568], R12 ;  /* 0x0095680c01007387 */ /* 0x000fe80000100a00 */
[----:B------:R0:W-:Y:S04]  /*ccb20*/  STL.64 [R1+0xf00], R8 ;  /* 0x000f000801007387 */ /* 0x0001e80000100a00 */
[----:B------:R-:W-:Y:S04]  /*ccb30*/  STL [R1+0xf08], R10 ;  /* 0x000f080a01007387 */ /* 0x000fe80000100800 */
[----:B------:R-:W-:Y:S04]  /*ccb40*/  STL [R1+0x932c], R28 ;  /* 0x00932c1c01007387 */ /* 0x000fe80000100800 */
[----:B------:R-:W-:Y:S04]  /*ccb50*/  STL [R1+0x8378], R29 ;  /* 0x0083781d01007387 */ /* 0x000fe80000100800 */
[----:B0-----:R-:W3:Y:S01]  /*ccb60*/  LDL.64 R8, [R1+0x80] ;  /* 0x0000800001087983 */ /* 0x001ee20000100a00 */
[----:B--2---:R-:W-:Y:S03]  /*ccb70*/  HMMA.16816.F32.BF16 R4, R16, R24, R4 ;  /* 0x000000181004723c */ /* 0x004fe60000041804 */
[----:B---3--:R0:W-:-:S15]  /*ccb80*/  STL.64 [R1+0x9518], R8 ;  /* 0x0095180801007387 */ /* 0x0081de0000100a00 */
[----:B------:R-:W-:Y:S01]  /*ccb90*/  NOP ;  /* 0x0000000000007918 */ /* 0x000fe20000000000 */
[----:B------:R-:W-:Y:S04]  /*ccba0*/  STL.64 [R1+0xef0], R4 ;  /* 0x000ef00401007387 */ /* 0x000fe80000100a00 */
[----:B------:R-:W-:Y:S04]  /*ccbb0*/  STL.64 [R1+0xef8], R6 ;  /* 0x000ef80601007387 */ /* 0x000fe80000100a00 */
[----:B0-----:R-:W2:Y:S04]  /*ccbc0*/  LDL.64 R8, [R1+0x90] ;  /* 0x0000900001087983 */ /* 0x001ea80000100a00 */
        /* <DEDUP_REMOVED lines=19> */
[----:B0-----:R-:W2:Y:S04]  /*ccd00*/  LDL.64 R8, [R1+0xc0] ;  /* 0x0000c00001087983 */ /* 0x001ea80000100a00 */
[----:B-1----:R-:W4:Y:S04]  /*ccd10*/  LDL.64 R12, [R1+0xd0] ;  /* 0x0000d000010c7983 */ /* 0x002f280000100a00 */
        /* <DEDUP_REMOVED lines=26> */
[----:B------:R0:W-:Y:S04]  /*ccec0*/  STL.64 [R1+0xee0], R4 ;  /* 0x000ee00401007387 */ /* 0x0001e80000100a00 */
[----:B------:R1:W-:Y:S04]  /*cced0*/  STL.64 [R1+0xee8], R6 ;  /* 0x000ee80601007387 */ /* 0x0003e80000100a00 */
[----:B0-----:R-:W4:Y:S01]  /*ccee0*/  LDL.LU.64 R4, [R1+0x9580] ;  /* 0x0095800001047983 */ /* 0x001f220000300a00 */
[----:B-1----:R-:W-:-:S02]  /*ccef0*/  IMAD.MOV.U32 R7, RZ, RZ, R12 ;  /* 0x000000ffff077224 */ /* 0x002fc400078e000c */
[----:B------:R-:W-:Y:S01]  /*ccf00*/  IMAD.MOV.U32 R6, RZ, RZ, R13 ;  /* 0x000000ffff067224 */ /* 0x000fe200078e000d */
[----:B------:R-:W2:Y:S04]  /*ccf10*/  LDL.LU.64 R14, [R1+0x9578] ;  /* 0x00957800010e7983 */ /* 0x000ea80000300a00 */
[----:B------:R-:W2:Y:S04]  /*ccf20*/  LDL.LU.64 R12, [R1+0x9570] ;  /* 0x00957000010c7983 */ /* 0x000ea80000300a00 */
[----:B------:R-:W-:Y:S04]  /*ccf30*/  STL [R1+0x9334], R6 ;  /* 0x0093340601007387 */ /* 0x000fe80000100800 */
[----:B------:R-:W-:Y:S01]  /*ccf40*/  STL [R1+0x9330], R7 ;  /* 0x0093300701007387 */ /* 0x000fe20000100800 */
[----:B------:R-:W-:Y:S01]  /*ccf50*/  IMAD.MOV.U32 R29, RZ, RZ, R9 ;  /* 0x000000ffff1d7224 */ /* 0x000fe200078e0009 */
[----:B--2---:R-:W-:-:S15]  /*ccf60*/  HMMA.16816.F32.BF16 R12, R16, R8, R12 ;  /* 0x00000008100c723c */ /* 0x004fde000004180c */
[----:B------:R-:W-:-:S04]  /*ccf70*/  NOP ;  /* 0x0000000000007918 */ /* 0x000fc80000000000 */
[----:B------:R0:W-:Y:S04]  /*ccf80*/  STL.64 [R1+0xed0], R12 ;  /* 0x000ed00c01007387 */ /* 0x0001e80000100a00 */
[----:B------:R1:W-:Y:S04]  /*ccf90*/  STL.64 [R1+0xed8], R14 ;  /* 0x000ed80e01007387 */ /* 0x0003e80000100a00 */
[----:B0-----:R-:W2:Y:S01]  /*ccfa0*/  LDL.LU.64 R12, [R1+0x9568] ;  /* 0x00956800010c7983 */ /* 0x001ea20000300a00 */
[----:B-1----:R-:W-:-:S03]  /*ccfb0*/  IMAD.MOV.U32 R14, RZ, RZ, R8 ;  /* 0x000000ffff0e7224 */ /* 0x002fc600078e0008 */
        /* <DEDUP_REMOVED lines=42> */
[----:B------:R-:W-:-:S02]  /*cd260*/  IMAD.MOV.U32 R15, RZ, RZ, R8 ;  /* 0x000000ffff0f7224 */ /* 0x000fc400078e0008 */
[----:B------:R-:W-:-:S05]  /*cd270*/  IMAD.MOV.U32 R28, RZ, RZ, R9 ;  /* 0x000000ffff1c7224 */ /* 0x000fca00078e0009 */
[----:B------:R-:W-:Y:S04]  /*cd280*/  STL [R1+0x935c], R28 ;  /* 0x00935c1c01007387 */ /* 0x000fe80000100800 */
[----:B------:R-:W-:Y:S04]  /*cd290*/  STL [R1+0x9358], R15 ;  /* 0x0093580f01007387 */ /* 0x000fe80000100800 */
[----:B------:R-:W-:Y:S01]  /*cd2a0*/  STL.64 [R1+0x9500], R12 ;  /* 0x0095000c01007387 */ /* 0x000fe20000100a00 */
[----:B---3--:R-:W-:-:S15]  /*cd2b0*/  HMMA.16816.F32.BF16 R8, R16, R24, R20 ;  /* 0x000000181008723c */ /* 0x008fde0000041814 */
[----:B------:R-:W-:-:S04]  /*cd2c0*/  NOP ;  /* 0x0000000000007918 */ /* 0x000fc80000000000 */
[----:B------:R0:W-:Y:S04]  /*cd2d0*/  STL.64 [R1+0xe80], R8 ;  /* 0x000e800801007387 */ /* 0x0001e80000100a00 */
[----:B------:R-:W-:Y:S04]  /*cd2e0*/  STL.64 [R1+0xe88], R10 ;  /* 0x000e880a01007387 */ /* 0x000fe80000100a00 */
        /* <DEDUP_REMOVED lines=8> */
[----:B------:R-:W2:Y:S04]  /*cd370*/  LDL.LU R12, [R1+0xe70] ;  /* 0x000e7000010c7983 */ /* 0x000ea80000300800 */
[----:B------:R-:W2:Y:S04]  /*cd380*/  LDL.LU R13, [R1+0xe74] ;  /* 0x000e7400010d7983 */ /* 0x000ea80000300800 */
[----:B------:R-:W2:Y:S04]  /*cd390*/  LDL.LU R14, [R1+0xe78] ;  /* 0x000e7800010e7983 */ /* 0x000ea80000300800 */
[----:B------:R-:W2:Y:S04]  /*cd3a0*/  LDL.LU R15, [R1+0xe7c] ;  /* 0x000e7c00010f7983 */ /* 0x000ea80000300800 */
[----:B0-----:R-:W2:Y:S04]  /*cd3b0*/  LDL.64 R8, [R1+0x30] ;  /* 0x0000300001087983 */ /* 0x001ea80000100a00 */
[----:B--2---:R0:W-:Y:S04]  /*cd3c0*/  STL.64 [R1+0x94c8], R8 ;  /* 0x0094c80801007387 */ /* 0x0041e80000100a00 */
[----:B0-----:R-:W2:Y:S04]  /*cd3d0*/  LDL.64 R8, [R1+0x40] ;  /* 0x0000400001087983 */ /* 0x001ea80000100a00 */
[----:B--2---:R0:W-:Y:S04]  /*cd3e0*/  STL.64 [R1+0x94e0], R8 ;  /* 0x0094e00801007387 */ /* 0x0041e80000100a00 */
[----:B0-----:R-:W2:Y:S04]  /*cd3f0*/  LDL.64 R8, [R1+0x50] ;  /* 0x0000500001087983 */ /* 0x001ea80000100a00 */
[----:B--2---:R0:W-:Y:S04]  /*cd400*/  STL.64 [R1+0x94f8], R8 ;  /* 0x0094f80801007387 */ /* 0x0041e80000100a00 */
[----:B0-----:R-:W2:Y:S04]  /*cd410*/  LDL.64 R8, [R1+0x60] ;  /* 0x0000600001087983 */ /* 0x001ea80000100a00 */
        /* <DEDUP_REMOVED lines=34> */
[----:B------:R-:W3:Y:S04]  /*cd640*/  LDL.64 R24, [R1] ;  /* 0x0000000001187983 */ /* 0x000ee80000100a00 */
[----:B------:R-:W-:Y:S04]  /*cd650*/  STL [R1+0x9364], R6 ;  /* 0x0093640601007387 */ /* 0x000fe80000100800 */
[----:B------:R-:W-:Y:S04]  /*cd660*/  STL [R1+0x9360], R7 ;  /* 0x0093600701007387 */ /* 0x000fe80000100800 */
        /* <DEDUP_REMOVED lines=57> */
[----:B------:R-:W2:Y:S04]  /*cda00*/  LDL.LU.64 R10, [R1+0x9480] ;  /* 0x00948000010a7983 */ /* 0x000ea80000300a00 */
[----:B------:R-:W2:Y:S04]  /*cda10*/  LDL.LU.64 R8, [R1+0x9478] ;  /* 0x0094780001087983 */ /* 0x000ea80000300a00 */
[----:B------:R-:W-:Y:S04]  /*cda20*/  STL.64 [R1+0x9440], R6 ;  /* 0x0094400601007387 */ /* 0x000fe80000100a00 */
[----:B----4-:R0:W-:Y:S01]  /*cda30*/  STL.64 [R1+0x9438], R4 ;  /* 0x0094380401007387 */ /* 0x0101e20000100a00 */
[----:B---3--:R-:W-:-:S02]  /*cda40*/  IMAD.MOV.U32 R14, RZ, RZ, R24 ;  /* 0x000000ffff0e7224 */ /* 0x008fc400078e0018 */
[----:B------:R-:W-:Y:S01]  /*cda50*/  IMAD.MOV.U32 R29, RZ, RZ, R25 ;  /* 0x000000ffff1d7224 */ /* 0x000fe200078e0019 */
        /* <DEDUP_REMOVED lines=9> */
[----:B------:R-:W4:Y:S04]  /*cdaf0*/  LDL.LU.64 R20, [R1+0x9468] ;  /* 0x0094680001147983 */ /* 0x000f280000300a00 */
[----:B------:R-:W2:Y:S04]  /*cdb00*/  LDL.LU.64 R26, [R1+0x9460] ;  /* 0x00946000011a7983 */ /* 0x000ea80000300a00 */
[----:B------:R-:W3:Y:S02]  /*cdb10*/  LDL.LU.64 R24, [R1+0x9458] ;  /* 0x0094580001187983 */ /* 0x000ee40000300a00 */
[----:B---3--:R-:W-:Y:S02]  /*cdb20*/  HMMA.16816.F32.BF16 R4, R16, R24, R4 ;  /* 0x000000181004723c */ /* 0x008fe40000041804 */
[----:B--2---:R-:W-:Y:S04]  /*cdb30*/  STL.64 [R1+0x9160], R26 ;  /* 0x0091601a01007387 */ /* 0x004fe80000100a00 */
[----:B------:R0:W-:-:S13]  /*cdb40*/  STL.64 [R1+0x9158], R24 ;  /* 0x0091581801007387 */ /* 0x0001da0000100a00 */
[----:B------:R-:W-:Y:S04]  /*cdb50*/  STL.64 [R1+0xe00], R4 ;  /* 0x000e000401007387 */ /* 0x000fe80000100a00 */
[----:B------:R-:W-:Y:S04]  /*cdb60*/  STL.64 [R1+0xe08], R6 ;  /* 0x000e080601007387 */ /* 0x000fe80000100a00 */
[----:B0-----:R-:W2:Y:S04]  /*cdb70*/  LDL.64 R24, [R1+0x130] ;  /* 0x0001300001187983 */ /* 0x001ea80000100a00 */
        /* <DEDUP_REMOVED lines=14> */
[----:B------:R-:W-:-:S05]  /*cdc60*/  IMAD.MOV.U32 R25, RZ, RZ, R22 ;  /* 0x000000ffff197224 */ /* 0x000fca00078e0016 */
[----:B------:R4:W-:Y:S02]  /*cdc70*/  STL.64 [R1+0x93b8], R24 ;  /* 0x0093b81801007387 */ /* 0x0009e40000100a00 */
[----:B----4-:R-:W-:Y:S02]  /*cdc80*/  IMAD.MOV.U32 R25, RZ, RZ, R20 ;  /* 0x000000ffff197224 */ /* 0x010fe400078e0014 */
[----:B------:R-:W-:Y:S01]  /*cdc90*/  IMAD.MOV.U32 R24, RZ, RZ, R21 ;  /* 0x000000ffff187224 */ /* 0x000fe200078e0015 */
[----:B------:R-:W2:Y:S04]  /*cdca0*/  LDL.LU R20, [R1+0x560] ;  /* 0x0005600001147983 */ /* 0x000ea80000300800 */
        /* <DEDUP_REMOVED lines=8> */
[----:B0-----:R-:W4:Y:S04]  /*cdd30*/  LDL.LU R24, [R1+0xdf0] ;  /* 0x000df00001187983 */ /* 0x001f280000300800 */
[----:B------:R-:W4:Y:S04]  /*cdd40*/  LDL.LU R25, [R1+0xdf4] ;  /* 0x000df40001197983 */ /* 0x000f280000300800 */
[----:B------:R-:W4:Y:S04]  /*cdd50*/  LDL.LU R26, [R1+0xdf8] ;  /* 0x000df800011a7983 */ /* 0x000f280000300800 */
[----:B------:R-:W4:Y:S04]  /*cdd60*/  LDL.LU R27, [R1+0xdfc] ;  /* 0x000dfc00011b7983 */ /* 0x000f280000300800 */
[----:B------:R0:W-:Y:S04]  /*cdd70*/  STL.64 [R1+0x9168], R12 ;  /* 0x0091680c01007387 */ /* 0x0001e80000100a00 */
[----:B------:R1:W-:Y:S01]  /*cdd80*/  STL.64 [R1+0x93b0], R14 ;  /* 0x0093b00e01007387 */ /* 0x0003e20000100a00 */
[----:B----4-:R-:W-:-:S15]  /*cdd90*/  HMMA.16816.F32.BF16 R24, R16, R12, R24 ;  /* 0x0000000c1018723c */ /* 0x010fde0000041818 */
[----:B------:R-:W-:-:S04]  /*cdda0*/  NOP ;  /* 0x0000000000007918 */ /* 0x000fc80000000000 */
[----:B------:R-:W-:Y:S04]  /*cddb0*/  STL.64 [R1+0xdf0], R24 ;  /* 0x000df01801007387 */ /* 0x000fe80000100a00 */
[----:B------:R-:W-:Y:S04]  /*cddc0*/  STL.64 [R1+0xdf8], R26 ;  /* 0x000df81a01007387 */ /* 0x000fe80000100a00 */
[----:B0-----:R-:W4:Y:S04]  /*cddd0*/  LDL.LU R12, [R1+0x460] ;  /* 0x00046000010c7983 */ /* 0x001f280000300800 */
[----:B------:R-:W4:Y:S04]  /*cdde0*/  LDL.LU R13, [R1+0x464] ;  /* 0x00046400010d7983 */ /* 0x000f280000300800 */
[----:B-1----:R-:W2:Y:S04]  /*cddf0*/  LDL.LU R14, [R1+0x468] ;  /* 0x00046800010e7983 */ /* 0x002ea80000300800 */
[----:B------:R-:W2:Y:S04]  /*cde00*/  LDL.LU R15, [R1+0x46c] ;  /* 0x00046c00010f7983 */ /* 0x000ea80000300800 */
[----:B--2---:R-:W-:Y:S04]  /*cde10*/  STL.64 [R1+0x93c8], R14 ;  /* 0x0093c80e01007387 */ /* 0x004fe80000100a00 */
[----:B----4-:R0:W-:Y:S04]  /*cde20*/  STL.64 [R1+0x93c0], R12 ;  /* 0x0093c00c01007387 */ /* 0x0101e80000100a00 */
[----:B0-----:R-:W2:Y:S04]  /*cde30*/  LDL.LU R12, [R1+0x470] ;  /* 0x00047000010c7983 */ /* 0x001ea80000300800 */
[----:B------:R-:W2:Y:S04]  /*cde40*/  LDL.LU R13, [R1+0x474] ;  /* 0x00047400010d7983 */ /* 0x000ea80000300800 */
[----:B------:R-:W4:Y:S04]  /*cde50*/  LDL.LU R14, [R1+0x478] ;  /* 0x00047800010e7983 */ /* 0x000f280000300800 */
[----:B------:R-:W4:Y:S04]  /*cde60*/  LDL.LU R15, [R1+0x47c] ;  /* 0x00047c00010f7983 */ /* 0x000f280000300800 */
[----:B------:R-:W2:Y:S04]  /*cde70*/  LDL.64 R24, [R1+0x1b0] ;  /* 0x0001b00001187983 */ /* 0x000ea80000100a00 */
[----:B----4-:R-:W-:Y:S04]  /*cde80*/  STL.64 [R1+0x93d8], R14 ;  /* 0x0093d80e01007387 */ /* 0x010fe80000100a00 */
[----:B--2---:R0:W-:Y:S02]  /*cde90*/  STL.64 [R1+0x93d0], R12 ;  /* 0x0093d00c01007387 */ /* 0x0041e40000100a00 */
[----:B0-----:R-:W-:-:S02]  /*cdea0*/  IMAD.MOV.U32 R12, RZ, RZ, R11 ;  /* 0x000000ffff0c7224 */ /* 0x001fc400078e000b */
[----:B------:R-:W2:Y:S04]  /*cdeb0*/  LDL.LU R11, [R1+0x9450] ;  /* 0x00945000010b7983 */ /* 0x000ea80000300800 */
[----:B------:R-:W4:Y:S04]  /*cdec0*/  LDL R13, [R1+0x184] ;  /* 0x00018400010d7983 */ /* 0x000f280000100800 */
[----:B----4-:R0:W-:Y:S04]  /*cded0*/  STL.64 [R1+0x93e8], R12 ;  /* 0x0093e80c01007387 */ /* 0x0101e80000100a00 */
[----:B0-----:R-:W4:Y:S01]  /*cdee0*/  LDL R12, [R1+0x190] ;  /* 0x00019000010c7983 */ /* 0x001f220000100800 */
[----:B------:R-:W-:-:S03]  /*cdef0*/  IMAD.MOV.U32 R13, RZ, RZ, R8 ;  /* 0x000000ffff0d7224 */ /* 0x000fc600078e0008 */
[----:B------:R-:W3:Y:S04]  /*cdf00*/  LDL.LU R8, [R1+0x944c] ;  /* 0x00944c0001087983 */ /* 0x000ee80000300800 */
[----:B----4-:R0:W-:Y:S02]  /*cdf10*/  STL.64 [R1+0x9400], R12 ;  /* 0x0094000c01007387 */ /* 0x0101e40000100a00 */
[----:B0-----:R-:W-:Y:S02]  /*cdf20*/  IMAD.MOV.U32 R12, RZ, RZ, R9 ;  /* 0x000000ffff0c7224 */ /* 0x001fe400078e0009 */
[----:B------:R-:W3:Y:S01]  /*cdf30*/  LDL.LU R9, [R1+0x9448] ;  /* 0x0094480001097983 */ /* 0x000ee20000300800 */
[----:B--2---:R-:W-:-:S05]  /*cdf40*/  IMAD.MOV.U32 R13, RZ, RZ, R11 ;  /* 0x000000ffff0d7224 */ /* 0x004fca00078e000b */
        /* <DEDUP_REMOVED lines=10> */
[----:B------:R-:W4:Y:S02]  /*cdff0*/  LDL.LU.64 R4, [R1+0x9438] ;  /* 0x0094380001047983 */ /* 0x000f240000300a00 */
[----:B----4-:R-:W-:Y:S02]  /*ce000*/  HMMA.16816.F32.BF16 R16, R16, R4, R20 ;  /* 0x000000041010723c */ /* 0x010fe40000041814 */
[----:B------:R-:W2:Y:S04]  /*ce010*/  LDL.LU.64 R22, [R1+0x9430] ;  /* 0x0094300001167983 */ /* 0x000ea80000300a00 */
[----:B------:R-:W2:-:S13]  /*ce020*/  LDL.LU.64 R20, [R1+0x9428] ;  /* 0x0094280001147983 */ /* 0x000e9a0000300a00 */
[----:B------:R0:W-:Y:S04]  /*ce030*/  STL.64 [R1+0x560], R16 ;  /* 0x0005601001007387 */ /* 0x0001e80000100a00 */
[----:B------:R-:W-:Y:S01]  /*ce040*/  STL.64 [R1+0x568], R18 ;  /* 0x0005681201007387 */ /* 0x000fe20000100a00 */
[----:B0-----:R-:W-:Y:S02]  /*ce050*/  IMAD.MOV.U32 R16, RZ, RZ, R10 ;  /* 0x000000ffff107224 */ /* 0x001fe400078e000a */
[----:B------:R-:W-:-:S05]  /*ce060*/  IMAD.MOV.U32 R17, RZ, RZ, R3 ;  /* 0x000000ffff117224 */ /* 0x000fca00078e0003 */
        /* <DEDUP_REMOVED lines=20> */
[----:B------:R-:W-:Y:S04]  /*ce1b0*/  STL.64 [R1+0x4b8], R14 ;  /* 0x0004b80e01007387 */ /* 0x000fe80000100a00 */
[----:B0-----:R-:W2:Y:S01]  /*ce1c0*/  LDL.LU.64 R12, [R1+0x9420] ;  /* 0x00942000010c7983 */ /* 0x001ea20000300a00 */
[----:B------:R-:W-:-:S02]  /*ce1d0*/  IMAD.MOV.U32 R11, RZ, RZ, R24 ;  /* 0x000000ffff0b7224 */ /* 0x000fc400078e0018 */
[----:B------:R-:W-:Y:S02]  /*ce1e0*/  IMAD.MOV.U32 R10, RZ, RZ, R25 ;  /* 0x000000ffff0a7224 */ /* 0x000fe400078e0019 */
[----:B------:R-:W4:Y:S04]  /*ce1f0*/  LDL.LU.64 R24, [R1+0x9418] ;  /* 0x0094180001187983 */ /* 0x000f280000300a00 */
[----:B------:R-:W-:Y:S04]  /*ce200*/  STL.64 [R1+0x9178], R10 ;  /* 0x0091780a01007387 */ /* 0x000fe80000100a00 */
        /* <DEDUP_REMOVED lines=32> */
[----:B------:R-:W4:Y:S04]  /*ce410*/  LDL.LU.64 R14, [R1+0x93c8] ;  /* 0x0093c800010e7983 */ /* 0x000f280000300a00 */
[----:B------:R-:W4:-:S14]  /*ce420*/  LDL.LU.64 R12, [R1+0x93c0] ;  /* 0x0093c000010c7983 */ /* 0x000f1c0000300a00 */
[----:B------:R0:W-:Y:S04]  /*ce430*/  STL.64 [R1+0x470], R24 ;  /* 0x0004701801007387 */ /* 0x0001e80000100a00 */
[----:B------:R4:W-:Y:S04]  /*ce440*/  STL.64 [R1+0x478], R26 ;  /* 0x0004781a01007387 */ /* 0x0009e80000100a00 */
[----:B0-----:R-:W4:Y:S02]  /*ce450*/  LDL.LU.64 R24, [R1+0x93b8] ;  /* 0x0093b80001187983 */ /* 0x001f240000300a00 */
[----:B----4-:R-:W-:Y:S02]  /*ce460*/  HMMA.16816.F32.BF16 R24, R20, R24, R12 ;  /* 0x000000181418723c */ /* 0x010fe4000004180c */
[----:B------:R-:W4:-:S15]  /*ce470*/  LDL.LU.64 R14, [R1+0x93b0] ;  /* 0x0093b000010e7983 */ /* 0x000f1e0000300a00 */
        /* <DEDUP_REMOVED lines=17> */
[----:B------:R-:W3:-:S15]  /*ce590*/  LDL.LU.64 R24, [R1+0x9388] ;  /* 0x0093880001187983 */ /* 0x000ede0000300a00 */
[----:B------:R-:W-:-:S03]  /*ce5a0*/  NOP ;  /* 0x0000000000007918 */ /* 0x000fc60000000000 */
[----:B------:R-:W-:Y:S04]  /*ce5b0*/  STL.64 [R1+0x870], R16 ;  /* 0x0008701001007387 */ /* 0x000fe80000100a00 */
[----:B------:R-:W-:Y:S01]  /*ce5c0*/  STL.64 [R1+0x878], R18 ;  /* 0x0008781201007387 */ /* 0x000fe20000100a00 */
[----:B---3--:R-:W-:Y:S01]  /*ce5d0*/  HMMA.16816.F32.BF16 R8, R20, R24, R8 ;  /* 0x000000181408723c */ /* 0x008fe20000041808 */
[----:B------:R-:W-:Y:S02]  /*ce5e0*/  IMAD.MOV.U32 R2, RZ, RZ, R24 ;  /* 0x000000ffff027224 */ /* 0x000fe400078e0018 */
[----:B------:R-:W-:Y:S02]  /*ce5f0*/  IMAD.MOV.U32 R0, RZ, RZ, R25 ;  /* 0x000000ffff007224 */ /* 0x000fe400078e0019 */
[----:B----4-:R-:W-:-:S02]  /*ce600*/  IMAD.MOV.U32 R24, RZ, RZ, R14 ;  /* 0x000000ffff187224 */ /* 0x010fc400078e000e */
[----:B------:R-:W-:-:S12]  /*ce610*/  IMAD.MOV.U32 R25, RZ, RZ, R29 ;  /* 0x000000ffff197224 */ /* 0x000fd800078e001d */
[----:B------:R0:W-:Y:S04]  /*ce620*/  STL.64 [R1+0x860], R8 ;  /* 0x0008600801007387 */ /* 0x0001e80000100a00 */
[----:B------:R-:W-:Y:S04]  /*ce630*/  STL.64 [R1+0x868], R10 ;  /* 0x0008680a01007387 */ /* 0x000fe80000100a00 */
[----:B------:R-:W2:Y:S04]  /*ce640*/  LDL.LU R14, [R1+0x9384] ;  /* 0x00938400010e7983 */ /* 0x000ea80000300800 */
[----:B------:R-:W3:Y:S04]  /*ce650*/  LDL.LU R29, [R1+0x9380] ;  /* 0x00938000011d7983 */ /* 0x000ee80000300800 */
[----:B------:R1:W-:Y:S01]  /*ce660*/  STL.64 [R1+0x9180], R24 ;  /* 0x0091801801007387 */ /* 0x0003e20000100a00 */
[----:B0-----:R-:W-:-:S02]  /*ce670*/  IMAD.MOV.U32 R8, RZ, RZ, R7 ;  /* 0x000000ffff087224 */ /* 0x001fc400078e0007 */
[----:B------:R-:W-:Y:S01]  /*ce680*/  IMAD.MOV.U32 R9, RZ, RZ, R6 ;  /* 0x000000ffff097224 */ /* 0x000fe200078e0006 */
[----:B------:R-:W4:Y:S04]  /*ce690*/  LDL.LU R7, [R1+0x937c] ;  /* 0x00937c0001077983 */ /* 0x000f280000300800 */
[----:B------:R-:W2:Y:S04]  /*ce6a0*/  LDL.LU R6, [R1+0x9378] ;  /* 0x0093780001067983 */ /* 0x000ea80000300800 */
[----:B------:R0:W-:Y:S04]  /*ce6b0*/  STL.64 [R1+0x9188], R8 ;  /* 0x0091880801007387 */ /* 0x0001e80000100a00 */
[----:B-1----:R-:W2:Y:S04]  /*ce6c0*/  LDL.LU R24, [R1+0x740] ;  /* 0x0007400001187983 */ /* 0x002ea80000300800 */
        /* <DEDUP_REMOVED lines=104> */
[----:B------:R4:W-:Y:S02]  /*ced50*/  STL.64 [R1+0x9290], R8 ;  /* 0x0092900801007387 */ /* 0x0009e40000100a00 */
[----:B----4-:R-:W-:Y:S02]  /*ced60*/  IMAD.MOV.U32 R9, RZ, RZ, R6 ;  /* 0x000000ffff097224 */ /* 0x010fe400078e0006 */
[----:B------:R-:W-:Y:S01]  /*ced70*/  IMAD.MOV.U32 R8, RZ, RZ, R7 ;  /* 0x000000ffff087224 */ /* 0x000fe200078e0007 */
[----:B--2---:R-:W-:Y:S04]  /*ced80*/  STL.64 [R1+0x9258], R26 ;  /* 0x0092581a01007387 */ /* 0x004fe80000100a00 */
        /* <DEDUP_REMOVED lines=11> */
[----:B0-----:R-:W2:Y:S01]  /*cee40*/  LDL R4, [R1+0xf0] ;  /* 0x0000f00001047983 */ /* 0x001ea20000100800 */
[----:B------:R-:W-:-:S03]  /*cee50*/  IMAD.MOV.U32 R5, RZ, RZ, R28 ;  /* 0x000000ffff057224 */ /* 0x000fc600078e001c */
[----:B------:R-:W3:Y:S04]  /*cee60*/  LDL.LU R28, [R1+0x9320] ;  /* 0x00932000011c7983 */ /* 0x000ee80000300800 */
[----:B--2---:R3:W-:Y:S02]  /*cee70*/  STL.64 [R1+0x92d0], R4 ;  /* 0x0092d00401007387 */ /* 0x0047e40000100a00 */
[----:B---3--:R-:W-:Y:S02]  /*cee80*/  IMAD.MOV.U32 R4, RZ, RZ, R14 ;  /* 0x000000ffff047224 */ /* 0x008fe400078e000e */
[----:B------:R-:W-:Y:S01]  /*cee90*/  IMAD.MOV.U32 R5, RZ, RZ, R15 ;  /* 0x000000ffff057224 */ /* 0x000fe200078e000f */
[----:B------:R-:W2:Y:S04]  /*ceea0*/  LDL.LU R14, [R1+0x931c] ;  /* 0x00931c00010e7983 */ /* 0x000ea80000300800 */
[----:B------:R-:W3:Y:S04]  /*ceeb0*/  LDL.LU R15, [R1+0x9318] ;  /* 0x00931800010f7983 */ /* 0x000ee80000300800 */
[----:B------:R-:W-:Y:S04]  /*ceec0*/  STL.64 [R1+0x92e8], R4 ;  /* 0x0092e80401007387 */ /* 0x000fe80000100a00 */
[----:B------:R0:W-:Y:S04]  /*ceed0*/  STL.64 [R1+0x92a8], R8 ;  /* 0x0092a80801007387 */ /* 0x0001e80000100a00 */
[----:B0-----:R-:W2:Y:S04]  /*ceee0*/  LDL.64 R8, [R1+0xe0] ;  /* 0x0000e00001087983 */ /* 0x001ea80000100a00 */
[----:B--2---:R0:W-:Y:S04]  /*ceef0*/  STL.64 [R1+0x92c8], R8 ;  /* 0x0092c80801007387 */ /* 0x0041e80000100a00 */
[----:B0-----:R-:W2:Y:S04]  /*cef00*/  LDL.LU R8, [R1+0x820] ;  /* 0x0008200001087983 */ /* 0x001ea80000300800 */
[----:B------:R-:W2:Y:S04]  /*cef10*/  LDL.LU R9, [R1+0x824] ;  /* 0x0008240001097983 */ /* 0x000ea80000300800 */
[----:B------:R-:W2:Y:S04]  /*cef20*/  LDL.LU R10, [R1+0x828] ;  /* 0x00082800010a7983 */ /* 0x000ea80000300800 */
[----:B------:R-:W2:Y:S04]  /*cef30*/  LDL.LU R11, [R1+0x82c] ;  /* 0x00082c00010b7983 */ /* 0x000ea80000300800 */
[----:B------:R-:W2:Y:S01]  /*cef40*/  LDL R4, [R1+0x110] ;  /* 0x0001100001047983 */ /* 0x000ea20000100800 */
[----:B------:R-:W-:-:S05]  /*cef50*/  IMAD.MOV.U32 R5, RZ, RZ, R28 ;  /* 0x000000ffff057224 */ /* 0x000fca00078e001c */
[----:B--2---:R-:W-:Y:S04]  /*cef60*/  STL.64 [R1+0x9300], R4 ;  /* 0x0093000401007387 */ /* 0x004fe80000100a00 */
        /* <DEDUP_REMOVED lines=23> */
[----:B------:R-:W2:Y:S01]  /*cf0e0*/  LDL.LU R27, [R1+0x7ec] ;  /* 0x0007ec00011b7983 */ /* 0x000ea20000300800 */
[----:B---3--:R-:W-:-:S02]  /*cf0f0*/  IMAD.MOV.U32 R4, RZ, RZ, R15 ;  /* 0x000000ffff047224 */ /* 0x008fc400078e000f */
[----:B------:R-:W-:Y:S01]  /*cf100*/  IMAD.MOV.U32 R5, RZ, RZ, R14 ;  /* 0x000000ffff057224 */ /* 0x000fe200078e000e */
[----:B--2---:R-:W-:Y:S04]  /*cf110*/  STL.64 [R1+0x9288], R26 ;  /* 0x0092881a01007387 */ /* 0x004fe80000100a00 */
[----:B----4-:R0:W-:Y:S04]  /*cf120*/  STL.64 [R1+0x9280], R24 ;  /* 0x0092801801007387 */ /* 0x0101e80000100a00 */
        /* <DEDUP_REMOVED lines=51> */
[----:B------:R-:W-:Y:S01]  /*cf460*/  STL.64 [R1+0x9150], R6 ;  /* 0x0091500601007387 */ /* 0x000fe20000100a00 */
[C---:B--2---:R-:W-:Y:S03]  /*cf470*/  HMMA.16816.F32.BF16 R8, R20.reuse, R8, R24 ;  /* 0x000000081408723c */ /* 0x044fe60000041818 */
[----:B------:R0:W-:Y:S04]  /*cf480*/  STL.64 [R1+0x9148], R4 ;  /* 0x0091480401007387 */ /* 0x0001e80000100a00 */
        /* <DEDUP_REMOVED lines=83> */
[----:B------:R-:W4:-:S15]  /*cf9c0*/  LDL.LU.64 R12, [R1+0x9168] ;  /* 0x00916800010c7983 */ /* 0x000f1e0000300a00 */
[----:B------:R-:W-:Y:S01]  /*cf9d0*/  NOP ;  /* 0x0000000000007918 */ /* 0x000fe20000000000 */
[----:B------:R-:W-:Y:S04]  /*cf9e0*/  STL.64 [R1+0x730], R24 ;  /* 0x0007301801007387 */ /* 0x000fe80000100a00 */
[----:B------:R0:W-:Y:S04]  /*cf9f0*/  STL.64 [R1+0x738], R26 ;  /* 0x0007381a01007387 */ /* 0x0001e80000100a00 */
[----:B0-----:R-:W3:Y:S04]  /*cfa00*/  LDL.LU.64 R26, [R1+0x9160] ;  /* 0x00916000011a7983 */ /* 0x001ee80000300a00 */
[----:B------:R-:W2:Y:S02]  /*cfa10*/  LDL.LU.64 R24, [R1+0x9158] ;  /* 0x0091580001187983 */ /* 0x000ea40000300a00 */
[----:B--2---:R-:W-:Y:S02]  /*cfa20*/  HMMA.16816.F32.BF16 R4, R20, R24, R4 ;  /* 0x000000181404723c */ /* 0x004fe40000041804 */
[----:B---3--:R-:W-:Y:S04]  /*cfa30*/  STL.64 [R1+0x8f60], R26 ;  /* 0x008f601a01007387 */ /* 0x008fe80000100a00 */
[----:B------:R0:W-:-:S13]  /*cfa40*/  STL.64 [R1+0x8f58], R24 ;  /* 0x008f581801007387 */ /* 0x0001da0000100a00 */
[----:B------:R-:W-:Y:S04]  /*cfa50*/  STL.64 [R1+0x720], R4 ;  /* 0x0007200401007387 */ /* 0x000fe80000100a00 */
[----:B------:R-:W-:Y:S04]  /*cfa60*/  STL.64 [R1+0x728], R6 ;  /* 0x0007280601007387 */ /* 0x000fe80000100a00 */
[----:B0-----:R-:W2:Y:S01]  /*cfa70*/  LDL.64 R24, [R1+0x160] ;  /* 0x0001600001187983 */ /* 0x001ea20000100a00 */
[C---:B----4-:R-:W-:Y:S03]  /*cfa80*/  HMMA.16816.F32.BF16 R16, R20.reuse, R12, R16 ;  /* 0x0000000c1410723c */ /* 0x050fe60000041810 */
        /* <DEDUP_REMOVED lines=9> */
[----:B0-----:R-:W4:Y:S04]  /*cfb20*/  LDL.LU R24, [R1+0xdb0] ;  /* 0x000db00001187983 */ /* 0x001f280000300800 */
[----:B------:R-:W4:Y:S04]  /*cfb30*/  LDL.LU R25, [R1+0xdb4] ;  /* 0x000db40001197983 */ /* 0x000f280000300800 */
[----:B------:R-:W2:Y:S04]  /*cfb40*/  LDL.LU R26, [R1+0xdb8] ;  /* 0x000db800011a7983 */ /* 0x000ea80000300800 */
[----:B------:R-:W2:Y:S04]  /*cfb50*/  LDL.LU R27, [R1+0xdbc] ;  /* 0x000dbc00011b7983 */ /* 0x000ea80000300800 */
[----:B-1----:R-:W4:Y:S04]  /*cfb60*/  LDL.LU R16, [R1+0x440] ;  /* 0x0004400001107983 */ /* 0x002f280000300800 */
[----:B------:R-:W4:Y:S04]  /*cfb70*/  LDL.LU R17, [R1+0x444] ;  /* 0x0004440001117983 */ /* 0x000f280000300800 */
[----:B---3--:R-:W3:Y:S04]  /*cfb80*/  LDL.LU R18, [R1+0x448] ;  /* 0x0004480001127983 */ /* 0x008ee80000300800 */
[----:B------:R-:W3:Y:S04]  /*cfb90*/  LDL.LU R19, [R1+0x44c] ;  /* 0x00044c0001137983 */ /* 0x000ee80000300800 */
[----:B--2---:R-:W-:Y:S04]  /*cfba0*/  STL.64 [R1+0x9118], R26 ;  /* 0x0091181a01007387 */ /* 0x004fe80000100a00 */
[----:B----4-:R0:W-:Y:S04]  /*cfbb0*/  STL.64 [R1+0x9110], R24 ;  /* 0x0091101801007387 */ /* 0x0101e80000100a00 */
[----:B0-----:R-:W2:Y:S04]  /*cfbc0*/  LDL.64 R24, [R1+0x1a0] ;  /* 0x0001a00001187983 */ /* 0x001ea80000100a00 */
[----:B--2---:R-:W-:Y:S04]  /*cfbd0*/  STL.64 [R1+0x9120], R24 ;  /* 0x0091201801007387 */ /* 0x004fe80000100a00 */
[----:B------:R0:W-:Y:S04]  /*cfbe0*/  STL [R1+0x8f38], R12 ;  /* 0x008f380c01007387 */ /* 0x0001e80000100800 */
[----:B------:R1:W-:Y:S04]  /*cfbf0*/  STL [R1+0x8f34], R13 ;  /* 0x008f340d01007387 */ /* 0x0003e80000100800 */
[----:B0-----:R-:W2:Y:S04]  /*cfc00*/  LDL.LU R12, [R1+0xd80] ;  /* 0x000d8000010c7983 */ /* 0x001ea80000300800 */
[----:B-1----:R-:W2:Y:S04]  /*cfc10*/  LDL.LU R13, [R1+0xd84] ;  /* 0x000d8400010d7983 */ /* 0x002ea80000300800 */
[----:B------:R-:W4:Y:S04]  /*cfc20*/  LDL.LU R14, [R1+0xd88] ;  /* 0x000d8800010e7983 */ /* 0x000f280000300800 */
[----:B------:R-:W4:Y:S01]  /*cfc30*/  LDL.LU R15, [R1+0xd8c] ;  /* 0x000d8c00010f7983 */ /* 0x000f220000300800 */
[----:B------:R-:W-:Y:S03]  /*cfc40*/  HMMA.16816.F32.BF16 R4, R20, R8, R4 ;  /* 0x000000081404723c */ /* 0x000fe60000041804 */
        /* <DEDUP_REMOVED lines=14> */
[----:B0-----:R-:W4:Y:S04]  /*cfd30*/  LDL.LU.64 R6, [R1+0x9150] ;  /* 0x0091500001067983 */ /* 0x001f280000300a00 */
        /* <DEDUP_REMOVED lines=9> */
[----:B---3--:R-:W-:Y:S03]  /*cfdd0*/  HMMA.16816.F32.BF16 R20, R20, R4, R16 ;  /* 0x000000041414723c */ /* 0x008fe60000041810 */
[----:B------:R-:W2:Y:S04]  /*cfde0*/  LDL.LU.64 R18, [R1+0x9140] ;  /* 0x0091400001127983 */ /* 0x000ea80000300a00 */
[----:B------:R-:W2:Y:S04]  /*cfdf0*/  LDL.LU.64 R16, [R1+0x9138] ;  /* 0x0091380001107983 */ /* 0x000ea80000300a00 */
[----:B------:R-:W-:Y:S04]  /*cfe00*/  STL [R1+0x8f3c], R4 ;  /* 0x008f3c0401007387 */ /* 0x000fe80000100800 */
[----:B------:R-:W-:Y:S04]  /*cfe10*/  STL [R1+0x8f28], R5 ;  /* 0x008f280501007387 */ /* 0x000fe80000100800 */
        /* <DEDUP_REMOVED lines=15> */
[----:B--2---:R-:W-:Y:S01]  /*cff10*/  HMMA.16816.F32.BF16 R8, R16, R24, R8 ;  /* 0x000000181008723c */ /* 0x004fe20000041808 */
[----:B------:R-:W-:-:S15]  /*cff20*/  IMAD.MOV.U32 R3, RZ, RZ, R25 ;  /* 0x000000ffff037224 */ /* 0x000fde00078e0019 */
[----:B------:R-:W-:-:S03]  /*cff30*/  NOP ;  /* 0x0000000000007918 */ /* 0x000fc60000000000 */
[----:B------:R-:W-:Y:S04]  /*cff40*/  STL.64 [R1+0xdc0], R8 ;  /* 0x000dc00801007387 */ /* 0x000fe80000100a00 */
[----:B------:R0:W-:Y:S04]  /*cff50*/  STL.64 [R1+0xdc8], R10 ;  /* 0x000dc80a01007387 */ /* 0x0001e80000100a00 */
[----:B-1----:R-:W2:Y:S01]  /*cff60*/  LDL.LU.64 R26, [R1+0x9118] ;  /* 0x00911800011a7983 */ /* 0x002ea20000300a00 */
[----:B0-----:R-:W-:-:S03]  /*cff70*/  IMAD.MOV.U32 R10, RZ, RZ, R24 ;  /* 0x000000ffff0a7224 */ /* 0x001fc600078e0018 */
[----:B------:R-:W2:Y:S04]  /*cff80*/  LDL.LU.64 R24, [R1+0x9110] ;  /* 0x0091100001187983 */ /* 0x000ea80000300a00 */
[----:B------:R-:W-:Y:S04]  /*cff90*/  STL [R1+0x8f40], R10 ;  /* 0x008f400a01007387 */ /* 0x000fe80000100800 */
[----:B------:R-:W2:Y:S02]  /*cffa0*/  LDL.64 R8, [R1+0x190] ;  /* 0x0001900001087983 */ /* 0x000ea40000100a00 */
[----:B--2---:R-:W-:-:S15]  /*cffb0*/  HMMA.16816.F32.BF16 R24, R16, R8, R24 ;  /* 0x000000081018723c */ /* 0x004fde0000041818 */
[----:B------:R-:W-:-:S04]  /*cffc0*/  NOP ;  /* 0x0000000000007918 */ /* 0x000fc80000000000 */
[----:B------:R0:W-:Y:S04]  /*cffd0*/  STL.64 [R1+0xdb0], R24 ;  /* 0x000db01801007387 */ /* 0x0001e80000100a00 */
[----:B------:R-:W-:Y:S04]  /*cffe0*/  STL.64 [R1+0xdb8], R26 ;  /* 0x000db81a01007387 */ /* 0x000fe80000100a00 */
[----:B0-----:R-:W2:Y:S01]  /*cfff0*/  LDL.LU.64 R24, [R1+0x9108] ;  /* 0x0091080001187983 */ /* 0x001ea20000300a00 */
[----:B------:R-:W-:Y:S02]  /*d0000*/  IMAD.MOV.U32 R5, RZ, RZ, R8 ;  /* 0x000000ffff057224 */ /* 0x000fe400078e0008 */
[----:B------:R-:W-:-:S03]  /*d0010*/  IMAD.MOV.U32 R11, RZ, RZ, R9 ;  /* 0x000000ffff0b7224 */ /* 0x000fc600078e0009 */
[----:B------:R-:W-:Y:S01]  /*d0020*/  STL [R1+0x90a0], R5 ;  /* 0x0090a00501007387 */ /* 0x000fe20000100800 */
        /* <DEDUP_REMOVED lines=36> */
[----:B0-----:R-:W2:Y:S04]  /*d0270*/  LDL.64 R12, [R1+0x150] ;  /* 0x00015000010c7983 */ /* 0x001ea80000100a00 */
[----:B------:R0:W-:Y:S04]  /*d0280*/  STL.64 [R1+0x90d0], R8 ;  /* 0x0090d00801007387 */ /* 0x0001e80000100a00 */
[----:B0-----:R-:W3:Y:S04]  /*d0290*/  LDL.64 R8, [R1+0x140] ;  /* 0x0001400001087983 */ /* 0x001ee80000100a00 */
[----:B---3--:R0:W-:Y:S04]  /*d02a0*/  STL.64 [R1+0x90e8], R8 ;  /* 0x0090e80801007387 */ /* 0x0081e80000100a00 */
[----:B0-----:R-:W2:Y:S04]  /*d02b0*/  LDL.LU R8, [R1+0xd70] ;  /* 0x000d700001087983 */ /* 0x001ea80000300800 */
[----:B------:R-:W2:Y:S04]  /*d02c0*/  LDL.LU R9, [R1+0xd74] ;  /* 0x000d740001097983 */ /* 0x000ea80000300800 */
[----:B------:R-:W2:Y:S04]  /*d02d0*/  LDL.LU R10, [R1+0xd78] ;  /* 0x000d7800010a7983 */ /* 0x000ea80000300800 */
[----:B------:R-:W2:Y:S04]  /*d02e0*/  LDL.LU R11, [R1+0xd7c] ;  /* 0x000d7c00010b7983 */ /* 0x000ea80000300800 */
[----:B------:R-:W3:Y:S01]  /*d02f0*/  LDL.64 R4, [R1+0x120] ;  /* 0x0001200001047983 */ /* 0x000ee20000100a00 */
[----:B------:R-:W-:-:S02]  /*d0300*/  IMAD.MOV.U32 R23, RZ, RZ, R24 ;  /* 0x000000ffff177224 */ /* 0x000fc400078e0018 */
[----:B------:R-:W-:Y:S02]  /*d0310*/  IMAD.MOV.U32 R22, RZ, RZ, R25 ;  /* 0x000000ffff167224 */ /* 0x000fe400078e0019 */
[----:B----4-:R-:W-:Y:S02]  /*d0320*/  IMAD.MOV.U32 R24, RZ, RZ, R7 ;  /* 0x000000ffff187224 */ /* 0x010fe400078e0007 */
[----:B------:R-:W-:Y:S01]  /*d0330*/  IMAD.MOV.U32 R25, RZ, RZ, R6 ;  /* 0x000000ffff197224 */ /* 0x000fe200078e0006 */
[----:B---3--:R0:W-:Y:S04]  /*d0340*/  STL.64 [R1+0x90c8], R4 ;  /* 0x0090c80401007387 */ /* 0x0081e80000100a00 */
[----:B0-----:R-:W3:Y:S04]  /*d0350*/  LDL.LU R4, [R1+0xd50] ;  /* 0x000d500001047983 */ /* 0x001ee80000300800 */
[----:B------:R-:W3:Y:S04]  /*d0360*/  LDL.LU R5, [R1+0xd54] ;  /* 0x000d540001057983 */ /* 0x000ee80000300800 */
[----:B------:R-:W3:Y:S04]  /*d0370*/  LDL.LU R6, [R1+0xd58] ;  /* 0x000d580001067983 */ /* 0x000ee80000300800 */
[----:B------:R-:W3:Y:S04]  /*d0380*/  LDL.LU R7, [R1+0xd5c] ;  /* 0x000d5c0001077983 */ /* 0x000ee80000300800 */
[----:B------:R0:W-:Y:S04]  /*d0390*/  STL.64 [R1+0x9070], R24 ;  /* 0x0090701801007387 */ /* 0x0001e80000100a00 */
[----:B0-----:R-:W4:Y:S04]  /*d03a0*/  LDL.64 R24, [R1+0x100] ;  /* 0x0001000001187983 */ /* 0x001f280000100a00 */
[----:B----4-:R0:W-:Y:S04]  /*d03b0*/  STL.64 [R1+0x9088], R24 ;  /* 0x0090881801007387 */ /* 0x0101e80000100a00 */
[----:B0-----:R-:W4:Y:S04]  /*d03c0*/  LDL.64 R24, [R1+0x110] ;  /* 0x0001100001187983 */ /* 0x001f280000100a00 */
[----:B------:R-:W-:Y:S04]  /*d03d0*/  STL.64 [R1+0x8f50], R22 ;  /* 0x008f501601007387 */ /* 0x000fe80000100a00 */
        /* <DEDUP_REMOVED lines=16> */
[----:B0-----:R-:W4:Y:S04]  /*d04e0*/  LDL.LU R20, [R1+0xd30] ;  /* 0x000d300001147983 */ /* 0x001f280000300800 */
[----:B------:R-:W4:Y:S04]  /*d04f0*/  LDL.LU R21, [R1+0xd34] ;  /* 0x000d340001157983 */ /* 0x000f280000300800 */
[----:B------:R-:W4:Y:S04]  /*d0500*/  LDL.LU R22, [R1+0xd38] ;  /* 0x000d380001167983 */ /* 0x000f280000300800 */
[----:B------:R-:W4:Y:S04]  /*d0510*/  LDL.LU R23, [R1+0xd3c] ;  /* 0x000d3c0001177983 */ /* 0x000f280000300800 */
[----:B------:R0:W-:Y:S04]  /*d0520*/  STL.64 [R1+0xd70], R8 ;  /* 0x000d700801007387 */ /* 0x0001e80000100a00 */
[----:B------:R-:W-:Y:S04]  /*d0530*/  STL.64 [R1+0xd78], R10 ;  /* 0x000d780a01007387 */ /* 0x000fe80000100a00 */
[----:B0-----:R-:W2:Y:S04]  /*d0540*/  LDL.LU.64 R8, [R1+0x90e8] ;  /* 0x0090e80001087983 */ /* 0x001ea80000300a00 */
[----:B------:R-:W2:Y:S04]  /*d0550*/  LDL.LU.64 R14, [R1+0x90e0] ;  /* 0x0090e000010e7983 */ /* 0x000ea80000300a00 */
[----:B------:R-:W2:Y:S02]  /*d0560*/  LDL.LU.64 R12, [R1+0x90d8] ;  /* 0x0090d800010c7983 */ /* 0x000ea40000300a00 */
[----:B--2---:R-:W-:-:S15]  /*d0570*/  HMMA.16816.F32.BF16 R12, R16, R8, R12 ;  /* 0x00000008100c723c */ /* 0x004fde000004180c */
[----:B------:R-:W-:-:S04]  /*d0580*/  NOP ;  /* 0x0000000000007918 */ /* 0x000fc80000000000 */
[----:B------:R0:W-:Y:S04]  /*d0590*/  STL.64 [R1+0xd60], R12 ;  /* 0x000d600c01007387 */ /* 0x0001e80000100a00 */
[----:B------:R-:W-:Y:S01]  /*d05a0*/  STL.64 [R1+0xd68], R14 ;  /* 0x000d680e01007387 */ /* 0x000fe20000100a00 */
[----:B0-----:R-:W-:Y:S02]  /*d05b0*/  IMAD.MOV.U32 R12, RZ, RZ, R8 ;  /* 0x000000ffff0c7224 */ /* 0x001fe400078e0008 */
[----:B------:R-:W-:Y:S02]  /*d05c0*/  IMAD.MOV.U32 R13, RZ, RZ, R9 ;  /* 0x000000ffff0d7224 */ /* 0x000fe400078e0009 */
[----:B------:R-:W2:Y:S04]  /*d05d0*/  LDL.LU.64 R8, [R1+0x90d0] ;  /* 0x0090d00001087983 */ /* 0x000ea80000300a00 */
[----:B------:R0:W-:Y:S04]  /*d05e0*/  STL.64 [R1+0x8f68], R12 ;  /* 0x008f680c01007387 */ /* 0x0001e80000100a00 */
[----:B0-----:R-:W3:Y:S01]  /*d05f0*/  LDL.64 R12, [R1+0xf0] ;  /* 0x0000f000010c7983 */ /* 0x001ee20000100a00 */
        /* <DEDUP_REMOVED lines=12> */
[----:B------:R-:W3:Y:S01]  /*d06c0*/  LDL.LU.64 R8, [R1+0x90a8] ;  /* 0x0090a80001087983 */ /* 0x000ee20000300a00 */
[----:B----4-:R-:W-:Y:S01]  /*d06d0*/  HMMA.16816.F32.BF16 R20, R16, R24, R20 ;  /* 0x000000181014723c */ /* 0x010fe20000041814 */
[----:B------:R-:W-:-:S02]  /*d06e0*/  IMAD.MOV.U32 R10, RZ, RZ, R4 ;  /* 0x000000ffff0a7224 */ /* 0x000fc400078e0004 */
[----:B------:R-:W-:Y:S02]  /*d06f0*/  IMAD.MOV.U32 R4, RZ, RZ, R5 ;  /* 0x000000ffff047224 */ /* 0x000fe400078e0005 */
[----:B------:R-:W4:Y:S01]  /*d0700*/  LDL.LU R5, [R1+0x90a0] ;  /* 0x0090a00001057983 */ /* 0x000f220000300800 */
[----:B------:R-:W-:Y:S02]  /*d0710*/  IMAD.MOV.U32 R7, RZ, RZ, R24 ;  /* 0x000000ffff077224 */ /* 0x000fe400078e0018 */
[----:B------:R-:W-:Y:S01]  /*d0720*/  IMAD.MOV.U32 R6, RZ, RZ, R25 ;  /* 0x000000ffff067224 */ /* 0x000fe200078e0019 */
        /* <DEDUP_REMOVED lines=21> */
[----:B------:R-:W3:Y:S01]  /*d0880*/  LDL.LU.64 R24, [R1+0x9070] ;  /* 0x0090700001187983 */ /* 0x000ee20000300a00 */
[----:B--2---:R-:W-:Y:S01]  /*d0890*/  HMMA.16816.F32.BF16 R8, R16, R12, R8 ;  /* 0x0000000c1008723c */ /* 0x004fe20000041808 */
[----:B------:R-:W-:-:S02]  /*d08a0*/  IMAD.MOV.U32 R7, RZ, RZ, R13 ;  /* 0x000000ffff077224 */ /* 0x000fc400078e000d */
[----:B------:R-:W-:Y:S01]  /*d08b0*/  STL [R1+0x8de4], R28 ;  /* 0x008de41c01007387 */ /* 0x000fe20000100800 */
[----:B------:R-:W-:-:S03]  /*d08c0*/  IMAD.MOV.U32 R6, RZ, RZ, R12 ;  /* 0x000000ffff067224 */ /* 0x000fc600078e000c */
[----:B------:R-:W-:-:S12]  /*d08d0*/  STL [R1+0x8de0], R29 ;  /* 0x008de01d01007387 */ /* 0x000fd80000100800 */
[----:B------:R0:W-:Y:S04]  /*d08e0*/  STL.64 [R1+0xd10], R8 ;  /* 0x000d100801007387 */ /* 0x0001e80000100a00 */
[----:B------:R-:W-:Y:S04]  /*d08f0*/  STL.64 [R1+0xd18], R10 ;  /* 0x000d180a01007387 */ /* 0x000fe80000100a00 */
[----:B------:R-:W-:Y:S04]  /*d0900*/  STL [R1+0x8dec], R7 ;  /* 0x008dec0701007387 */ /* 0x000fe80000100800 */
[----:B------:R-:W-:Y:S04]  /*d0910*/  STL [R1+0x8de8], R6 ;  /* 0x008de80601007387 */ /* 0x000fe80000100800 */
[----:B----4-:R3:W-:Y:S04]  /*d0920*/  STL.64 [R1+0x9050], R4 ;  /* 0x0090500401007387 */ /* 0x0107e80000100a00 */
[----:B0-----:R-:W2:Y:S01]  /*d0930*/  LDL.LU R8, [R1+0xca0] ;  /* 0x000ca00001087983 */ /* 0x001ea20000300800 */
[----:B---3--:R-:W-:-:S15]  /*d0940*/  HMMA.16816.F32.BF16 R4, R16, R24, R20 ;  /* 0x000000181004723c */ /* 0x008fde0000041814 */
[----:B------:R-:W-:-:S04]  /*d0950*/  NOP ;  /* 0x0000000000007918 */ /* 0x000fc80000000000 */
[----:B------:R0:W-:Y:S04]  /*d0960*/  STL.64 [R1+0xd00], R4 ;  /* 0x000d000401007387 */ /* 0x0001e80000100a00 */
[----:B------:R1:W-:Y:S04]  /*d0970*/  STL.64 [R1+0xd08], R6 ;  /* 0x000d080601007387 */ /* 0x0003e80000100a00 */
[----:B------:R-:W2:Y:S04]  /*d0980*/  LDL.LU R9, [R1+0xca4] ;  /* 0x000ca40001097983 */ /* 0x000ea80000300800 */
[----:B------:R-:W3:Y:S04]  /*d0990*/  LDL.LU R10, [R1+0xca8] ;  /* 0x000ca800010a7983 */ /* 0x000ee80000300800 */
[----:B------:R-:W3:Y:S04]  /*d09a0*/  LDL.LU R11, [R1+0xcac] ;  /* 0x000cac00010b7983 */ /* 0x000ee80000300800 */
[----:B0-----:R-:W4:Y:S04]  /*d09b0*/  LDL.LU R4, [R1+0xce0] ;  /* 0x000ce00001047983 */ /* 0x001f280000300800 */
[----:B------:R-:W4:Y:S04]  /*d09c0*/  LDL.LU R5, [R1+0xce4] ;  /* 0x000ce40001057983 */ /* 0x000f280000300800 */
[----:B-1----:R-:W2:Y:S04]  /*d09d0*/  LDL.LU R6, [R1+0xce8] ;  /* 0x000ce80001067983 */ /* 0x002ea80000300800 */
[----:B------:R-:W2:Y:S04]  /*d09e0*/  LDL.LU R7, [R1+0xcec] ;  /* 0x000cec0001077983 */ /* 0x000ea80000300800 */
        /* <DEDUP_REMOVED lines=13> */
[----:B0-----:R-:W2:Y:S04]  /*d0ac0*/  LDL.LU R8, [R1+0xcf0] ;  /* 0x000cf00001087983 */ /* 0x001ea80000300800 */
[----:B------:R-:W2:Y:S04]  /*d0ad0*/  LDL.LU R9, [R1+0xcf4] ;  /* 0x000cf40001097983 */ /* 0x000ea80000300800 */
[----:B------:R-:W2:Y:S04]  /*d0ae0*/  LDL.LU R10, [R1+0xcf8] ;  /* 0x000cf800010a7983 */ /* 0x000ea80000300800 */
[----:B------:R-:W2:Y:S04]  /*d0af0*/  LDL.LU R11, [R1+0xcfc] ;  /* 0x000cfc00010b7983 */ /* 0x000ea80000300800 */
[----:B------:R-:W3:Y:S04]  /*d0b00*/  LDL.64 R12, [R1+0x80] ;  /* 0x00008000010c7983 */ /* 0x000ee80000100a00 */
        /* <DEDUP_REMOVED lines=80> */
[----:B------:R-:W-:Y:S04]  /*d1010*/  STL.64 [R1+0xca8], R10 ;  /* 0x000ca80a01007387 */ /* 0x000fe80000100a00 */
[----:B------:R-:W-:Y:S04]  /*d1020*/  STL [R1+0x8e1c], R6 ;  /* 0x008e1c0601007387 */ /* 0x000fe80000100800 */
[----:B------:R-:W-:Y:S04]  /*d1030*/  STL [R1+0x8e18], R7 ;  /* 0x008e180701007387 */ /* 0x000fe80000100800 */
[----:B----4-:R3:W-:Y:S02]  /*d1040*/  STL.64 [R1+0x8ff8], R4 ;  /* 0x008ff80401007387 */ /* 0x0107e40000100a00 */
[----:B---3--:R-:W-:-:S15]  /*d1050*/  HMMA.16816.F32.BF16 R4, R16, R24, R20 ;  /* 0x000000181004723c */ /* 0x008fde0000041814 */
[----:B------:R-:W-:-:S04]  /*d1060*/  NOP ;  /* 0x0000000000007918 */ /* 0x000fc80000000000 */
        /* <DEDUP_REMOVED lines=16> */
[----:B---3--:R-:W-:Y:S04]  /*d1170*/  STL.64 [R1+0x8f98], R14 ;  /* 0x008f980e01007387 */ /* 0x008fe80000100a00 */
        /* <DEDUP_REMOVED lines=10> */
[----:B0-----:R-:W4:Y:S04]  /*d1220*/  LDL.64 R12, [R1+0x60] ;  /* 0x00006000010c7983 */ /* 0x001f280000100a00 */
        /* <DEDUP_REMOVED lines=27> */
[----:B------:R-:W4:Y:S04]  /*d13e0*/  LDL.LU R20, [R1+0xc10] ;  /* 0x000c100001147983 */ /* 0x000f280000300800 */
[----:B------:R-:W4:Y:S04]  /*d13f0*/  LDL.LU R21, [R1+0xc14] ;  /* 0x000c140001157983 */ /* 0x000f280000300800 */
[----:B------:R-:W4:Y:S04]  /*d1400*/  LDL.LU R22, [R1+0xc18] ;  /* 0x000c180001167983 */ /* 0x000f280000300800 */
[----:B------:R-:W4:Y:S04]  /*d1410*/  LDL.LU R23, [R1+0xc1c] ;  /* 0x000c1c0001177983 */ /* 0x000f280000300800 */
[----:B------:R-:W-:Y:S04]  /*d1420*/  STL [R1+0x8e24], R28 ;  /* 0x008e241c01007387 */ /* 0x000fe80000100800 */
[----:B------:R-:W-:Y:S04]  /*d1430*/  STL [R1+0x8e20], R29 ;  /* 0x008e201d01007387 */ /* 0x000fe80000100800 */
[----:B------:R0:W-:Y:S04]  /*d1440*/  STL.64 [R1+0xc80], R4 ;  /* 0x000c800401007387 */ /* 0x0001e80000100a00 */
[----:B------:R1:W-:Y:S04]  /*d1450*/  STL.64 [R1+0xc88], R6 ;  /* 0x000c880601007387 */ /* 0x0003e80000100a00 */
[----:B0-----:R-:W2:Y:S01]  /*d1460*/  LDL.LU.64 R4, [R1+0x8ff8] ;  /* 0x008ff80001047983 */ /* 0x001ea20000300a00 */
[----:B-1----:R-:W-:-:S02]  /*d1470*/  IMAD.MOV.U32 R6, RZ, RZ, R12 ;  /* 0x000000ffff067224 */ /* 0x002fc400078e000c */
[----:B------:R-:W-:Y:S02]  /*d1480*/  IMAD.MOV.U32 R7, RZ, RZ, R13 ;  /* 0x000000ffff077224 */ /* 0x000fe400078e000d */
        /* <DEDUP_REMOVED lines=53> */
[----:B------:R-:W2:Y:S04]  /*d17e0*/  LDL.LU.64 R10, [R1+0x8f78] ;  /* 0x008f7800010a7983 */ /* 0x000ea80000300a00 */
[----:B------:R-:W2:Y:S01]  /*d17f0*/  LDL.LU.64 R8, [R1+0x8f70] ;  /* 0x008f700001087983 */ /* 0x000ea20000300a00 */
[----:B---3--:R-:W-:-:S15]  /*d1800*/  HMMA.16816.F32.BF16 R12, R16, R24, R12 ;  /* 0x00000018100c723c */ /* 0x008fde000004180c */
[----:B------:R-:W-:-:S04]  /*d1810*/  NOP ;  /* 0x0000000000007918 */ /* 0x000fc80000000000 */
[----:B------:R0:W-:Y:S04]  /*d1820*/  STL.64 [R1+0xc20], R12 ;  /* 0x000c200c01007387 */ /* 0x0001e80000100a00 */
[----:B------:R1:W-:Y:S04]  /*d1830*/  STL.64 [R1+0xc28], R14 ;  /* 0x000c280e01007387 */ /* 0x0003e80000100a00 */
[----:B0-----:R-:W3:Y:S01]  /*d1840*/  LDL.LU.64 R12, [R1+0x8f68] ;  /* 0x008f6800010c7983 */ /* 0x001ee20000300a00 */
[----:B-1----:R-:W-:Y:S02]  /*d1850*/  IMAD.MOV.U32 R15, RZ, RZ, R24 ;  /* 0x000000ffff0f7224 */ /* 0x002fe400078e0018 */
[----:B------:R-:W-:Y:S01]  /*d1860*/  IMAD.MOV.U32 R14, RZ, RZ, R25 ;  /* 0x000000ffff0e7224 */ /* 0x000fe200078e0019 */
        /* <DEDUP_REMOVED lines=31> */
[----:B---3--:R4:W-:Y:S02]  /*d1a60*/  STL.64 [R1+0x8e70], R24 ;  /* 0x008e701801007387 */ /* 0x0089e40000100a00 */
[----:B----4-:R-:W-:-:S02]  /*d1a70*/  IMAD.MOV.U32 R24, RZ, RZ, R23 ;  /* 0x000000ffff187224 */ /* 0x010fc400078e0017 */
[----:B------:R-:W-:-:S05]  /*d1a80*/  IMAD.MOV.U32 R25, RZ, RZ, R22 ;  /* 0x000000ffff197224 */ /* 0x000fca00078e0016 */
        /* <DEDUP_REMOVED lines=10> */
[----:B------:R-:W-:Y:S01]  /*d1b30*/  IMAD.MOV.U32 R24, RZ, RZ, R21 ;  /* 0x000000ffff187224 */ /* 0x000fe200078e0015 */
[----:B------:R-:W2:Y:S04]  /*d1b40*/  LDL.LU R20, [R1+0xbf0] ;  /* 0x000bf00001147983 */ /* 0x000ea80000300800 */
[----:B------:R-:W2:Y:S04]  /*d1b50*/  LDL.LU R21, [R1+0xbf4] ;  /* 0x000bf40001157983 */ /* 0x000ea80000300800 */
[----:B------:R-:W2:Y:S04]  /*d1b60*/  LDL.LU R22, [R1+0xbf8] ;  /* 0x000bf80001167983 */ /* 0x000ea80000300800 */
[----:B------:R-:W2:Y:S04]  /*d1b70*/  LDL.LU R23, [R1+0xbfc] ;  /* 0x000bfc0001177983 */ /* 0x000ea80000300800 */
[----:B------:R0:W-:Y:S04]  /*d1b80*/  STL.64 [R1+0x8c38], R12 ;  /* 0x008c380c01007387 */ /* 0x0001e80000100a00 */
[----:B------:R1:W-:Y:S04]  /*d1b90*/  STL.64 [R1+0x8e60], R14 ;  /* 0x008e600e01007387 */ /* 0x0003e80000100a00 */
[----:B0-----:R-:W3:Y:S04]  /*d1ba0*/  LDL.LU R12, [R1+0x6f0] ;  /* 0x0006f000010c7983 */ /* 0x001ee80000300800 */
[----:B------:R-:W3:Y:S04]  /*d1bb0*/  LDL.LU R13, [R1+0x6f4] ;  /* 0x0006f400010d7983 */ /* 0x000ee80000300800 */
[----:B-1----:R-:W4:Y:S04]  /*d1bc0*/  LDL.LU R14, [R1+0x6f8] ;  /* 0x0006f800010e7983 */ /* 0x002f280000300800 */
        /* <DEDUP_REMOVED lines=14> */
[----:B---3--:R0:W-:Y:S02]  /*d1cb0*/  STL.64 [R1+0x8ea8], R12 ;  /* 0x008ea80c01007387 */ /* 0x0081e40000100a00 */
[----:B0-----:R-:W-:-:S02]  /*d1cc0*/  IMAD.MOV.U32 R12, RZ, RZ, R8 ;  /* 0x000000ffff0c7224 */ /* 0x001fc400078e0008 */
[----:B------:R-:W-:Y:S01]  /*d1cd0*/  IMAD.MOV.U32 R13, RZ, RZ, R9 ;  /* 0x000000ffff0d7224 */ /* 0x000fe200078e0009 */
[----:B------:R-:W2:Y:S04]  /*d1ce0*/  LDL.LU R8, [R1+0x8f30] ;  /* 0x008f300001087983 */ /* 0x000ea80000300800 */
[----:B------:R-:W2:Y:S04]  /*d1cf0*/  LDL.LU R9, [R1+0x8f2c] ;  /* 0x008f2c0001097983 */ /* 0x000ea80000300800 */
[----:B------:R0:W-:Y:S02]  /*d1d00*/  STL.64 [R1+0x8ec8], R12 ;  /* 0x008ec80c01007387 */ /* 0x0001e40000100a00 */
[----:B0-----:R-:W-:-:S02]  /*d1d10*/  IMAD.MOV.U32 R12, RZ, RZ, R5 ;  /* 0x000000ffff0c7224 */ /* 0x001fc400078e0005 */
[----:B------:R-:W-:Y:S01]  /*d1d20*/  IMAD.MOV.U32 R13, RZ, RZ, R11 ;  /* 0x000000ffff0d7224 */ /* 0x000fe200078e000b */
[----:B------:R-:W3:Y:S04]  /*d1d30*/  LDL.LU R5, [R1+0x8f28] ;  /* 0x008f280001057983 */ /* 0x000ee80000300800 */
[----:B------:R-:W4:Y:S04]  /*d1d40*/  LDL.LU R11, [R1+0x8f24] ;  /* 0x008f2400010b7983 */ /* 0x000f280000300800 */
[----:B------:R0:W-:Y:S02]  /*d1d50*/  STL.64 [R1+0x8ee0], R12 ;  /* 0x008ee00c01007387 */ /* 0x0001e40000100a00 */
[----:B0-----:R-:W-:-:S02]  /*d1d60*/  IMAD.MOV.U32 R12, RZ, RZ, R10 ;  /* 0x000000ffff0c7224 */ /* 0x001fc400078e000a */
[----:B------:R-:W4:Y:S01]  /*d1d70*/  LDL.LU R10, [R1+0x8f20] ;  /* 0x008f2000010a7983 */ /* 0x000f220000300800 */
[----:B------:R-:W-:-:S05]  /*d1d80*/  IMAD.MOV.U32 R13, RZ, RZ, R3 ;  /* 0x000000ffff0d7224 */ /* 0x000fca00078e0003 */
[----:B------:R0:W-:Y:S04]  /*d1d90*/  STL.64 [R1+0x8ef8], R12 ;  /* 0x008ef80c01007387 */ /* 0x0001e80000100a00 */
[----:B0-----:R-:W3:Y:S01]  /*d1da0*/  LDL.64 R12, [R1+0x1b0] ;  /* 0x0001b000010c7983 */ /* 0x001ee20000100a00 */
[----:B--2---:R-:W-:-:S15]  /*d1db0*/  HMMA.16816.F32.BF16 R20, R16, R8, R20 ;  /* 0x000000081014723c */ /* 0x004fde0000041814 */
[----:B------:R-:W-:-:S04]  /*d1dc0*/  NOP ;  /* 0x0000000000007918 */ /* 0x000fc80000000000 */
[----:B------:R0:W-:Y:S04]  /*d1dd0*/  STL.64 [R1+0xbf0], R20 ;  /* 0x000bf01401007387 */ /* 0x0001e80000100a00 */
[----:B------:R1:W-:Y:S04]  /*d1de0*/  STL.64 [R1+0xbf8], R22 ;  /* 0x000bf81601007387 */ /* 0x0003e80000100a00 */
[----:B0-----:R-:W3:Y:S04]  /*d1df0*/  LDL.LU R20, [R1+0x550] ;  /* 0x0005500001147983 */ /* 0x001ee80000300800 */
[----:B------:R-:W3:Y:S04]  /*d1e00*/  LDL.LU R21, [R1+0x554] ;  /* 0x0005540001157983 */ /* 0x000ee80000300800 */
[----:B-1----:R-:W3:Y:S04]  /*d1e10*/  LDL.LU R22, [R1+0x558] ;  /* 0x0005580001167983 */ /* 0x002ee80000300800 */
[----:B------:R-:W3:Y:S04]  /*d1e20*/  LDL.LU R23, [R1+0x55c] ;  /* 0x00055c0001177983 */ /* 0x000ee80000300800 */
[----:B----4-:R-:W-:Y:S04]  /*d1e30*/  STL.64 [R1+0x8c30], R10 ;  /* 0x008c300a01007387 */ /* 0x010fe80000100a00 */
[----:B------:R0:W-:Y:S04]  /*d1e40*/  STL.64 [R1+0x8c28], R8 ;  /* 0x008c280801007387 */ /* 0x0001e80000100a00 */
        /* <DEDUP_REMOVED lines=32> */
[----:B------:R-:W-:Y:S04]  /*d2050*/  STL.64 [R1+0x558], R18 ;  /* 0x0005581201007387 */ /* 0x000fe80000100a00 */
[----:B------:R-:W-:Y:S01]  /*d2060*/  STL.64 [R1+0x8c20], R4 ;  /* 0x008c200401007387 */ /* 0x000fe20000100a00 */
[----:B------:R-:W-:-:S02]  /*d2070*/  IMAD.MOV.U32 R3, RZ, RZ, R12 ;  /* 0x000000ffff037224 */ /* 0x000fc400078e000c */
[----:B0-----:R-:W-:Y:S02]  /*d2080*/  IMAD.MOV.U32 R16, RZ, RZ, R2 ;  /* 0x000000ffff107224 */ /* 0x001fe400078e0002 */
        /* <DEDUP_REMOVED lines=26> */
[----:B-1----:R-:W3:Y:S04]  /*d2230*/  LDL.LU.64 R14, [R1+0x8eb0] ;  /* 0x008eb000010e7983 */ /* 0x002ee80000300a00 */
[----:B------:R-:W3:Y:S01]  /*d2240*/  LDL.LU.64 R12, [R1+0x8ea8] ;  /* 0x008ea800010c7983 */ /* 0x000ee20000300a00 */
[----:B------:R-:W-:Y:S01]  /*d2250*/  IMAD.MOV.U32 R17, RZ, RZ, R0 ;  /* 0x000000ffff117224 */ /* 0x000fe200078e0000 */
        /* <DEDUP_REMOVED lines=13> */
[----:B------:R-:W3:Y:S04]  /*d2330*/  LDL.LU.64 R14, [R1+0x8e88] ;  /* 0x008e8800010e7983 */ /* 0x000ee80000300a00 */
[----:B------:R-:W3:-:S13]  /*d2340*/  LDL.LU.64 R12, [R1+0x8e80] ;  /* 0x008e8000010c7983 */ /* 0x000eda0000300a00 */
[----:B------:R-:W-:Y:S04]  /*d2350*/  STL.64 [R1+0x3e0], R24 ;  /* 0x0003e01801007387 */ /* 0x000fe80000100a00 */
[----:B------:R0:W-:Y:S04]  /*d2360*/  STL.64 [R1+0x3e8], R26 ;  /* 0x0003e81a01007387 */ /* 0x0001e80000100a00 */
[----:B0-----:R-:W4:Y:S04]  /*d2370*/  LDL.LU.64 R26, [R1+0x8e78] ;  /* 0x008e7800011a7983 */ /* 0x001f280000300a00 */
[----:B------:R-:W4:Y:S01]  /*d2380*/  LDL.LU.64 R24, [R1+0x8e70] ;  /* 0x008e700001187983 */ /* 0x000f220000300a00 */
[----:B------:R-:W-:Y:S01]  /*d2390*/  LOP3.LUT R0, R0, 0x60, RZ, 0x3c, !PT ;  /* 0x0000006000007812 */ /* 0x000fe200078e3cff */
[----:B----4-:R-:W-:Y:S02]  /*d23a0*/  HMMA.16816.F32.BF16 R16, R20, R16, R24 ;  /* 0x000000101410723c */ /* 0x010fe40000041818 */
[----:B------:R-:W3:-:S15]  /*d23b0*/  LDL.LU.64 R24, [R1+0x8e68] ;  /* 0x008e680001187983 */ /* 0x000ede0000300a00 */
[----:B------:R-:W-:Y:S02]  /*d23c0*/  NOP ;  /* 0x0000000000007918 */ /* 0x000fe40000000000 */
[----:B------:R-:W-:Y:S04]  /*d23d0*/  STL.64 [R1+0x3d0], R16 ;  /* 0x0003d01001007387 */ /* 0x000fe80000100a00 */
[----:B------:R-:W-:Y:S04]  /*d23e0*/  STL.64 [R1+0x3d8], R18 ;  /* 0x0003d81201007387 */ /* 0x000fe80000100a00 */
[----:B------:R-:W0:Y:S04]  /*d23f0*/  LDSM.16.MT88.4 R16, [R0+UR5+0x24000] ;  /* 0x024000050010783b */ /* 0x000e280008004200 */
[----:B0-----:R-:W-:Y:S04]  /*d2400*/  STL.64 [R1+0x8c18], R18 ;  /* 0x008c181201007387 */ /* 0x001fe80000100a00 */
[----:B------:R0:W-:Y:S04]  /*d2410*/  STL.64 [R1+0x8c10], R16 ;  /* 0x008c101001007387 */ /* 0x0001e80000100a00 */
[----:B0-----:R-:W4:Y:S04]  /*d2420*/  LDL R16, [R1+0x130] ;  /* 0x0001300001107983 */ /* 0x001f280000100800 */
[----:B------:R-:W4:Y:S01]  /*d2430*/  LDL R17, [R1+0x134] ;  /* 0x0001340001117983 */ /* 0x000f220000100800 */
[----:B---3--:R-:W-:Y:S03]  /*d2440*/  HMMA.16816.F32.BF16 R24, R20, R24, R12 ;  /* 0x000000181418723c */ /* 0x008fe6000004180c */
[----:B------:R-:W3:-:S15]  /*d2450*/  LDL.LU.64 R14, [R1+0x8e60] ;  /* 0x008e6000010e7983 */ /* 0x000ede0000300a00 */
[----:B------:R-:W-:Y:S01]  /*d2460*/  NOP ;  /* 0x0000000000007918 */ /* 0x000fe20000000000 */
[----:B------:R-:W-:Y:S04]  /*d2470*/  STL.64 [R1+0x6f0], R24 ;  /* 0x0006f01801007387 */ /* 0x000fe80000100a00 */
[----:B------:R0:W-:Y:S04]  /*d2480*/  STL.64 [R1+0x6f8], R26 ;  /* 0x0006f81a01007387 */ /* 0x0001e80000100a00 */
[----:B0-----:R-:W4:Y:S04]  /*d2490*/  LDL.LU.64 R26, [R1+0x8e58] ;  /* 0x008e5800011a7983 */ /* 0x001f280000300a00 */
[----:B------:R-:W4:Y:S02]  /*d24a0*/  LDL.LU.64 R24, [R1+0x8e50] ;  /* 0x008e500001187983 */ /* 0x000f240000300a00 */
[----:B----4-:R-:W-:Y:S02]  /*d24b0*/  HMMA.16816.F32.BF16 R16, R20, R16, R24 ;  /* 0x000000101410723c */ /* 0x010fe40000041818 */
[----:B------:R-:W2:-:S15]  /*d24c0*/  LDL.LU.64 R24, [R1+0x8e48] ;  /* 0x008e480001187983 */ /* 0x000e9e0000300a00 */
[----:B------:R-:W-:Y:S02]  /*d24d0*/  NOP ;  /* 0x0000000000007918 */ /* 0x000fe40000000000 */
[----:B------:R-:W-:Y:S04]  /*d24e0*/  STL.64 [R1+0x6e0], R16 ;  /* 0x0006e01001007387 */ /* 0x000fe80000100a00 */
[----:B------:R-:W-:Y:S01]  /*d24f0*/  STL.64 [R1+0x6e8], R18 ;  /* 0x0006e81201007387 */ /* 0x000fe20000100a00 */
[----:B--2---:R-:W-:Y:S01]  /*d2500*/  HMMA.16816.F32.BF16 R8, R20, R24, R8 ;  /* 0x000000181408723c */ /* 0x004fe20000041808 */
[----:B---3--:R-:W-:Y:S02]  /*d2510*/  IMAD.MOV.U32 R24, RZ, RZ, R15 ;  /* 0x000000ffff187224 */ /* 0x008fe400078e000f */
[----:B------:R-:W-:-:S15]  /*d2520*/  IMAD.MOV.U32 R25, RZ, RZ, R14 ;  /* 0x000000ffff197224 */ /* 0x000fde00078e000e */
[----:B------:R-:W-:Y:S01]  /*d2530*/  NOP ;  /* 0x0000000000007918 */ /* 0x000fe20000000000 */
[----:B------:R-:W-:Y:S04]  /*d2540*/  STL.64 [R1+0x6d0], R8 ;  /* 0x0006d00801007387 */ /* 0x000fe80000100a00 */
[----:B------:R-:W-:Y:S04]  /*d2550*/  STL.64 [R1+0x6d8], R10 ;  /* 0x0006d80a01007387 */ /* 0x000fe80000100a00 */
[----:B------:R0:W-:Y:S04]  /*d2560*/  STL.64 [R1+0x8c60], R24 ;  /* 0x008c601801007387 */ /* 0x0001e80000100a00 */
[----:B------:R-:W2:Y:S04]  /*d2570*/  LDL.LU R12, [R1+0x5a0] ;  /* 0x0005a000010c7983 */ /* 0x000ea80000300800 */
[----:B------:R-:W2:Y:S04]  /*d2580*/  LDL.LU R13, [R1+0x5a4] ;  /* 0x0005a400010d7983 */ /* 0x000ea80000300800 */
[----:B------:R-:W3:Y:S04]  /*d2590*/  LDL.LU R14, [R1+0x5a8] ;  /* 0x0005a800010e7983 */ /* 0x000ee80000300800 */
[----:B------:R-:W3:Y:S01]  /*d25a0*/  LDL.LU R15, [R1+0x5ac] ;  /* 0x0005ac00010f7983 */ /* 0x000ee20000300800 */
        /* <DEDUP_REMOVED lines=131> */
[----:B------:R-:W2:Y:S04]  /*d2de0*/  LDL R24, [R1+0xe0] ;  /* 0x0000e00001187983 */ /* 0x000ea80000100800 */
[----:B------:R-:W2:Y:S01]  /*d2df0*/  LDL R25, [R1+0xe4] ;  /* 0x0000e40001197983 */ /* 0x000ea20000100800 */
[----:B------:R-:W-:-:S02]  /*d2e00*/  IMAD.MOV.U32 R16, RZ, RZ, R6 ;  /* 0x000000ffff107224 */ /* 0x000fc400078e0006 */
[----:B------:R-:W-:Y:S02]  /*d2e10*/  IMAD.MOV.U32 R17, RZ, RZ, R7 ;  /* 0x000000ffff117224 */ /* 0x000fe400078e0007 */
[----:B----4-:R-:W-:Y:S02]  /*d2e20*/  IMAD.MOV.U32 R4, RZ, RZ, R29 ;  /* 0x000000ffff047224 */ /* 0x010fe400078e001d */
[----:B------:R-:W-:Y:S01]  /*d2e30*/  IMAD.MOV.U32 R5, RZ, RZ, R28 ;  /* 0x000000ffff057224 */ /* 0x000fe200078e001c */
[----:B--2---:R-:W-:Y:S04]  /*d2e40*/  STL.64 [R1+0x8db0], R24 ;  /* 0x008db01801007387 */ /* 0x004fe80000100a00 */
[----:B------:R-:W2:Y:S04]  /*d2e50*/  LDL.LU R6, [R1+0x8ddc] ;  /* 0x008ddc0001067983 */ /* 0x000ea80000300800 */
[----:B------:R-:W4:Y:S04]  /*d2e60*/  LDL.LU R7, [R1+0x8dd8] ;  /* 0x008dd80001077983 */ /* 0x000f280000300800 */
[----:B------:R0:W-:Y:S04]  /*d2e70*/  STL.64 [R1+0x8db8], R16 ;  /* 0x008db81001007387 */ /* 0x0001e80000100a00 */
        /* <DEDUP_REMOVED lines=46> */
[----:B------:R-:W4:Y:S04]  /*d3160*/  LDL.LU.64 R18, [R1+0x8dd0] ;  /* 0x008dd00001127983 */ /* 0x000f280000300a00 */
[----:B------:R-:W4:Y:S04]  /*d3170*/  LDL.LU.64 R16, [R1+0x8dc8] ;  /* 0x008dc80001107983 */ /* 0x000f280000300a00 */
[----:B------:R0:W-:Y:S04]  /*d3180*/  STL.64 [R1+0x6c0], R4 ;  /* 0x0006c00401007387 */ /* 0x0001e80000100a00 */
        /* <DEDUP_REMOVED lines=12> */
[----:B------:R-:W2:-:S15]  /*d3250*/  LDL.LU.64 R24, [R1+0x8db0] ;  /* 0x008db00001187983 */ /* 0x000e9e0000300a00 */
[----:B------:R-:W-:Y:S01]  /*d3260*/  NOP ;  /* 0x0000000000007918 */ /* 0x000fe20000000000 */
        /* <DEDUP_REMOVED lines=101> */
[----:B0-----:R-:W3:Y:S04]  /*d38c0*/  LDL.LU.64 R12, [R1+0x8c38] ;  /* 0x008c3800010c7983 */ /* 0x001ee80000300a00 */
[----:B------:R-:W-:Y:S04]  /*d38d0*/  STL.64 [R1+0x8a70], R26 ;  /* 0x008a701a01007387 */ /* 0x000fe80000100a00 */
[----:B------:R0:W-:Y:S04]  /*d38e0*/  STL.64 [R1+0x8a68], R24 ;  /* 0x008a681801007387 */ /* 0x0001e80000100a00 */
[----:B0-----:R-:W2:Y:S01]  /*d38f0*/  LDL.LU.64 R24, [R1+0x1a0] ;  /* 0x0001a00001187983 */ /* 0x001ea20000300a00 */
[----:B---3--:R-:W-:-:S15]  /*d3900*/  HMMA.16816.F32.BF16 R8, R20, R12, R8 ;  /* 0x0000000c1408723c */ /* 0x008fde0000041808 */
[----:B------:R-:W-:-:S04]  /*d3910*/  NOP ;  /* 0x0000000000007918 */ /* 0x000fc80000000000 */
[----:B------:R-:W-:Y:S04]  /*d3920*/  STL.64 [R1+0x590], R8 ;  /* 0x0005900801007387 */ /* 0x000fe80000100a00 */
[----:B------:R0:W-:Y:S04]  /*d3930*/  STL.64 [R1+0x598], R10 ;  /* 0x0005980a01007387 */ /* 0x0001e80000100a00 */
[----:B0-----:R-:W3:Y:S04]  /*d3940*/  LDL.LU.64 R10, [R1+0x8c30] ;  /* 0x008c3000010a7983 */ /* 0x001ee80000300a00 */
[----:B------:R-:W2:Y:S04]  /*d3950*/  LDL.LU.64 R8, [R1+0x8c28] ;  /* 0x008c280001087983 */ /* 0x000ea80000300a00 */
        /* <DEDUP_REMOVED lines=8> */
[----:B------:R-:W-:Y:S04]  /*d39e0*/  STL.64 [R1+0x588], R6 ;  /* 0x0005880601007387 */ /* 0x000fe80000100a00 */
[----:B0-----:R-:W4:Y:S04]  /*d39f0*/  LDL.LU.64 R4, [R1+0x8c20] ;  /* 0x008c200001047983 */ /* 0x001f280000300a00 */
[----:B---3--:R-:W-:Y:S04]  /*d3a00*/  STL.64 [R1+0x8a48], R10 ;  /* 0x008a480a01007387 */ /* 0x008fe80000100a00 */
        /* <DEDUP_REMOVED lines=9> */
[----:B0-----:R-:W2:Y:S04]  /*d3aa0*/  LDL.LU R20, [R1+0xbe0] ;  /* 0x000be00001147983 */ /* 0x001ea80000300800 */
[----:B------:R-:W2:Y:S04]  /*d3ab0*/  LDL.LU R21, [R1+0xbe4] ;  /* 0x000be40001157983 */ /* 0x000ea80000300800 */
[----:B------:R-:W2:Y:S04]  /*d3ac0*/  LDL.LU R22, [R1+0xbe8] ;  /* 0x000be80001167983 */ /* 0x000ea80000300800 */
[----:B------:R-:W2:Y:S01]  /*d3ad0*/  LDL.LU R23, [R1+0xbec] ;  /* 0x000bec0001177983 */ /* 0x000ea20000300800 */
[----:B------:R-:W-:-:S02]  /*d3ae0*/  IMAD.MOV.U32 R8, RZ, RZ, R3 ;  /* 0x000000ffff087224 */ /* 0x000fc400078e0003 */
[----:B------:R-:W-:-:S07]  /*d3af0*/  IMAD.MOV.U32 R9, RZ, RZ, R2 ;  /* 0x000000ffff097224 */ /* 0x000fce00078e0002 */
[C---:B--2---:R-:W-:Y:S08]  /*d3b00*/  HMMA.16816.F32.BF16 R20, R16.reuse, R8, R20 ;  /* 0x000000081014723c */ /* 0x044ff00000041814 */
[C---:B------:R-:W-:Y:S11]  /*d3b10*/  HMMA.16816.F32.BF16 R8, R16.reuse, R24, R12 ;  /* 0x000000181008723c */ /* 0x040ff6000004180c */
[----:B------:R0:W-:Y:S04]  /*d3b20*/  STL.64 [R1+0xbe0], R20 ;  /* 0x000be01401007387 */ /* 0x0001e80000100a00 */
[----:B------:R-:W-:Y:S04]  /*d3b30*/  STL.64 [R1+0xbe8], R22 ;  /* 0x000be81601007387 */ /* 0x000fe80000100a00 */
[----:B------:R-:W-:Y:S04]  /*d3b40*/  STL.64 [R1+0xbd0], R8 ;  /* 0x000bd00801007387 */ /* 0x000fe80000100a00 */
[----:B------:R-:W-:Y:S04]  /*d3b50*/  STL.64 [R1+0xbd8], R10 ;  /* 0x000bd80a01007387 */ /* 0x000fe80000100a00 */
[----:B0-----:R-:W2:Y:S04]  /*d3b60*/  LDL.LU.64 R20, [R1+0x140] ;  /* 0x0001400001147983 */ /* 0x001ea80000300a00 */
        /* <DEDUP_REMOVED lines=44> */
[----:B------:R-:W-:Y:S04]  /*d3e30*/  STL.64 [R1+0x8a38], R6 ;  /* 0x008a380601007387 */ /* 0x000fe80000100a00 */
[----:B------:R0:W-:Y:S04]  /*d3e40*/  STL.64 [R1+0x8a30], R4 ;  /* 0x008a300401007387 */ /* 0x0001e80000100a00 */
[----:B0-----:R-:W4:Y:S04]  /*d3e50*/  LDL.LU R4, [R1+0xb70] ;  /* 0x000b700001047983 */ /* 0x001f280000300800 */
[----:B------:R-:W4:Y:S04]  /*d3e60*/  LDL.LU R5, [R1+0xb74] ;  /* 0x000b740001057983 */ /* 0x000f280000300800 */
[----:B------:R-:W4:Y:S04]  /*d3e70*/  LDL.LU R6, [R1+0xb78] ;  /* 0x000b780001067983 */ /* 0x000f280000300800 */
[----:B------:R-:W4:Y:S04]  /*d3e80*/  LDL.LU R7, [R1+0xb7c] ;  /* 0x000b7c0001077983 */ /* 0x000f280000300800 */
[----:B------:R0:W-:Y:S04]  /*d3e90*/  STL.64 [R1+0xbc0], R12 ;  /* 0x000bc00c01007387 */ /* 0x0001e80000100a00 */
[----:B------:R1:W-:Y:S04]  /*d3ea0*/  STL.64 [R1+0xbc8], R14 ;  /* 0x000bc80e01007387 */ /* 0x0003e80000100a00 */
[----:B0-----:R-:W2:Y:S01]  /*d3eb0*/  LDL.LU.64 R12, [R1+0x8c08] ;  /* 0x008c0800010c7983 */ /* 0x001ea20000300a00 */
[----:B-1----:R-:W-:-:S02]  /*d3ec0*/  IMAD.MOV.U32 R14, RZ, RZ, R20 ;  /* 0x000000ffff0e7224 */ /* 0x002fc400078e0014 */
[----:B------:R-:W-:Y:S02]  /*d3ed0*/  IMAD.MOV.U32 R15, RZ, RZ, R21 ;  /* 0x000000ffff0f7224 */ /* 0x000fe400078e0015 */
[----:B------:R-:W2:Y:S04]  /*d3ee0*/  LDL.LU.64 R20, [R1+0x8c00] ;  /* 0x008c000001147983 */ /* 0x000ea80000300a00 */
[----:B------:R-:W-:Y:S01]  /*d3ef0*/  STL.64 [R1+0x8a60], R14 ;  /* 0x008a600e01007387 */ /* 0x000fe20000100a00 */
[----:B--2---:R-:W-:Y:S03]  /*d3f00*/  HMMA.16816.F32.BF16 R8, R16, R20, R8 ;  /* 0x000000141008723c */ /* 0x004fe60000041808 */
[----:B------:R0:W-:Y:S01]  /*d3f10*/  STL.64 [R1+0x8a58], R12 ;  /* 0x008a580c01007387 */ /* 0x0001e20000100a00 */
[----:B------:R-:W-:-:S02]  /*d3f20*/  IMAD.MOV.U32 R29, RZ, RZ, R20 ;  /* 0x000000ffff1d7224 */ /* 0x000fc400078e0014 */
[----:B------:R-:W-:Y:S01]  /*d3f30*/  IMAD.MOV.U32 R28, RZ, RZ, R21 ;  /* 0x000000ffff1c7224 */ /* 0x000fe200078e0015 */
[----:B0-----:R-:W2:-:S12]  /*d3f40*/  LDL.LU.64 R12, [R1+0x150] ;  /* 0x00015000010c7983 */ /* 0x001e980000300a00 */
        /* <DEDUP_REMOVED lines=27> */
[----:B------:R-:W2:Y:S04]  /*d4100*/  LDL.LU.64 R20, [R1+0x8bb0] ;  /* 0x008bb00001147983 */ /* 0x000ea80000300a00 */
[----:B------:R-:W-:Y:S04]  /*d4110*/  STL [R1+0x8970], R0 ;  /* 0x0089700001007387 */ /* 0x000fe80000100800 */
[----:B------:R-:W-:Y:S01]  /*d4120*/  STL [R1+0x896c], R29 ;  /* 0x00896c1d01007387 */ /* 0x000fe20000100800 */
[----:B--2---:R-:W-:-:S15]  /*d4130*/  HMMA.16816.F32.BF16 R20, R16, R12, R20 ;  /* 0x0000000c1014723c */ /* 0x004fde0000041814 */
[----:B------:R-:W-:-:S04]  /*d4140*/  NOP ;  /* 0x0000000000007918 */ /* 0x000fc80000000000 */
[----:B------:R0:W-:Y:S04]  /*d4150*/  STL.64 [R1+0xb80], R20 ;  /* 0x000b801401007387 */ /* 0x0001e80000100a00 */
[----:B------:R-:W-:Y:S04]  /*d4160*/  STL.64 [R1+0xb88], R22 ;  /* 0x000b881601007387 */ /* 0x000fe80000100a00 */
[----:B0-----:R-:W4:Y:S01]  /*d4170*/  LDL.LU.64 R20, [R1+0x8ba8] ;  /* 0x008ba80001147983 */ /* 0x001f220000300a00 */
[----:B------:R-:W-:Y:S02]  /*d4180*/  IMAD.MOV.U32 R28, RZ, RZ, R13 ;  /* 0x000000ffff1c7224 */ /* 0x000fe400078e000d */
[----:B------:R-:W-:-:S03]  /*d4190*/  IMAD.MOV.U32 R2, RZ, RZ, R12 ;  /* 0x000000ffff027224 */ /* 0x000fc600078e000c */
[----:B------:R-:W-:Y:S04]  /*d41a0*/  STL [R1+0x8978], R28 ;  /* 0x0089781c01007387 */ /* 0x000fe80000100800 */
[----:B------:R-:W-:Y:S01]  /*d41b0*/  STL [R1+0x8974], R2 ;  /* 0x0089740201007387 */ /* 0x000fe20000100800 */
[----:B----4-:R-:W-:Y:S01]  /*d41c0*/  HMMA.16816.F32.BF16 R4, R16, R20, R4 ;  /* 0x000000141004723c */ /* 0x010fe20000041804 */
[----:B------:R-:W-:Y:S02]  /*d41d0*/  IMAD.MOV.U32 R3, RZ, RZ, R21 ;  /* 0x000000ffff037224 */ /* 0x000fe400078e0015 */
[----:B------:R-:W-:-:S15]  /*d41e0*/  IMAD.MOV.U32 R29, RZ, RZ, R20 ;  /* 0x000000ffff1d7224 */ /* 0x000fde00078e0014 */
[----:B------:R-:W-:Y:S01]  /*d41f0*/  NOP ;  /* 0x0000000000007918 */ /* 0x000fe20000000000 */
[----:B------:R-:W-:Y:S04]  /*d4200*/  STL.64 [R1+0xb70], R4 ;  /* 0x000b700401007387 */ /* 0x000fe80000100a00 */
[----:B------:R3:W-:Y:S02]  /*d4210*/  STL.64 [R1+0xb78], R6 ;  /* 0x000b780601007387 */ /* 0x0007e40000100a00 */
[----:B---3--:R-:W-:Y:S02]  /*d4220*/  HMMA.16816.F32.BF16 R4, R16, R24, R8 ;  /* 0x000000181004723c */ /* 0x008fe40000041808 */
        /* <DEDUP_REMOVED lines=238> */
[----:B------:R0:W-:Y:S04]  /*d5110*/  STL.64 [R1+0xa80], R4 ;  /* 0x000a800401007387 */ /* 0x0001e80000100a00 */
[----:B------:R-:W-:Y:S04]  /*d5120*/  STL.64 [R1+0xa88], R6 ;  /* 0x000a880601007387 */ /* 0x000fe80000100a00 */
[----:B------:R-:W2:Y:S04]  /*d5130*/  LDL.LU R12, [R1+0xa20] ;  /* 0x000a2000010c7983 */ /* 0x000ea80000300800 */
[----:B------:R-:W2:Y:S04]  /*d5140*/  LDL.LU R13, [R1+0xa24] ;  /* 0x000a2400010d7983 */ /* 0x000ea80000300800 */
[----:B------:R-:W3:Y:S04]  /*d5150*/  LDL.LU R14, [R1+0xa28] ;  /* 0x000a2800010e7983 */ /* 0x000ee80000300800 */
[----:B------:R-:W3:Y:S04]  /*d5160*/  LDL.LU R15, [R1+0xa2c] ;  /* 0x000a2c00010f7983 */ /* 0x000ee80000300800 */
[----:B0-----:R-:W4:Y:S04]  /*d5170*/  LDL.LU.64 R4, [R1+0x40] ;  /* 0x0000400001047983 */ /* 0x001f280000300a00 */
[----:B------:R-:W2:Y:S04]  /*d5180*/  LDL.LU R20, [R1+0xa60] ;  /* 0x000a600001147983 */ /* 0x000ea80000300800 */
[----:B------:R-:W2:Y:S04]  /*d5190*/  LDL.LU R21, [R1+0xa64] ;  /* 0x000a640001157983 */ /* 0x000ea80000300800 */
[----:B------:R-:W2:Y:S04]  /*d51a0*/  LDL.LU R22, [R1+0xa68] ;  /* 0x000a680001167983 */ /* 0x000ea80000300800 */
[----:B------:R-:W2:Y:S04]  /*d51b0*/  LDL.LU R23, [R1+0xa6c] ;  /* 0x000a6c0001177983 */ /* 0x000ea80000300800 */
[----:B--2---:R-:W-:Y:S04]  /*d51c0*/  STL.64 [R1+0x8ac0], R22 ;  /* 0x008ac01601007387 */ /* 0x004fe80000100a00 */
[----:B------:R0:W-:Y:S04]  /*d51d0*/  STL.64 [R1+0x8ab8], R20 ;  /* 0x008ab81401007387 */ /* 0x0001e80000100a00 */
[----:B0-----:R-:W4:Y:S04]  /*d51e0*/  LDL.LU R20, [R1+0xa70] ;  /* 0x000a700001147983 */ /* 0x001f280000300800 */
[----:B------:R-:W4:Y:S04]  /*d51f0*/  LDL.LU R21, [R1+0xa74] ;  /* 0x000a740001157983 */ /* 0x000f280000300800 */
[----:B------:R-:W4:Y:S04]  /*d5200*/  LDL.LU R22, [R1+0xa78] ;  /* 0x000a780001167983 */ /* 0x000f280000300800 */
[----:B------:R-:W4:Y:S04]  /*d5210*/  LDL.LU R23, [R1+0xa7c] ;  /* 0x000a7c0001177983 */ /* 0x000f280000300800 */
[----:B------:R-:W2:Y:S04]  /*d5220*/  LDL.LU.64 R8, [R1+0x30] ;  /* 0x0000300001087983 */ /* 0x000ea80000300a00 */
        /* <DEDUP_REMOVED lines=8> */
[----:B0-----:R-:W2:Y:S01]  /*d52b0*/  LDL.LU.64 R12, [R1+0x10] ;  /* 0x00001000010c7983 */ /* 0x001ea20000300a00 */
[----:B------:R-:W-:-:S02]  /*d52c0*/  IMAD.MOV.U32 R2, RZ, RZ, R24 ;  /* 0x000000ffff027224 */ /* 0x000fc400078e0018 */
[----:B------:R-:W-:Y:S01]  /*d52d0*/  IMAD.MOV.U32 R3, RZ, RZ, R25 ;  /* 0x000000ffff037224 */ /* 0x000fe200078e0019 */
[----:B--2---:R0:W-:Y:S04]  /*d52e0*/  STL.64 [R1+0x8aa0], R12 ;  /* 0x008aa00c01007387 */ /* 0x0041e80000100a00 */
[----:B0-----:R-:W2:Y:S04]  /*d52f0*/  LDL.LU.64 R12, [R1+0x20] ;  /* 0x00002000010c7983 */ /* 0x001ea80000300a00 */
[----:B------:R-:W3:Y:S01]  /*d5300*/  LDL.LU.64 R24, [R1] ;  /* 0x0000000001187983 */ /* 0x000ee20000300a00 */
[----:B----4-:R-:W-:Y:S03]  /*d5310*/  HMMA.16816.F32.BF16 R20, R16, R4, R20 ;  /* 0x000000041014723c */ /* 0x010fe60000041814 */
        /* <DEDUP_REMOVED lines=19> */
[----:B------:R-:W-:-:S03]  /*d5450*/  IMAD.MOV.U32 R2, RZ, RZ, R8 ;  /* 0x000000ffff027224 */ /* 0x000fc600078e0008 */
[----:B------:R-:W-:Y:S04]  /*d5460*/  STL [R1+0x8a00], R0 ;  /* 0x008a000001007387 */ /* 0x000fe80000100800 */
[----:B------:R0:W-:Y:S01]  /*d5470*/  STL [R1+0x89fc], R29 ;  /* 0x0089fc1d01007387 */ /* 0x0001e20000100800 */
[----:B------:R-:W-:Y:S02]  /*d5480*/  IMAD.MOV.U32 R28, RZ, RZ, R9 ;  /* 0x000000ffff1c7224 */ /* 0x000fe400078e0009 */
[----:B--2---:R-:W-:Y:S02]  /*d5490*/  IMAD.MOV.U32 R3, RZ, RZ, R13 ;  /* 0x000000ffff037224 */ /* 0x004fe400078e000d */
[----:B0-----:R-:W-:Y:S01]  /*d54a0*/  IMAD.MOV.U32 R29, RZ, RZ, R12 ;  /* 0x000000ffff1d7224 */ /* 0x001fe200078e000c */
[C---:B---3--:R-:W-:Y:S08]  /*d54b0*/  HMMA.16816.F32.BF16 R24, R16.reuse, R12, R24 ;  /* 0x0000000c1018723c */ /* 0x048ff00000041818 */
[----:B----4-:R-:W-:-:S15]  /*d54c0*/  HMMA.16816.F32.BF16 R4, R16, R8, R20 ;  /* 0x000000081004723c */ /* 0x010fde0000041814 */
[----:B------:R-:W-:-:S04]  /*d54d0*/  NOP ;  /* 0x0000000000007918 */ /* 0x000fc80000000000 */
[----:B------:R0:W-:Y:S04]  /*d54e0*/  STL.64 [R1+0xa60], R4 ;  /* 0x000a600401007387 */ /* 0x0001e80000100a00 */
[----:B------:R1:W-:Y:S04]  /*d54f0*/  STL.64 [R1+0xa68], R6 ;  /* 0x000a680601007387 */ /* 0x0003e80000100a00 */
[----:B------:R-:W2:Y:S04]  /*d5500*/  LDL.LU R8, [R1+0xa10] ;  /* 0x000a100001087983 */ /* 0x000ea80000300800 */
[----:B------:R-:W2:Y:S04]  /*d5510*/  LDL.LU R9, [R1+0xa14] ;  /* 0x000a140001097983 */ /* 0x000ea80000300800 */
[----:B------:R-:W2:Y:S04]  /*d5520*/  LDL.LU R10, [R1+0xa18] ;  /* 0x000a1800010a7983 */ /* 0x000ea80000300800 */
[----:B------:R-:W2:Y:S04]  /*d5530*/  LDL.LU R11, [R1+0xa1c] ;  /* 0x000a1c00010b7983 */ /* 0x000ea80000300800 */
[----:B0-----:R-:W3:Y:S04]  /*d5540*/  LDL.LU R4, [R1+0xa00] ;  /* 0x000a000001047983 */ /* 0x001ee80000300800 */
[----:B------:R-:W3:Y:S04]  /*d5550*/  LDL.LU R5, [R1+0xa04] ;  /* 0x000a040001057983 */ /* 0x000ee80000300800 */
[----:B-1----:R-:W3:Y:S04]  /*d5560*/  LDL.LU R6, [R1+0xa08] ;  /* 0x000a080001067983 */ /* 0x002ee80000300800 */
[----:B------:R-:W3:Y:S04]  /*d5570*/  LDL.LU R7, [R1+0xa0c] ;  /* 0x000a0c0001077983 */ /* 0x000ee80000300800 */
        /* <DEDUP_REMOVED lines=30> */
[----:B------:R-:W2:Y:S02]  /*d5760*/  LDL.LU.64 R24, [R1+0x8a68] ;  /* 0x008a680001187983 */ /* 0x000ea40000300a00 */
[----:B--2---:R-:W-:-:S15]  /*d5770*/  HMMA.16816.F32.BF16 R12, R16, R24, R12 ;  /* 0x00000018100c723c */ /* 0x004fde000004180c */
[----:B------:R-:W-:-:S04]  /*d5780*/  NOP ;  /* 0x0000000000007918 */ /* 0x000fc80000000000 */
[----:B------:R-:W-:Y:S04]  /*d5790*/  STL.64 [R1+0xa20], R12 ;  /* 0x000a200c01007387 */ /* 0x000fe80000100a00 */
[----:B------:R0:W-:Y:S04]  /*d57a0*/  STL.64 [R1+0xa28], R14 ;  /* 0x000a280e01007387 */ /* 0x0001e80000100a00 */
[----:B0-----:R-:W2:Y:S04]  /*d57b0*/  LDL.LU.64 R14, [R1+0x8a60] ;  /* 0x008a6000010e7983 */ /* 0x001ea80000300a00 */
[----:B------:R-:W2:Y:S04]  /*d57c0*/  LDL.LU.64 R12, [R1+0x8a58] ;  /* 0x008a5800010c7983 */ /* 0x000ea80000300a00 */
[----:B------:R-:W-:Y:S04]  /*d57d0*/  STL.64 [R1+0x8700], R26 ;  /* 0x0087001a01007387 */ /* 0x000fe80000100a00 */
[----:B------:R0:W-:Y:S01]  /*d57e0*/  STL.64 [R1+0x86f8], R24 ;  /* 0x0086f81801007387 */ /* 0x0001e20000100a00 */
[----:B--2---:R-:W-:Y:S01]  /*d57f0*/  HMMA.16816.F32.BF16 R8, R16, R12, R8 ;  /* 0x0000000c1008723c */ /* 0x004fe20000041808 */
[----:B0-----:R-:W-:-:S02]  /*d5800*/  IMAD.MOV.U32 R24, RZ, RZ, R14 ;  /* 0x000000ffff187224 */ /* 0x001fc400078e000e */
[----:B------:R-:W-:Y:S01]  /*d5810*/  IMAD.MOV.U32 R25, RZ, RZ, R15 ;  /* 0x000000ffff197224 */ /* 0x000fe200078e000f */
[----:B------:R-:W2:Y:S04]  /*d5820*/  LDL.LU R14, [R1+0x8a54] ;  /* 0x008a5400010e7983 */ /* 0x000ea80000300800 */
[----:B------:R-:W2:Y:S04]  /*d5830*/  LDL.LU R15, [R1+0x8a50] ;  /* 0x008a5000010f7983 */ /* 0x000ea80000300800 */
[----:B------:R0:W-:Y:S04]  /*d5840*/  STL.64 [R1+0x8a10], R24 ;  /* 0x008a101801007387 */ /* 0x0001e80000100a00 */
[----:B0-----:R-:W3:Y:S04]  /*d5850*/  LDL.LU R24, [R1+0x3b0] ;  /* 0x0003b00001187983 */ /* 0x001ee80000300800 */
[----:B------:R-:W3:Y:S04]  /*d5860*/  LDL.LU R25, [R1+0x3b4] ;  /* 0x0003b40001197983 */ /* 0x000ee80000300800 */
[----:B------:R-:W3:Y:S04]  /*d5870*/  LDL.LU R26, [R1+0x3b8] ;  /* 0x0003b800011a7983 */ /* 0x000ee80000300800 */
[----:B------:R-:W3:Y:S04]  /*d5880*/  LDL.LU R27, [R1+0x3bc] ;  /* 0x0003bc00011b7983 */ /* 0x000ee80000300800 */
[----:B------:R-:W-:Y:S04]  /*d5890*/  STL.64 [R1+0xa10], R8 ;  /* 0x000a100801007387 */ /* 0x000fe80000100a00 */
[----:B------:R0:W-:Y:S04]  /*d58a0*/  STL.64 [R1+0xa18], R10 ;  /* 0x000a180a01007387 */ /* 0x0001e80000100a00 */
[----:B0-----:R-:W3:Y:S04]  /*d58b0*/  LDL.LU.64 R10, [R1+0x8a48] ;  /* 0x008a4800010a7983 */ /* 0x001ee80000300a00 */
[----:B------:R-:W3:Y:S04]  /*d58c0*/  LDL.LU.64 R8, [R1+0x8a40] ;  /* 0x008a400001087983 */ /* 0x000ee80000300a00 */
[----:B--2---:R-:W-:Y:S04]  /*d58d0*/  STL.64 [R1+0x86f0], R14 ;  /* 0x0086f00e01007387 */ /* 0x004fe80000100a00 */
        /* <DEDUP_REMOVED lines=11> */
[----:B------:R-:W-:Y:S04]  /*d5990*/  STL.64 [R1+0x86e0], R10 ;  /* 0x0086e00a01007387 */ /* 0x000fe80000100a00 */
[----:B------:R3:W-:Y:S02]  /*d59a0*/  STL.64 [R1+0x86d8], R8 ;  /* 0x0086d80801007387 */ /* 0x0007e40000100a00 */
[----:B---3--:R-:W-:-:S02]  /*d59b0*/  IMAD.MOV.U32 R8, RZ, RZ, R7 ;  /* 0x000000ffff087224 */ /* 0x008fc400078e0007 */
[----:B------:R-:W-:Y:S01]  /*d59c0*/  IMAD.MOV.U32 R9, RZ, RZ, R6 ;  /* 0x000000ffff097224 */ /* 0x000fe200078e0006 */
[----:B------:R-:W3:Y:S04]  /*d59d0*/  LDL.LU R7, [R1+0x8a2c] ;  /* 0x008a2c0001077983 */ /* 0x000ee80000300800 */
[----:B------:R-:W3:Y:S01]  /*d59e0*/  LDL.LU R6, [R1+0x8a28] ;  /* 0x008a280001067983 */ /* 0x000ee20000300800 */
[----:B----4-:R-:W-:Y:S03]  /*d59f0*/  HMMA.16816.F32.BF16 R16, R16, R4, R20 ;  /* 0x000000041010723c */ /* 0x010fe60000041814 */
[----:B------:R-:W4:Y:S04]  /*d5a00*/  LDL.LU.64 R22, [R1+0x8a20] ;  /* 0x008a200001167983 */ /* 0x000f280000300a00 */
[----:B------:R-:W4:-:S12]  /*d5a10*/  LDL.LU.64 R20, [R1+0x8a18] ;  /* 0x008a180001147983 */ /* 0x000f180000300a00 */
[----:B------:R0:W-:Y:S04]  /*d5a20*/  STL.64 [R1+0x540], R16 ;  /* 0x0005401001007387 */ /* 0x0001e80000100a00 */
[----:B------:R1:W-:Y:S04]  /*d5a30*/  STL.64 [R1+0x548], R18 ;  /* 0x0005481201007387 */ /* 0x0003e80000100a00 */
[----:B0-----:R-:W2:Y:S04]  /*d5a40*/  LDL.LU R16, [R1+0x3a0] ;  /* 0x0003a00001107983 */ /* 0x001ea80000300800 */
[----:B------:R-:W2:Y:S04]  /*d5a50*/  LDL.LU R17, [R1+0x3a4] ;  /* 0x0003a40001117983 */ /* 0x000ea80000300800 */
[----:B-1----:R-:W2:Y:S04]  /*d5a60*/  LDL.LU R18, [R1+0x3a8] ;  /* 0x0003a80001127983 */ /* 0x002ea80000300800 */
[----:B------:R-:W2:Y:S04]  /*d5a70*/  LDL.LU R19, [R1+0x3ac] ;  /* 0x0003ac0001137983 */ /* 0x000ea80000300800 */
[----:B---3--:R-:W-:Y:S04]  /*d5a80*/  STL.64 [R1+0x86d0], R6 ;  /* 0x0086d00601007387 */ /* 0x008fe80000100a00 */
[----:B------:R0:W-:Y:S04]  /*d5a90*/  STL.64 [R1+0x86c8], R4 ;  /* 0x0086c80401007387 */ /* 0x0001e80000100a00 */
[----:B0-----:R-:W4:Y:S04]  /*d5aa0*/  LDL.LU R4, [R1+0x1b0] ;  /* 0x0001b00001047983 */ /* 0x001f280000300800 */
[----:B------:R-:W4:Y:S02]  /*d5ab0*/  LDL.LU R5, [R1+0x1b4] ;  /* 0x0001b40001057983 */ /* 0x000f240000300800 */
[C---:B----4-:R-:W-:Y:S02]  /*d5ac0*/  HMMA.16816.F32.BF16 R4, R20.reuse, R4, R24 ;  /* 0x000000041404723c */ /* 0x050fe40000041818 */
[----:B------:R-:W3:Y:S06]  /*d5ad0*/  LDL.LU.64 R24, [R1+0x8a10] ;  /* 0x008a100001187983 */ /* 0x000eec0000300a00 */
[C---:B--2---:R-:W-:Y:S11]  /*d5ae0*/  HMMA.16816.F32.BF16 R16, R20.reuse, R8, R16 ;  /* 0x000000081410723c */ /* 0x044ff60000041810 */
[----:B------:R-:W-:Y:S04]  /*d5af0*/  STL.64 [R1+0x3b0], R4 ;  /* 0x0003b00401007387 */ /* 0x000fe80000100a00 */
[----:B------:R3:W-:Y:S04]  /*d5b00*/  STL.64 [R1+0x3b8], R6 ;  /* 0x0003b80601007387 */ /* 0x0007e80000100a00 */
[----:B------:R-:W2:Y:S04]  /*d5b10*/  LDL.LU R8, [R1+0x1e0] ;  /* 0x0001e00001087983 */ /* 0x000ea80000300800 */
[----:B------:R-:W-:Y:S04]  /*d5b20*/  STL.64 [R1+0x3a0], R16 ;  /* 0x0003a01001007387 */ /* 0x000fe80000100a00 */
[----:B------:R-:W-:Y:S01]  /*d5b30*/  STL.64 [R1+0x3a8], R18 ;  /* 0x0003a81201007387 */ /* 0x000fe20000100a00 */
[----:B---3--:R-:W-:-:S15]  /*d5b40*/  HMMA.16816.F32.BF16 R4, R20, R24, R12 ;  /* 0x000000181404723c */ /* 0x008fde000004180c */
[----:B------:R-:W-:-:S04]  /*d5b50*/  NOP ;  /* 0x0000000000007918 */ /* 0x000fc80000000000 */
        /* <DEDUP_REMOVED lines=8> */
[----:B------:R-:W2:Y:S04]  /*d5be0*/  LDL.LU R13, [R1+0x1f4] ;  /* 0x0001f400010d7983 */ /* 0x000ea80000300800 */
[----:B------:R-:W3:Y:S04]  /*d5bf0*/  LDL.LU R14, [R1+0x1f8] ;  /* 0x0001f800010e7983 */ /* 0x000ee80000300800 */
[----:B------:R-:W3:Y:S01]  /*d5c00*/  LDL.LU R15, [R1+0x1fc] ;  /* 0x0001fc00010f7983 */ /* 0x000ee20000300800 */
[----:B------:R-:W-:-:S02]  /*d5c10*/  IMAD.MOV.U32 R24, RZ, RZ, R29 ;  /* 0x000000ffff187224 */ /* 0x000fc400078e001d */
[----:B------:R-:W-:Y:S01]  /*d5c20*/  IMAD.MOV.U32 R25, RZ, RZ, R28 ;  /* 0x000000ffff197224 */ /* 0x000fe200078e001c */
[----:B---3--:R-:W-:Y:S04]  /*d5c30*/  STL.64 [R1+0x8720], R14 ;  /* 0x0087200e01007387 */ /* 0x008fe80000100a00 */
[----:B--2---:R1:W-:Y:S04]  /*d5c40*/  STL.64 [R1+0x8718], R12 ;  /* 0x0087180c01007387 */ /* 0x0043e80000100a00 */
[----:B------:R-:W2:Y:S04]  /*d5c50*/  LDL.LU R29, [R1+0x8a0c] ;  /* 0x008a0c00011d7983 */ /* 0x000ea80000300800 */
[----:B------:R-:W3:Y:S04]  /*d5c60*/  LDL.LU R28, [R1+0x8a08] ;  /* 0x008a0800011c7983 */ /* 0x000ee80000300800 */
[----:B------:R-:W-:Y:S04]  /*d5c70*/  STL.64 [R1+0x8728], R24 ;  /* 0x0087281801007387 */ /* 0x000fe80000100a00 */
        /* <DEDUP_REMOVED lines=10> */
[----:B------:R1:W-:Y:S01]  /*d5d20*/  STL.64 [R1+0x8740], R12 ;  /* 0x0087400c01007387 */ /* 0x0003e20000100a00 */
[----:B0-----:R-:W-:-:S02]  /*d5d30*/  IMAD.MOV.U32 R8, RZ, RZ, R29 ;  /* 0x000000ffff087224 */ /* 0x001fc400078e001d */
[----:B------:R-:W-:Y:S01]  /*d5d40*/  IMAD.MOV.U32 R9, RZ, RZ, R3 ;  /* 0x000000ffff097224 */ /* 0x000fe200078e0003 */
[----:B------:R-:W4:Y:S04]  /*d5d50*/  LDL.LU R29, [R1+0x89fc] ;  /* 0x0089fc00011d7983 */ /* 0x000f280000300800 */
[----:B------:R-:W4:Y:S04]  /*d5d60*/  LDL.LU R3, [R1+0x89f8] ;  /* 0x0089f80001037983 */ /* 0x000f280000300800 */
        /* <DEDUP_REMOVED lines=167> */
[----:B------:R-:W-:Y:S01]  /*d67e0*/  STL.64 [R1+0x88e0], R8 ;  /* 0x0088e00801007387 */ /* 0x000fe20000100a00 */
[----:B----4-:R-:W-:-:S02]  /*d67f0*/  IMAD.MOV.U32 R16, RZ, RZ, R29 ;  /* 0x000000ffff107224 */ /* 0x010fc400078e001d */
[----:B------:R-:W-:Y:S01]  /*d6800*/  IMAD.MOV.U32 R17, RZ, RZ, R3 ;  /* 0x000000ffff117224 */ /* 0x000fe200078e0003 */
[----:B---3--:R-:W-:Y:S04]  /*d6810*/  STL.64 [R1+0x8890], R14 ;  /* 0x0088900e01007387 */ /* 0x008fe80000100a00 */
[----:B--2---:R0:W-:Y:S04]  /*d6820*/  STL.64 [R1+0x8888], R12 ;  /* 0x0088880c01007387 */ /* 0x0041e80000100a00 */
        /* <DEDUP_REMOVED lines=242> */
[----:B------:R-:W2:Y:S02]  /*d7750*/  LDL.LU.64 R12, [R1+0x86e8] ;  /* 0x0086e800010c7983 */ /* 0x000ea40000300a00 */
[----:B--2---:R-:W-:-:S15]  /*d7760*/  HMMA.16816.F32.BF16 R8, R20, R12, R8 ;  /* 0x0000000c1408723c */ /* 0x004fde0000041808 */
[----:B------:R-:W-:-:S04]  /*d7770*/  NOP ;  /* 0x0000000000007918 */ /* 0x000fc80000000000 */
[----:B------:R-:W-:Y:S04]  /*d7780*/  STL.64 [R1+0x1e0], R8 ;  /* 0x0001e00801007387 */ /* 0x000fe80000100a00 */
[----:B------:R0:W-:Y:S04]  /*d7790*/  STL.64 [R1+0x1e8], R10 ;  /* 0x0001e80a01007387 */ /* 0x0001e80000100a00 */
[----:B0-----:R-:W2:Y:S04]  /*d77a0*/  LDL.LU.64 R10, [R1+0x86e0] ;  /* 0x0086e000010a7983 */ /* 0x001ea80000300a00 */
[----:B------:R-:W2:Y:S01]  /*d77b0*/  LDL.LU.64 R8, [R1+0x86d8] ;  /* 0x0086d80001087983 */ /* 0x000ea20000300a00 */
[----:B------:R-:W-:-:S05]  /*d77c0*/  IMAD.SHL.U32 R28, R28, 0x80, RZ ;  /* 0x000000801c1c7824 */ /* 0x000fca00078e00ff */
[----:B------:R-:W-:-:S05]  /*d77d0*/  LOP3.LUT R29, R29, 0x800, R28, 0xf8, !PT ;  /* 0x000008001d1d7812 */ /* 0x000fca00078ef81c */
[----:B------:R-:W-:Y:S01]  /*d77e0*/  LDSM.16.MT88.4 R16, [R29+UR5+0x25000] ;  /* 0x025000051d10783b */ /* 0x000fe20008004200 */
[----:B--2---:R-:W-:-:S15]  /*d77f0*/  HMMA.16816.F32.BF16 R4, R20, R8, R4 ;  /* 0x000000081404723c */ /* 0x004fde0000041804 */
[----:B------:R-:W-:-:S04]  /*d7800*/  NOP ;  /* 0x0000000000007918 */ /* 0x000fc80000000000 */
[----:B------:R-:W-:Y:S02]  /*d7810*/  IMAD.MOV.U32 R28, RZ, RZ, R6 ;  /* 0x000000ffff1c7224 */ /* 0x000fe400078e0006 */
[----:B------:R-:W-:Y:S02]  /*d7820*/  IMAD.MOV.U32 R24, RZ, RZ, R7 ;  /* 0x000000ffff187224 */ /* 0x000fe400078e0007 */
[----:B------:R-:W-:Y:S02]  /*d7830*/  IMAD.MOV.U32 R12, RZ, RZ, R4 ;  /* 0x000000ffff0c7224 */ /* 0x000fe400078e0004 */
[----:B------:R-:W-:Y:S01]  /*d7840*/  IMAD.MOV.U32 R13, RZ, RZ, R5 ;  /* 0x000000ffff0d7224 */ /* 0x000fe200078e0005 */
[----:B------:R-:W2:Y:S04]  /*d7850*/  LDL.LU.64 R6, [R1+0x86d0] ;  /* 0x0086d00001067983 */ /* 0x000ea80000300a00 */
[----:B------:R-:W2:Y:S04]  /*d7860*/  LDL.LU.64 R4, [R1+0x86c8] ;  /* 0x0086c80001047983 */ /* 0x000ea80000300a00 */
[----:B------:R0:W-:Y:S04]  /*d7870*/  STL.64 [R1+0x86c0], R10 ;  /* 0x0086c00a01007387 */ /* 0x0001e80000100a00 */
[----:B------:R-:W2:Y:S01]  /*d7880*/  LDL.LU R8, [R1+0x1c0] ;  /* 0x0001c00001087983 */ /* 0x000ea20000300800 */
[----:B------:R-:W-:-:S02]  /*d7890*/  IMAD.MOV.U32 R9, RZ, RZ, R3 ;  /* 0x000000ffff097224 */ /* 0x000fc400078e0003 */
[----:B0-----:R-:W-:Y:S02]  /*d78a0*/  IMAD.MOV.U32 R10, RZ, RZ, R2 ;  /* 0x000000ffff0a7224 */ /* 0x001fe400078e0002 */
[----:B----4-:R-:W-:Y:S01]  /*d78b0*/  IMAD.MOV.U32 R11, RZ, RZ, R0 ;  /* 0x000000ffff0b7224 */ /* 0x010fe200078e0000 */
[----:B------:R-:W-:Y:S04]  /*d78c0*/  STL [R1+0x7560], R13 ;  /* 0x0075600d01007387 */ /* 0x000fe80000100800 */
[----:B------:R-:W-:Y:S04]  /*d78d0*/  STL [R1+0x755c], R12 ;  /* 0x00755c0c01007387 */ /* 0x000fe80000100800 */
[----:B---3--:R-:W-:Y:S04]  /*d78e0*/  STL.64 [R1+0x86a8], R14 ;  /* 0x0086a80e01007387 */ /* 0x008fe80000100a00 */
[----:B------:R-:W-:Y:S01]  /*d78f0*/  STL [R1+0x7408], R28 ;  /* 0x0074081c01007387 */ /* 0x000fe20000100800 */
[----:B--2---:R-:W-:Y:S03]  /*d7900*/  HMMA.16816.F32.BF16 R20, R20, R4, R8 ;  /* 0x000000041414723c */ /* 0x004fe60000041808 */
[----:B------:R0:W-:-:S15]  /*d7910*/  STL.64 [R1+0x86b8], R6 ;  /* 0x0086b80601007387 */ /* 0x0001de0000100a00 */
[----:B------:R-:W-:Y:S01]  /*d7920*/  NOP ;  /* 0x0000000000007918 */ /* 0x000fe20000000000 */
[----:B------:R-:W-:Y:S02]  /*d7930*/  IMAD.MOV.U32 R0, RZ, RZ, R23 ;  /* 0x000000ffff007224 */ /* 0x000fe400078e0017 */
[----:B------:R-:W-:Y:S02]  /*d7940*/  IMAD.MOV.U32 R2, RZ, RZ, R22 ;  /* 0x000000ffff027224 */ /* 0x000fe400078e0016 */
[----:B------:R-:W-:Y:S02]  /*d7950*/  IMAD.MOV.U32 R3, RZ, RZ, R21 ;  /* 0x000000ffff037224 */ /* 0x000fe400078e0015 */
[----:B------:R-:W-:Y:S01]  /*d7960*/  IMAD.MOV.U32 R25, RZ, RZ, R20 ;  /* 0x000000ffff197224 */ /* 0x000fe200078e0014 */
[----:B------:R-:W-:Y:S04]  /*d7970*/  STL [R1+0x7418], R0 ;  /* 0x0074180001007387 */ /* 0x000fe80000100800 */
[----:B------:R-:W-:Y:S04]  /*d7980*/  STL [R1+0x7414], R2 ;  /* 0x0074140201007387 */ /* 0x000fe80000100800 */
[----:B------:R-:W-:Y:S04]  /*d7990*/  STL [R1+0x7410], R3 ;  /* 0x0074100301007387 */ /* 0x000fe80000100800 */
[----:B------:R-:W-:Y:S04]  /*d79a0*/  STL [R1+0x740c], R25 ;  /* 0x00740c1901007387 */ /* 0x000fe80000100800 */
[----:B------:R1:W-:Y:S04]  /*d79b0*/  STL.64 [R1+0x8538], R26 ;  /* 0x0085381a01007387 */ /* 0x0003e80000100a00 */
[----:B------:R-:W-:Y:S04]  /*d79c0*/  STL [R1+0x8530], R24 ;  /* 0x0085301801007387 */ /* 0x000fe80000100800 */
[----:B0-----:R-:W2:Y:S04]  /*d79d0*/  LDL R6, [R1+0x1b8] ;  /* 0x0001b80001067983 */ /* 0x001ea80000100800 */
[----:B------:R-:W2:Y:S04]  /*d79e0*/  LDL R7, [R1+0x1bc] ;  /* 0x0001bc0001077983 */ /* 0x000ea80000100800 */
[----:B------:R-:W0:Y:S04]  /*d79f0*/  LDSM.16.MT88.4 R20, [R29+UR5+0x25080] ;  /* 0x025080051d14783b */ /* 0x000e280008004200 */
[----:B-1----:R-:W3:Y:S04]  /*d7a00*/  LDL R26, [R1+0x168] ;  /* 0x00016800011a7983 */ /* 0x002ee80000100800 */
[----:B------:R-:W3:Y:S04]  /*d7a10*/  LDL R27, [R1+0x16c] ;  /* 0x00016c00011b7983 */ /* 0x000ee80000100800 */
[----:B------:R-:W2:Y:S04]  /*d7a20*/  LDL.LU R8, [R1+0x11b0] ;  /* 0x0011b00001087983 */ /* 0x000ea80000300800 */
[----:B------:R-:W2:Y:S04]  /*d7a30*/  LDL.LU R9, [R1+0x11b4] ;  /* 0x0011b40001097983 */ /* 0x000ea80000300800 */
[----:B------:R-:W2:Y:S04]  /*d7a40*/  LDL.LU R10, [R1+0x11b8] ;  /* 0x0011b800010a7983 */ /* 0x000ea80000300800 */
[----:B------:R-:W2:Y:S04]  /*d7a50*/  LDL.LU R11, [R1+0x11bc] ;  /* 0x0011bc00010b7983 */ /* 0x000ea80000300800 */
[----:B---3--:R1:W-:Y:S04]  /*d7a60*/  STL.64 [R1+0x8670], R26 ;  /* 0x0086701a01007387 */ /* 0x0083e80000100a00 */
[----:B-1----:R-:W3:Y:S04]  /*d7a70*/  LDL.64 R26, [R1+0x188] ;  /* 0x00018800011a7983 */ /* 0x002ee80000100a00 */
[----:B---3--:R1:W-:Y:S04]  /*d7a80*/  STL.64 [R1+0x8688], R26 ;  /* 0x0086881a01007387 */ /* 0x0083e80000100a00 */
[----:B-1----:R-:W3:Y:S04]  /*d7a90*/  LDL R26, [R1+0x198] ;  /* 0x00019800011a7983 */ /* 0x002ee80000100800 */
[----:B------:R-:W3:Y:S04]  /*d7aa0*/  LDL R27, [R1+0x19c] ;  /* 0x00019c00011b7983 */ /* 0x000ee80000100800 */
[----:B------:R-:W4:Y:S04]  /*d7ab0*/  LDL.LU R12, [R1+0x11a0] ;  /* 0x0011a000010c7983 */ /* 0x000f280000300800 */
[----:B------:R-:W4:Y:S04]  /*d7ac0*/  LDL.LU R13, [R1+0x11a4] ;  /* 0x0011a400010d7983 */ /* 0x000f280000300800 */
[----:B------:R-:W4:Y:S04]  /*d7ad0*/  LDL.LU R14, [R1+0x11a8] ;  /* 0x0011a800010e7983 */ /* 0x000f280000300800 */
[----:B------:R-:W4:Y:S04]  /*d7ae0*/  LDL.LU R15, [R1+0x11ac] ;  /* 0x0011ac00010f7983 */ /* 0x000f280000300800 */
[----:B---3--:R1:W-:Y:S04]  /*d7af0*/  STL.64 [R1+0x86a0], R26 ;  /* 0x0086a01a01007387 */ /* 0x0083e80000100a00 */
[----:B-1----:R-:W4:Y:S04]  /*d7b00*/  LDL.64 R26, [R1+0x1a8] ;  /* 0x0001a800011a7983 */ /* 0x002f280000100a00 */
[----:B0-----:R0:W-:Y:S04]  /*d7b10*/  STL [R1+0x849c], R20 ;  /* 0x00849c1401007387 */ /* 0x0011e80000100800 */
[----:B------:R1:W-:Y:S04]  /*d7b20*/  STL [R1+0x8498], R21 ;  /* 0x0084981501007387 */ /* 0x0003e80000100800 */
[----:B------:R3:W-:Y:S04]  /*d7b30*/  STL [R1+0x8494], R22 ;  /* 0x0084941601007387 */ /* 0x0007e80000100800 */
[----:B------:R2:W-:Y:S04]  /*d7b40*/  STL [R1+0x8490], R23 ;  /* 0x0084901701007387 */ /* 0x0005e80000100800 */
[----:B0-----:R-:W4:Y:S04]  /*d7b50*/  LDL.LU R20, [R1+0x1170] ;  /* 0x0011700001147983 */ /* 0x001f280000300800 */
[----:B-1----:R-:W4:Y:S04]  /*d7b60*/  LDL.LU R21, [R1+0x1174] ;  /* 0x0011740001157983 */ /* 0x002f280000300800 */
[----:B---3--:R-:W3:Y:S04]  /*d7b70*/  LDL.LU R22, [R1+0x1178] ;  /* 0x0011780001167983 */ /* 0x008ee80000300800 */
[----:B--2---:R-:W3:Y:S01]  /*d7b80*/  LDL.LU R23, [R1+0x117c] ;  /* 0x00117c0001177983 */ /* 0x004ee20000300800 */
[C---:B------:R-:W-:Y:S03]  /*d7b90*/  HMMA.16816.F32.BF16 R4, R16.reuse, R6, R8 ;  /* 0x000000061004723c */ /* 0x040fe60000041808 */
[----:B---3--:R-:W-:Y:S04]  /*d7ba0*/  STL.64 [R1+0x8680], R22 ;  /* 0x0086801601007387 */ /* 0x008fe80000100a00 */
[----:B----4-:R0:W-:Y:S04]  /*d7bb0*/  STL.64 [R1+0x8678], R20 ;  /* 0x0086781401007387 */ /* 0x0101e80000100a00 */
[----:B0-----:R-:W2:Y:S04]  /*d7bc0*/  LDL.LU R20, [R1+0x1180] ;  /* 0x0011800001147983 */ /* 0x001ea80000300800 */
[----:B------:R-:W2:Y:S04]  /*d7bd0*/  LDL.LU R21, [R1+0x1184] ;  /* 0x0011840001157983 */ /* 0x000ea80000300800 */
[----:B------:R-:W3:Y:S04]  /*d7be0*/  LDL.LU R22, [R1+0x1188] ;  /* 0x0011880001167983 */ /* 0x000ee80000300800 */
[----:B------:R-:W3:Y:S01]  /*d7bf0*/  LDL.LU R23, [R1+0x118c] ;  /* 0x00118c0001177983 */ /* 0x000ee20000300800 */
[----:B------:R-:W-:Y:S01]  /*d7c00*/  IMAD.MOV.U32 R8, RZ, RZ, R6 ;  /* 0x000000ffff087224 */ /* 0x000fe200078e0006 */
[----:B------:R-:W-:Y:S02]  /*d7c10*/  HMMA.16816.F32.BF16 R12, R16, R26, R12 ;  /* 0x0000001a100c723c */ /* 0x000fe4000004180c */
[----:B---3--:R-:W-:Y:S04]  /*d7c20*/  STL.64 [R1+0x8698], R22 ;  /* 0x0086981601007387 */ /* 0x008fe80000100a00 */
[----:B--2---:R0:W-:Y:S04]  /*d7c30*/  STL.64 [R1+0x8690], R20 ;  /* 0x0086901401007387 */ /* 0x0041e80000100a00 */
[----:B0-----:R-:W2:Y:S04]  /*d7c40*/  LDL.LU R20, [R1+0x1190] ;  /* 0x0011900001147983 */ /* 0x001ea80000300800 */
[----:B------:R-:W2:Y:S04]  /*d7c50*/  LDL.LU R21, [R1+0x1194] ;  /* 0x0011940001157983 */ /* 0x000ea80000300800 */
[----:B------:R-:W2:Y:S04]  /*d7c60*/  LDL.LU R22, [R1+0x1198] ;  /* 0x0011980001167983 */ /* 0x000ea80000300800 */
[----:B------:R-:W2:Y:S04]  /*d7c70*/  LDL.LU R23, [R1+0x119c] ;  /* 0x00119c0001177983 */ /* 0x000ea80000300800 */
[----:B------:R-:W3:Y:S04]  /*d7c80*/  LDL.LU.64 R10, [R1+0x86c0] ;  /* 0x0086c000010a7983 */ /* 0x000ee80000300a00 */
[----:B------:R0:W-:Y:S02]  /*d7c90*/  STL [R1+0x11b0], R4 ;  /* 0x0011b00401007387 */ /* 0x0001e40000100800 */
[----:B0-----:R-:W-:-:S02]  /*d7ca0*/  IMAD.MOV.U32 R4, RZ, RZ, R7 ;  /* 0x000000ffff047224 */ /* 0x001fc400078e0007 */
[----:B------:R-:W4:Y:S01]  /*d7cb0*/  LDL.LU.64 R6, [R1+0x86b8] ;  /* 0x0086b80001067983 */ /* 0x000f220000300a00 */
[----:B------:R-:W-:-:S03]  /*d7cc0*/  IMAD.MOV.U32 R9, RZ, RZ, R5 ;  /* 0x000000ffff097224 */ /* 0x000fc600078e0005 */
[----:B------:R0:W-:Y:S04]  /*d7cd0*/  STL [R1+0x754c], R8 ;  /* 0x00754c0801007387 */ /* 0x0001e80000100800 */
[----:B------:R1:W-:Y:S04]  /*d7ce0*/  STL [R1+0x7548], R9 ;  /* 0x0075480901007387 */ /* 0x0003e80000100800 */
[----:B---3--:R4:W-:Y:S04]  /*d7cf0*/  STL.64 [R1+0x8610], R10 ;  /* 0x0086100a01007387 */ /* 0x0089e80000100a00 */
[----:B0-----:R-:W3:Y:S04]  /*d7d00*/  LDL.LU R8, [R1+0x1160] ;  /* 0x0011600001087983 */ /* 0x001ee80000300800 */
[----:B-1----:R-:W3:Y:S01]  /*d7d10*/  LDL.LU R9, [R1+0x1164] ;  /* 0x0011640001097983 */ /* 0x002ee20000300800 */
[----:B----4-:R-:W-:-:S02]  /*d7d20*/  IMAD.MOV.U32 R10, RZ, RZ, R6 ;  /* 0x000000ffff0a7224 */ /* 0x010fc400078e0006 */
[----:B------:R-:W-:Y:S01]  /*d7d30*/  IMAD.MOV.U32 R11, RZ, RZ, R7 ;  /* 0x000000ffff0b7224 */ /* 0x000fe200078e0007 */
[----:B------:R-:W4:Y:S04]  /*d7d40*/  LDL.LU R6, [R1+0x86b4] ;  /* 0x0086b40001067983 */ /* 0x000f280000300800 */
[----:B------:R-:W4:Y:S04]  /*d7d50*/  LDL.LU R7, [R1+0x86b0] ;  /* 0x0086b00001077983 */ /* 0x000f280000300800 */
[----:B------:R0:W-:Y:S04]  /*d7d60*/  STL.64 [R1+0x11a0], R12 ;  /* 0x0011a00c01007387 */ /* 0x0001e80000100a00 */
[----:B------:R1:W-:Y:S01]  /*d7d70*/  STL.64 [R1+0x11a8], R14 ;  /* 0x0011a80e01007387 */ /* 0x0003e20000100a00 */
[----:B0-----:R-:W-:-:S03]  /*d7d80*/  IMAD.MOV.U32 R13, RZ, RZ, R26 ;  /* 0x000000ffff0d7224 */ /* 0x001fc600078e001a */
[----:B-1----:R-:W2:Y:S01]  /*d7d90*/  LDL.LU.64 R14, [R1+0x86a8] ;  /* 0x0086a800010e7983 */ /* 0x002ea20000300a00 */
[----:B------:R-:W-:-:S03]  /*d7da0*/  IMAD.MOV.U32 R12, RZ, RZ, R27 ;  /* 0x000000ffff0c7224 */ /* 0x000fc600078e001b */
[----:B------:R-:W2:Y:S04]  /*d7db0*/  LDL.LU.64 R26, [R1+0x86a0] ;  /* 0x0086a000011a7983 */ /* 0x000ea80000300a00 */
[----:B------:R-:W-:Y:S01]  /*d7dc0*/  STL [R1+0x84a0], R13 ;  /* 0x0084a00d01007387 */ /* 0x000fe20000100800 */
[C---:B--2---:R-:W-:Y:S03]  /*d7dd0*/  HMMA.16816.F32.BF16 R24, R16.reuse, R26, R20 ;  /* 0x0000001a1018723c */ /* 0x044fe60000041814 */
[----:B------:R0:W-:Y:S04]  /*d7de0*/  STL.64 [R1+0x8668], R14 ;  /* 0x0086680e01007387 */ /* 0x0001e80000100a00 */
[----:B------:R-:W-:Y:S04]  /*d7df0*/  STL [R1+0x8664], R12 ;  /* 0x0086640c01007387 */ /* 0x000fe80000100800 */
[----:B0-----:R-:W2:Y:S04]  /*d7e00*/  LDL.64 R14, [R1+0x178] ;  /* 0x00017800010e7983 */ /* 0x001ea80000100a00 */
        /* <DEDUP_REMOVED lines=13> */
[----:B------:R-:W3:Y:S01]  /*d7ee0*/  LDL.LU.64 R26, [R1+0x8670] ;  /* 0x00867000011a7983 */ /* 0x000ee20000300a00 */
[----:B------:R-:W-:Y:S01]  /*d7ef0*/  IMAD.MOV.U32 R5, RZ, RZ, R15 ;  /* 0x000000ffff057224 */ /* 0x000fe200078e000f */
[C---:B--2---:R-:W-:Y:S08]  /*d7f00*/  HMMA.16816.F32.BF16 R20, R16.reuse, R14, R20 ;  /* 0x0000000e1014723c */ /* 0x044ff00000041814 */
[----:B---3--:R-:W-:Y:S11]  /*d7f10*/  HMMA.16816.F32.BF16 R8, R16, R26, R8 ;  /* 0x0000001a1008723c */ /* 0x008ff60000041808 */
[----:B------:R-:W-:Y:S04]  /*d7f20*/  STL.64 [R1+0x1170], R20 ;  /* 0x0011701401007387 */ /* 0x000fe80000100a00 */
[----:B------:R0:W-:Y:S02]  /*d7f30*/  STL.64 [R1+0x1178], R22 ;  /* 0x0011781601007387 */ /* 0x0001e40000100a00 */
[----:B0-----:R-:W-:-:S05]  /*d7f40*/  IMAD.MOV.U32 R23, RZ, RZ, R14 ;  /* 0x000000ffff177224 */ /* 0x001fca00078e000e */
[----:B------:R-:W-:Y:S04]  /*d7f50*/  STL [R1+0x8660], R23 ;  /* 0x0086601701007387 */ /* 0x000fe80000100800 */
[----:B----4-:R-:W-:Y:S04]  /*d7f60*/  STL.64 [R1+0x84b0], R6 ;  /* 0x0084b00601007387 */ /* 0x010fe80000100a00 */
[----:B------:R0:W-:Y:S04]  /*d7f70*/  STL.64 [R1+0x84a8], R4 ;  /* 0x0084a80401007387 */ /* 0x0001e80000100a00 */
[----:B0-----:R-:W2:Y:S04]  /*d7f80*/  LDL.LU R4, [R1+0x10d0] ;  /* 0x0010d00001047983 */ /* 0x001ea80000300800 */
        /* <DEDUP_REMOVED lines=9> */
[----:B--2---:R0:W-:Y:S04]  /*d8020*/  STL.64 [R1+0x8620], R10 ;  /* 0x0086200a01007387 */ /* 0x0041e80000100a00 */
[----:B----4-:R-:W-:Y:S04]  /*d8030*/  STL.64 [R1+0x8618], R8 ;  /* 0x0086180801007387 */ /* 0x010fe80000100a00 */
[----:B0-----:R-:W2:Y:S04]  /*d8040*/  LDL.64 R10, [R1+0x128] ;  /* 0x00012800010a7983 */ /* 0x001ea80000100a00 */
[----:B--2---:R0:W-:Y:S04]  /*d8050*/  STL.64 [R1+0x8630], R10 ;  /* 0x0086300a01007387 */ /* 0x0041e80000100a00 */
[----:B0-----:R-:W2:Y:S04]  /*d8060*/  LDL R10, [R1+0x138] ;  /* 0x00013800010a7983 */ /* 0x001ea80000100800 */
[----:B------:R-:W2:Y:S04]  /*d8070*/  LDL R11, [R1+0x13c] ;  /* 0x00013c00010b7983 */ /* 0x000ea80000100800 */
[----:B------:R-:W4:Y:S04]  /*d8080*/  LDL.LU R12, [R1+0x1150] ;  /* 0x00115000010c7983 */ /* 0x000f280000300800 */
[----:B------:R-:W4:Y:S04]  /*d8090*/  LDL.LU R13, [R1+0x1154] ;  /* 0x00115400010d7983 */ /* 0x000f280000300800 */
[----:B------:R-:W4:Y:S04]  /*d80a0*/  LDL.LU R14, [R1+0x1158] ;  /* 0x00115800010e7983 */ /* 0x000f280000300800 */
[----:B------:R-:W4:Y:S04]  /*d80b0*/  LDL.LU R15, [R1+0x115c] ;  /* 0x00115c00010f7983 */ /* 0x000f280000300800 */
[----:B------:R-:W4:Y:S04]  /*d80c0*/  LDL.64 R22, [R1+0x158] ;  /* 0x0001580001167983 */ /* 0x000f280000100a00 */
[----:B--2---:R0:W-:Y:S04]  /*d80d0*/  STL.64 [R1+0x8648], R10 ;  /* 0x0086480a01007387 */ /* 0x0041e80000100a00 */
[----:B0-----:R-:W2:Y:S04]  /*d80e0*/  LDL.64 R10, [R1+0x148] ;  /* 0x00014800010a7983 */ /* 0x001ea80000100a00 */
[----:B---3--:R0:W-:Y:S04]  /*d80f0*/  STL.64 [R1+0x85e0], R6 ;  /* 0x0085e00601007387 */ /* 0x0081e80000100a00 */
[----:B------:R-:W-:Y:S04]  /*d8100*/  STL.64 [R1+0x85d8], R4 ;  /* 0x0085d80401007387 */ /* 0x000fe80000100a00 */
[----:B0-----:R-:W3:Y:S04]  /*d8110*/  LDL.64 R6, [R1+0xf8] ;  /* 0x0000f80001067983 */ /* 0x001ee80000100a00 */
[----:B---3--:R0:W-:Y:S04]  /*d8120*/  STL.64 [R1+0x85f0], R6 ;  /* 0x0085f00601007387 */ /* 0x0081e80000100a00 */
[----:B0-----:R-:W3:Y:S04]  /*d8130*/  LDL.64 R6, [R1+0x108] ;  /* 0x0001080001067983 */ /* 0x001ee80000100a00 */
[----:B---3--:R0:W-:Y:S04]  /*d8140*/  STL.64 [R1+0x8608], R6 ;  /* 0x0086080601007387 */ /* 0x0081e80000100a00 */
[----:B0-----:R-:W3:Y:S04]  /*d8150*/  LDL.64 R6, [R1+0x118] ;  /* 0x0001180001067983 */ /* 0x001ee80000100a00 */
        /* <DEDUP_REMOVED lines=17> */
[----:B------:R-:W3:Y:S01]  /*d8270*/  LDL.64 R26, [R1+0xd8] ;  /* 0x0000d800011a7983 */ /* 0x000ee20000100a00 */
[C---:B----4-:R-:W-:Y:S03]  /*d8280*/  HMMA.16816.F32.BF16 R12, R16.reuse, R22, R12 ;  /* 0x00000016100c723c */ /* 0x050fe6000004180c */
        /* <DEDUP_REMOVED lines=16> */
[----:B------:R-:W-:-:S02]  /*d8390*/  IMAD.MOV.U32 R13, RZ, RZ, R22 ;  /* 0x000000ffff0d7224 */ /* 0x000fc400078e0016 */
[----:B------:R-:W-:Y:S02]  /*d83a0*/  IMAD.MOV.U32 R20, RZ, RZ, R23 ;  /* 0x000000ffff147224 */ /* 0x000fe400078e0017 */
[----:B------:R-:W2:Y:S01]  /*d83b0*/  LDL.LU R23, [R1+0x8660] ;  /* 0x0086600001177983 */ /* 0x000ea20000300800 */
[----:B------:R-:W-:Y:S02]  /*d83c0*/  IMAD.MOV.U32 R21, RZ, RZ, R10 ;  /* 0x000000ffff157224 */ /* 0x000fe400078e000a */
[----:B------:R-:W-:Y:S01]  /*d83d0*/  IMAD.MOV.U32 R22, RZ, RZ, R11 ;  /* 0x000000ffff167224 */ /* 0x000fe200078e000b */
[----:B---3--:R0:W-:Y:S04]  /*d83e0*/  STL.64 [R1+0x84d8], R14 ;  /* 0x0084d80e01007387 */ /* 0x0081e80000100a00 */
[----:B----4-:R-:W-:Y:S04]  /*d83f0*/  STL.64 [R1+0x84d0], R12 ;  /* 0x0084d00c01007387 */ /* 0x010fe80000100a00 */
[----:B0-----:R-:W3:Y:S04]  /*d8400*/  LDL.64 R14, [R1+0xe8] ;  /* 0x0000e800010e7983 */ /* 0x001ee80000100a00 */
[----:B------:R-:W-:Y:S04]  /*d8410*/  STL.64 [R1+0x1140], R4 ;  /* 0x0011400401007387 */ /* 0x000fe80000100a00 */
[----:B------:R0:W-:Y:S04]  /*d8420*/  STL.64 [R1+0x1148], R6 ;  /* 0x0011480601007387 */ /* 0x0001e80000100a00 */
[----:B0-----:R-:W4:Y:S04]  /*d8430*/  LDL.LU.64 R6, [R1+0x8658] ;  /* 0x0086580001067983 */ /* 0x001f280000300a00 */
[----:B------:R-:W4:Y:S04]  /*d8440*/  LDL.LU.64 R4, [R1+0x8650] ;  /* 0x0086500001047983 */ /* 0x000f280000300a00 */
[----:B------:R-:W4:Y:S04]  /*d8450*/  LDL.LU.64 R10, [R1+0x8648] ;  /* 0x00864800010a7983 */ /* 0x000f280000300a00 */
[----:B--2---:R-:W-:Y:S04]  /*d8460*/  STL.64 [R1+0x84c0], R22 ;  /* 0x0084c01601007387 */ /* 0x004fe80000100a00 */
[----:B------:R0:W-:Y:S04]  /*d8470*/  STL.64 [R1+0x84b8], R20 ;  /* 0x0084b81401007387 */ /* 0x0001e80000100a00 */
[----:B0-----:R-:W3:Y:S04]  /*d8480*/  LDL.LU R20, [R1+0x10e0] ;  /* 0x0010e00001147983 */ /* 0x001ee80000300800 */
[----:B------:R-:W3:Y:S04]  /*d8490*/  LDL.LU R21, [R1+0x10e4] ;  /* 0x0010e40001157983 */ /* 0x000ee80000300800 */
[----:B------:R-:W3:Y:S04]  /*d84a0*/  LDL.LU R22, [R1+0x10e8] ;  /* 0x0010e80001167983 */ /* 0x000ee80000300800 */
[----:B------:R-:W3:Y:S01]  /*d84b0*/  LDL.LU R23, [R1+0x10ec] ;  /* 0x0010ec0001177983 */ /* 0x000ee20000300800 */
[----:B----4-:R-:W-:Y:S03]  /*d84c0*/  HMMA.16816.F32.BF16 R8, R16, R10, R4 ;  /* 0x0000000a1008723c */ /* 0x010fe60000041804 */
        /* <DEDUP_REMOVED lines=41> */
[----:B------:R-:W4:Y:S01]  /*d8760*/  LDL.LU.64 R4, [R1+0x85d8] ;  /* 0x0085d80001047983 */ /* 0x000f220000300a00 */
[----:B---3--:R-:W-:Y:S01]  /*d8770*/  HMMA.16816.F32.BF16 R20, R16, R14, R20 ;  /* 0x0000000e1014723c */ /* 0x008fe20000041814 */
[----:B------:R-:W-:-:S02]  /*d8780*/  IMAD.MOV.U32 R29, RZ, RZ, R15 ;  /* 0x000000ffff1d7224 */ /* 0x000fc400078e000f */
[----:B------:R-:W-:Y:S04]  /*d8790*/  STL [R1+0x838c], R9 ;  /* 0x00838c0901007387 */ /* 0x000fe80000100800 */
[----:B------:R-:W-:Y:S04]  /*d87a0*/  STL [R1+0x8388], R8 ;  /* 0x0083880801007387 */ /* 0x000fe80000100800 */
[----:B------:R-:W-:Y:S08]  /*d87b0*/  STL [R1+0x8390], R29 ;  /* 0x0083901d01007387 */ /* 0x000ff00000100800 */
[----:B------:R0:W-:Y:S04]  /*d87c0*/  STL.64 [R1+0x10e0], R20 ;  /* 0x0010e01401007387 */ /* 0x0001e80000100a00 */
[----:B------:R1:W-:Y:S01]  /*d87d0*/  STL.64 [R1+0x10e8], R22 ;  /* 0x0010e81601007387 */ /* 0x0003e20000100a00 */
[----:B----4-:R-:W-:-:S15]  /*d87e0*/  HMMA.16816.F32.BF16 R4, R16, R26, R4 ;  /* 0x0000001a1004723c */ /* 0x010fde0000041804 */
[----:B------:R-:W-:-:S04]  /*d87f0*/  NOP ;  /* 0x0000000000007918 */ /* 0x000fc80000000000 */
[----:B------:R3:W-:Y:S04]  /*d8800*/  STL.64 [R1+0x10d0], R4 ;  /* 0x0010d00401007387 */ /* 0x0007e80000100a00 */
[----:B------:R4:W-:Y:S04]  /*d8810*/  STL.64 [R1+0x10d8], R6 ;  /* 0x0010d80601007387 */ /* 0x0009e80000100a00 */
[----:B0-----:R-:W2:Y:S04]  /*d8820*/  LDL.LU R20, [R1+0x1060] ;  /* 0x0010600001147983 */ /* 0x001ea80000300800 */
[----:B------:R-:W2:Y:S04]  /*d8830*/  LDL.LU R21, [R1+0x1064] ;  /* 0x0010640001157983 */ /* 0x000ea80000300800 */
[----:B-1----:R-:W2:Y:S04]  /*d8840*/  LDL.LU R22, [R1+0x1068] ;  /* 0x0010680001167983 */ /* 0x002ea80000300800 */
[----:B------:R-:W2:Y:S04]  /*d8850*/  LDL.LU R23, [R1+0x106c] ;  /* 0x00106c0001177983 */ /* 0x000ea80000300800 */
[----:B---3--:R-:W3:Y:S04]  /*d8860*/  LDL.LU R4, [R1+0x10b0] ;  /* 0x0010b00001047983 */ /* 0x008ee80000300800 */
[----:B------:R-:W3:Y:S04]  /*d8870*/  LDL.LU R5, [R1+0x10b4] ;  /* 0x0010b40001057983 */ /* 0x000ee80000300800 */
[----:B----4-:R-:W4:Y:S04]  /*d8880*/  LDL.LU R6, [R1+0x10b8] ;  /* 0x0010b80001067983 */ /* 0x010f280000300800 */
[----:B------:R-:W4:Y:S01]  /*d8890*/  LDL.LU R7, [R1+0x10bc] ;  /* 0x0010bc0001077983 */ /* 0x000f220000300800 */
[----:B------:R-:W-:-:S02]  /*d88a0*/  IMAD.MOV.U32 R9, RZ, RZ, R26 ;  /* 0x000000ffff097224 */ /* 0x000fc400078e001a */
[----:B------:R-:W-:Y:S01]  /*d88b0*/  IMAD.MOV.U32 R8, RZ, RZ, R27 ;  /* 0x000000ffff087224 */ /* 0x000fe200078e001b */
[----:B----4-:R0:W-:Y:S04]  /*d88c0*/  STL.64 [R1+0x85c8], R6 ;  /* 0x0085c80601007387 */ /* 0x0101e80000100a00 */
[----:B---3--:R-:W-:Y:S04]  /*d88d0*/  STL.64 [R1+0x85c0], R4 ;  /* 0x0085c00401007387 */ /* 0x008fe80000100a00 */
[----:B------:R-:W3:Y:S04]  /*d88e0*/  LDL.64 R26, [R1+0xb8] ;  /* 0x0000b800011a7983 */ /* 0x000ee80000100a00 */
[----:B0-----:R-:W4:Y:S04]  /*d88f0*/  LDL.64 R6, [R1+0xc8] ;  /* 0x0000c80001067983 */ /* 0x001f280000100a00 */
[----:B---3--:R0:W-:Y:S04]  /*d8900*/  STL.64 [R1+0x85d0], R26 ;  /* 0x0085d01a01007387 */ /* 0x0081e80000100a00 */
[----:B------:R-:W4:Y:S04]  /*d8910*/  LDL.LU R24, [R1+0x10c0] ;  /* 0x0010c00001187983 */ /* 0x000f280000300800 */
[----:B------:R-:W4:Y:S04]  /*d8920*/  LDL.LU R25, [R1+0x10c4] ;  /* 0x0010c40001197983 */ /* 0x000f280000300800 */
[----:B0-----:R-:W4:Y:S04]  /*d8930*/  LDL.LU R26, [R1+0x10c8] ;  /* 0x0010c800011a7983 */ /* 0x001f280000300800 */
[----:B------:R-:W4:Y:S04]  /*d8940*/  LDL.LU R27, [R1+0x10cc] ;  /* 0x0010cc00011b7983 */ /* 0x000f280000300800 */
[----:B--2---:R0:W-:Y:S04]  /*d8950*/  STL.64 [R1+0x8568], R22 ;  /* 0x0085681601007387 */ /* 0x0041e80000100a00 */
[----:B------:R-:W-:Y:S04]  /*d8960*/  STL.64 [R1+0x8560], R20 ;  /* 0x0085601401007387 */ /* 0x000fe80000100a00 */
        /* <DEDUP_REMOVED lines=37> */
[----:B0-----:R-:W4:Y:S04]  /*d8bc0*/  LDL.LU.64 R26, [R1+0x85d0] ;  /* 0x0085d000011a7983 */ /* 0x001f280000300a00 */
[----:B------:R-:W4:Y:S04]  /*d8bd0*/  LDL.LU.64 R6, [R1+0x85c8] ;  /* 0x0085c80001067983 */ /* 0x000f280000300a00 */
[----:B------:R-:W4:Y:S04]  /*d8be0*/  LDL.LU.64 R4, [R1+0x85c0] ;  /* 0x0085c00001047983 */ /* 0x000f280000300a00 */
[----:B------:R3:W-:Y:S02]  /*d8bf0*/  STL [R1+0x839c], R29 ;  /* 0x00839c1d01007387 */ /* 0x0007e40000100800 */
[----:B---3--:R-:W-:Y:S01]  /*d8c00*/  IMAD.MOV.U32 R29, RZ, RZ, R23 ;  /* 0x000000ffff1d7224 */ /* 0x008fe200078e0017 */
[C---:B--2---:R-:W-:Y:S08]  /*d8c10*/  HMMA.16816.F32.BF16 R12, R16.reuse, R22, R12 ;  /* 0x00000016100c723c */ /* 0x044ff0000004180c */
[----:B----4-:R-:W-:Y:S01]  /*d8c20*/  HMMA.16816.F32.BF16 R4, R16, R26, R4 ;  /* 0x0000001a1004723c */ /* 0x010fe20000041804 */
[----:B------:R-:W-:-:S02]  /*d8c30*/  IMAD.MOV.U32 R9, RZ, RZ, R27 ;  /* 0x000000ffff097224 */ /* 0x000fc400078e001b */
[----:B------:R-:W-:-:S15]  /*d8c40*/  IMAD.MOV.U32 R8, RZ, RZ, R26 ;  /* 0x000000ffff087224 */ /* 0x000fde00078e001a */
[----:B------:R-:W-:Y:S01]  /*d8c50*/  NOP ;  /* 0x0000000000007918 */ /* 0x000fe20000000000 */
[----:B------:R0:W-:Y:S04]  /*d8c60*/  STL.64 [R1+0x10b0], R4 ;  /* 0x0010b00401007387 */ /* 0x0001e80000100a00 */
[----:B------:R1:W-:Y:S04]  /*d8c70*/  STL.64 [R1+0x10b8], R6 ;  /* 0x0010b80601007387 */ /* 0x0003e80000100a00 */
[----:B0-----:R-:W2:Y:S04]  /*d8c80*/  LDL.LU R4, [R1+0x1050] ;  /* 0x0010500001047983 */ /* 0x001ea80000300800 */
[----:B------:R-:W2:Y:S04]  /*d8c90*/  LDL.LU R5, [R1+0x1054] ;  /* 0x0010540001057983 */ /* 0x000ea80000300800 */
[----:B-1----:R-:W2:Y:S04]  /*d8ca0*/  LDL.LU R6, [R1+0x1058] ;  /* 0x0010580001067983 */ /* 0x002ea80000300800 */
[----:B------:R-:W2:Y:S04]  /*d8cb0*/  LDL.LU R7, [R1+0x105c] ;  /* 0x00105c0001077983 */ /* 0x000ea80000300800 */
[----:B------:R-:W2:Y:S04]  /*d8cc0*/  LDL.64 R26, [R1+0x58] ;  /* 0x00005800011a7983 */ /* 0x000ea80000100a00 */
[----:B------:R-:W-:Y:S04]  /*d8cd0*/  STL [R1+0x83a4], R9 ;  /* 0x0083a40901007387 */ /* 0x000fe80000100800 */
[----:B------:R-:W-:Y:S04]  /*d8ce0*/  STL [R1+0x83a0], R8 ;  /* 0x0083a00801007387 */ /* 0x000fe80000100800 */
[----:B------:R-:W-:Y:S04]  /*d8cf0*/  STL.64 [R1+0x10a0], R12 ;  /* 0x0010a00c01007387 */ /* 0x000fe80000100a00 */
[----:B------:R0:W-:Y:S04]  /*d8d00*/  STL.64 [R1+0x10a8], R14 ;  /* 0x0010a80e01007387 */ /* 0x0001e80000100a00 */
[----:B0-----:R-:W3:Y:S04]  /*d8d10*/  LDL.LU.64 R14, [R1+0x85b8] ;  /* 0x0085b800010e7983 */ /* 0x001ee80000300a00 */
[----:B------:R-:W3:Y:S04]  /*d8d20*/  LDL.LU.64 R12, [R1+0x85b0] ;  /* 0x0085b000010c7983 */ /* 0x000ee80000300a00 */
[----:B------:R-:W3:Y:S04]  /*d8d30*/  LDL.LU.64 R22, [R1+0x85a8] ;  /* 0x0085a80001167983 */ /* 0x000ee80000300a00 */
        /* <DEDUP_REMOVED lines=31> */
[----:B------:R-:W-:Y:S04]  /*d8f30*/  STL [R1+0x83b8], R8 ;  /* 0x0083b80801007387 */ /* 0x000fe80000100800 */
[----:B------:R-:W4:Y:S01]  /*d8f40*/  LDL.LU R12, [R1+0xff0] ;  /* 0x000ff000010c7983 */ /* 0x000f220000300800 */
[----:B---3--:R-:W-:Y:S01]  /*d8f50*/  HMMA.16816.F32.BF16 R20, R16, R14, R20 ;  /* 0x0000000e1014723c */ /* 0x008fe20000041814 */
[----:B------:R-:W-:-:S15]  /*d8f60*/  IMAD.MOV.U32 R29, RZ, RZ, R15 ;  /* 0x000000ffff1d7224 */ /* 0x000fde00078e000f */
[----:B------:R-:W-:-:S03]  /*d8f70*/  NOP ;  /* 0x0000000000007918 */ /* 0x000fc60000000000 */
[----:B------:R-:W-:Y:S04]  /*d8f80*/  STL.64 [R1+0x1060], R20 ;  /* 0x0010601401007387 */ /* 0x000fe80000100a00 */
[----:B------:R-:W-:Y:S04]  /*d8f90*/  STL.64 [R1+0x1068], R22 ;  /* 0x0010681601007387 */ /* 0x000fe80000100a00 */
[----:B------:R-:W4:Y:S04]  /*d8fa0*/  LDL.LU R13, [R1+0xff4] ;  /* 0x000ff400010d7983 */ /* 0x000f280000300800 */
[----:B------:R-:W3:Y:S04]  /*d8fb0*/  LDL.LU R14, [R1+0xff8] ;  /* 0x000ff800010e7983 */ /* 0x000ee80000300800 */
[----:B------:R-:W3:Y:S04]  /*d8fc0*/  LDL.LU R15, [R1+0xffc] ;  /* 0x000ffc00010f7983 */ /* 0x000ee80000300800 */
[----:B---3--:R0:W-:Y:S04]  /*d8fd0*/  STL.64 [R1+0x84e8], R14 ;  /* 0x0084e80e01007387 */ /* 0x0081e80000100a00 */
[----:B----4-:R-:W-:Y:S04]  /*d8fe0*/  STL.64 [R1+0x84e0], R12 ;  /* 0x0084e00c01007387 */ /* 0x010fe80000100a00 */
[----:B0-----:R-:W3:Y:S01]  /*d8ff0*/  LDL.64 R14, [R1+0x8] ;  /* 0x00000800010e7983 */ /* 0x001ee20000100a00 */
[----:B--2---:R-:W-:Y:S03]  /*d9000*/  HMMA.16816.F32.BF16 R4, R16, R26, R4 ;  /* 0x0000001a1004723c */ /* 0x004fe60000041804 */
[----:B---3--:R0:W-:Y:S04]  /*d9010*/  STL.64 [R1+0x8500], R14 ;  /* 0x0085000e01007387 */ /* 0x0081e80000100a00 */
[----:B0-----:R-:W2:Y:S01]  /*d9020*/  LDL.64 R14, [R1+0x18] ;  /* 0x00001800010e7983 */ /* 0x001ea20000100a00 */
[----:B------:R-:W-:-:S02]  /*d9030*/  IMAD.MOV.U32 R9, RZ, RZ, R26 ;  /* 0x000000ffff097224 */ /* 0x000fc400078e001a */
[----:B------:R-:W-:Y:S01]  /*d9040*/  IMAD.MOV.U32 R8, RZ, RZ, R27 ;  /* 0x000000ffff087224 */ /* 0x000fe200078e001b */
[----:B--2---:R0:W-:Y:S04]  /*d9050*/  STL.64 [R1+0x8518], R14 ;  /* 0x0085180e01007387 */ /* 0x0041e80000100a00 */
[----:B------:R-:W-:Y:S04]  /*d9060*/  STL [R1+0x83c0], R29 ;  /* 0x0083c01d01007387 */ /* 0x000fe80000100800 */
[----:B------:R-:W-:Y:S04]  /*d9070*/  STL.64 [R1+0x1050], R4 ;  /* 0x0010500401007387 */ /* 0x000fe80000100a00 */
[----:B------:R-:W-:Y:S04]  /*d9080*/  STL.64 [R1+0x1058], R6 ;  /* 0x0010580601007387 */ /* 0x000fe80000100a00 */
[----:B------:R-:W2:Y:S04]  /*d9090*/  LDL.64 R26, [R1+0x38] ;  /* 0x00003800011a7983 */ /* 0x000ea80000100a00 */
[----:B--2---:R1:W-:Y:S04]  /*d90a0*/  STL.64 [R1+0x8548], R26 ;  /* 0x0085481a01007387 */ /* 0x0043e80000100a00 */
[----:B0-----:R-:W2:Y:S04]  /*d90b0*/  LDL.64 R14, [R1+0x28] ;  /* 0x00002800010e7983 */ /* 0x001ea80000100a00 */
[----:B-1----:R-:W3:Y:S04]  /*d90c0*/  LDL.64 R26, [R1+0x48] ;  /* 0x00004800011a7983 */ /* 0x002ee80000100a00 */
[----:B--2---:R0:W-:Y:S04]  /*d90d0*/  STL.64 [R1+0x8540], R14 ;  /* 0x0085400e01007387 */ /* 0x0041e80000100a00 */
[----:B------:R-:W2:Y:S04]  /*d90e0*/  LDL.LU R12, [R1+0x1030] ;  /* 0x00103000010c7983 */ /* 0x000ea80000300800 */
[----:B------:R-:W2:Y:S04]  /*d90f0*/  LDL.LU R13, [R1+0x1034] ;  /* 0x00103400010d7983 */ /* 0x000ea80000300800 */
[----:B0-----:R-:W4:Y:S04]  /*d9100*/  LDL.LU R14, [R1+0x1038] ;  /* 0x00103800010e7983 */ /* 0x001f280000300800 */
[----:B------:R-:W4:Y:S04]  /*d9110*/  LDL.LU R15, [R1+0x103c] ;  /* 0x00103c00010f7983 */ /* 0x000f280000300800 */
[----:B----4-:R-:W-:Y:S04]  /*d9120*/  STL.64 [R1+0x8558], R14 ;  /* 0x0085580e01007387 */ /* 0x010fe80000100a00 */
        /* <DEDUP_REMOVED lines=41> */
[----:B----4-:R-:W-:-:S15]  /*d93c0*/  HMMA.16816.F32.BF16 R12, R16, R26, R12 ;  /* 0x0000001a100c723c */ /* 0x010fde000004180c */
[----:B------:R-:W-:-:S04]  /*d93d0*/  NOP ;  /* 0x0000000000007918 */ /* 0x000fc80000000000 */
[----:B------:R-:W-:Y:S04]  /*d93e0*/  STL.64 [R1+0x1030], R12 ;  /* 0x0010300c01007387 */ /* 0x000fe80000100a00 */
[----:B------:R0:W-:Y:S04]  /*d93f0*/  STL.64 [R1+0x1038], R14 ;  /* 0x0010380e01007387 */ /* 0x0001e80000100a00 */
[----:B0-----:R-:W2:Y:S01]  /*d9400*/  LDL.LU.64 R14, [R1+0x8540] ;  /* 0x00854000010e7983 */ /* 0x001ea20000300a00 */
[----:B------:R-:W-:Y:S02]  /*d9410*/  IMAD.MOV.U32 R25, RZ, RZ, R27 ;  /* 0x000000ffff197224 */ /* 0x000fe400078e001b */
[----:B------:R-:W-:-:S02]  /*d9420*/  IMAD.MOV.U32 R9, RZ, RZ, R26 ;  /* 0x000000ffff097224 */ /* 0x000fc400078e001a */
[----:B------:R-:W4:Y:S04]  /*d9430*/  LDL.LU.64 R26, [R1+0x8538] ;  /* 0x00853800011a7983 */ /* 0x000f280000300a00 */
        /* <DEDUP_REMOVED lines=32> */
[----:B------:R-:W4:Y:S02]  /*d9640*/  LDL.LU.64 R12, [R1+0x84e0] ;  /* 0x0084e000010c7983 */ /* 0x000f240000300a00 */
[----:B----4-:R-:W-:-:S15]  /*d9650*/  HMMA.16816.F32.BF16 R12, R16, R26, R12 ;  /* 0x0000001a100c723c */ /* 0x010fde000004180c */
[----:B------:R-:W-:-:S04]  /*d9660*/  NOP ;  /* 0x0000000000007918 */ /* 0x000fc80000000000 */
[----:B------:R-:W-:Y:S04]  /*d9670*/  STL.64 [R1+0xff0], R12 ;  /* 0x000ff00c01007387 */ /* 0x000fe80000100a00 */
[----:B------:R0:W-:Y:S04]  /*d9680*/  STL.64 [R1+0xff8], R14 ;  /* 0x000ff80e01007387 */ /* 0x0001e80000100a00 */
[----:B0-----:R-:W2:Y:S04]  /*d9690*/  LDL.LU.64 R14, [R1+0x84d8] ;  /* 0x0084d800010e7983 */ /* 0x001ea80000300a00 */
[----:B------:R-:W4:Y:S04]  /*d96a0*/  LDL.LU.64 R12, [R1+0x84d0] ;  /* 0x0084d000010c7983 */ /* 0x000f280000300a00 */
[----:B------:R-:W-:Y:S04]  /*d96b0*/  STL.64 [R1+0x81f8], R26 ;  /* 0x0081f81a01007387 */ /* 0x000fe80000100a00 */
[----:B---3--:R0:W-:Y:S04]  /*d96c0*/  STL [R1+0x81f0], R24 ;  /* 0x0081f01801007387 */ /* 0x0081e80000100800 */
[----:B------:R1:W-:Y:S01]  /*d96d0*/  STL [R1+0x83e0], R25 ;  /* 0x0083e01901007387 */ /* 0x0003e20000100800 */
[----:B0-----:R-:W-:-:S02]  /*d96e0*/  IMAD.MOV.U32 R24, RZ, RZ, R10 ;  /* 0x000000ffff187224 */ /* 0x001fc400078e000a */
[----:B-1----:R-:W-:Y:S01]  /*d96f0*/  IMAD.MOV.U32 R25, RZ, RZ, R11 ;  /* 0x000000ffff197224 */ /* 0x002fe200078e000b */
[----:B------:R-:W3:Y:S04]  /*d9700*/  LDL.LU R10, [R1+0x84cc] ;  /* 0x0084cc00010a7983 */ /* 0x000ee80000300800 */
[----:B------:R-:W3:Y:S04]  /*d9710*/  LDL.LU R11, [R1+0x84c8] ;  /* 0x0084c800010b7983 */ /* 0x000ee80000300800 */
[----:B------:R-:W4:Y:S04]  /*d9720*/  LDL.LU R26, [R1+0x578] ;  /* 0x00057800011a7983 */ /* 0x000f280000300800 */
[----:B------:R-:W4:Y:S01]  /*d9730*/  LDL.LU R27, [R1+0x57c] ;  /* 0x00057c00011b7983 */ /* 0x000f220000300800 */
[C---:B--2---:R-:W-:Y:S08]  /*d9740*/  HMMA.16816.F32.BF16 R20, R16.reuse, R14, R20 ;  /* 0x0000000e1014723c */ /* 0x044ff00000041814 */
[C---:B---3--:R-:W-:Y:S11]  /*d9750*/  HMMA.16816.F32.BF16 R4, R16.reuse, R10, R4 ;  /* 0x0000000a1004723c */ /* 0x048ff60000041804 */
[----:B------:R-:W-:Y:S04]  /*d9760*/  STL.64 [R1+0xfe0], R20 ;  /* 0x000fe01401007387 */ /* 0x000fe80000100a00 */
[----:B------:R0:W-:Y:S04]  /*d9770*/  STL.64 [R1+0xfe8], R22 ;  /* 0x000fe81601007387 */ /* 0x0001e80000100a00 */
[----:B0-----:R-:W2:Y:S04]  /*d9780*/  LDL.LU.64 R22, [R1+0x84c0] ;  /* 0x0084c00001167983 */ /* 0x001ea80000300a00 */
[----:B------:R-:W3:Y:S04]  /*d9790*/  LDL.LU.64 R20, [R1+0x84b8] ;  /* 0x0084b80001147983 */ /* 0x000ee80000300a00 */
[----:B------:R-:W-:Y:S04]  /*d97a0*/  STL.64 [R1+0x8488], R14 ;  /* 0x0084880e01007387 */ /* 0x000fe80000100a00 */
[----:B------:R-:W-:Y:S04]  /*d97b0*/  STL.64 [R1+0xfd0], R4 ;  /* 0x000fd00401007387 */ /* 0x000fe80000100a00 */
[----:B------:R0:W-:Y:S04]  /*d97c0*/  STL.64 [R1+0xfd8], R6 ;  /* 0x000fd80601007387 */ /* 0x0001e80000100a00 */
[----:B0-----:R-:W4:Y:S04]  /*d97d0*/  LDL.LU.64 R6, [R1+0x84b0] ;  /* 0x0084b00001067983 */ /* 0x001f280000300a00 */
[----:B------:R-:W2:Y:S04]  /*d97e0*/  LDL.LU.64 R4, [R1+0x84a8] ;  /* 0x0084a80001047983 */ /* 0x000ea80000300a00 */
[----:B------:R-:W-:Y:S04]  /*d97f0*/  STL.64 [R1+0x81d8], R10 ;  /* 0x0081d80a01007387 */ /* 0x000fe80000100a00 */
[----:B------:R4:W-:Y:S02]  /*d9800*/  STL.64 [R1+0x83e8], R8 ;  /* 0x0083e80801007387 */ /* 0x0009e40000100a00 */
[----:B----4-:R-:W-:Y:S02]  /*d9810*/  HMMA.16816.F32.BF16 R8, R16, R6, R24 ;  /* 0x000000061008723c */ /* 0x010fe40000041818 */
[----:B------:R-:W-:Y:S04]  /*d9820*/  STL.64 [R1+0x8460], R6 ;  /* 0x0084600601007387 */ /* 0x000fe80000100a00 */
[----:B--2---:R-:W-:-:S13]  /*d9830*/  STL [R1+0x8458], R4 ;  /* 0x0084580401007387 */ /* 0x004fda0000100800 */
[----:B------:R-:W-:Y:S04]  /*d9840*/  STL.64 [R1+0x570], R8 ;  /* 0x0005700801007387 */ /* 0x000fe80000100a00 */
[----:B------:R0:W-:Y:S04]  /*d9850*/  STL.64 [R1+0x578], R10 ;  /* 0x0005780a01007387 */ /* 0x0001e80000100a00 */
[----:B------:R-:W2:Y:S04]  /*d9860*/  LDL.LU R24, [R1+0x9e0] ;  /* 0x0009e00001187983 */ /* 0x000ea80000300800 */
[----:B------:R-:W2:Y:S04]  /*d9870*/  LDL.LU R25, [R1+0x9e4] ;  /* 0x0009e40001197983 */ /* 0x000ea80000300800 */
[----:B------:R-:W4:Y:S04]  /*d9880*/  LDL.LU R26, [R1+0x9e8] ;  /* 0x0009e800011a7983 */ /* 0x000f280000300800 */
[----:B------:R-:W4:Y:S01]  /*d9890*/  LDL.LU R27, [R1+0x9ec] ;  /* 0x0009ec00011b7983 */ /* 0x000f220000300800 */
[----:B------:R-:W-:-:S02]  /*d98a0*/  IMAD.MOV.U32 R18, RZ, RZ, R13 ;  /* 0x000000ffff127224 */ /* 0x000fc400078e000d */
[----:B---3--:R-:W-:Y:S01]  /*d98b0*/  IMAD.MOV.U32 R19, RZ, RZ, R20 ;  /* 0x000000ffff137224 */ /* 0x008fe200078e0014 */
[----:B------:R-:W3:Y:S04]  /*d98c0*/  LDL.LU R13, [R1+0x84a0] ;  /* 0x0084a000010d7983 */ /* 0x000ee80000300800 */
[----:B------:R-:W3:Y:S04]  /*d98d0*/  LDL.LU R20, [R1+0x849c] ;  /* 0x00849c0001147983 */ /* 0x000ee80000300800 */
[----:B------:R1:W-:Y:S01]  /*d98e0*/  STL.64 [R1+0x8408], R18 ;  /* 0x0084081201007387 */ /* 0x0003e20000100a00 */
[----:B0-----:R-:W-:-:S02]  /*d98f0*/  IMAD.MOV.U32 R10, RZ, RZ, R21 ;  /* 0x000000ffff0a7224 */ /* 0x001fc400078e0015 */
[----:B------:R-:W-:Y:S01]  /*d9900*/  IMAD.MOV.U32 R11, RZ, RZ, R22 ;  /* 0x000000ffff0b7224 */ /* 0x000fe200078e0016 */
[----:B----4-:R-:W-:Y:S04]  /*d9910*/  STL.64 [R1+0x83f8], R26 ;  /* 0x0083f81a01007387 */ /* 0x010fe80000100a00 */
[----:B--2---:R-:W-:Y:S04]  /*d9920*/  STL.64 [R1+0x83f0], R24 ;  /* 0x0083f01801007387 */ /* 0x004fe80000100a00 */
[----:B------:R-:W2:Y:S04]  /*d9930*/  LDL.LU R21, [R1+0x8498] ;  /* 0x0084980001157983 */ /* 0x000ea80000300800 */
[----:B------:R-:W2:Y:S04]  /*d9940*/  LDL.LU R22, [R1+0x8494] ;  /* 0x0084940001167983 */ /* 0x000ea80000300800 */
[----:B-1----:R-:W4:Y:S04]  /*d9950*/  LDL.64 R18, [R1+0x168] ;  /* 0x0001680001127983 */ /* 0x002f280000100a00 */
[----:B----4-:R0:W-:Y:S04]  /*d9960*/  STL.64 [R1+0x8420], R18 ;  /* 0x0084201201007387 */ /* 0x0101e80000100a00 */
[----:B------:R1:W-:Y:S04]  /*d9970*/  STL.64 [R1+0x8400], R10 ;  /* 0x0084000a01007387 */ /* 0x0003e80000100a00 */
[----:B------:R-:W4:Y:S04]  /*d9980*/  LDL.LU R8, [R1+0x4d0] ;  /* 0x0004d00001087983 */ /* 0x000f280000300800 */
[----:B------:R-:W4:Y:S01]  /*d9990*/  LDL.LU R9, [R1+0x4d4] ;  /* 0x0004d40001097983 */ /* 0x000f220000300800 */
[----:B0-----:R-:W-:-:S03]  /*d99a0*/  IMAD.MOV.U32 R18, RZ, RZ, R23 ;  /* 0x000000ffff127224 */ /* 0x001fc600078e0017 */
[----:B-1----:R-:W2:Y:S04]  /*d99b0*/  LDL.LU R10, [R1+0x4d8] ;  /* 0x0004d800010a7983 */ /* 0x002ea80000300800 */
[----:B------:R-:W2:Y:S04]  /*d99c0*/  LDL.LU R11, [R1+0x4dc] ;  /* 0x0004dc00010b7983 */ /* 0x000ea80000300800 */
[----:B------:R-:W2:Y:S01]  /*d99d0*/  LDL.LU R23, [R1+0x8490] ;  /* 0x0084900001177983 */ /* 0x000ea20000300800 */
[----:B------:R-:W-:-:S03]  /*d99e0*/  IMAD.MOV.U32 R19, RZ, RZ, R5 ;  /* 0x000000ffff137224 */ /* 0x000fc600078e0005 */
[----:B------:R-:W2:Y:S04]  /*d99f0*/  LDL.LU R4, [R1+0x510] ;  /* 0x0005100001047983 */ /* 0x000ea80000300800 */
[----:B------:R-:W2:Y:S04]  /*d9a00*/  LDL.LU R5, [R1+0x514] ;  /* 0x0005140001057983 */ /* 0x000ea80000300800 */
[----:B------:R-:W2:Y:S04]  /*d9a10*/  LDL.LU R6, [R1+0x518] ;  /* 0x0005180001067983 */ /* 0x000ea80000300800 */
[----:B------:R-:W2:Y:S04]  /*d9a20*/  LDL.LU R7, [R1+0x51c] ;  /* 0x00051c0001077983 */ /* 0x000ea80000300800 */
[----:B--2---:R3:W-:Y:S04]  /*d9a30*/  STL.64 [R1+0x8470], R6 ;  /* 0x0084700601007387 */ /* 0x0047e80000100a00 */
[----:B------:R-:W-:Y:S01]  /*d9a40*/  STL.64 [R1+0x8468], R4 ;  /* 0x0084680401007387 */ /* 0x000fe20000100a00 */
[----:B---3--:R-:W-:-:S02]  /*d9a50*/  IMAD.MOV.U32 R6, RZ, RZ, R13 ;  /* 0x000000ffff067224 */ /* 0x008fc400078e000d */
[----:B------:R-:W-:Y:S02]  /*d9a60*/  IMAD.MOV.U32 R7, RZ, RZ, R12 ;  /* 0x000000ffff077224 */ /* 0x000fe400078e000c */
[----:B------:R-:W2:Y:S04]  /*d9a70*/  LDL.LU R12, [R1+0x530] ;  /* 0x00053000010c7983 */ /* 0x000ea80000300800 */
[----:B------:R-:W2:Y:S04]  /*d9a80*/  LDL.LU R13, [R1+0x534] ;  /* 0x00053400010d7983 */ /* 0x000ea80000300800 */
[----:B------:R-:W2:Y:S04]  /*d9a90*/  LDL.LU R14, [R1+0x538] ;  /* 0x00053800010e7983 */ /* 0x000ea80000300800 */
[----:B------:R-:W2:Y:S04]  /*d9aa0*/  LDL.LU R15, [R1+0x53c] ;  /* 0x00053c00010f7983 */ /* 0x000ea80000300800 */
[----:B------:R0:W-:Y:S04]  /*d9ab0*/  STL.64 [R1+0x8480], R6 ;  /* 0x0084800601007387 */ /* 0x0001e80000100a00 */
[----:B0-----:R-:W2:Y:S04]  /*d9ac0*/  LDL.64 R6, [R1+0x1b8] ;  /* 0x0001b80001067983 */ /* 0x001ea80000100a00 */
[----:B------:R0:W-:Y:S04]  /*d9ad0*/  STL.64 [R1+0x8438], R18 ;  /* 0x0084381201007387 */ /* 0x0001e80000100a00 */
[----:B------:R-:W-:Y:S04]  /*d9ae0*/  STL.64 [R1+0x8418], R10 ;  /* 0x0084180a01007387 */ /* 0x000fe80000100a00 */
[----:B----4-:R1:W-:Y:S01]  /*d9af0*/  STL.64 [R1+0x8410], R8 ;  /* 0x0084100801007387 */ /* 0x0103e20000100a00 */
[----:B0-----:R-:W-:-:S02]  /*d9b00*/  IMAD.MOV.U32 R18, RZ, RZ, R28 ;  /* 0x000000ffff127224 */ /* 0x001fc400078e001c */
[----:B------:R-:W-:Y:S01]  /*d9b10*/  IMAD.MOV.U32 R19, RZ, RZ, R3 ;  /* 0x000000ffff137224 */ /* 0x000fe200078e0003 */
[----:B-1----:R-:W3:Y:S04]  /*d9b20*/  LDL.LU R8, [R1+0x4e0] ;  /* 0x0004e00001087983 */ /* 0x002ee80000300800 */
[----:B------:R-:W3:Y:S04]  /*d9b30*/  LDL.LU R9, [R1+0x4e4] ;  /* 0x0004e40001097983 */ /* 0x000ee80000300800 */
[----:B------:R-:W4:Y:S04]  /*d9b40*/  LDL.LU R10, [R1+0x4e8] ;  /* 0x0004e800010a7983 */ /* 0x000f280000300800 */
[----:B------:R-:W4:Y:S04]  /*d9b50*/  LDL.LU R11, [R1+0x4ec] ;  /* 0x0004ec00010b7983 */ /* 0x000f280000300800 */
[----:B------:R0:W-:Y:S04]  /*d9b60*/  STL.64 [R1+0x8450], R18 ;  /* 0x0084501201007387 */ /* 0x0001e80000100a00 */
[----:B0-----:R-:W2:Y:S04]  /*d9b70*/  LDL.64 R18, [R1+0x198] ;  /* 0x0001980001127983 */ /* 0x001ea80000100a00 */
[----:B--2---:R0:W-:Y:S04]  /*d9b80*/  STL.64 [R1+0x8478], R18 ;  /* 0x0084781201007387 */ /* 0x0041e80000100a00 */
[----:B------:R-:W2:Y:S04]  /*d9b90*/  LDL.LU R16, [R1+0x520] ;  /* 0x0005200001107983 */ /* 0x000ea80000300800 */
[----:B------:R-:W2:Y:S04]  /*d9ba0*/  LDL.LU R17, [R1+0x524] ;  /* 0x0005240001117983 */ /* 0x000ea80000300800 */
[----:B0-----:R-:W2:Y:S04]  /*d9bb0*/  LDL.LU R18, [R1+0x528] ;  /* 0x0005280001127983 */ /* 0x001ea80000300800 */
[----:B------:R-:W2:Y:S04]  /*d9bc0*/  LDL.LU R19, [R1+0x52c] ;  /* 0x00052c0001137983 */ /* 0x000ea80000300800 */
[----:B----4-:R-:W-:Y:S04]  /*d9bd0*/  STL.64 [R1+0x8430], R10 ;  /* 0x0084300a01007387 */ /* 0x010fe80000100a00 */
[----:B---3--:R0:W-:Y:S04]  /*d9be0*/  STL.64 [R1+0x8428], R8 ;  /* 0x0084280801007387 */ /* 0x0081e80000100a00 */
        /* <DEDUP_REMOVED lines=9> */
[----:B------:R-:W3:Y:S04]  /*d9c80*/  LDL.LU R10, [R1+0x508] ;  /* 0x00050800010a7983 */ /* 0x000ee80000300800 */
[----:B------:R-:W3:Y:S04]  /*d9c90*/  LDL.LU R11, [R1+0x50c] ;  /* 0x00050c00010b7983 */ /* 0x000ee80000300800 */
[----:B------:R-:W4:Y:S04]  /*d9ca0*/  LDL.LU R24, [R1+0x9f0] ;  /* 0x0009f00001187983 */ /* 0x000f280000300800 */
[----:B------:R-:W4:Y:S04]  /*d9cb0*/  LDL.LU R25, [R1+0x9f4] ;  /* 0x0009f40001197983 */ /* 0x000f280000300800 */
[----:B------:R-:W4:Y:S04]  /*d9cc0*/  LDL.LU R26, [R1+0x9f8] ;  /* 0x0009f800011a7983 */ /* 0x000f280000300800 */
[----:B------:R-:W4:Y:S04]  /*d9cd0*/  LDL.LU R27, [R1+0x9fc] ;  /* 0x0009fc00011b7983 */ /* 0x000f280000300800 */
[----:B------:R0:W-:Y:S04]  /*d9ce0*/  STL.64 [R1+0x530], R12 ;  /* 0x0005300c01007387 */ /* 0x0001e80000100a00 */
[----:B------:R1:W-:Y:S01]  /*d9cf0*/  STL.64 [R1+0x538], R14 ;  /* 0x0005380e01007387 */ /* 0x0003e20000100a00 */
[----:B0-----:R-:W-:-:S03]  /*d9d00*/  IMAD.MOV.U32 R13, RZ, RZ, R6 ;  /* 0x000000ffff0d7224 */ /* 0x001fc600078e0006 */
[----:B-1----:R-:W2:Y:S01]  /*d9d10*/  LDL.LU.64 R14, [R1+0x8488] ;  /* 0x00848800010e7983 */ /* 0x002ea20000300a00 */
[----:B------:R-:W-:-:S03]  /*d9d20*/  IMAD.MOV.U32 R12, RZ, RZ, R7 ;  /* 0x000000ffff0c7224 */ /* 0x000fc600078e0007 */
[----:B------:R-:W2:Y:S02]  /*d9d30*/  LDL.LU.64 R6, [R1+0x8480] ;  /* 0x0084800001067983 */ /* 0x000ea40000300a00 */
[C---:B--2---:R-:W-:Y:S02]  /*d9d40*/  HMMA.16816.F32.BF16 R4, R20.reuse, R6, R16 ;  /* 0x000000061404723c */ /* 0x044fe40000041810 */
[----:B------:R-:W-:Y:S04]  /*d9d50*/  STL.64 [R1+0x81e8], R14 ;  /* 0x0081e80e01007387 */ /* 0x000fe80000100a00 */
[----:B------:R-:W-:Y:S04]  /*d9d60*/  STL.64 [R1+0x81e0], R12 ;  /* 0x0081e00c01007387 */ /* 0x000fe80000100a00 */
[----:B------:R-:W2:Y:S09]  /*d9d70*/  LDL.LU.64 R18, [R1+0x8478] ;  /* 0x0084780001127983 */ /* 0x000eb20000300a00 */
        /* <DEDUP_REMOVED lines=8> */
[----:B------:R1:W-:Y:S01]  /*d9e00*/  STL.64 [R1+0x518], R6 ;  /* 0x0005180601007387 */ /* 0x0003e20000100a00 */
[----:B0-----:R-:W-:-:S03]  /*d9e10*/  IMAD.MOV.U32 R5, RZ, RZ, R18 ;  /* 0x000000ffff057224 */ /* 0x001fc600078e0012 */
[----:B-1----:R-:W2:Y:S04]  /*d9e20*/  LDL.LU.64 R6, [R1+0x8460] ;  /* 0x0084600001067983 */ /* 0x002ea80000300a00 */
[----:B------:R-:W3:Y:S04]  /*d9e30*/  LDL.LU R4, [R1+0x8458] ;  /* 0x0084580001047983 */ /* 0x000ee80000300800 */
[----:B------:R-:W2:Y:S02]  /*d9e40*/  LDL.LU.64 R18, [R1+0x8450] ;  /* 0x0084500001127983 */ /* 0x000ea40000300a00 */
[----:B--2---:R-:W-:Y:S02]  /*d9e50*/  HMMA.16816.F32.BF16 R16, R20, R18, R8 ;  /* 0x000000121410723c */ /* 0x004fe40000041808 */
[----:B------:R-:W-:Y:S04]  /*d9e60*/  STL.64 [R1+0x81d0], R6 ;  /* 0x0081d00601007387 */ /* 0x000fe80000100a00 */
[----:B---3--:R0:W-:Y:S04]  /*d9e70*/  STL.64 [R1+0x81c8], R4 ;  /* 0x0081c80401007387 */ /* 0x0081e80000100a00 */
        /* <DEDUP_REMOVED lines=8> */
[----:B0-----:R-:W3:Y:S01]  /*d9f00*/  LDL.LU.64 R18, [R1+0x8438] ;  /* 0x0084380001127983 */ /* 0x001ee20000300a00 */
[----:B------:R-:W-:-:S02]  /*d9f10*/  IMAD.MOV.U32 R15, RZ, RZ, R0 ;  /* 0x000000ffff0f7224 */ /* 0x000fc400078e0000 */
[----:B------:R-:W0:Y:S01]  /*d9f20*/  S2R R0, SR_TID.X ;  /* 0x0000000000007919 */ /* 0x000e220000002100 */
[----:B---3--:R-:W-:Y:S01]  /*d9f30*/  HMMA.16816.F32.BF16 R16, R20, R18, R8 ;  /* 0x000000121410723c */ /* 0x008fe20000041808 */
[----:B------:R-:W3:Y:S04]  /*d9f40*/  LDL.LU.64 R10, [R1+0x8430] ;  /* 0x00843000010a7983 */ /* 0x000ee80000300a00 */
[----:B------:R-:W3:-:S14]  /*d9f50*/  LDL.LU.64 R8, [R1+0x8428] ;  /* 0x0084280001087983 */ /* 0x000edc0000300a00 */
[----:B------:R-:W-:Y:S04]  /*d9f60*/  STL.64 [R1+0x4f0], R16 ;  /* 0x0004f01001007387 */ /* 0x000fe80000100a00 */
[----:B------:R1:W-:Y:S04]  /*d9f70*/  STL.64 [R1+0x4f8], R18 ;  /* 0x0004f81201007387 */ /* 0x0003e80000100a00 */
[----:B-1----:R-:W3:Y:S01]  /*d9f80*/  LDL.LU.64 R18, [R1+0x8420] ;  /* 0x0084200001127983 */ /* 0x002ee20000300a00 */
[----:B0-----:R-:W-:Y:S01]  /*d9f90*/  LOP3.LUT R28, R0, 0x7, RZ, 0xc0, !PT ;  /* 0x00000007001c7812 */ /* 0x001fe200078ec0ff */
[----:B------:R-:W-:-:S02]  /*d9fa0*/  IMAD.MOV.U32 R14, RZ, RZ, R2 ;  /* 0x000000ffff0e7224 */ /* 0x000fc400078e0002 */
[----:B------:R-:W-:Y:S02]  /*d9fb0*/  IMAD.SHL.U32 R2, R0, 0x2, RZ ;  /* 0x0000000200027824 */ /* 0x000fe400078e00ff */
[----:B------:R-:W-:Y:S02]  /*d9fc0*/  IMAD R28, R28, 0x110, RZ ;  /* 0x000001101c1c7824 */ /* 0x000fe400078e02ff */
[----:B------:R-:W-:-:S03]  /*d9fd0*/  IMAD.SHL.U32 R0, R0, 0x80, RZ ;  /* 0x0000008000007824 */ /* 0x000fc600078e00ff */
[----:B------:R-:W-:-:S04]  /*d9fe0*/  LOP3.LUT R28, R28, 0x10, R2, 0x78, !PT ;  /* 0x000000101c1c7812 */ /* 0x000fc800078e7802 */
[----:B------:R-:W-:Y:S01]  /*d9ff0*/  LOP3.LUT R28, R28, 0x800, R0, 0xf8, !PT ;  /* 0x000008001c1c7812 */ /* 0x000fe200078ef800 */
        /* <DEDUP_REMOVED lines=8> */
[----:B------:R-:W3:Y:S01]  /*da080*/  LDL.LU.64 R18, [R1+0x8408] ;  /* 0x0084080001127983 */ /* 0x000ee20000300a00 */
[----:B------:R-:W-:Y:S01]  /*da090*/  LOP3.LUT R28, R28, 0x20, RZ, 0x3c, !PT ;  /* 0x000000201c1c7812 */ /* 0x000fe200078e3cff */
[----:B---3--:R-:W-:Y:S02]  /*da0a0*/  HMMA.16816.F32.BF16 R16, R20, R18, R8 ;  /* 0x000000121410723c */ /* 0x008fe40000041808 */
[----:B------:R-:W4:-:S15]  /*da0b0*/  LDL.LU.64 R10, [R1+0x8400] ;  /* 0x00840000010a7983 */ /* 0x000f1e0000300a00 */
[----:B------:R-:W-:Y:S02]  /*da0c0*/  NOP ;  /* 0x0000000000007918 */ /* 0x000fe40000000000 */
[----:B------:R-:W-:Y:S04]  /*da0d0*/  STL.64 [R1+0x4d0], R16 ;  /* 0x0004d01001007387 */ /* 0x000fe80000100a00 */
[----:B------:R-:W-:Y:S04]  /*da0e0*/  STL.64 [R1+0x4d8], R18 ;  /* 0x0004d81201007387 */ /* 0x000fe80000100a00 */
[----:B------:R-:W0:Y:S04]  /*da0f0*/  LDSM.16.MT88.4 R16, [R28+UR5+0x25000] ;  /* 0x025000051c10783b */ /* 0x000e280008004200 */
[----:B0-----:R0:W-:Y:S04]  /*da100*/  STL.64 [R1+0x81c0], R18 ;  /* 0x0081c01201007387 */ /* 0x0011e80000100a00 */
[----:B------:R-:W-:Y:S04]  /*da110*/  STL.64 [R1+0x81b8], R16 ;  /* 0x0081b81001007387 */ /* 0x000fe80000100a00 */
[----:B0-----:R-:W3:Y:S04]  /*da120*/  LDL R18, [R1+0x138] ;  /* 0x0001380001127983 */ /* 0x001ee80000100800 */
[----:B------:R-:W3:Y:S01]  /*da130*/  LDL R19, [R1+0x13c] ;  /* 0x00013c0001137983 */ /* 0x000ee20000100800 */
[----:B----4-:R-:W-:Y:S03]  /*da140*/  HMMA.16816.F32.BF16 R8, R20, R10, R24 ;  /* 0x0000000a1408723c */ /* 0x010fe60000041818 */
[----:B------:R-:W3:Y:S04]  /*da150*/  LDL.LU.64 R26, [R1+0x83f8] ;  /* 0x0083f800011a7983 */ /* 0x000ee80000300a00 */
[----:B------:R-:W3:-:S12]  /*da160*/  LDL.LU.64 R24, [R1+0x83f0] ;  /* 0x0083f00001187983 */ /* 0x000ed80000300a00 */
[----:B------:R0:W-:Y:S04]  /*da170*/  STL.64 [R1+0x9f0], R8 ;  /* 0x0009f00801007387 */ /* 0x0001e80000100a00 */
[----:B------:R-:W-:Y:S04]  /*da180*/  STL.64 [R1+0x9f8], R10 ;  /* 0x0009f80a01007387 */ /* 0x000fe80000100a00 */
[----:B0-----:R-:W4:Y:S01]  /*da190*/  LDL.LU.64 R8, [R1+0x83e8] ;  /* 0x0083e80001087983 */ /* 0x001f220000300a00 */
[C---:B---3--:R-:W-:Y:S03]  /*da1a0*/  HMMA.16816.F32.BF16 R16, R20.reuse, R18, R24 ;  /* 0x000000121410723c */ /* 0x048fe60000041818 */
[----:B------:R-:W3:Y:S05]  /*da1b0*/  LDL.LU R25, [R1+0x83e0] ;  /* 0x0083e00001197983 */ /* 0x000eea0000300800 */
[----:B--2---:R-:W-:Y:S01]  /*da1c0*/  HMMA.16816.F32.BF16 R4, R20, R14, R4 ;  /* 0x0000000e1404723c */ /* 0x004fe20000041804 */
[----:B------:R-:W-:-:S10]  /*da1d0*/  IMAD.MOV.U32 R27, RZ, RZ, R29 ;  /* 0x000000ffff1b7224 */ /* 0x000fd400078e001d */
[----:B------:R-:W-:Y:S04]  /*da1e0*/  STL.64 [R1+0x9e0], R16 ;  /* 0x0009e01001007387 */ /* 0x000fe80000100a00 */
[----:B------:R-:W-:Y:S01]  /*da1f0*/  STL.64 [R1+0x9e8], R18 ;  /* 0x0009e81201007387 */ /* 0x000fe20000100a00 */
[----:B----4-:R-:W-:-:S03]  /*da200*/  IMAD.MOV.U32 R26, RZ, RZ, R8 ;  /* 0x000000ffff1a7224 */ /* 0x010fc600078e0008 */
[----:B------:R-:W2:Y:S04]  /*da210*/  LDL.LU R8, [R1+0x83dc] ;  /* 0x0083dc0001087983 */ /* 0x000ea80000300800 */
[----:B------:R-:W-:Y:S04]  /*da220*/  STL.64 [R1+0x9d0], R4 ;  /* 0x0009d00401007387 */ /* 0x000fe80000100a00 */
[----:B------:R-:W-:Y:S04]  /*da230*/  STL.64 [R1+0x9d8], R6 ;  /* 0x0009d80601007387 */ /* 0x000fe80000100a00 */
[----:B------:R-:W4:Y:S04]  /*da240*/  LDL.LU R29, [R1+0x83d8] ;  /* 0x0083d800011d7983 */ /* 0x000f280000300800 */
[----:B------:R0:W-:Y:S04]  /*da250*/  STL.64 [R1+0x8210], R26 ;  /* 0x0082101a01007387 */ /* 0x0001e80000100a00 */
[----:B------:R-:W4:Y:S04]  /*da260*/  LDL.LU R12, [R1+0x8a0] ;  /* 0x0008a000010c7983 */ /* 0x000f280000300800 */
[----:B------:R-:W4:Y:S04]  /*da270*/  LDL.LU R13, [R1+0x8a4] ;  /* 0x0008a400010d7983 */ /* 0x000f280000300800 */
[----:B------:R-:W4:Y:S04]  /*da280*/  LDL.LU R14, [R1+0x8a8] ;  /* 0x0008a800010e7983 */ /* 0x000f280000300800 */
[----:B------:R-:W4:Y:S01]  /*da290*/  LDL.LU R15, [R1+0x8ac] ;  /* 0x0008ac00010f7983 */ /* 0x000f220000300800 */
[----:B0-----:R-:W-:-:S02]  /*da2a0*/  IMAD.MOV.U32 R27, RZ, RZ, R9 ;  /* 0x000000ffff1b7224 */ /* 0x001fc400078e0009 */
[----:B---3--:R-:W-:Y:S02]  /*da2b0*/  IMAD.MOV.U32 R26, RZ, RZ, R25 ;  /* 0x000000ffff1a7224 */ /* 0x008fe400078e0019 */
[----:B------:R-:W3:Y:S04]  /*da2c0*/  LDL.LU R25, [R1+0x83d4] ;  /* 0x0083d40001197983 */ /* 0x000ee80000300800 */
[----:B------:R-:W3:Y:S04]  /*da2d0*/  LDL.LU R9, [R1+0x83d0] ;  /* 0x0083d00001097983 */ /* 0x000ee80000300800 */
[----:B------:R2:W-:Y:S02]  /*da2e0*/  STL.64 [R1+0x8228], R26 ;  /* 0x0082281a01007387 */ /* 0x0005e40000100a00 */
[----:B--2---:R-:W-:-:S02]  /*da2f0*/  IMAD.MOV.U32 R27, RZ, RZ, R8 ;  /* 0x000000ffff1b7224 */ /* 0x004fc400078e0008 */
[----:B----4-:R-:W-:Y:S01]  /*da300*/  IMAD.MOV.U32 R26, RZ, RZ, R29 ;  /* 0x000000ffff1a7224 */ /* 0x010fe200078e001d */
[----:B------:R-:W-:Y:S04]  /*da310*/  STL.64 [R1+0x8208], R14 ;  /* 0x0082080e01007387 */ /* 0x000fe80000100a00 */
[----:B------:R0:W-:Y:S04]  /*da320*/  STL.64 [R1+0x8200], R12 ;  /* 0x0082000c01007387 */ /* 0x0001e80000100a00 */
[----:B0-----:R-:W2:Y:S04]  /*da330*/  LDL.LU R12, [R1+0x8b0] ;  /* 0x0008b000010c7983 */ /* 0x001ea80000300800 */
[----:B------:R-:W2:Y:S04]  /*da340*/  LDL.LU R13, [R1+0x8b4] ;  /* 0x0008b400010d7983 */ /* 0x000ea80000300800 */
[----:B------:R-:W4:Y:S04]  /*da350*/  LDL.LU R14, [R1+0x8b8] ;  /* 0x0008b800010e7983 */ /* 0x000f280000300800 */
[----:B------:R-:W4:Y:S04]  /*da360*/  LDL.LU R15, [R1+0x8bc] ;  /* 0x0008bc00010f7983 */ /* 0x000f280000300800 */
[----:B------:R-:W2:Y:S04]  /*da370*/  LDL.LU R29, [R1+0x83cc] ;  /* 0x0083cc00011d7983 */ /* 0x000ea80000300800 */
[----:B------:R-:W2:Y:S04]  /*da380*/  LDL.LU R8, [R1+0x83c8] ;  /* 0x0083c80001087983 */ /* 0x000ea80000300800 */
[----:B------:R0:W-:Y:S01]  /*da390*/  STL.64 [R1+0x8240], R26 ;  /* 0x0082401a01007387 */ /* 0x0001e20000100a00 */
[----:B---3--:R-:W-:-:S02]  /*da3a0*/  IMAD.MOV.U32 R19, RZ, RZ, R25 ;  /* 0x000000ffff137224 */ /* 0x008fc400078e0019 */
[----:B------:R-:W-:Y:S02]  /*da3b0*/  IMAD.MOV.U32 R18, RZ, RZ, R9 ;  /* 0x000000ffff127224 */ /* 0x000fe400078e0009 */
[----:B------:R-:W3:Y:S04]  /*da3c0*/  LDL.LU R9, [R1+0x83c4] ;  /* 0x0083c40001097983 */ /* 0x000ee80000300800 */
[----:B------:R1:W-:Y:S04]  /*da3d0*/  STL.64 [R1+0x8248], R18 ;  /* 0x0082481201007387 */ /* 0x0003e80000100a00 */
[----:B------:R-:W2:Y:S04]  /*da3e0*/  LDL.LU R24, [R1+0x8e0] ;  /* 0x0008e00001187983 */ /* 0x000ea80000300800 */
[----:B------:R-:W2:Y:S04]  /*da3f0*/  LDL.LU R25, [R1+0x8e4] ;  /* 0x0008e40001197983 */ /* 0x000ea80000300800 */
[----:B0-----:R-:W2:Y:S04]  /*da400*/  LDL.LU R26, [R1+0x8e8] ;  /* 0x0008e800011a7983 */ /* 0x001ea80000300800 */
[----:B------:R-:W2:Y:S04]  /*da410*/  LDL.LU R27, [R1+0x8ec] ;  /* 0x0008ec00011b7983 */ /* 0x000ea80000300800 */
[----:B--2---:R-:W-:Y:S04]  /*da420*/  STL.64 [R1+0x8258], R26 ;  /* 0x0082581a01007387 */ /* 0x004fe80000100a00 */
[----:B------:R-:W-:Y:S04]  /*da430*/  STL.64 [R1+0x8250], R24 ;  /* 0x0082501801007387 */ /* 0x000fe80000100a00 */
[----:B-1----:R-:W2:Y:S01]  /*da440*/  LDL R18, [R1+0x48] ;  /* 0x0000480001127983 */ /* 0x002ea20000100800 */
[----:B------:R-:W-:-:S02]  /*da450*/  IMAD.MOV.U32 R19, RZ, RZ, R29 ;  /* 0x000000ffff137224 */ /* 0x000fc400078e001d */
[----:B---3--:R-:W-:Y:S02]  /*da460*/  IMAD.MOV.U32 R6, RZ, RZ, R9 ;  /* 0x000000ffff067224 */ /* 0x008fe400078e0009 */
[----:B------:R-:W-:Y:S01]  /*da470*/  IMAD.MOV.U32 R7, RZ, RZ, R8 ;  /* 0x000000ffff077224 */ /* 0x000fe200078e0008 */
[----:B------:R-:W3:Y:S04]  /*da480*/  LDL.LU R29, [R1+0x83c0] ;  /* 0x0083c000011d7983 */ /* 0x000ee80000300800 */
[----:B--2---:R0:W-:Y:S04]  /*da490*/  STL.64 [R1+0x8260], R18 ;  /* 0x0082601201007387 */ /* 0x0041e80000100a00 */
[----:B------:R-:W2:Y:S04]  /*da4a0*/  LDL.LU R9, [R1+0x83bc] ;  /* 0x0083bc0001097983 */ /* 0x000ea80000300800 */
[----:B------:R-:W2:Y:S04]  /*da4b0*/  LDL.LU R8, [R1+0x83b8] ;  /* 0x0083b80001087983 */ /* 0x000ea80000300800 */
[----:B------:R3:W-:Y:S04]  /*da4c0*/  STL.64 [R1+0x8268], R6 ;  /* 0x0082680601007387 */ /* 0x0007e80000100a00 */
[----:B------:R-:W2:Y:S04]  /*da4d0*/  LDL.LU R16, [R1+0x900] ;  /* 0x0009000001107983 */ /* 0x000ea80000300800 */
[----:B------:R-:W2:Y:S04]  /*da4e0*/  LDL.LU R17, [R1+0x904] ;  /* 0x0009040001117983 */ /* 0x000ea80000300800 */
[----:B0-----:R-:W2:Y:S04]  /*da4f0*/  LDL.LU R18, [R1+0x908] ;  /* 0x0009080001127983 */ /* 0x001ea80000300800 */
        /* <DEDUP_REMOVED lines=17> */
[----:B------:R0:W-:Y:S04]  /*da610*/  STL.64 [R1+0x8298], R6 ;  /* 0x0082980601007387 */ /* 0x0001e80000100a00 */
[----:B0-----:R-:W2:Y:S01]  /*da620*/  LDL R6, [R1+0x88] ;  /* 0x0000880001067983 */ /* 0x001ea20000100800 */
[----:B---3--:R-:W-:-:S03]  /*da630*/  IMAD.MOV.U32 R7, RZ, RZ, R29 ;  /* 0x000000ffff077224 */ /* 0x008fc600078e001d */
[----:B------:R-:W3:Y:S04]  /*da640*/  LDL.LU R29, [R1+0x83a8] ;  /* 0x0083a800011d7983 */ /* 0x000ee80000300800 */
[----:B--2---:R0:W-:Y:S04]  /*da650*/  STL.64 [R1+0x82b0], R6 ;  /* 0x0082b00601007387 */ /* 0x0041e80000100a00 */
        /* <DEDUP_REMOVED lines=16> */
[----:B---3--:R-:W-:-:S03]  /*da760*/  IMAD.MOV.U32 R7, RZ, RZ, R29 ;  /* 0x000000ffff077224 */ /* 0x008fc600078e001d */
[----:B------:R-:W3:Y:S04]  /*da770*/  LDL.LU R29, [R1+0x839c] ;  /* 0x00839c00011d7983 */ /* 0x000ee80000300800 */
        /* <DEDUP_REMOVED lines=19> */
[----:B---3--:R-:W-:-:S02]  /*da8b0*/  IMAD.MOV.U32 R7, RZ, RZ, R29 ;  /* 0x000000ffff077224 */ /* 0x008fc400078e001d */
[----:B------:R-:W-:Y:S02]  /*da8c0*/  IMAD.MOV.U32 R10, RZ, RZ, R9 ;  /* 0x000000ffff0a7224 */ /* 0x000fe400078e0009 */
        /* <DEDUP_REMOVED lines=30> */
[----:B--2---:R-:W-:Y:S04]  /*daab0*/  STL.64 [R1+0x8360], R10 ;  /* 0x0083600a01007387 */ /* 0x004fe80000100a00 */
        /* <DEDUP_REMOVED lines=173> */
[----:B---3--:R0:W-:Y:S04]  /*db590*/  STL.64 [R1+0x8190], R26 ;  /* 0x0081901a01007387 */ /* 0x0081e80000100a00 */
[----:B0-----:R-:W3:Y:S01]  /*db5a0*/  LDL.64 R26, [R1+0x1a8] ;  /* 0x0001a800011a7983 */ /* 0x001ee20000100a00 */
[----:B--2---:R-:W-:Y:S03]  /*db5b0*/  HMMA.16816.F32.BF16 R8, R20, R14, R8 ;  /* 0x0000000e1408723c */ /* 0x004fe60000041808 */
[----:B---3--:R-:W-:-:S15]  /*db5c0*/  STL.64 [R1+0x81a0], R26 ;  /* 0x0081a01a01007387 */ /* 0x008fde0000100a00 */
[----:B------:R-:W-:Y:S01]  /*db5d0*/  NOP ;  /* 0x0000000000007918 */ /* 0x000fe20000000000 */
[----:B------:R-:W-:Y:S04]  /*db5e0*/  STL.64 [R1+0x890], R8 ;  /* 0x0008900801007387 */ /* 0x000fe80000100a00 */
[----:B------:R0:W-:Y:S04]  /*db5f0*/  STL.64 [R1+0x898], R10 ;  /* 0x0008980a01007387 */ /* 0x0001e80000100a00 */
[----:B0-----:R-:W2:Y:S01]  /*db600*/  LDL.LU.64 R10, [R1+0x81d8] ;  /* 0x0081d800010a7983 */ /* 0x001ea20000300a00 */
[----:B------:R-:W-:-:S03]  /*db610*/  IMAD.MOV.U32 R27, RZ, RZ, R12 ;  /* 0x000000ffff1b7224 */ /* 0x000fc600078e000c */
[----:B------:R0:W-:Y:S01]  /*db620*/  STL.64 [R1+0x8198], R14 ;  /* 0x0081980e01007387 */ /* 0x0001e20000100a00 */
[----:B------:R-:W-:-:S03]  /*db630*/  IMAD.MOV.U32 R26, RZ, RZ, R13 ;  /* 0x000000ffff1a7224 */ /* 0x000fc600078e000d */
[----:B------:R-:W3:Y:S04]  /*db640*/  LDL.LU R12, [R1+0xfb0] ;  /* 0x000fb000010c7983 */ /* 0x000ee80000300800 */
[----:B------:R-:W3:Y:S04]  /*db650*/  LDL.LU R13, [R1+0xfb4] ;  /* 0x000fb400010d7983 */ /* 0x000ee80000300800 */
[----:B0-----:R-:W3:Y:S04]  /*db660*/  LDL.LU R14, [R1+0xfb8] ;  /* 0x000fb800010e7983 */ /* 0x001ee80000300800 */
        /* <DEDUP_REMOVED lines=12> */
[----:B------:R0:W-:Y:S04]  /*db730*/  STL.64 [R1+0x7fd0], R10 ;  /* 0x007fd00a01007387 */ /* 0x0001e80000100a00 */
[----:B------:R-:W2:Y:S04]  /*db740*/  LDL.LU R8, [R1+0xf90] ;  /* 0x000f900001087983 */ /* 0x000ea80000300800 */
[----:B------:R-:W2:Y:S04]  /*db750*/  LDL.LU R9, [R1+0xf94] ;  /* 0x000f940001097983 */ /* 0x000ea80000300800 */
[----:B0-----:R-:W2:Y:S04]  /*db760*/  LDL.LU R10, [R1+0xf98] ;  /* 0x000f9800010a7983 */ /* 0x001ea80000300800 */
[----:B------:R-:W2:Y:S01]  /*db770*/  LDL.LU R11, [R1+0xf9c] ;  /* 0x000f9c00010b7983 */ /* 0x000ea20000300800 */
[----:B----4-:R-:W-:Y:S03]  /*db780*/  HMMA.16816.F32.BF16 R20, R20, R6, R16 ;  /* 0x000000061414723c */ /* 0x010fe60000041810 */
[----:B------:R-:W2:Y:S04]  /*db790*/  LDL.LU.64 R18, [R1+0x81c0] ;  /* 0x0081c00001127983 */ /* 0x000ea80000300a00 */
[----:B------:R-:W2:Y:S04]  /*db7a0*/  LDL.LU.64 R16, [R1+0x81b8] ;  /* 0x0081b80001107983 */ /* 0x000ea80000300a00 */
[----:B------:R-:W-:Y:S04]  /*db7b0*/  STL.64 [R1+0x8028], R6 ;  /* 0x0080280601007387 */ /* 0x000fe80000100a00 */
[----:B---3--:R-:W-:Y:S04]  /*db7c0*/  STL [R1+0x8020], R4 ;  /* 0x0080200401007387 */ /* 0x008fe80000100800 */
        /* <DEDUP_REMOVED lines=15> */
[----:B--2---:R-:W-:-:S15]  /*db8c0*/  HMMA.16816.F32.BF16 R12, R16, R26, R12 ;  /* 0x0000001a100c723c */ /* 0x004fde000004180c */
[----:B------:R-:W-:-:S04]  /*db8d0*/  NOP ;  /* 0x0000000000007918 */ /* 0x000fc80000000000 */
[----:B------:R-:W-:Y:S04]  /*db8e0*/  STL.64 [R1+0xfb0], R12 ;  /* 0x000fb00c01007387 */ /* 0x000fe80000100a00 */
[----:B------:R0:W-:Y:S04]  /*db8f0*/  STL.64 [R1+0xfb8], R14 ;  /* 0x000fb80e01007387 */ /* 0x0001e80000100a00 */
[----:B0-----:R-:W2:Y:S01]  /*db900*/  LDL.LU.64 R14, [R1+0x8198] ;  /* 0x00819800010e7983 */ /* 0x001ea20000300a00 */
[----:B------:R-:W-:Y:S02]  /*db910*/  IMAD.MOV.U32 R13, RZ, RZ, R26 ;  /* 0x000000ffff0d7224 */ /* 0x000fe400078e001a */
[----:B------:R-:W-:-:S02]  /*db920*/  IMAD.MOV.U32 R12, RZ, RZ, R27 ;  /* 0x000000ffff0c7224 */ /* 0x000fc400078e001b */
[----:B------:R-:W4:Y:S01]  /*db930*/  LDL.LU.64 R26, [R1+0x8190] ;  /* 0x00819000011a7983 */ /* 0x000f220000300a00 */
[----:B------:R-:W-:Y:S02]  /*db940*/  IMAD.MOV.U32 R6, RZ, RZ, R5 ;  /* 0x000000ffff067224 */ /* 0x000fe400078e0005 */
[----:B------:R-:W-:Y:S01]  /*db950*/  IMAD.MOV.U32 R7, RZ, RZ, R3 ;  /* 0x000000ffff077224 */ /* 0x000fe200078e0003 */
[----:B--2---:R-:W-:Y:S04]  /*db960*/  STL.64 [R1+0x7fc8], R14 ;  /* 0x007fc80e01007387 */ /* 0x004fe80000100a00 */
[----:B------:R3:W-:Y:S02]  /*db970*/  STL.64 [R1+0x7fc0], R12 ;  /* 0x007fc00c01007387 */ /* 0x0007e40000100a00 */
[C---:B---3--:R-:W-:Y:S08]  /*db980*/  HMMA.16816.F32.BF16 R12, R16.reuse, R6, R20 ;  /* 0x00000006100c723c */ /* 0x048ff00000041814 */
[----:B----4-:R-:W-:Y:S11]  /*db990*/  HMMA.16816.F32.BF16 R4, R16, R26, R8 ;  /* 0x0000001a1004723c */ /* 0x010ff60000041808 */
        /* <DEDUP_REMOVED lines=26> */
[----:B------:R-:W-:Y:S04]  /*dbb40*/  STL.64 [R1+0x8178], R14 ;  /* 0x0081780e01007387 */ /* 0x000fe80000100a00 */
[----:B------:R-:W2:Y:S04]  /*dbb50*/  LDL.64 R6, [R1+0x108] ;  /* 0x0001080001067983 */ /* 0x000ea80000100a00 */
[----:B--2---:R0:W-:Y:S04]  /*dbb60*/  STL.64 [R1+0x8110], R6 ;  /* 0x0081100601007387 */ /* 0x0041e80000100a00 */
[----:B------:R-:W2:Y:S04]  /*dbb70*/  LDL.LU R4, [R1+0xf30] ;  /* 0x000f300001047983 */ /* 0x000ea80000300800 */
[----:B------:R-:W2:Y:S04]  /*dbb80*/  LDL.LU R5, [R1+0xf34] ;  /* 0x000f340001057983 */ /* 0x000ea80000300800 */
[----:B0-----:R-:W3:Y:S04]  /*dbb90*/  LDL.LU R6, [R1+0xf38] ;  /* 0x000f380001067983 */ /* 0x001ee80000300800 */
        /* <DEDUP_REMOVED lines=36> */
[----:B------:R-:W3:Y:S04]  /*dbde0*/  LDL.LU R10, [R1+0xf08] ;  /* 0x000f0800010a7983 */ /* 0x000ee80000300800 */
[----:B------:R-:W3:Y:S04]  /*dbdf0*/  LDL.64 R26, [R1+0xf8] ;  /* 0x0000f800011a7983 */ /* 0x000ee80000100a00 */
[----:B------:R-:W-:Y:S04]  /*dbe00*/  STL.64 [R1+0x7fd8], R20 ;  /* 0x007fd81401007387 */ /* 0x000fe80000100a00 */
[----:B------:R-:W3:Y:S01]  /*dbe10*/  LDL.64 R22, [R1+0x118] ;  /* 0x0001180001167983 */ /* 0x000ee20000100a00 */
        /* <DEDUP_REMOVED lines=8> */
[----:B------:R-:W2:Y:S01]  /*dbea0*/  LDL.LU.64 R14, [R1+0x8178] ;  /* 0x00817800010e7983 */ /* 0x000ea20000300a00 */
[----:B------:R-:W-:Y:S01]  /*dbeb0*/  IMAD.MOV.U32 R11, RZ, RZ, R29 ;  /* 0x000000ffff0b7224 */ /* 0x000fe200078e001d */
[----:B--2---:R-:W-:Y:S02]  /*dbec0*/  HMMA.16816.F32.BF16 R12, R16, R14, R4 ;  /* 0x0000000e100c723c */ /* 0x004fe40000041804 */
[----:B------:R-:W2:Y:S04]  /*dbed0*/  LDL.LU.64 R6, [R1+0x8170] ;  /* 0x0081700001067983 */ /* 0x000ea80000300a00 */
[----:B------:R-:W2:-:S13]  /*dbee0*/  LDL.LU.64 R4, [R1+0x8168] ;  /* 0x0081680001047983 */ /* 0x000e9a0000300a00 */
[----:B------:R-:W-:Y:S04]  /*dbef0*/  STL.64 [R1+0xf70], R12 ;  /* 0x000f700c01007387 */ /* 0x000fe80000100a00 */
[----:B------:R0:W-:Y:S01]  /*dbf00*/  STL [R1+0xf78], R14 ;  /* 0x000f780e01007387 */ /* 0x0001e20000100800 */
[----:B------:R-:W-:-:S03]  /*dbf10*/  IMAD.MOV.U32 R29, RZ, RZ, R15 ;  /* 0x000000ffff1d7224 */ /* 0x000fc600078e000f */
[----:B0-----:R-:W2:Y:S04]  /*dbf20*/  LDL.LU.64 R14, [R1+0x8160] ;  /* 0x00816000010e7983 */ /* 0x001ea80000300a00 */
        /* <DEDUP_REMOVED lines=38> */
[----:B------:R-:W3:Y:S04]  /*dc190*/  LDL.LU.64 R14, [R1+0x8108] ;  /* 0x00810800010e7983 */ /* 0x000ee80000300a00 */
[----:B------:R-:W3:Y:S04]  /*dc1a0*/  LDL.LU.64 R12, [R1+0x8100] ;  /* 0x00810000010c7983 */ /* 0x000ee80000300a00 */
[----:B------:R-:W-:Y:S01]  /*dc1b0*/  STL [R1+0x7edc], R29 ;  /* 0x007edc1d01007387 */ /* 0x000fe20000100800 */
[----:B---3--:R-:W-:-:S15]  /*dc1c0*/  HMMA.16816.F32.BF16 R12, R16, R22, R12 ;  /* 0x00000016100c723c */ /* 0x008fde000004180c */
[----:B------:R-:W-:-:S04]  /*dc1d0*/  NOP ;  /* 0x0000000000007918 */ /* 0x000fc80000000000 */
[----:B------:R-:W-:Y:S04]  /*dc1e0*/  STL.64 [R1+0xf20], R12 ;  /* 0x000f200c01007387 */ /* 0x000fe80000100a00 */
[----:B------:R0:W-:Y:S04]  /*dc1f0*/  STL.64 [R1+0xf28], R14 ;  /* 0x000f280e01007387 */ /* 0x0001e80000100a00 */
[----:B0-----:R-:W3:Y:S04]  /*dc200*/  LDL.LU.64 R14, [R1+0x80f8] ;  /* 0x0080f800010e7983 */ /* 0x001ee80000300a00 */
[----:B------:R-:W3:Y:S01]  /*dc210*/  LDL.LU.64 R12, [R1+0x80f0] ;  /* 0x0080f000010c7983 */ /* 0x000ee20000300a00 */
[----:B--2---:R-:W-:-:S02]  /*dc220*/  IMAD.MOV.U32 R29, RZ, RZ, R7 ;  /* 0x000000ffff1d7224 */ /* 0x004fc400078e0007 */
[----:B------:R-:W-:Y:S02]  /*dc230*/  IMAD.MOV.U32 R0, RZ, RZ, R23 ;  /* 0x000000ffff007224 */ /* 0x000fe400078e0017 */
[----:B------:R-:W-:-:S03]  /*dc240*/  IMAD.MOV.U32 R2, RZ, RZ, R22 ;  /* 0x000000ffff027224 */ /* 0x000fc600078e0016 */
[----:B------:R-:W-:Y:S04]  /*dc250*/  STL [R1+0x7ee4], R0 ;  /* 0x007ee40001007387 */ /* 0x000fe80000100800 */
[----:B------:R-:W-:Y:S04]  /*dc260*/  STL [R1+0x7ee0], R2 ;  /* 0x007ee00201007387 */ /* 0x000fe80000100800 */
[----:B------:R-:W-:Y:S01]  /*dc270*/  STL [R1+0x7ee8], R29 ;  /* 0x007ee81d01007387 */ /* 0x000fe20000100800 */
[C---:B---3--:R-:W-:Y:S08]  /*dc280*/  HMMA.16816.F32.BF16 R12, R16.reuse, R6, R12 ;  /* 0x00000006100c723c */ /* 0x048ff0000004180c */
[----:B------:R-:W-:Y:S11]  /*dc290*/  HMMA.16816.F32.BF16 R4, R16, R26, R8 ;  /* 0x0000001a1004723c */ /* 0x000ff60000041808 */
[----:B------:R0:W-:Y:S04]  /*dc2a0*/  STL.64 [R1+0xf10], R12 ;  /* 0x000f100c01007387 */ /* 0x0001e80000100a00 */
[----:B------:R1:W-:Y:S04]  /*dc2b0*/  STL.64 [R1+0xf18], R14 ;  /* 0x000f180e01007387 */ /* 0x0003e80000100a00 */
[----:B------:R-:W-:Y:S04]  /*dc2c0*/  STL.64 [R1+0xf00], R4 ;  /* 0x000f000401007387 */ /* 0x000fe80000100a00 */
[----:B------:R-:W-:Y:S04]  /*dc2d0*/  STL.64 [R1+0xf08], R6 ;  /* 0x000f080601007387 */ /* 0x000fe80000100a00 */
[----:B------:R-:W2:Y:S04]  /*dc2e0*/  LDL.64 R22, [R1+0x98] ;  /* 0x0000980001167983 */ /* 0x000ea80000100a00 */
[----:B--2---:R2:W-:Y:S04]  /*dc2f0*/  STL.64 [R1+0x8078], R22 ;  /* 0x0080781601007387 */ /* 0x0045e80000100a00 */
[----:B0-----:R-:W3:Y:S04]  /*dc300*/  LDL.LU R12, [R1+0xe90] ;  /* 0x000e9000010c7983 */ /* 0x001ee80000300800 */
[----:B------:R-:W3:Y:S04]  /*dc310*/  LDL.LU R13, [R1+0xe94] ;  /* 0x000e9400010d7983 */ /* 0x000ee80000300800 */
[----:B-1----:R-:W4:Y:S04]  /*dc320*/  LDL.LU R14, [R1+0xe98] ;  /* 0x000e9800010e7983 */ /* 0x002f280000300800 */
[----:B------:R-:W4:Y:S04]  /*dc330*/  LDL.LU R15, [R1+0xe9c] ;  /* 0x000e9c00010f7983 */ /* 0x000f280000300800 */
[----:B--2---:R-:W2:Y:S04]  /*dc340*/  LDL.64 R22, [R1+0xa8] ;  /* 0x0000a80001167983 */ /* 0x004ea80000100a00 */
[----:B--2---:R0:W-:Y:S04]  /*dc350*/  STL.64 [R1+0x8090], R22 ;  /* 0x0080901601007387 */ /* 0x0041e80000100a00 */
[----:B0-----:R-:W2:Y:S04]  /*dc360*/  LDL.64 R22, [R1+0xb8] ;  /* 0x0000b80001167983 */ /* 0x001ea80000100a00 */
[----:B--2---:R0:W-:Y:S04]  /*dc370*/  STL.64 [R1+0x80a8], R22 ;  /* 0x0080a81601007387 */ /* 0x0041e80000100a00 */
[----:B0-----:R-:W2:Y:S04]  /*dc380*/  LDL.64 R22, [R1+0xc8] ;  /* 0x0000c80001167983 */ /* 0x001ea80000100a00 */
[----:B--2---:R0:W-:Y:S04]  /*dc390*/  STL.64 [R1+0x80c0], R22 ;  /* 0x0080c01601007387 */ /* 0x0041e80000100a00 */
[----:B0-----:R-:W2:Y:S04]  /*dc3a0*/  LDL.64 R22, [R1+0xd8] ;  /* 0x0000d80001167983 */ /* 0x001ea80000100a00 */
[----:B--2---:R-:W-:Y:S04]  /*dc3b0*/  STL.64 [R1+0x80d8], R22 ;  /* 0x0080d81601007387 */ /* 0x004fe80000100a00 */
[----:B----4-:R-:W-:Y:S04]  /*dc3c0*/  STL.64 [R1+0x8070], R14 ;  /* 0x0080700e01007387 */ /* 0x010fe80000100a00 */
[----:B---3--:R0:W-:Y:S04]  /*dc3d0*/  STL.64 [R1+0x8068], R12 ;  /* 0x0080680c01007387 */ /* 0x0081e80000100a00 */
        /* <DEDUP_REMOVED lines=36> */
[----:B------:R-:W-:-:S03]  /*dc620*/  IMAD.MOV.U32 R2, RZ, RZ, R27 ;  /* 0x000000ffff027224 */ /* 0x000fc600078e001b */
[----:B------:R-:W3:Y:S01]  /*dc630*/  LDL.LU R8, [R1+0xe80] ;  /* 0x000e800001087983 */ /* 0x000ee20000300800 */
[----:B------:R-:W-:-:S03]  /*dc640*/  IMAD.MOV.U32 R0, RZ, RZ, R26 ;  /* 0x000000ffff007224 */ /* 0x000fc600078e001a */
[----:B------:R-:W3:Y:S04]  /*dc650*/  LDL.LU R9, [R1+0xe84] ;  /* 0x000e840001097983 */ /* 0x000ee80000300800 */
[----:B------:R-:W3:Y:S04]  /*dc660*/  LDL.LU R10, [R1+0xe88] ;  /* 0x000e8800010a7983 */ /* 0x000ee80000300800 */
[----:B------:R-:W3:Y:S04]  /*dc670*/  LDL.LU R11, [R1+0xe8c] ;  /* 0x000e8c00010b7983 */ /* 0x000ee80000300800 */
[----:B------:R-:W3:Y:S04]  /*dc680*/  LDL.64 R26, [R1+0x78] ;  /* 0x00007800011a7983 */ /* 0x000ee80000100a00 */
[----:B------:R-:W-:Y:S04]  /*dc690*/  STL [R1+0x7ef0], R2 ;  /* 0x007ef00201007387 */ /* 0x000fe80000100800 */
[----:B------:R-:W-:Y:S01]  /*dc6a0*/  STL [R1+0x7eec], R0 ;  /* 0x007eec0001007387 */ /* 0x000fe20000100800 */
[----:B----4-:R-:W-:Y:S01]  /*dc6b0*/  IMAD.MOV.U32 R29, RZ, RZ, R23 ;  /* 0x000000ffff1d7224 */ /* 0x010fe200078e0017 */
[----:B--2---:R-:W-:-:S15]  /*dc6c0*/  HMMA.16816.F32.BF16 R12, R16, R22, R12 ;  /* 0x00000016100c723c */ /* 0x004fde000004180c */
[----:B------:R-:W-:-:S04]  /*dc6d0*/  NOP ;  /* 0x0000000000007918 */ /* 0x000fc80000000000 */
        /* <DEDUP_REMOVED lines=52> */
[----:B------:R-:W2:Y:S01]  /*dca20*/  LDL.LU.64 R12, [R1+0x8068] ;  /* 0x00806800010c7983 */ /* 0x000ea20000300a00 */
[----:B------:R-:W-:-:S03]  /*dca30*/  IMAD.MOV.U32 R2, RZ, RZ, R22 ;  /* 0x000000ffff027224 */ /* 0x000fc600078e0016 */
[----:B------:R0:W-:Y:S04]  /*dca40*/  STL [R1+0x7f14], R0 ;  /* 0x007f140001007387 */ /* 0x0001e80000100800 */
[----:B------:R1:W-:Y:S04]  /*dca50*/  STL [R1+0x7f10], R2 ;  /* 0x007f100201007387 */ /* 0x0003e80000100800 */
[----:B------:R-:W4:Y:S01]  /*dca60*/  LDL.64 R22, [R1+0x18] ;  /* 0x0000180001167983 */ /* 0x000f220000100a00 */
[----:B---3--:R-:W-:Y:S02]  /*dca70*/  IMAD.MOV.U32 R29, RZ, RZ, R7 ;  /* 0x000000ffff1d7224 */ /* 0x008fe400078e0007 */
[----:B0-----:R-:W-:-:S02]  /*dca80*/  IMAD.MOV.U32 R0, RZ, RZ, R26 ;  /* 0x000000ffff007224 */ /* 0x001fc400078e001a */
[----:B-1----:R-:W-:Y:S01]  /*dca90*/  IMAD.MOV.U32 R2, RZ, RZ, R27 ;  /* 0x000000ffff027224 */ /* 0x002fe200078e001b */
[C---:B--2---:R-:W-:Y:S08]  /*dcaa0*/  HMMA.16816.F32.BF16 R12, R16.reuse, R6, R12 ;  /* 0x00000006100c723c */ /* 0x044ff0000004180c */
[C---:B------:R-:W-:Y:S11]  /*dcab0*/  HMMA.16816.F32.BF16 R4, R16.reuse, R26, R8 ;  /* 0x0000001a1004723c */ /* 0x040ff60000041808 */
[----:B------:R-:W-:Y:S04]  /*dcac0*/  STL.64 [R1+0xe90], R12 ;  /* 0x000e900c01007387 */ /* 0x000fe80000100a00 */
[----:B------:R-:W-:Y:S04]  /*dcad0*/  STL.64 [R1+0xe98], R14 ;  /* 0x000e980e01007387 */ /* 0x000fe80000100a00 */
[----:B----4-:R-:W-:Y:S04]  /*dcae0*/  STL.64 [R1+0x7ff0], R22 ;  /* 0x007ff01601007387 */ /* 0x010fe80000100a00 */
[----:B------:R-:W-:Y:S04]  /*dcaf0*/  STL [R1+0x7f18], R29 ;  /* 0x007f181d01007387 */ /* 0x000fe80000100800 */
[----:B------:R-:W-:Y:S04]  /*dcb00*/  STL.64 [R1+0xe80], R4 ;  /* 0x000e800401007387 */ /* 0x000fe80000100a00 */
[----:B------:R0:W-:Y:S04]  /*dcb10*/  STL.64 [R1+0xe88], R6 ;  /* 0x000e880601007387 */ /* 0x0001e80000100a00 */
[----:B------:R-:W2:Y:S04]  /*dcb20*/  LDL.64 R26, [R1+0x58] ;  /* 0x00005800011a7983 */ /* 0x000ea80000100a00 */
[----:B--2---:R-:W-:Y:S04]  /*dcb30*/  STL.64 [R1+0x8050], R26 ;  /* 0x0080501a01007387 */ /* 0x004fe80000100a00 */
[----:B0-----:R-:W2:Y:S04]  /*dcb40*/  LDL.64 R6, [R1+0x48] ;  /* 0x0000480001067983 */ /* 0x001ea80000100a00 */
        /* <DEDUP_REMOVED lines=20> */
[----:B------:R-:W4:Y:S04]  /*dcc90*/  LDL.LU R8, [R1+0xe10] ;  /* 0x000e100001087983 */ /* 0x000f280000300800 */
        /* <DEDUP_REMOVED lines=23> */
[----:B------:R-:W4:Y:S04]  /*dce10*/  LDL.64 R14, [R1+0x8] ;  /* 0x00000800010e7983 */ /* 0x000f280000100a00 */
        /* <DEDUP_REMOVED lines=16> */
[----:B------:R-:W2:Y:S04]  /*dcf20*/  LDL.LU R24, [R1+0x8038] ;  /* 0x0080380001187983 */ /* 0x000ea80000300800 */
        /* <DEDUP_REMOVED lines=32> */
[----:B---3--:R-:W-:-:S15]  /*dd130*/  HMMA.16816.F32.BF16 R8, R16, R22, R8 ;  /* 0x000000161008723c */ /* 0x008fde0000041808 */
[----:B------:R-:W-:-:S04]  /*dd140*/  NOP ;  /* 0x0000000000007918 */ /* 0x000fc80000000000 */
[----:B------:R-:W-:Y:S04]  /*dd150*/  STL.64 [R1+0xe20], R8 ;  /* 0x000e200801007387 */ /* 0x000fe80000100a00 */
[----:B------:R0:W-:Y:S04]  /*dd160*/  STL.64 [R1+0xe28], R10 ;  /* 0x000e280a01007387 */ /* 0x0001e80000100a00 */
[----:B0-----:R-:W4:Y:S04]  /*dd170*/  LDL.LU.64 R10, [R1+0x7fe8] ;  /* 0x007fe800010a7983 */ /* 0x001f280000300a00 */
[----:B------:R-:W4:Y:S01]  /*dd180*/  LDL.LU.64 R8, [R1+0x7fe0] ;  /* 0x007fe00001087983 */ /* 0x000f220000300a00 */
[----:B------:R-:W-:-:S03]  /*dd190*/  IMAD.MOV.U32 R5, RZ, RZ, R23 ;  /* 0x000000ffff057224 */ /* 0x000fc600078e0017 */
[----:B------:R-:W3:Y:S04]  /*dd1a0*/  LDL.LU.64 R20, [R1+0x7fd8] ;  /* 0x007fd80001147983 */ /* 0x000ee80000300a00 */
[----:B--2---:R-:W-:Y:S04]  /*dd1b0*/  STL.64 [R1+0x7fa8], R6 ;  /* 0x007fa80601007387 */ /* 0x004fe80000100a00 */
[----:B------:R0:W-:Y:S04]  /*dd1c0*/  STL.64 [R1+0x7fa0], R4 ;  /* 0x007fa00401007387 */ /* 0x0001e80000100a00 */
[----:B0-----:R-:W2:Y:S04]  /*dd1d0*/  LDL.LU R4, [R1+0xe00] ;  /* 0x000e000001047983 */ /* 0x001ea80000300800 */
[----:B------:R-:W2:Y:S04]  /*dd1e0*/  LDL.LU R5, [R1+0xe04] ;  /* 0x000e040001057983 */ /* 0x000ea80000300800 */
[----:B------:R-:W2:Y:S04]  /*dd1f0*/  LDL.LU R6, [R1+0xe08] ;  /* 0x000e080001067983 */ /* 0x000ea80000300800 */
[----:B------:R-:W2:Y:S01]  /*dd200*/  LDL.LU R7, [R1+0xe0c] ;  /* 0x000e0c0001077983 */ /* 0x000ea20000300800 */
[----:B----4-:R-:W-:-:S15]  /*dd210*/  HMMA.16816.F32.BF16 R8, R16, R14, R8 ;  /* 0x0000000e1008723c */ /* 0x010fde0000041808 */
[----:B------:R-:W-:-:S04]  /*dd220*/  NOP ;  /* 0x0000000000007918 */ /* 0x000fc80000000000 */
[----:B------:R-:W-:Y:S04]  /*dd230*/  STL.64 [R1+0xe10], R8 ;  /* 0x000e100801007387 */ /* 0x000fe80000100a00 */
[----:B------:R0:W-:Y:S04]  /*dd240*/  STL.64 [R1+0xe18], R10 ;  /* 0x000e180a01007387 */ /* 0x0001e80000100a00 */
[----:B0-----:R-:W4:Y:S01]  /*dd250*/  LDL.LU.64 R10, [R1+0x7fd0] ;  /* 0x007fd000010a7983 */ /* 0x001f220000300a00 */
[----:B--2---:R-:W-:Y:S01]  /*dd260*/  HMMA.16816.F32.BF16 R4, R16, R26, R4 ;  /* 0x0000001a1004723c */ /* 0x004fe20000041804 */
[----:B------:R-:W-:-:S02]  /*dd270*/  IMAD.MOV.U32 R9, RZ, RZ, R14 ;  /* 0x000000ffff097224 */ /* 0x000fc400078e000e */
[----:B------:R-:W-:Y:S02]  /*dd280*/  IMAD.MOV.U32 R8, RZ, RZ, R15 ;  /* 0x000000ffff087224 */ /* 0x000fe400078e000f */
[----:B------:R-:W2:Y:S04]  /*dd290*/  LDL.LU.64 R14, [R1+0x7fc8] ;  /* 0x007fc800010e7983 */ /* 0x000ea80000300a00 */
[----:B------:R-:W2:Y:S04]  /*dd2a0*/  LDL.LU.64 R12, [R1+0x7fc0] ;  /* 0x007fc000010c7983 */ /* 0x000ea80000300a00 */
[----:B----4-:R-:W-:Y:S04]  /*dd2b0*/  STL.64 [R1+0x7fb8], R10 ;  /* 0x007fb80a01007387 */ /* 0x010fe80000100a00 */
[----:B------:R0:W-:Y:S04]  /*dd2c0*/  STL.64 [R1+0x7fb0], R8 ;  /* 0x007fb00801007387 */ /* 0x0001e80000100a00 */
[----:B0-----:R-:W2:Y:S04]  /*dd2d0*/  LDL.LU R8, [R1+0xdf0] ;  /* 0x000df00001087983 */ /* 0x001ea80000300800 */
        /* <DEDUP_REMOVED lines=9> */
[----:B------:R-:W-:Y:S04]  /*dd370*/  STL.64 [R1+0x7cc0], R26 ;  /* 0x007cc01a01007387 */ /* 0x000fe80000100a00 */
[----:B------:R0:W-:Y:S04]  /*dd380*/  STL [R1+0x7cb8], R24 ;  /* 0x007cb81801007387 */ /* 0x0001e80000100800 */
[----:B------:R1:W-:Y:S04]  /*dd390*/  STL [R1+0x7f3c], R25 ;  /* 0x007f3c1901007387 */ /* 0x0003e80000100800 */
[----:B0-----:R-:W2:Y:S04]  /*dd3a0*/  LDL.LU R24, [R1+0x470] ;  /* 0x0004700001187983 */ /* 0x001ea80000300800 */
[----:B-1----:R-:W2:Y:S04]  /*dd3b0*/  LDL.LU R25, [R1+0x474] ;  /* 0x0004740001197983 */ /* 0x002ea80000300800 */
[----:B------:R-:W2:Y:S04]  /*dd3c0*/  LDL.LU R26, [R1+0x478] ;  /* 0x00047800011a7983 */ /* 0x000ea80000300800 */
[----:B------:R-:W2:Y:S01]  /*dd3d0*/  LDL.LU R27, [R1+0x47c] ;  /* 0x00047c00011b7983 */ /* 0x000ea20000300800 */
[----:B------:R-:W-:-:S03]  /*dd3e0*/  IMAD.MOV.U32 R0, RZ, RZ, R22 ;  /* 0x000000ffff007224 */ /* 0x000fc600078e0016 */
[----:B--2---:R3:W-:Y:S04]  /*dd3f0*/  STL.64 [R1+0x7f48], R26 ;  /* 0x007f481a01007387 */ /* 0x0047e80000100a00 */
[----:B------:R-:W-:Y:S01]  /*dd400*/  STL.64 [R1+0x7f40], R24 ;  /* 0x007f401801007387 */ /* 0x000fe20000100a00 */
[----:B---3--:R-:W-:Y:S02]  /*dd410*/  IMAD.MOV.U32 R26, RZ, RZ, R21 ;  /* 0x000000ffff1a7224 */ /* 0x008fe400078e0015 */
[----:B------:R-:W-:Y:S02]  /*dd420*/  IMAD.MOV.U32 R27, RZ, RZ, R20 ;  /* 0x000000ffff1b7224 */ /* 0x000fe400078e0014 */
[----:B------:R-:W2:Y:S04]  /*dd430*/  LDL.LU R20, [R1+0x560] ;  /* 0x0005600001147983 */ /* 0x000ea80000300800 */
[----:B------:R-:W2:Y:S04]  /*dd440*/  LDL.LU R21, [R1+0x564] ;  /* 0x0005640001157983 */ /* 0x000ea80000300800 */
[----:B------:R-:W2:Y:S04]  /*dd450*/  LDL.LU R22, [R1+0x568] ;  /* 0x0005680001167983 */ /* 0x000ea80000300800 */
[----:B------:R-:W2:Y:S04]  /*dd460*/  LDL.LU R23, [R1+0x56c] ;  /* 0x00056c0001177983 */ /* 0x000ea80000300800 */
[----:B------:R0:W-:Y:S04]  /*dd470*/  STL.64 [R1+0x7f58], R26 ;  /* 0x007f581a01007387 */ /* 0x0001e80000100a00 */
[----:B0-----:R-:W3:Y:S01]  /*dd480*/  LDL.64 R26, [R1+0x198] ;  /* 0x00019800011a7983 */ /* 0x001ee20000100a00 */
[----:B------:R-:W-:Y:S03]  /*dd490*/  HMMA.16816.F32.BF16 R8, R16, R14, R8 ;  /* 0x0000000e1008723c */ /* 0x000fe60000041808 */
[----:B---3--:R0:W-:Y:S04]  /*dd4a0*/  STL.64 [R1+0x7f70], R26 ;  /* 0x007f701a01007387 */ /* 0x0081e80000100a00 */
[----:B------:R-:W3:Y:S04]  /*dd4b0*/  LDL.LU R24, [R1+0x4a0] ;  /* 0x0004a00001187983 */ /* 0x000ee80000300800 */
[----:B------:R-:W3:Y:S04]  /*dd4c0*/  LDL.LU R25, [R1+0x4a4] ;  /* 0x0004a40001197983 */ /* 0x000ee80000300800 */
[----:B0-----:R-:W2:Y:S04]  /*dd4d0*/  LDL.LU R26, [R1+0x4a8] ;  /* 0x0004a800011a7983 */ /* 0x001ea80000300800 */
[----:B------:R-:W2:Y:S04]  /*dd4e0*/  LDL.LU R27, [R1+0x4ac] ;  /* 0x0004ac00011b7983 */ /* 0x000ea80000300800 */
[----:B--2---:R0:W-:Y:S04]  /*dd4f0*/  STL.64 [R1+0x7f80], R26 ;  /* 0x007f801a01007387 */ /* 0x0041e80000100a00 */
[----:B---3--:R-:W-:Y:S04]  /*dd500*/  STL.64 [R1+0x7f78], R24 ;  /* 0x007f781801007387 */ /* 0x008fe80000100a00 */
[----:B0-----:R-:W2:Y:S04]  /*dd510*/  LDL R26, [R1+0x1b8] ;  /* 0x0001b800011a7983 */ /* 0x001ea80000100800 */
[----:B------:R-:W2:Y:S04]  /*dd520*/  LDL R27, [R1+0x1bc] ;  /* 0x0001bc00011b7983 */ /* 0x000ea80000100800 */
[----:B------:R-:W-:Y:S04]  /*dd530*/  STL.64 [R1+0xdf0], R8 ;  /* 0x000df00801007387 */ /* 0x000fe80000100a00 */
[----:B------:R0:W-:Y:S04]  /*dd540*/  STL.64 [R1+0xdf8], R10 ;  /* 0x000df80a01007387 */ /* 0x0001e80000100a00 */
[----:B0-----:R-:W4:Y:S04]  /*dd550*/  LDL.LU.64 R10, [R1+0x7fb8] ;  /* 0x007fb800010a7983 */ /* 0x001f280000300a00 */
[----:B------:R-:W3:Y:S04]  /*dd560*/  LDL.LU.64 R8, [R1+0x7fb0] ;  /* 0x007fb00001087983 */ /* 0x000ee80000300a00 */
[----:B------:R0:W-:Y:S02]  /*dd570*/  STL.64 [R1+0x7cb0], R14 ;  /* 0x007cb00e01007387 */ /* 0x0001e40000100a00 */
[----:B0-----:R-:W-:-:S02]  /*dd580*/  IMAD.MOV.U32 R14, RZ, RZ, R13 ;  /* 0x000000ffff0e7224 */ /* 0x001fc400078e000d */
[----:B------:R-:W-:-:S05]  /*dd590*/  IMAD.MOV.U32 R15, RZ, RZ, R12 ;  /* 0x000000ffff0f7224 */ /* 0x000fca00078e000c */
[----:B------:R0:W-:Y:S04]  /*dd5a0*/  STL.64 [R1+0x7f88], R14 ;  /* 0x007f880e01007387 */ /* 0x0001e80000100a00 */
[----:B------:R-:W2:Y:S04]  /*dd5b0*/  LDL.LU R12, [R1+0x4b0] ;  /* 0x0004b000010c7983 */ /* 0x000ea80000300800 */
[----:B------:R-:W2:Y:S04]  /*dd5c0*/  LDL.LU R13, [R1+0x4b4] ;  /* 0x0004b400010d7983 */ /* 0x000ea80000300800 */
[----:B0-----:R-:W2:Y:S04]  /*dd5d0*/  LDL.LU R14, [R1+0x4b8] ;  /* 0x0004b800010e7983 */ /* 0x001ea80000300800 */
[----:B------:R-:W2:Y:S01]  /*dd5e0*/  LDL.LU R15, [R1+0x4bc] ;  /* 0x0004bc00010f7983 */ /* 0x000ea20000300800 */
[----:B----4-:R-:W-:-:S15]  /*dd5f0*/  HMMA.16816.F32.BF16 R4, R16, R10, R4 ;  /* 0x0000000a1004723c */ /* 0x010fde0000041804 */
[----:B------:R-:W-:-:S04]  /*dd600*/  NOP ;  /* 0x0000000000007918 */ /* 0x000fc80000000000 */
[----:B------:R-:W-:Y:S04]  /*dd610*/  STL.64 [R1+0xde0], R4 ;  /* 0x000de00401007387 */ /* 0x000fe80000100a00 */
[----:B------:R0:W-:Y:S04]  /*dd620*/  STL.64 [R1+0xde8], R6 ;  /* 0x000de80601007387 */ /* 0x0001e80000100a00 */
[----:B0-----:R-:W4:Y:S04]  /*dd630*/  LDL.LU.64 R6, [R1+0x7fa8] ;  /* 0x007fa80001067983 */ /* 0x001f280000300a00 */
[----:B------:R-:W2:Y:S04]  /*dd640*/  LDL.LU.64 R4, [R1+0x7fa0] ;  /* 0x007fa00001047983 */ /* 0x000ea80000300a00 */
[----:B------:R-:W-:Y:S04]  /*dd650*/  STL.64 [R1+0x7cc8], R10 ;  /* 0x007cc80a01007387 */ /* 0x000fe80000100a00 */
[----:B---3--:R0:W-:Y:S04]  /*dd660*/  STL.64 [R1+0x7f50], R8 ;  /* 0x007f500801007387 */ /* 0x0081e80000100a00 */
        /* <DEDUP_REMOVED lines=15> */
[----:B------:R-:W-:Y:S04]  /*dd760*/  STL.64 [R1+0x7ca8], R6 ;  /* 0x007ca80601007387 */ /* 0x000fe80000100a00 */
[----:B------:R-:W-:Y:S01]  /*dd770*/  STL [R1+0x7ca0], R4 ;  /* 0x007ca00401007387 */ /* 0x000fe20000100800 */
[----:B---3--:R-:W-:Y:S03]  /*dd780*/  HMMA.16816.F32.BF16 R24, R20, R26, R12 ;  /* 0x0000001a1418723c */ /* 0x008fe6000004180c */
[----:B------:R-:W3:-:S15]  /*dd790*/  LDL.LU.64 R14, [R1+0x7f88] ;  /* 0x007f8800010e7983 */ /* 0x000ede0000300a00 */
[----:B------:R-:W-:Y:S01]  /*dd7a0*/  NOP ;  /* 0x0000000000007918 */ /* 0x000fe20000000000 */
[----:B------:R-:W-:Y:S04]  /*dd7b0*/  STL.64 [R1+0x4b0], R24 ;  /* 0x0004b01801007387 */ /* 0x000fe80000100a00 */
[----:B------:R0:W-:Y:S04]  /*dd7c0*/  STL.64 [R1+0x4b8], R26 ;  /* 0x0004b81a01007387 */ /* 0x0001e80000100a00 */
[----:B0-----:R-:W3:Y:S04]  /*dd7d0*/  LDL.LU.64 R26, [R1+0x7f80] ;  /* 0x007f8000011a7983 */ /* 0x001ee80000300a00 */
[----:B------:R-:W3:Y:S02]  /*dd7e0*/  LDL.LU.64 R24, [R1+0x7f78] ;  /* 0x007f780001187983 */ /* 0x000ee40000300a00 */
[----:B---3--:R-:W-:Y:S02]  /*dd7f0*/  HMMA.16816.F32.BF16 R12, R20, R14, R24 ;  /* 0x0000000e140c723c */ /* 0x008fe40000041818 */
[----:B------:R-:W2:Y:S01]  /*dd800*/  LDL.LU.64 R26, [R1+0x7f70] ;  /* 0x007f7000011a7983 */ /* 0x000ea20000300a00 */
[----:B------:R-:W-:-:S15]  /*dd810*/  IMAD.MOV.U32 R19, RZ, RZ, R3 ;  /* 0x000000ffff137224 */ /* 0x000fde00078e0003 */
[----:B------:R-:W-:Y:S01]  /*dd820*/  NOP ;  /* 0x0000000000007918 */ /* 0x000fe20000000000 */
[----:B------:R-:W-:Y:S04]  /*dd830*/  STL.64 [R1+0x4a0], R12 ;  /* 0x0004a00c01007387 */ /* 0x000fe80000100a00 */
[----:B------:R-:W-:Y:S01]  /*dd840*/  STL.64 [R1+0x4a8], R14 ;  /* 0x0004a80e01007387 */ /* 0x000fe20000100a00 */
        /* <DEDUP_REMOVED lines=24> */
[----:B------:R-:W-:Y:S01]  /*dd9d0*/  LOP3.LUT R28, R28, 0x800, R13, 0xf8, !PT ;  /* 0x000008001c1c7812 */ /* 0x000fe200078ef80d */
[----:B---3--:R-:W-:Y:S01]  /*dd9e0*/  HMMA.16816.F32.BF16 R16, R20, R18, R24 ;  /* 0x000000121410723c */ /* 0x008fe20000041818 */
[----:B------:R-:W3:-:S15]  /*dd9f0*/  LDL.LU R25, [R1+0x7f3c] ;  /* 0x007f3c0001197983 */ /* 0x000ede0000300800 */
[----:B------:R-:W-:-:S03]  /*dda00*/  NOP ;  /* 0x0000000000007918 */ /* 0x000fc60000000000 */
[----:B------:R-:W-:Y:S04]  /*dda10*/  STL.64 [R1+0x470], R16 ;  /* 0x0004701001007387 */ /* 0x000fe80000100a00 */
[----:B------:R-:W-:Y:S04]  /*dda20*/  STL.64 [R1+0x478], R18 ;  /* 0x0004781201007387 */ /* 0x000fe80000100a00 */
[----:B------:R-:W4:Y:S04]  /*dda30*/  LDL.LU R12, [R1+0x720] ;  /* 0x00072000010c7983 */ /* 0x000f280000300800 */
[----:B------:R-:W4:Y:S04]  /*dda40*/  LDL.LU R13, [R1+0x724] ;  /* 0x00072400010d7983 */ /* 0x000f280000300800 */
[----:B------:R-:W3:Y:S04]  /*dda50*/  LDL.LU R14, [R1+0x728] ;  /* 0x00072800010e7983 */ /* 0x000ee80000300800 */
[----:B------:R-:W3:Y:S01]  /*dda60*/  LDL.LU R15, [R1+0x72c] ;  /* 0x00072c00010f7983 */ /* 0x000ee20000300800 */
[----:B--2---:R-:W-:-:S02]  /*dda70*/  IMAD.MOV.U32 R26, RZ, RZ, R9 ;  /* 0x000000ffff1a7224 */ /* 0x004fc400078e0009 */
[----:B------:R-:W-:Y:S01]  /*dda80*/  IMAD.MOV.U32 R27, RZ, RZ, R8 ;  /* 0x000000ffff1b7224 */ /* 0x000fe200078e0008 */
[----:B---3--:R-:W-:Y:S04]  /*dda90*/  STL.64 [R1+0x7ce0], R14 ;  /* 0x007ce00e01007387 */ /* 0x008fe80000100a00 */
[----:B----4-:R0:W-:Y:S04]  /*ddaa0*/  STL.64 [R1+0x7cd8], R12 ;  /* 0x007cd80c01007387 */ /* 0x0101e80000100a00 */
[----:B------:R1:W-:Y:S04]  /*ddab0*/  STL.64 [R1+0x7ce8], R26 ;  /* 0x007ce81a01007387 */ /* 0x0003e80000100a00 */
[----:B------:R-:W2:Y:S04]  /*ddac0*/  LDL.LU R8, [R1+0x730] ;  /* 0x0007300001087983 */ /* 0x000ea80000300800 */
[----:B------:R-:W2:Y:S04]  /*ddad0*/  LDL.LU R9, [R1+0x734] ;  /* 0x0007340001097983 */ /* 0x000ea80000300800 */
[----:B------:R-:W3:Y:S04]  /*ddae0*/  LDL.LU R10, [R1+0x738] ;  /* 0x00073800010a7983 */ /* 0x000ee80000300800 */
[----:B------:R-:W3:Y:S01]  /*ddaf0*/  LDL.LU R11, [R1+0x73c] ;  /* 0x00073c00010b7983 */ /* 0x000ee20000300800 */
[----:B------:R-:W-:-:S02]  /*ddb00*/  IMAD.MOV.U32 R6, RZ, RZ, R0 ;  /* 0x000000ffff067224 */ /* 0x000fc400078e0000 */
[----:B------:R-:W-:Y:S01]  /*ddb10*/  IMAD.MOV.U32 R7, RZ, RZ, R5 ;  /* 0x000000ffff077224 */ /* 0x000fe200078e0005 */
[----:B---3--:R-:W-:Y:S04]  /*ddb20*/  STL.64 [R1+0x7cf8], R10 ;  /* 0x007cf80a01007387 */ /* 0x008fe80000100a00 */
[----:B--2---:R-:W-:Y:S04]  /*ddb30*/  STL.64 [R1+0x7cf0], R8 ;  /* 0x007cf00801007387 */ /* 0x004fe80000100a00 */
        /* <DEDUP_REMOVED lines=8> */
[----:B------:R-:W-:Y:S02]  /*ddbc0*/  IMAD.MOV.U32 R27, RZ, RZ, R25 ;  /* 0x000000ffff1b7224 */ /* 0x000fe400078e0019 */
[----:B----4-:R-:W-:Y:S02]  /*ddbd0*/  IMAD.MOV.U32 R7, RZ, RZ, R29 ;  /* 0x000000ffff077224 */ /* 0x010fe400078e001d */
[----:B--2---:R-:W-:Y:S01]  /*ddbe0*/  IMAD.MOV.U32 R6, RZ, RZ, R0 ;  /* 0x000000ffff067224 */ /* 0x004fe200078e0000 */
[----:B---3--:R-:W-:Y:S04]  /*ddbf0*/  STL.64 [R1+0x7d10], R14 ;  /* 0x007d100e01007387 */ /* 0x008fe80000100a00 */
[----:B------:R0:W-:Y:S04]  /*ddc00*/  STL.64 [R1+0x7d08], R12 ;  /* 0x007d080c01007387 */ /* 0x0001e80000100a00 */
[----:B------:R-:W2:Y:S04]  /*ddc10*/  LDL.LU R2, [R1+0x7f30] ;  /* 0x007f300001027983 */ /* 0x000ea80000300800 */
[----:B------:R-:W3:Y:S04]  /*ddc20*/  LDL.LU R25, [R1+0x7f2c] ;  /* 0x007f2c0001197983 */ /* 0x000ee80000300800 */
[----:B------:R1:W-:Y:S04]  /*ddc30*/  STL.64 [R1+0x7d18], R26 ;  /* 0x007d181a01007387 */ /* 0x0003e80000100a00 */
[----:B------:R-:W4:Y:S04]  /*ddc40*/  LDL.LU R0, [R1+0x7f28] ;  /* 0x007f280001007983 */ /* 0x000f280000300800 */
[----:B------:R-:W3:Y:S04]  /*ddc50*/  LDL.LU R29, [R1+0x7f24] ;  /* 0x007f2400011d7983 */ /* 0x000ee80000300800 */
[----:B------:R1:W-:Y:S04]  /*ddc60*/  STL.64 [R1+0x7d20], R6 ;  /* 0x007d200601007387 */ /* 0x0003e80000100a00 */
[----:B0-----:R-:W3:Y:S04]  /*ddc70*/  LDL.LU R12, [R1+0x760] ;  /* 0x00076000010c7983 */ /* 0x001ee80000300800 */
[----:B------:R-:W3:Y:S04]  /*ddc80*/  LDL.LU R13, [R1+0x764] ;  /* 0x00076400010d7983 */ /* 0x000ee80000300800 */
[----:B------:R-:W3:Y:S04]  /*ddc90*/  LDL.LU R14, [R1+0x768] ;  /* 0x00076800010e7983 */ /* 0x000ee80000300800 */
[----:B------:R-:W3:Y:S01]  /*ddca0*/  LDL.LU R15, [R1+0x76c] ;  /* 0x00076c00010f7983 */ /* 0x000ee20000300800 */
[----:B-1----:R-:W-:-:S02]  /*ddcb0*/  IMAD.MOV.U32 R27, RZ, RZ, R5 ;  /* 0x000000ffff1b7224 */ /* 0x002fc400078e0005 */
[----:B--2---:R-:W-:Y:S01]  /*ddcc0*/  IMAD.MOV.U32 R26, RZ, RZ, R2 ;  /* 0x000000ffff1a7224 */ /* 0x004fe200078e0002 */
[----:B---3--:R4:W-:Y:S04]  /*ddcd0*/  STL.64 [R1+0x7d30], R14 ;  /* 0x007d300e01007387 */ /* 0x0089e80000100a00 */
[----:B------:R-:W-:Y:S04]  /*ddce0*/  STL.64 [R1+0x7d28], R12 ;  /* 0x007d280c01007387 */ /* 0x000fe80000100a00 */
[----:B------:R-:W2:Y:S04]  /*ddcf0*/  LDL.LU R2, [R1+0x7f20] ;  /* 0x007f200001027983 */ /* 0x000ea80000300800 */
[----:B------:R0:W-:Y:S04]  /*ddd00*/  STL.64 [R1+0x7d38], R26 ;  /* 0x007d381a01007387 */ /* 0x0001e80000100a00 */
[----:B------:R-:W3:Y:S04]  /*ddd10*/  LDL.LU R4, [R1+0x770] ;  /* 0x0007700001047983 */ /* 0x000ee80000300800 */
[----:B------:R-:W3:Y:S04]  /*ddd20*/  LDL.LU R5, [R1+0x774] ;  /* 0x0007740001057983 */ /* 0x000ee80000300800 */
[----:B------:R-:W2:Y:S04]  /*ddd30*/  LDL.LU R6, [R1+0x778] ;  /* 0x0007780001067983 */ /* 0x000ea80000300800 */
[----:B------:R-:W2:Y:S01]  /*ddd40*/  LDL.LU R7, [R1+0x77c] ;  /* 0x00077c0001077983 */ /* 0x000ea20000300800 */
[----:B----4-:R-:W-:-:S02]  /*ddd50*/  IMAD.MOV.U32 R14, RZ, RZ, R0 ;  /* 0x000000ffff0e7224 */ /* 0x010fc400078e0000 */
[----:B------:R-:W-:Y:S01]  /*ddd60*/  IMAD.MOV.U32 R15, RZ, RZ, R25 ;  /* 0x000000ffff0f7224 */ /* 0x000fe200078e0019 */
[----:B--2---:R1:W-:Y:S04]  /*ddd70*/  STL.64 [R1+0x7d48], R6 ;  /* 0x007d480601007387 */ /* 0x0043e80000100a00 */
[----:B---3--:R-:W-:Y:S04]  /*ddd80*/  STL.64 [R1+0x7d40], R4 ;  /* 0x007d400401007387 */ /* 0x008fe80000100a00 */
[----:B------:R-:W2:Y:S04]  /*ddd90*/  LDL.LU R0, [R1+0x7f1c] ;  /* 0x007f1c0001007983 */ /* 0x000ea80000300800 */
[----:B------:R-:W-:Y:S04]  /*ddda0*/  STL.64 [R1+0x7d50], R14 ;  /* 0x007d500e01007387 */ /* 0x000fe80000100a00 */
[----:B------:R-:W3:Y:S04]  /*dddb0*/  LDL.LU R24, [R1+0x780] ;  /* 0x0007800001187983 */ /* 0x000ee80000300800 */
[----:B------:R-:W3:Y:S04]  /*dddc0*/  LDL.LU R25, [R1+0x784] ;  /* 0x0007840001197983 */ /* 0x000ee80000300800 */
[----:B0-----:R-:W4:Y:S04]  /*dddd0*/  LDL.LU R26, [R1+0x788] ;  /* 0x00078800011a7983 */ /* 0x001f280000300800 */
[----:B------:R-:W4:Y:S04]  /*ddde0*/  LDL.LU R27, [R1+0x78c] ;  /* 0x00078c00011b7983 */ /* 0x000f280000300800 */
[----:B----4-:R2:W-:Y:S04]  /*dddf0*/  STL.64 [R1+0x7d60], R26 ;  /* 0x007d601a01007387 */ /* 0x0105e80000100a00 */
[----:B---3--:R-:W-:Y:S04]  /*dde00*/  STL.64 [R1+0x7d58], R24 ;  /* 0x007d581801007387 */ /* 0x008fe80000100a00 */
[----:B-1----:R-:W3:Y:S01]  /*dde10*/  LDL R6, [R1+0x68] ;  /* 0x0000680001067983 */ /* 0x002ee20000100800 */
[----:B------:R-:W-:-:S03]  /*dde20*/  IMAD.MOV.U32 R7, RZ, RZ, R29 ;  /* 0x000000ffff077224 */ /* 0x000fc600078e001d */
[----:B------:R-:W4:Y:S01]  /*dde30*/  LDL.LU R29, [R1+0x7f18] ;  /* 0x007f1800011d7983 */ /* 0x000f220000300800 */
[----:B--2---:R-:W-:Y:S02]  /*dde40*/  IMAD.MOV.U32 R26, RZ, RZ, R0 ;  /* 0x000000ffff1a7224 */ /* 0x004fe400078e0000 */
[----:B------:R-:W-:Y:S01]  /*dde50*/  IMAD.MOV.U32 R27, RZ, RZ, R2 ;  /* 0x000000ffff1b7224 */ /* 0x000fe200078e0002 */
[----:B---3--:R0:W-:Y:S04]  /*dde60*/  STL.64 [R1+0x7d68], R6 ;  /* 0x007d680601007387 */ /* 0x0081e80000100a00 */
[----:B------:R-:W2:Y:S04]  /*dde70*/  LDL.LU R0, [R1+0x7f14] ;  /* 0x007f140001007983 */ /* 0x000ea80000300800 */
[----:B------:R-:W3:Y:S04]  /*dde80*/  LDL.LU R2, [R1+0x7f10] ;  /* 0x007f100001027983 */ /* 0x000ee80000300800 */
[----:B------:R4:W-:Y:S04]  /*dde90*/  STL.64 [R1+0x7d70], R26 ;  /* 0x007d701a01007387 */ /* 0x0009e80000100a00 */
[----:B------:R-:W2:Y:S04]  /*ddea0*/  LDL.LU R4, [R1+0x7a0] ;  /* 0x0007a00001047983 */ /* 0x000ea80000300800 */
[----:B------:R-:W2:Y:S04]  /*ddeb0*/  LDL.LU R5, [R1+0x7a4] ;  /* 0x0007a40001057983 */ /* 0x000ea80000300800 */
[----:B0-----:R-:W2:Y:S04]  /*ddec0*/  LDL.LU R6, [R1+0x7a8] ;  /* 0x0007a80001067983 */ /* 0x001ea80000300800 */
[----:B------:R-:W2:Y:S01]  /*dded0*/  LDL.LU R7, [R1+0x7ac] ;  /* 0x0007ac0001077983 */ /* 0x000ea20000300800 */
[----:B----4-:R-:W-:-:S03]  /*ddee0*/  IMAD.MOV.U32 R27, RZ, RZ, R29 ;  /* 0x000000ffff1b7224 */ /* 0x010fc600078e001d */
[----:B--2---:R-:W-:Y:S04]  /*ddef0*/  STL.64 [R1+0x7d80], R6 ;  /* 0x007d800601007387 */ /* 0x004fe80000100a00 */
[----:B------:R0:W-:Y:S04]  /*ddf00*/  STL.64 [R1+0x7d78], R4 ;  /* 0x007d780401007387 */ /* 0x0001e80000100a00 */
        /* <DEDUP_REMOVED lines=18> */
[----:B----4-:R-:W-:-:S03]  /*de030*/  IMAD.MOV.U32 R27, RZ, RZ, R29 ;  /* 0x000000ffff1b7224 */ /* 0x010fc600078e001d */
[----:B--2---:R-:W-:Y:S04]  /*de040*/  STL.64 [R1+0x7db0], R6 ;  /* 0x007db00601007387 */ /* 0x004fe80000100a00 */
[----:B------:R-:W-:Y:S04]  /*de050*/  STL.64 [R1+0x7da8], R4 ;  /* 0x007da80401007387 */ /* 0x000fe80000100a00 */
[----:B------:R-:W2:Y:S04]  /*de060*/  LDL R26, [R1+0xa8] ;  /* 0x0000a800011a7983 */ /* 0x000ea80000100800 */
[----:B------:R-:W4:Y:S04]  /*de070*/  LDL.LU R29, [R1+0x7f00] ;  /* 0x007f0000011d7983 */ /* 0x000f280000300800 */
[----:B--2---:R3:W-:Y:S02]  /*de080*/  STL.64 [R1+0x7db8], R26 ;  /* 0x007db81a01007387 */ /* 0x0047e40000100a00 */
[----:B---3--:R-:W-:-:S02]  /*de090*/  IMAD.MOV.U32 R26, RZ, RZ, R0 ;  /* 0x000000ffff1a7224 */ /* 0x008fc400078e0000 */
[----:B------:R-:W-:Y:S01]  /*de0a0*/  IMAD.MOV.U32 R27, RZ, RZ, R2 ;  /* 0x000000ffff1b7224 */ /* 0x000fe200078e0002 */
[----:B------:R-:W2:Y:S04]  /*de0b0*/  LDL.LU R0, [R1+0x7efc] ;  /* 0x007efc0001007983 */ /* 0x000ea80000300800 */
[----:B------:R-:W3:Y:S04]  /*de0c0*/  LDL.LU R2, [R1+0x7ef8] ;  /* 0x007ef80001027983 */ /* 0x000ee80000300800 */
[----:B------:R0:W-:Y:S04]  /*de0d0*/  STL.64 [R1+0x7dd0], R26 ;  /* 0x007dd01a01007387 */ /* 0x0001e80000100a00 */
[----:B------:R-:W2:Y:S04]  /*de0e0*/  LDL.LU R4, [R1+0x7d0] ;  /* 0x0007d00001047983 */ /* 0x000ea80000300800 */
[----:B------:R-:W2:Y:S04]  /*de0f0*/  LDL.LU R5, [R1+0x7d4] ;  /* 0x0007d40001057983 */ /* 0x000ea80000300800 */
[----:B------:R-:W2:Y:S04]  /*de100*/  LDL.LU R6, [R1+0x7d8] ;  /* 0x0007d80001067983 */ /* 0x000ea80000300800 */
[----:B------:R-:W2:Y:S04]  /*de110*/  LDL.LU R7, [R1+0x7dc] ;  /* 0x0007dc0001077983 */ /* 0x000ea80000300800 */
[----:B0-----:R-:W2:Y:S01]  /*de120*/  LDL R26, [R1+0xc8] ;  /* 0x0000c800011a7983 */ /* 0x001ea20000100800 */
        /* <DEDUP_REMOVED lines=44> */
[----:B--2---:R3:W-:Y:S02]  /*de3f0*/  STL.64 [R1+0x7e48], R26 ;  /* 0x007e481a01007387 */ /* 0x0047e40000100a00 */
[----:B---3--:R-:W-:Y:S02]  /*de400*/  IMAD.MOV.U32 R26, RZ, RZ, R2 ;  /* 0x000000ffff1a7224 */ /* 0x008fe400078e0002 */
[----:B------:R-:W-:Y:S01]  /*de410*/  IMAD.MOV.U32 R27, RZ, RZ, R0 ;  /* 0x000000ffff1b7224 */ /* 0x000fe200078e0000 */
[----:B------:R-:W2:Y:S04]  /*de420*/  LDL.LU R2, [R1+0x7ed8] ;  /* 0x007ed80001027983 */ /* 0x000ea80000300800 */
[----:B------:R-:W3:Y:S04]  /*de430*/  LDL.LU R0, [R1+0x7ed4] ;  /* 0x007ed40001007983 */ /* 0x000ee80000300800 */
[----:B------:R-:W-:Y:S04]  /*de440*/  STL.64 [R1+0x7e60], R26 ;  /* 0x007e601a01007387 */ /* 0x000fe80000100a00 */
        /* <DEDUP_REMOVED lines=28> */
[----:B----4-:R-:W-:-:S02]  /*de610*/  IMAD.MOV.U32 R27, RZ, RZ, R29 ;  /* 0x000000ffff1b7224 */ /* 0x010fc400078e001d */
[----:B---3--:R-:W-:Y:S02]  /*de620*/  IMAD.MOV.U32 R18, RZ, RZ, R2 ;  /* 0x000000ffff127224 */ /* 0x008fe400078e0002 */
[----:B------:R-:W-:Y:S01]  /*de630*/  IMAD.MOV.U32 R19, RZ, RZ, R0 ;  /* 0x000000ffff137224 */ /* 0x000fe200078e0000 */
[----:B--2---:R-:W-:Y:S04]  /*de640*/  STL.64 [R1+0x7ea8], R26 ;  /* 0x007ea81a01007387 */ /* 0x004fe80000100a00 */
[----:B------:R0:W-:Y:S04]  /*de650*/  STL.64 [R1+0x7eb0], R18 ;  /* 0x007eb01201007387 */ /* 0x0001e80000100a00 */
[----:B0-----:R-:W2:Y:S04]  /*de660*/  LDL.64 R18, [R1+0x168] ;  /* 0x0001680001127983 */ /* 0x001ea80000100a00 */
[----:B------:R-:W3:Y:S04]  /*de670*/  LDL.LU R24, [R1+0x450] ;  /* 0x0004500001187983 */ /* 0x000ee80000300800 */
[----:B------:R-:W3:Y:S04]  /*de680*/  LDL.LU R25, [R1+0x454] ;  /* 0x0004540001197983 */ /* 0x000ee80000300800 */
[----:B------:R-:W4:Y:S04]  /*de690*/  LDL.LU R26, [R1+0x458] ;  /* 0x00045800011a7983 */ /* 0x000f280000300800 */
[----:B------:R-:W4:Y:S04]  /*de6a0*/  LDL.LU R27, [R1+0x45c] ;  /* 0x00045c00011b7983 */ /* 0x000f280000300800 */
        /* <DEDUP_REMOVED lines=39> */
[----:B------:R-:W2:Y:S01]  /*de920*/  LDL.LU.64 R18, [R1+0x7eb0] ;  /* 0x007eb00001127983 */ /* 0x000ea20000300a00 */
        /* <DEDUP_REMOVED lines=124> */
[----:B0-----:R-:W2:Y:S04]  /*df0f0*/  LDL.LU.64 R6, [R1+0x7d00] ;  /* 0x007d000001067983 */ /* 0x001ea80000300a00 */
[----:B------:R-:W3:Y:S04]  /*df100*/  LDL.LU.64 R10, [R1+0x7cf8] ;  /* 0x007cf800010a7983 */ /* 0x000ee80000300a00 */
[----:B------:R-:W3:Y:S04]  /*df110*/  LDL.LU.64 R8, [R1+0x7cf0] ;  /* 0x007cf00001087983 */ /* 0x000ee80000300a00 */
[----:B------:R-:W-:Y:S04]  /*df120*/  STL.64 [R1+0x750], R24 ;  /* 0x0007501801007387 */ /* 0x000fe80000100a00 */
[----:B------:R0:W-:Y:S04]  /*df130*/  STL.64 [R1+0x758], R26 ;  /* 0x0007581a01007387 */ /* 0x0001e80000100a00 */
[----:B0-----:R-:W3:Y:S01]  /*df140*/  LDL.LU.64 R26, [R1+0x7ce8] ;  /* 0x007ce800011a7983 */ /* 0x001ee20000300a00 */
[C---:B--2---:R-:W-:Y:S03]  /*df150*/  HMMA.16816.F32.BF16 R4, R20.reuse, R6, R12 ;  /* 0x000000061404723c */ /* 0x044fe6000004180c */
[----:B------:R-:W2:Y:S04]  /*df160*/  LDL.LU.64 R14, [R1+0x7ce0] ;  /* 0x007ce000010e7983 */ /* 0x000ea80000300a00 */
[----:B------:R-:W2:Y:S01]  /*df170*/  LDL.LU.64 R12, [R1+0x7cd8] ;  /* 0x007cd800010c7983 */ /* 0x000ea20000300a00 */
[C---:B---3--:R-:W-:Y:S11]  /*df180*/  HMMA.16816.F32.BF16 R24, R20.reuse, R26, R8 ;  /* 0x0000001a1418723c */ /* 0x048ff60000041808 */
[----:B------:R0:W-:Y:S04]  /*df190*/  STL.64 [R1+0x740], R4 ;  /* 0x0007400401007387 */ /* 0x0001e80000100a00 */
[----:B------:R-:W-:Y:S04]  /*df1a0*/  STL.64 [R1+0x748], R6 ;  /* 0x0007480601007387 */ /* 0x000fe80000100a00 */
[----:B0-----:R-:W3:Y:S04]  /*df1b0*/  LDL.LU R4, [R1+0x7cd0] ;  /* 0x007cd00001047983 */ /* 0x001ee80000300800 */
[----:B------:R-:W4:Y:S04]  /*df1c0*/  LDL.LU.64 R10, [R1+0x7cc8] ;  /* 0x007cc800010a7983 */ /* 0x000f280000300a00 */
        /* <DEDUP_REMOVED lines=9> */
[----:B------:R0:W-:Y:S04]  /*df260*/  STL.64 [R1+0x7b30], R26 ;  /* 0x007b301a01007387 */ /* 0x0001e80000100a00 */
[----:B---3--:R-:W-:Y:S04]  /*df270*/  STL [R1+0x7b28], R24 ;  /* 0x007b281801007387 */ /* 0x008fe80000100800 */
[----:B0-----:R-:W3:Y:S04]  /*df280*/  LDL.64 R26, [R1+0x158] ;  /* 0x00015800011a7983 */ /* 0x001ee80000100a00 */
[----:B---3--:R0:W-:Y:S04]  /*df290*/  STL.64 [R1+0x7c38], R26 ;  /* 0x007c381a01007387 */ /* 0x0081e80000100a00 */
[----:B0-----:R-:W3:Y:S01]  /*df2a0*/  LDL.64 R26, [R1+0x178] ;  /* 0x00017800011a7983 */ /* 0x001ee20000100a00 */
[----:B--2---:R-:W-:Y:S03]  /*df2b0*/  HMMA.16816.F32.BF16 R16, R20, R14, R16 ;  /* 0x0000000e1410723c */ /* 0x004fe60000041810 */
[----:B---3--:R0:W-:-:S15]  /*df2c0*/  STL.64 [R1+0x7c50], R26 ;  /* 0x007c501a01007387 */ /* 0x0081de0000100a00 */
[----:B------:R-:W-:Y:S01]  /*df2d0*/  NOP ;  /* 0x0000000000007918 */ /* 0x000fe20000000000 */
[----:B------:R-:W-:Y:S04]  /*df2e0*/  STL.64 [R1+0x710], R16 ;  /* 0x0007101001007387 */ /* 0x000fe80000100a00 */
[----:B------:R-:W-:Y:S04]  /*df2f0*/  STL.64 [R1+0x718], R18 ;  /* 0x0007181201007387 */ /* 0x000fe80000100a00 */
[----:B0-----:R-:W2:Y:S04]  /*df300*/  LDL.64 R26, [R1+0x188] ;  /* 0x00018800011a7983 */ /* 0x001ea80000100a00 */
[----:B--2---:R0:W-:Y:S02]  /*df310*/  STL.64 [R1+0x7c58], R26 ;  /* 0x007c581a01007387 */ /* 0x0041e40000100a00 */
[----:B0-----:R-:W-:-:S02]  /*df320*/  IMAD.MOV.U32 R26, RZ, RZ, R4 ;  /* 0x000000ffff1a7224 */ /* 0x001fc400078e0004 */
[----:B------:R-:W4:Y:S04]  /*df330*/  LDL.LU R4, [R1+0x700] ;  /* 0x0007000001047983 */ /* 0x000f280000300800 */
[----:B------:R-:W4:Y:S04]  /*df340*/  LDL.LU R5, [R1+0x704] ;  /* 0x0007040001057983 */ /* 0x000f280000300800 */
[----:B------:R-:W4:Y:S01]  /*df350*/  LDL.LU R6, [R1+0x708] ;  /* 0x0007080001067983 */ /* 0x000f220000300800 */
[----:B------:R-:W-:-:S03]  /*df360*/  IMAD.MOV.U32 R27, RZ, RZ, R3 ;  /* 0x000000ffff1b7224 */ /* 0x000fc600078e0003 */
[----:B------:R-:W4:Y:S04]  /*df370*/  LDL.LU R7, [R1+0x70c] ;  /* 0x00070c0001077983 */ /* 0x000f280000300800 */
[----:B------:R-:W2:Y:S04]  /*df380*/  LDL.LU R16, [R1+0x440] ;  /* 0x0004400001107983 */ /* 0x000ea80000300800 */
[----:B------:R-:W2:Y:S04]  /*df390*/  LDL.LU R17, [R1+0x444] ;  /* 0x0004440001117983 */ /* 0x000ea80000300800 */
[----:B------:R-:W2:Y:S04]  /*df3a0*/  LDL.LU R18, [R1+0x448] ;  /* 0x0004480001127983 */ /* 0x000ea80000300800 */
[----:B------:R-:W2:Y:S04]  /*df3b0*/  LDL.LU R19, [R1+0x44c] ;  /* 0x00044c0001137983 */ /* 0x000ea80000300800 */
[----:B------:R0:W-:Y:S04]  /*df3c0*/  STL.64 [R1+0x7c70], R26 ;  /* 0x007c701a01007387 */ /* 0x0001e80000100a00 */
[----:B0-----:R-:W3:Y:S04]  /*df3d0*/  LDL.64 R26, [R1+0x1a8] ;  /* 0x0001a800011a7983 */ /* 0x001ee80000100a00 */
[----:B---3--:R0:W-:Y:S04]  /*df3e0*/  STL.64 [R1+0x7c88], R26 ;  /* 0x007c881a01007387 */ /* 0x0081e80000100a00 */
[----:B0-----:R-:W3:Y:S04]  /*df3f0*/  LDL.64 R26, [R1+0x1b8] ;  /* 0x0001b800011a7983 */ /* 0x001ee80000100a00 */
[----:B------:R0:W-:Y:S04]  /*df400*/  STL.64 [R1+0x7ac8], R14 ;  /* 0x007ac80e01007387 */ /* 0x0001e80000100a00 */
        /* <DEDUP_REMOVED lines=10> */
[C---:B----4-:R-:W-:Y:S03]  /*df4b0*/  HMMA.16816.F32.BF16 R4, R20.reuse, R10, R4 ;  /* 0x0000000a1404723c */ /* 0x050fe60000041804 */
[----:B--2---:R-:W-:Y:S04]  /*df4c0*/  STL.64 [R1+0x7c68], R14 ;  /* 0x007c680e01007387 */ /* 0x004fe80000100a00 */
        /* <DEDUP_REMOVED lines=14> */
[----:B------:R-:W2:Y:S04]  /*df5b0*/  LDL.LU R4, [R1+0x7ca0] ;  /* 0x007ca00001047983 */ /* 0x000ea80000300800 */
[----:B------:R0:W-:Y:S04]  /*df5c0*/  STL [R1+0x7aa4], R10 ;  /* 0x007aa40a01007387 */ /* 0x0001e80000100800 */
[----:B------:R1:W-:Y:S04]  /*df5d0*/  STL [R1+0x7aa0], R11 ;  /* 0x007aa00b01007387 */ /* 0x0003e80000100800 */
[----:B------:R-:W2:Y:S04]  /*df5e0*/  LDL.LU R8, [R1+0xda0] ;  /* 0x000da00001087983 */ /* 0x000ea80000300800 */
[----:B------:R-:W2:Y:S04]  /*df5f0*/  LDL.LU R9, [R1+0xda4] ;  /* 0x000da40001097983 */ /* 0x000ea80000300800 */
[----:B0-----:R-:W2:Y:S04]  /*df600*/  LDL.LU R10, [R1+0xda8] ;  /* 0x000da800010a7983 */ /* 0x001ea80000300800 */
[----:B-1----:R-:W2:Y:S01]  /*df610*/  LDL.LU R11, [R1+0xdac] ;  /* 0x000dac00010b7983 */ /* 0x002ea20000300800 */
[----:B----4-:R-:W-:Y:S03]  /*df620*/  HMMA.16816.F32.BF16 R20, R20, R6, R16 ;  /* 0x000000061414723c */ /* 0x010fe60000041810 */
[----:B------:R-:W3:Y:S04]  /*df630*/  LDL.LU.64 R18, [R1+0x7c98] ;  /* 0x007c980001127983 */ /* 0x000ee80000300a00 */
[----:B------:R-:W3:-:S12]  /*df640*/  LDL.LU.64 R16, [R1+0x7c90] ;  /* 0x007c900001107983 */ /* 0x000ed80000300a00 */
        /* <DEDUP_REMOVED lines=15> */
[----:B------:R-:W2:Y:S02]  /*df740*/  LDL.LU.64 R26, [R1+0x7c88] ;  /* 0x007c8800011a7983 */ /* 0x000ea40000300a00 */
[----:B--2---:R-:W-:Y:S01]  /*df750*/  HMMA.16816.F32.BF16 R12, R16, R26, R12 ;  /* 0x0000001a100c723c */ /* 0x004fe2000004180c */
        /* <DEDUP_REMOVED lines=9> */
[----:B------:R-:W-:Y:S01]  /*df7f0*/  STL.64 [R1+0x7aa8], R20 ;  /* 0x007aa81401007387 */ /* 0x000fe20000100a00 */
[----:B--2---:R-:W-:Y:S03]  /*df800*/  HMMA.16816.F32.BF16 R24, R16, R26, R12 ;  /* 0x0000001a1018723c */ /* 0x004fe6000004180c */
[----:B------:R-:W2:Y:S04]  /*df810*/  LDL.LU.64 R14, [R1+0x7c68] ;  /* 0x007c6800010e7983 */ /* 0x000ea80000300a00 */
[----:B------:R-:W2:-:S12]  /*df820*/  LDL.LU.64 R12, [R1+0x7c60] ;  /* 0x007c6000010c7983 */ /* 0x000e980000300a00 */
[----:B------:R-:W-:Y:S04]  /*df830*/  STL.64 [R1+0xdb0], R24 ;  /* 0x000db01801007387 */ /* 0x000fe80000100a00 */
[----:B------:R0:W-:Y:S04]  /*df840*/  STL.64 [R1+0xdb8], R26 ;  /* 0x000db81a01007387 */ /* 0x0001e80000100a00 */
[----:B0-----:R-:W3:Y:S02]  /*df850*/  LDL.LU.64 R26, [R1+0x7c58] ;  /* 0x007c5800011a7983 */ /* 0x001ee40000300a00 */
[----:B---3--:R-:W-:-:S15]  /*df860*/  HMMA.16816.F32.BF16 R8, R16, R26, R8 ;  /* 0x0000001a1008723c */ /* 0x008fde0000041808 */
[----:B------:R-:W-:-:S04]  /*df870*/  NOP ;  /* 0x0000000000007918 */ /* 0x000fc80000000000 */
[----:B------:R-:W-:Y:S04]  /*df880*/  STL.64 [R1+0xda0], R8 ;  /* 0x000da00801007387 */ /* 0x000fe80000100a00 */
[----:B------:R0:W-:Y:S02]  /*df890*/  STL.64 [R1+0xda8], R10 ;  /* 0x000da80a01007387 */ /* 0x0001e40000100a00 */
[----:B0-----:R-:W-:Y:S02]  /*df8a0*/  IMAD.MOV.U32 R10, RZ, RZ, R26 ;  /* 0x000000ffff0a7224 */ /* 0x001fe400078e001a */
[----:B------:R-:W-:Y:S02]  /*df8b0*/  IMAD.MOV.U32 R11, RZ, RZ, R27 ;  /* 0x000000ffff0b7224 */ /* 0x000fe400078e001b */
[----:B------:R-:W2:Y:S04]  /*df8c0*/  LDL.LU.64 R26, [R1+0x7c50] ;  /* 0x007c5000011a7983 */ /* 0x000ea80000300a00 */
[----:B------:R0:W-:Y:S04]  /*df8d0*/  STL.64 [R1+0x7b20], R10 ;  /* 0x007b200a01007387 */ /* 0x0001e80000100a00 */
[----:B------:R-:W3:Y:S04]  /*df8e0*/  LDL.LU R8, [R1+0xd80] ;  /* 0x000d800001087983 */ /* 0x000ee80000300800 */
[----:B------:R-:W3:Y:S04]  /*df8f0*/  LDL.LU R9, [R1+0xd84] ;  /* 0x000d840001097983 */ /* 0x000ee80000300800 */
[----:B0-----:R-:W3:Y:S04]  /*df900*/  LDL.LU R10, [R1+0xd88] ;  /* 0x000d8800010a7983 */ /* 0x001ee80000300800 */
        /* <DEDUP_REMOVED lines=10> */
[----:B------:R-:W-:-:S02]  /*df9b0*/  IMAD.MOV.U32 R22, RZ, RZ, R2 ;  /* 0x000000ffff167224 */ /* 0x000fc400078e0002 */
[----:B------:R-:W-:Y:S01]  /*df9c0*/  IMAD.MOV.U32 R23, RZ, RZ, R0 ;  /* 0x000000ffff177224 */ /* 0x000fe200078e0000 */
[----:B------:R-:W-:Y:S04]  /*df9d0*/  STL.64 [R1+0x7a98], R6 ;  /* 0x007a980601007387 */ /* 0x000fe80000100a00 */
[----:B------:R2:W-:Y:S02]  /*df9e0*/  STL.64 [R1+0x7a90], R4 ;  /* 0x007a900401007387 */ /* 0x0005e40000100a00 */
[----:B---3--:R-:W-:-:S15]  /*df9f0*/  HMMA.16816.F32.BF16 R8, R16, R22, R8 ;  /* 0x000000161008723c */ /* 0x008fde0000041808 */
[----:B------:R-:W-:-:S04]  /*dfa00*/  NOP ;  /* 0x0000000000007918 */ /* 0x000fc80000000000 */
[----:B------:R-:W-:Y:S04]  /*dfa10*/  STL.64 [R1+0xd80], R8 ;  /* 0x000d800801007387 */ /* 0x000fe80000100a00 */
[----:B------:R-:W-:Y:S01]  /*dfa20*/  STL.64 [R1+0xd88], R10 ;  /* 0x000d880a01007387 */ /* 0x000fe20000100a00 */
[----:B--2---:R-:W-:-:S15]  /*dfa30*/  HMMA.16816.F32.BF16 R4, R16, R26, R12 ;  /* 0x0000001a1004723c */ /* 0x004fde000004180c */
[----:B------:R-:W-:-:S04]  /*dfa40*/  NOP ;  /* 0x0000000000007918 */ /* 0x000fc80000000000 */
[----:B------:R-:W-:Y:S04]  /*dfa50*/  STL.64 [R1+0xd70], R4 ;  /* 0x000d700401007387 */ /* 0x000fe80000100a00 */
[----:B------:R0:W-:Y:S04]  /*dfa60*/  STL.64 [R1+0xd78], R6 ;  /* 0x000d780601007387 */ /* 0x0001e80000100a00 */
        /* <DEDUP_REMOVED lines=262> */
[----:B------:R-:W2:Y:S04]  /*e0ad0*/  LDL.64 R6, [R1+0x68] ;  /* 0x0000680001067983 */ /* 0x000ea80000100a00 */
[----:B------:R-:W2:Y:S04]  /*e0ae0*/  LDL.64 R26, [R1+0x58] ;  /* 0x00005800011a7983 */ /* 0x000ea80000100a00 */
[----:B------:R0:W-:Y:S04]  /*e0af0*/  STL.64 [R1+0x7ad8], R14 ;  /* 0x007ad80e01007387 */ /* 0x0001e80000100a00 */
[----:B----4-:R-:W-:Y:S04]  /*e0b00*/  STL.64 [R1+0x7ad0], R12 ;  /* 0x007ad00c01007387 */ /* 0x010fe80000100a00 */
[----:B0-----:R-:W4:Y:S04]  /*e0b10*/  LDL.64 R14, [R1+0x18] ;  /* 0x00001800010e7983 */ /* 0x001f280000100a00 */
[----:B----4-:R0:W-:Y:S04]  /*e0b20*/  STL.64 [R1+0x7ae8], R14 ;  /* 0x007ae80e01007387 */ /* 0x0101e80000100a00 */
[----:B0-----:R-:W4:Y:S04]  /*e0b30*/  LDL.64 R14, [R1+0x28] ;  /* 0x00002800010e7983 */ /* 0x001f280000100a00 */
[----:B----4-:R0:W-:Y:S04]  /*e0b40*/  STL.64 [R1+0x7b00], R14 ;  /* 0x007b000e01007387 */ /* 0x0101e80000100a00 */
[----:B0-----:R-:W4:Y:S04]  /*e0b50*/  LDL.64 R14, [R1+0x38] ;  /* 0x00003800010e7983 */ /* 0x001f280000100a00 */
[----:B----4-:R0:W-:Y:S04]  /*e0b60*/  STL.64 [R1+0x7b18], R14 ;  /* 0x007b180e01007387 */ /* 0x0101e80000100a00 */
[----:B0-----:R-:W4:Y:S04]  /*e0b70*/  LDL.64 R14, [R1+0x48] ;  /* 0x00004800010e7983 */ /* 0x001f280000100a00 */
[----:B---3--:R0:W-:Y:S04]  /*e0b80*/  STL.64 [R1+0x7ac0], R22 ;  /* 0x007ac01601007387 */ /* 0x0081e80000100a00 */
[----:B------:R1:W-:Y:S04]  /*e0b90*/  STL.64 [R1+0x7ab8], R20 ;  /* 0x007ab81401007387 */ /* 0x0003e80000100a00 */
[----:B0-----:R-:W3:Y:S04]  /*e0ba0*/  LDL.64 R22, [R1+0x8] ;  /* 0x0000080001167983 */ /* 0x001ee80000100a00 */
[----:B---3--:R0:W-:Y:S04]  /*e0bb0*/  STL.64 [R1+0x7ae0], R22 ;  /* 0x007ae01601007387 */ /* 0x0081e80000100a00 */
[----:B-1----:R-:W3:Y:S04]  /*e0bc0*/  LDL.LU R20, [R1+0xc30] ;  /* 0x000c300001147983 */ /* 0x002ee80000300800 */
[----:B------:R-:W3:Y:S04]  /*e0bd0*/  LDL.LU R21, [R1+0xc34] ;  /* 0x000c340001157983 */ /* 0x000ee80000300800 */
[----:B0-----:R-:W3:Y:S04]  /*e0be0*/  LDL.LU R22, [R1+0xc38] ;  /* 0x000c380001167983 */ /* 0x001ee80000300800 */
        /* <DEDUP_REMOVED lines=19> */
[----:B------:R-:W3:Y:S01]  /*e0d20*/  LDL.LU.64 R8, [R1+0x7b48] ;  /* 0x007b480001087983 */ /* 0x000ee20000300a00 */
[----:B------:R-:W-:-:S02]  /*e0d30*/  IMAD.MOV.U32 R29, RZ, RZ, R7 ;  /* 0x000000ffff1d7224 */ /* 0x000fc400078e0007 */
[----:B------:R-:W-:Y:S01]  /*e0d40*/  IMAD.MOV.U32 R3, RZ, RZ, R6 ;  /* 0x000000ffff037224 */ /* 0x000fe200078e0006 */
[----:B------:R-:W2:Y:S04]  /*e0d50*/  LDL.LU R4, [R1+0xc00] ;  /* 0x000c000001047983 */ /* 0x000ea80000300800 */
[----:B------:R-:W2:Y:S04]  /*e0d60*/  LDL.LU R5, [R1+0xc04] ;  /* 0x000c040001057983 */ /* 0x000ea80000300800 */
[----:B------:R-:W2:Y:S04]  /*e0d70*/  LDL.LU R6, [R1+0xc08] ;  /* 0x000c080001067983 */ /* 0x000ea80000300800 */
[----:B------:R-:W2:Y:S04]  /*e0d80*/  LDL.LU R7, [R1+0xc0c] ;  /* 0x000c0c0001077983 */ /* 0x000ea80000300800 */
[----:B------:R-:W-:Y:S04]  /*e0d90*/  STL [R1+0x7a0c], R29 ;  /* 0x007a0c1d01007387 */ /* 0x000fe80000100800 */
[----:B------:R-:W-:Y:S01]  /*e0da0*/  STL [R1+0x7a08], R3 ;  /* 0x007a080301007387 */ /* 0x000fe20000100800 */
[----:B---3--:R-:W-:-:S15]  /*e0db0*/  HMMA.16816.F32.BF16 R8, R16, R26, R8 ;  /* 0x0000001a1008723c */ /* 0x008fde0000041808 */
[----:B------:R-:W-:-:S04]  /*e0dc0*/  NOP ;  /* 0x0000000000007918 */ /* 0x000fc80000000000 */
[----:B------:R-:W-:Y:S04]  /*e0dd0*/  STL.64 [R1+0xc70], R8 ;  /* 0x000c700801007387 */ /* 0x000fe80000100a00 */
[----:B------:R0:W-:Y:S04]  /*e0de0*/  STL.64 [R1+0xc78], R10 ;  /* 0x000c780a01007387 */ /* 0x0001e80000100a00 */
[----:B0-----:R-:W4:Y:S04]  /*e0df0*/  LDL.LU.64 R10, [R1+0x7b40] ;  /* 0x007b4000010a7983 */ /* 0x001f280000300a00 */
[----:B------:R-:W4:Y:S01]  /*e0e00*/  LDL.LU.64 R8, [R1+0x7b38] ;  /* 0x007b380001087983 */ /* 0x000f220000300a00 */
[----:B------:R-:W-:-:S02]  /*e0e10*/  IMAD.MOV.U32 R25, RZ, RZ, R27 ;  /* 0x000000ffff197224 */ /* 0x000fc400078e001b */
[----:B------:R-:W-:Y:S02]  /*e0e20*/  IMAD.MOV.U32 R0, RZ, RZ, R26 ;  /* 0x000000ffff007224 */ /* 0x000fe400078e001a */
[----:B------:R-:W3:Y:S04]  /*e0e30*/  LDL.LU.64 R26, [R1+0x7b30] ;  /* 0x007b3000011a7983 */ /* 0x000ee80000300a00 */
[----:B------:R-:W2:Y:S04]  /*e0e40*/  LDL.LU R24, [R1+0x7b28] ;  /* 0x007b280001187983 */ /* 0x000ea80000300800 */
        /* <DEDUP_REMOVED lines=45> */
[----:B------:R-:W3:Y:S04]  /*e1120*/  LDL.LU.64 R22, [R1+0x7ac0] ;  /* 0x007ac00001167983 */ /* 0x000ee80000300a00 */
[----:B------:R-:W3:Y:S02]  /*e1130*/  LDL.LU.64 R20, [R1+0x7ab8] ;  /* 0x007ab80001147983 */ /* 0x000ee40000300a00 */
[----:B---3--:R-:W-:-:S15]  /*e1140*/  HMMA.16816.F32.BF16 R20, R16, R26, R20 ;  /* 0x0000001a1014723c */ /* 0x008fde0000041814 */
[----:B------:R-:W-:-:S04]  /*e1150*/  NOP ;  /* 0x0000000000007918 */ /* 0x000fc80000000000 */
[----:B------:R-:W-:Y:S04]  /*e1160*/  STL.64 [R1+0xc10], R20 ;  /* 0x000c101401007387 */ /* 0x000fe80000100a00 */
[----:B------:R0:W-:Y:S04]  /*e1170*/  STL.64 [R1+0xc18], R22 ;  /* 0x000c181601007387 */ /* 0x0001e80000100a00 */
[----:B0-----:R-:W3:Y:S04]  /*e1180*/  LDL.LU.64 R22, [R1+0x7ab0] ;  /* 0x007ab00001167983 */ /* 0x001ee80000300a00 */
[----:B------:R-:W3:Y:S04]  /*e1190*/  LDL.LU.64 R20, [R1+0x7aa8] ;  /* 0x007aa80001147983 */ /* 0x000ee80000300a00 */
[----:B------:R0:W-:Y:S04]  /*e11a0*/  STL.64 [R1+0x7788], R26 ;  /* 0x0077881a01007387 */ /* 0x0001e80000100a00 */
[----:B------:R-:W-:Y:S04]  /*e11b0*/  STL [R1+0x7780], R24 ;  /* 0x0077801801007387 */ /* 0x000fe80000100800 */
[----:B------:R-:W-:Y:S04]  /*e11c0*/  STL [R1+0x7a40], R25 ;  /* 0x007a401901007387 */ /* 0x000fe80000100800 */
[----:B0-----:R-:W3:Y:S04]  /*e11d0*/  LDL R26, [R1+0x198] ;  /* 0x00019800011a7983 */ /* 0x001ee80000100800 */
[----:B------:R-:W3:Y:S01]  /*e11e0*/  LDL R27, [R1+0x19c] ;  /* 0x00019c00011b7983 */ /* 0x000ee20000100800 */
[----:B--2---:R-:W-:Y:S03]  /*e11f0*/  HMMA.16816.F32.BF16 R4, R16, R14, R4 ;  /* 0x0000000e1004723c */ /* 0x004fe60000041804 */
[----:B---3--:R0:W-:Y:S02]  /*e1200*/  STL.64 [R1+0x7a50], R26 ;  /* 0x007a501a01007387 */ /* 0x0081e40000100a00 */
[----:B0-----:R-:W-:-:S02]  /*e1210*/  IMAD.MOV.U32 R26, RZ, RZ, R23 ;  /* 0x000000ffff1a7224 */ /* 0x001fc400078e0017 */
[----:B------:R-:W-:-:S05]  /*e1220*/  IMAD.MOV.U32 R27, RZ, RZ, R22 ;  /* 0x000000ffff1b7224 */ /* 0x000fca00078e0016 */
[----:B------:R-:W-:Y:S07]  /*e1230*/  STL.64 [R1+0x7a68], R26 ;  /* 0x007a681a01007387 */ /* 0x000fee0000100a00 */
[----:B------:R0:W-:Y:S04]  /*e1240*/  STL.64 [R1+0xc00], R4 ;  /* 0x000c000401007387 */ /* 0x0001e80000100a00 */
[----:B------:R1:W-:Y:S04]  /*e1250*/  STL.64 [R1+0xc08], R6 ;  /* 0x000c080601007387 */ /* 0x0003e80000100a00 */
[----:B0-----:R-:W2:Y:S04]  /*e1260*/  LDL.LU R4, [R1+0xbf0] ;  /* 0x000bf00001047983 */ /* 0x001ea80000300800 */
[----:B------:R-:W2:Y:S04]  /*e1270*/  LDL.LU R5, [R1+0xbf4] ;  /* 0x000bf40001057983 */ /* 0x000ea80000300800 */
[----:B-1----:R-:W2:Y:S01]  /*e1280*/  LDL.LU R6, [R1+0xbf8] ;  /* 0x000bf80001067983 */ /* 0x002ea20000300800 */
[----:B------:R-:W-:-:S03]  /*e1290*/  IMAD.MOV.U32 R27, RZ, RZ, R20 ;  /* 0x000000ffff1b7224 */ /* 0x000fc600078e0014 */
[----:B------:R-:W2:Y:S01]  /*e12a0*/  LDL.LU R7, [R1+0xbfc] ;  /* 0x000bfc0001077983 */ /* 0x000ea20000300800 */
[----:B------:R-:W-:-:S03]  /*e12b0*/  IMAD.MOV.U32 R26, RZ, RZ, R21 ;  /* 0x000000ffff1a7224 */ /* 0x000fc600078e0015 */
[----:B------:R-:W3:Y:S04]  /*e12c0*/  LDL.LU R20, [R1+0x550] ;  /* 0x0005500001147983 */ /* 0x000ee80000300800 */
[----:B------:R-:W3:Y:S04]  /*e12d0*/  LDL.LU R21, [R1+0x554] ;  /* 0x0005540001157983 */ /* 0x000ee80000300800 */
[----:B------:R-:W3:Y:S04]  /*e12e0*/  LDL.LU R22, [R1+0x558] ;  /* 0x0005580001167983 */ /* 0x000ee80000300800 */
[----:B------:R-:W3:Y:S04]  /*e12f0*/  LDL.LU R23, [R1+0x55c] ;  /* 0x00055c0001177983 */ /* 0x000ee80000300800 */
[----:B------:R-:W-:Y:S04]  /*e1300*/  STL.64 [R1+0x7790], R14 ;  /* 0x0077900e01007387 */ /* 0x000fe80000100a00 */
[----:B------:R0:W-:Y:S04]  /*e1310*/  STL.64 [R1+0x7a20], R12 ;  /* 0x007a200c01007387 */ /* 0x0001e80000100a00 */
[----:B0-----:R-:W2:Y:S04]  /*e1320*/  LDL.LU R12, [R1+0x3f0] ;  /* 0x0003f000010c7983 */ /* 0x001ea80000300800 */
[----:B------:R-:W2:Y:S04]  /*e1330*/  LDL.LU R13, [R1+0x3f4] ;  /* 0x0003f400010d7983 */ /* 0x000ea80000300800 */
[----:B------:R-:W2:Y:S04]  /*e1340*/  LDL.LU R14, [R1+0x3f8] ;  /* 0x0003f800010e7983 */ /* 0x000ea80000300800 */
[----:B------:R-:W2:Y:S04]  /*e1350*/  LDL.LU R15, [R1+0x3fc] ;  /* 0x0003fc00010f7983 */ /* 0x000ea80000300800 */
[----:B--2---:R4:W-:Y:S04]  /*e1360*/  STL.64 [R1+0x7a30], R14 ;  /* 0x007a300e01007387 */ /* 0x0049e80000100a00 */
[----:B------:R0:W-:Y:S01]  /*e1370*/  STL.64 [R1+0x7a28], R12 ;  /* 0x007a280c01007387 */ /* 0x0001e20000100a00 */
[----:B----4-:R-:W-:-:S02]  /*e1380*/  IMAD.MOV.U32 R14, RZ, RZ, R10 ;  /* 0x000000ffff0e7224 */ /* 0x010fc400078e000a */
[----:B------:R-:W-:Y:S01]  /*e1390*/  IMAD.MOV.U32 R15, RZ, RZ, R11 ;  /* 0x000000ffff0f7224 */ /* 0x000fe200078e000b */
[----:B------:R-:W2:Y:S04]  /*e13a0*/  LDL.LU R10, [R1+0x7aa4] ;  /* 0x007aa400010a7983 */ /* 0x000ea80000300800 */
[----:B------:R-:W2:Y:S04]  /*e13b0*/  LDL.LU R11, [R1+0x7aa0] ;  /* 0x007aa000010b7983 */ /* 0x000ea80000300800 */
[----:B------:R1:W-:Y:S04]  /*e13c0*/  STL.64 [R1+0x7a48], R14 ;  /* 0x007a480e01007387 */ /* 0x0003e80000100a00 */
        /* <DEDUP_REMOVED lines=26> */
[----:B------:R-:W2:Y:S01]  /*e1570*/  LDL.LU R11, [R1+0x40c] ;  /* 0x00040c00010b7983 */ /* 0x000ea20000300800 */
[----:B---3--:R-:W-:Y:S03]  /*e1580*/  HMMA.16816.F32.BF16 R16, R16, R6, R20 ;  /* 0x000000061010723c */ /* 0x008fe60000041814 */
[----:B------:R-:W2:Y:S04]  /*e1590*/  LDL.LU.64 R22, [R1+0x7a88] ;  /* 0x007a880001167983 */ /* 0x000ea80000300a00 */
[----:B------:R-:W2:-:S12]  /*e15a0*/  LDL.LU.64 R20, [R1+0x7a80] ;  /* 0x007a800001147983 */ /* 0x000e980000300a00 */
[----:B------:R-:W-:Y:S04]  /*e15b0*/  STL.64 [R1+0x550], R16 ;  /* 0x0005501001007387 */ /* 0x000fe80000100a00 */
[----:B------:R-:W-:Y:S04]  /*e15c0*/  STL.64 [R1+0x558], R18 ;  /* 0x0005581201007387 */ /* 0x000fe80000100a00 */
[----:B------:R-:W-:Y:S04]  /*e15d0*/  STL.64 [R1+0x7778], R6 ;  /* 0x0077780601007387 */ /* 0x000fe80000100a00 */
[----:B----4-:R-:W-:Y:S01]  /*e15e0*/  STL [R1+0x7770], R4 ;  /* 0x0077700401007387 */ /* 0x010fe20000100800 */
        /* <DEDUP_REMOVED lines=15> */
[----:B------:R0:W-:Y:S04]  /*e16e0*/  STL.64 [R1+0x410], R24 ;  /* 0x0004101801007387 */ /* 0x0001e80000100a00 */
[----:B------:R-:W-:Y:S04]  /*e16f0*/  STL.64 [R1+0x418], R26 ;  /* 0x0004181a01007387 */ /* 0x000fe80000100a00 */
[----:B0-----:R-:W3:Y:S01]  /*e1700*/  LDL.LU R25, [R1+0x7a40] ;  /* 0x007a400001197983 */ /* 0x001ee20000300800 */
[----:B--2---:R-:W-:Y:S03]  /*e1710*/  HMMA.16816.F32.BF16 R12, R20, R14, R8 ;  /* 0x0000000e140c723c */ /* 0x004fe60000041808 */
[----:B------:R-:W2:-:S15]  /*e1720*/  LDL.LU.64 R8, [R1+0x7a38] ;  /* 0x007a380001087983 */ /* 0x000e9e0000300a00 */
[----:B------:R-:W-:Y:S01]  /*e1730*/  NOP ;  /* 0x0000000000007918 */ /* 0x000fe20000000000 */
[----:B------:R-:W-:Y:S04]  /*e1740*/  STL.64 [R1+0x400], R12 ;  /* 0x0004000c01007387 */ /* 0x000fe80000100a00 */
[----:B------:R0:W-:Y:S04]  /*e1750*/  STL.64 [R1+0x408], R14 ;  /* 0x0004080e01007387 */ /* 0x0001e80000100a00 */
[----:B0-----:R-:W4:Y:S04]  /*e1760*/  LDL.LU.64 R14, [R1+0x7a30] ;  /* 0x007a3000010e7983 */ /* 0x001f280000300a00 */
[----:B------:R-:W4:Y:S01]  /*e1770*/  LDL.LU.64 R12, [R1+0x7a28] ;  /* 0x007a2800010c7983 */ /* 0x000f220000300a00 */
[----:B------:R-:W-:-:S02]  /*e1780*/  IMAD.MOV.U32 R19, RZ, RZ, R5 ;  /* 0x000000ffff137224 */ /* 0x000fc400078e0005 */
[----:B------:R-:W0:Y:S01]  /*e1790*/  S2R R5, SR_TID.X ;  /* 0x0000000000057919 */ /* 0x000e220000002100 */
        /* <DEDUP_REMOVED lines=8> */
[----:B------:R-:W4:-:S15]  /*e1820*/  LDL.LU.64 R12, [R1+0x7a20] ;  /* 0x007a2000010c7983 */ /* 0x000f1e0000300a00 */
[----:B------:R-:W-:-:S03]  /*e1830*/  NOP ;  /* 0x0000000000007918 */ /* 0x000fc60000000000 */
[----:B------:R-:W-:Y:S04]  /*e1840*/  STL.64 [R1+0x3f0], R16 ;  /* 0x0003f01001007387 */ /* 0x000fe80000100a00 */
[----:B------:R-:W-:Y:S04]  /*e1850*/  STL.64 [R1+0x3f8], R18 ;  /* 0x0003f81201007387 */ /* 0x000fe80000100a00 */
[----:B------:R-:W2:Y:S04]  /*e1860*/  LDL.LU R4, [R1+0x5a0] ;  /* 0x0005a00001047983 */ /* 0x000ea80000300800 */
[----:B------:R-:W2:Y:S04]  /*e1870*/  LDL.LU R5, [R1+0x5a4] ;  /* 0x0005a40001057983 */ /* 0x000ea80000300800 */
[----:B------:R-:W2:Y:S04]  /*e1880*/  LDL.LU R6, [R1+0x5a8] ;  /* 0x0005a80001067983 */ /* 0x000ea80000300800 */
[----:B------:R-:W2:Y:S01]  /*e1890*/  LDL.LU R7, [R1+0x5ac] ;  /* 0x0005ac0001077983 */ /* 0x000ea20000300800 */
[----:B----4-:R-:W-:-:S02]  /*e18a0*/  IMAD.MOV.U32 R26, RZ, RZ, R13 ;  /* 0x000000ffff1a7224 */ /* 0x010fc400078e000d */
[----:B------:R-:W-:Y:S01]  /*e18b0*/  IMAD.MOV.U32 R27, RZ, RZ, R12 ;  /* 0x000000ffff1b7224 */ /* 0x000fe200078e000c */
[----:B--2---:R-:W-:Y:S04]  /*e18c0*/  STL.64 [R1+0x77a8], R6 ;  /* 0x0077a80601007387 */ /* 0x004fe80000100a00 */
[----:B------:R0:W-:Y:S04]  /*e18d0*/  STL.64 [R1+0x77a0], R4 ;  /* 0x0077a00401007387 */ /* 0x0001e80000100a00 */
[----:B------:R1:W-:Y:S04]  /*e18e0*/  STL.64 [R1+0x77b0], R26 ;  /* 0x0077b01a01007387 */ /* 0x0003e80000100a00 */
[----:B------:R-:W2:Y:S04]  /*e18f0*/  LDL.LU R12, [R1+0x5b0] ;  /* 0x0005b000010c7983 */ /* 0x000ea80000300800 */
[----:B------:R-:W2:Y:S04]  /*e1900*/  LDL.LU R13, [R1+0x5b4] ;  /* 0x0005b400010d7983 */ /* 0x000ea80000300800 */
[----:B------:R-:W4:Y:S04]  /*e1910*/  LDL.LU R14, [R1+0x5b8] ;  /* 0x0005b800010e7983 */ /* 0x000f280000300800 */
[----:B------:R-:W4:Y:S01]  /*e1920*/  LDL.LU R15, [R1+0x5bc] ;  /* 0x0005bc00010f7983 */ /* 0x000f220000300800 */
[----:B------:R-:W-:-:S02]  /*e1930*/  IMAD.MOV.U32 R10, RZ, RZ, R9 ;  /* 0x000000ffff0a7224 */ /* 0x000fc400078e0009 */
[----:B---3--:R-:W-:Y:S01]  /*e1940*/  IMAD.MOV.U32 R11, RZ, RZ, R25 ;  /* 0x000000ffff0b7224 */ /* 0x008fe200078e0019 */
[----:B----4-:R-:W-:Y:S04]  /*e1950*/  STL.64 [R1+0x77c0], R14 ;  /* 0x0077c00e01007387 */ /* 0x010fe80000100a00 */
[----:B--2---:R-:W-:Y:S04]  /*e1960*/  STL.64 [R1+0x77b8], R12 ;  /* 0x0077b80c01007387 */ /* 0x004fe80000100a00 */
        /* <DEDUP_REMOVED lines=8> */
[----:B------:R-:W-:Y:S02]  /*e19f0*/  IMAD.MOV.U32 R27, RZ, RZ, R29 ;  /* 0x000000ffff1b7224 */ /* 0x000fe400078e001d */
[----:B----4-:R-:W-:Y:S02]  /*e1a00*/  IMAD.MOV.U32 R10, RZ, RZ, R3 ;  /* 0x000000ffff0a7224 */ /* 0x010fe400078e0003 */
[----:B------:R-:W-:Y:S01]  /*e1a10*/  IMAD.MOV.U32 R11, RZ, RZ, R2 ;  /* 0x000000ffff0b7224 */ /* 0x000fe200078e0002 */
[----:B--2---:R-:W-:Y:S04]  /*e1a20*/  STL.64 [R1+0x77d8], R6 ;  /* 0x0077d80601007387 */ /* 0x004fe80000100a00 */
[----:B------:R0:W-:Y:S04]  /*e1a30*/  STL.64 [R1+0x77d0], R4 ;  /* 0x0077d00401007387 */ /* 0x0001e80000100a00 */
[----:B------:R-:W2:Y:S04]  /*e1a40*/  LDL.LU R0, [R1+0x7a10] ;  /* 0x007a100001007983 */ /* 0x000ea80000300800 */
[----:B------:R-:W4:Y:S04]  /*e1a50*/  LDL.LU R29, [R1+0x7a0c] ;  /* 0x007a0c00011d7983 */ /* 0x000f280000300800 */
        /* <DEDUP_REMOVED lines=8> */
[----:B-1----:R-:W-:-:S02]  /*e1ae0*/  IMAD.MOV.U32 R26, RZ, RZ, R9 ;  /* 0x000000ffff1a7224 */ /* 0x002fc400078e0009 */
[----:B------:R-:W-:Y:S01]  /*e1af0*/  IMAD.MOV.U32 R27, RZ, RZ, R8 ;  /* 0x000000ffff1b7224 */ /* 0x000fe200078e0008 */
[----:B--2---:R0:W-:Y:S04]  /*e1b00*/  STL.64 [R1+0x77f8], R6 ;  /* 0x0077f80601007387 */ /* 0x0041e80000100a00 */
[----:B------:R-:W-:Y:S04]  /*e1b10*/  STL.64 [R1+0x77f0], R4 ;  /* 0x0077f00401007387 */ /* 0x000fe80000100a00 */
[----:B------:R1:W-:Y:S04]  /*e1b20*/  STL.64 [R1+0x7800], R26 ;  /* 0x0078001a01007387 */ /* 0x0003e80000100a00 */
[----:B------:R-:W2:Y:S04]  /*e1b30*/  LDL.LU R8, [R1+0x5f0] ;  /* 0x0005f00001087983 */ /* 0x000ea80000300800 */
[----:B------:R-:W2:Y:S04]  /*e1b40*/  LDL.LU R9, [R1+0x5f4] ;  /* 0x0005f40001097983 */ /* 0x000ea80000300800 */
[----:B------:R-:W2:Y:S04]  /*e1b50*/  LDL.LU R10, [R1+0x5f8] ;  /* 0x0005f800010a7983 */ /* 0x000ea80000300800 */
[----:B------:R-:W2:Y:S01]  /*e1b60*/  LDL.LU R11, [R1+0x5fc] ;  /* 0x0005fc00010b7983 */ /* 0x000ea20000300800 */
[----:B0-----:R-:W-:-:S02]  /*e1b70*/  IMAD.MOV.U32 R6, RZ, RZ, R0 ;  /* 0x000000ffff067224 */ /* 0x001fc400078e0000 */
[----:B---3--:R-:W-:Y:S01]  /*e1b80*/  IMAD.MOV.U32 R7, RZ, RZ, R25 ;  /* 0x000000ffff077224 */ /* 0x008fe200078e0019 */
[----:B--2---:R0:W-:Y:S04]  /*e1b90*/  STL.64 [R1+0x7810], R10 ;  /* 0x0078100a01007387 */ /* 0x0041e80000100a00 */
[----:B------:R-:W-:Y:S04]  /*e1ba0*/  STL.64 [R1+0x7808], R8 ;  /* 0x0078080801007387 */ /* 0x000fe80000100a00 */
[----:B------:R-:W2:Y:S04]  /*e1bb0*/  LDL.LU R0, [R1+0x7a00] ;  /* 0x007a000001007983 */ /* 0x000ea80000300800 */
[----:B------:R-:W-:Y:S04]  /*e1bc0*/  STL.64 [R1+0x7818], R6 ;  /* 0x0078180601007387 */ /* 0x000fe80000100a00 */
[----:B------:R-:W3:Y:S04]  /*e1bd0*/  LDL.LU R24, [R1+0x600] ;  /* 0x0006000001187983 */ /* 0x000ee80000300800 */
[----:B------:R-:W3:Y:S04]  /*e1be0*/  LDL.LU R25, [R1+0x604] ;  /* 0x0006040001197983 */ /* 0x000ee80000300800 */
[----:B-1----:R-:W2:Y:S04]  /*e1bf0*/  LDL.LU R26, [R1+0x608] ;  /* 0x00060800011a7983 */ /* 0x002ea80000300800 */
[----:B------:R-:W2:Y:S01]  /*e1c00*/  LDL.LU R27, [R1+0x60c] ;  /* 0x00060c00011b7983 */ /* 0x000ea20000300800 */
[----:B0-----:R-:W-:-:S02]  /*e1c10*/  IMAD.MOV.U32 R10, RZ, RZ, R3 ;  /* 0x000000ffff0a7224 */ /* 0x001fc400078e0003 */
[----:B----4-:R-:W-:Y:S01]  /*e1c20*/  IMAD.MOV.U32 R11, RZ, RZ, R29 ;  /* 0x000000ffff0b7224 */ /* 0x010fe200078e001d */
[----:B--2---:R0:W-:Y:S04]  /*e1c30*/  STL.64 [R1+0x7828], R26 ;  /* 0x0078281a01007387 */ /* 0x0041e80000100a00 */
[----:B---3--:R-:W-:Y:S04]  /*e1c40*/  STL.64 [R1+0x7820], R24 ;  /* 0x0078201801007387 */ /* 0x008fe80000100a00 */
[----:B------:R-:W2:Y:S04]  /*e1c50*/  LDL.LU R3, [R1+0x79fc] ;  /* 0x0079fc0001037983 */ /* 0x000ea80000300800 */
[----:B------:R-:W3:Y:S04]  /*e1c60*/  LDL.LU R29, [R1+0x79f8] ;  /* 0x0079f800011d7983 */ /* 0x000ee80000300800 */
[----:B------:R1:W-:Y:S01]  /*e1c70*/  STL.64 [R1+0x7830], R10 ;  /* 0x0078300a01007387 */ /* 0x0003e20000100a00 */
[----:B0-----:R-:W-:-:S02]  /*e1c80*/  IMAD.MOV.U32 R26, RZ, RZ, R0 ;  /* 0x000000ffff1a7224 */ /* 0x001fc400078e0000 */
[----:B------:R-:W-:Y:S01]  /*e1c90*/  IMAD.MOV.U32 R27, RZ, RZ, R2 ;  /* 0x000000ffff1b7224 */ /* 0x000fe200078e0002 */
[----:B------:R-:W4:Y:S04]  /*e1ca0*/  LDL.LU R0, [R1+0x79f4] ;  /* 0x0079f40001007983 */ /* 0x000f280000300800 */
[----:B------:R-:W4:Y:S04]  /*e1cb0*/  LDL.LU R2, [R1+0x79f0] ;  /* 0x0079f00001027983 */ /* 0x000f280000300800 */
[----:B------:R2:W-:Y:S04]  /*e1cc0*/  STL.64 [R1+0x7838], R26 ;  /* 0x0078381a01007387 */ /* 0x0005e80000100a00 */
[----:B------:R-:W4:Y:S04]  /*e1cd0*/  LDL.LU R8, [R1+0x620] ;  /* 0x0006200001087983 */ /* 0x000f280000300800 */
[----:B------:R-:W4:Y:S04]  /*e1ce0*/  LDL.LU R9, [R1+0x624] ;  /* 0x0006240001097983 */ /* 0x000f280000300800 */
[----:B-1----:R-:W4:Y:S04]  /*e1cf0*/  LDL.LU R10, [R1+0x628] ;  /* 0x00062800010a7983 */ /* 0x002f280000300800 */
        /* <DEDUP_REMOVED lines=114> */
[----:B------:R3:W-:Y:S02]  /*e2420*/  STL.64 [R1+0x7958], R26 ;  /* 0x0079581a01007387 */ /* 0x0007e40000100a00 */
[----:B---3--:R-:W-:-:S02]  /*e2430*/  IMAD.MOV.U32 R26, RZ, RZ, R29 ;  /* 0x000000ffff1a7224 */ /* 0x008fc400078e001d */
[----:B------:R-:W-:Y:S01]  /*e2440*/  IMAD.MOV.U32 R27, RZ, RZ, R3 ;  /* 0x000000ffff1b7224 */ /* 0x000fe200078e0003 */
[----:B----4-:R-:W-:Y:S04]  /*e2450*/  STL.64 [R1+0x7920], R10 ;  /* 0x0079200a01007387 */ /* 0x010fe80000100a00 */
[----:B--2---:R0:W-:Y:S01]  /*e2460*/  STL.64 [R1+0x7918], R8 ;  /* 0x0079180801007387 */ /* 0x0041e20000100a00 */
[----:B------:R-:W-:Y:S02]  /*e2470*/  IMAD.MOV.U32 R18, RZ, RZ, R2 ;  /* 0x000000ffff127224 */ /* 0x000fe400078e0002 */
[----:B------:R-:W-:Y:S01]  /*e2480*/  IMAD.MOV.U32 R19, RZ, RZ, R0 ;  /* 0x000000ffff137224 */ /* 0x000fe200078e0000 */
[----:B0-----:R-:W2:Y:S04]  /*e2490*/  LDL.LU R8, [R1+0x6c0] ;  /* 0x0006c00001087983 */ /* 0x001ea80000300800 */
[----:B------:R-:W2:Y:S04]  /*e24a0*/  LDL.LU R9, [R1+0x6c4] ;  /* 0x0006c40001097983 */ /* 0x000ea80000300800 */
[----:B------:R-:W3:Y:S04]  /*e24b0*/  LDL.LU R10, [R1+0x6c8] ;  /* 0x0006c800010a7983 */ /* 0x000ee80000300800 */
[----:B------:R-:W3:Y:S04]  /*e24c0*/  LDL.LU R11, [R1+0x6cc] ;  /* 0x0006cc00010b7983 */ /* 0x000ee80000300800 */
[----:B------:R-:W-:Y:S04]  /*e24d0*/  STL.64 [R1+0x7970], R26 ;  /* 0x0079701a01007387 */ /* 0x000fe80000100a00 */
[----:B------:R0:W-:Y:S04]  /*e24e0*/  STL.64 [R1+0x7978], R18 ;  /* 0x0079781201007387 */ /* 0x0001e80000100a00 */
[----:B0-----:R-:W4:Y:S04]  /*e24f0*/  LDL.64 R18, [R1+0x168] ;  /* 0x0001680001127983 */ /* 0x001f280000100a00 */
        /* <DEDUP_REMOVED lines=22> */
[----:B----4-:R-:W-:Y:S01]  /*e2660*/  HMMA.16816.F32.BF16 R24, R20, R18, R24 ;  /* 0x000000121418723c */ /* 0x010fe20000041818 */
        /* <DEDUP_REMOVED lines=155> */
[----:B------:R-:W-:Y:S04]  /*e3020*/  STL.64 [R1+0x5c0], R8 ;  /* 0x0005c00801007387 */ /* 0x000fe80000100a00 */
[----:B------:R0:W-:Y:S04]  /*e3030*/  STL.64 [R1+0x5c8], R10 ;  /* 0x0005c80a01007387 */ /* 0x0001e80000100a00 */
[----:B0-----:R-:W3:Y:S04]  /*e3040*/  LDL.LU.64 R10, [R1+0x7798] ;  /* 0x00779800010a7983 */ /* 0x001ee80000300a00 */
[----:B------:R-:W4:Y:S04]  /*e3050*/  LDL.LU.64 R14, [R1+0x7790] ;  /* 0x00779000010e7983 */ /* 0x000f280000300a00 */
[----:B------:R-:W-:Y:S04]  /*e3060*/  STL.64 [R1+0x5b0], R24 ;  /* 0x0005b01801007387 */ /* 0x000fe80000100a00 */
[----:B------:R0:W-:Y:S04]  /*e3070*/  STL.64 [R1+0x5b8], R26 ;  /* 0x0005b81a01007387 */ /* 0x0001e80000100a00 */
[----:B0-----:R-:W2:Y:S04]  /*e3080*/  LDL.LU.64 R26, [R1+0x7788] ;  /* 0x00778800011a7983 */ /* 0x001ea80000300a00 */
[----:B------:R-:W3:Y:S01]  /*e3090*/  LDL.LU R24, [R1+0x7780] ;  /* 0x0077800001187983 */ /* 0x000ee20000300800 */
        /* <DEDUP_REMOVED lines=8> */
[----:B------:R-:W-:Y:S04]  /*e3120*/  STL.64 [R1+0x76e8], R26 ;  /* 0x0076e81a01007387 */ /* 0x000fe80000100a00 */
[----:B---3--:R4:W-:Y:S02]  /*e3130*/  STL [R1+0x76e0], R24 ;  /* 0x0076e01801007387 */ /* 0x0089e40000100800 */
[----:B----4-:R-:W-:Y:S02]  /*e3140*/  HMMA.16816.F32.BF16 R24, R20, R14, R16 ;  /* 0x0000000e1418723c */ /* 0x010fe40000041810 */
[----:B------:R-:W3:-:S15]  /*e3150*/  LDL.LU R16, [R1+0x3c0] ;  /* 0x0003c00001107983 */ /* 0x000ede0000300800 */
[----:B------:R-:W-:Y:S02]  /*e3160*/  NOP ;  /* 0x0000000000007918 */ /* 0x000fe40000000000 */
[----:B------:R-:W-:Y:S04]  /*e3170*/  STL.64 [R1+0x590], R24 ;  /* 0x0005901801007387 */ /* 0x000fe80000100a00 */
[----:B------:R0:W-:Y:S04]  /*e3180*/  STL.64 [R1+0x598], R26 ;  /* 0x0005981a01007387 */ /* 0x0001e80000100a00 */
[----:B------:R-:W3:Y:S04]  /*e3190*/  LDL.LU R17, [R1+0x3c4] ;  /* 0x0003c40001117983 */ /* 0x000ee80000300800 */
[----:B------:R-:W3:Y:S04]  /*e31a0*/  LDL.LU R18, [R1+0x3c8] ;  /* 0x0003c80001127983 */ /* 0x000ee80000300800 */
[----:B------:R-:W3:Y:S04]  /*e31b0*/  LDL.LU R19, [R1+0x3cc] ;  /* 0x0003cc0001137983 */ /* 0x000ee80000300800 */
[----:B0-----:R-:W4:Y:S04]  /*e31c0*/  LDL.LU.64 R26, [R1+0x158] ;  /* 0x00015800011a7983 */ /* 0x001f280000300a00 */
[----:B----4-:R0:W-:Y:S04]  /*e31d0*/  STL.64 [R1+0x7710], R26 ;  /* 0x0077101a01007387 */ /* 0x0101e80000100a00 */
[----:B0-----:R-:W4:Y:S04]  /*e31e0*/  LDL.LU.64 R26, [R1+0x178] ;  /* 0x00017800011a7983 */ /* 0x001f280000300a00 */
[----:B----4-:R0:W-:Y:S04]  /*e31f0*/  STL.64 [R1+0x7728], R26 ;  /* 0x0077281a01007387 */ /* 0x0101e80000100a00 */
[----:B0-----:R-:W4:Y:S04]  /*e3200*/  LDL.LU.64 R26, [R1+0x188] ;  /* 0x00018800011a7983 */ /* 0x001f280000300a00 */
[----:B----4-:R0:W-:Y:S04]  /*e3210*/  STL.64 [R1+0x7738], R26 ;  /* 0x0077381a01007387 */ /* 0x0101e80000100a00 */
[----:B0-----:R-:W4:Y:S04]  /*e3220*/  LDL.LU.64 R26, [R1+0x198] ;  /* 0x00019800011a7983 */ /* 0x001f280000300a00 */
[----:B----4-:R0:W-:Y:S04]  /*e3230*/  STL.64 [R1+0x7740], R26 ;  /* 0x0077401a01007387 */ /* 0x0101e80000100a00 */
[----:B0-----:R-:W4:Y:S01]  /*e3240*/  LDL.LU.64 R26, [R1+0x1a8] ;  /* 0x0001a800011a7983 */ /* 0x001f220000300a00 */
[C---:B--2---:R-:W-:Y:S03]  /*e3250*/  HMMA.16816.F32.BF16 R4, R20.reuse, R10, R4 ;  /* 0x0000000a1404723c */ /* 0x044fe60000041804 */
[----:B----4-:R0:W-:Y:S04]  /*e3260*/  STL.64 [R1+0x7758], R26 ;  /* 0x0077581a01007387 */ /* 0x0101e80000100a00 */
[----:B0-----:R-:W2:Y:S04]  /*e3270*/  LDL.LU.64 R26, [R1+0x1b8] ;  /* 0x0001b800011a7983 */ /* 0x001ea80000300a00 */
[----:B------:R-:W-:Y:S04]  /*e3280*/  STL [R1+0x7564], R15 ;  /* 0x0075640f01007387 */ /* 0x000fe80000100800 */
[----:B------:R0:W-:Y:S04]  /*e3290*/  STL [R1+0x7730], R14 ;  /* 0x0077300e01007387 */ /* 0x0001e80000100800 */
        /* <DEDUP_REMOVED lines=13> */
[----:B------:R-:W4:Y:S04]  /*e3370*/  LDL.LU R4, [R1+0x7770] ;  /* 0x0077700001047983 */ /* 0x000f280000300800 */
[----:B------:R0:W-:Y:S04]  /*e3380*/  STL [R1+0x7554], R10 ;  /* 0x0075540a01007387 */ /* 0x0001e80000100800 */
[----:B------:R1:W-:Y:S04]  /*e3390*/  STL [R1+0x7550], R11 ;  /* 0x0075500b01007387 */ /* 0x0003e80000100800 */
[----:B------:R-:W2:Y:S04]  /*e33a0*/  LDL.LU R8, [R1+0xbc0] ;  /* 0x000bc00001087983 */ /* 0x000ea80000300800 */
[----:B------:R-:W2:Y:S04]  /*e33b0*/  LDL.LU R9, [R1+0xbc4] ;  /* 0x000bc40001097983 */ /* 0x000ea80000300800 */
[----:B0-----:R-:W2:Y:S04]  /*e33c0*/  LDL.LU R10, [R1+0xbc8] ;  /* 0x000bc800010a7983 */ /* 0x001ea80000300800 */
[----:B-1----:R-:W2:Y:S01]  /*e33d0*/  LDL.LU R11, [R1+0xbcc] ;  /* 0x000bcc00010b7983 */ /* 0x002ea20000300800 */
[----:B---3--:R-:W-:Y:S03]  /*e33e0*/  HMMA.16816.F32.BF16 R20, R20, R6, R16 ;  /* 0x000000061414723c */ /* 0x008fe60000041810 */
[----:B------:R-:W3:Y:S04]  /*e33f0*/  LDL.LU.64 R18, [R1+0x7768] ;  /* 0x0077680001127983 */ /* 0x000ee80000300a00 */
[----:B------:R-:W3:Y:S04]  /*e3400*/  LDL.LU.64 R16, [R1+0x7760] ;  /* 0x0077600001107983 */ /* 0x000ee80000300a00 */
[----:B------:R-:W-:Y:S04]  /*e3410*/  STL.64 [R1+0x7580], R6 ;  /* 0x0075800601007387 */ /* 0x000fe80000100a00 */
[----:B----4-:R0:W-:Y:S04]  /*e3420*/  STL [R1+0x7578], R4 ;  /* 0x0075780401007387 */ /* 0x0101e80000100800 */
[----:B------:R-:W-:Y:S04]  /*e3430*/  STL.64 [R1+0x3c0], R20 ;  /* 0x0003c01401007387 */ /* 0x000fe80000100a00 */
[----:B------:R-:W-:Y:S04]  /*e3440*/  STL.64 [R1+0x3c8], R22 ;  /* 0x0003c81601007387 */ /* 0x000fe80000100a00 */
[----:B0-----:R-:W4:Y:S04]  /*e3450*/  LDL.LU R4, [R1+0xb80] ;  /* 0x000b800001047983 */ /* 0x001f280000300800 */
[----:B------:R-:W4:Y:S04]  /*e3460*/  LDL.LU R5, [R1+0xb84] ;  /* 0x000b840001057983 */ /* 0x000f280000300800 */
[----:B------:R-:W2:Y:S04]  /*e3470*/  LDL.LU R6, [R1+0xb88] ;  /* 0x000b880001067983 */ /* 0x000ea80000300800 */
[----:B------:R-:W2:Y:S04]  /*e3480*/  LDL.LU R7, [R1+0xb8c] ;  /* 0x000b8c0001077983 */ /* 0x000ea80000300800 */
[----:B------:R-:W0:Y:S04]  /*e3490*/  LDSM.16.MT88.4 R20, [R28+UR5+0x25080] ;  /* 0x025080051c14783b */ /* 0x000e280008004200 */
[----:B--2---:R-:W-:Y:S04]  /*e34a0*/  STL.64 [R1+0x7720], R6 ;  /* 0x0077200601007387 */ /* 0x004fe80000100a00 */
[----:B----4-:R1:W-:Y:S04]  /*e34b0*/  STL.64 [R1+0x7718], R4 ;  /* 0x0077180401007387 */ /* 0x0103e80000100a00 */
[----:B-1----:R-:W2:Y:S04]  /*e34c0*/  LDL.LU R4, [R1+0xba0] ;  /* 0x000ba00001047983 */ /* 0x002ea80000300800 */
[----:B------:R-:W2:Y:S04]  /*e34d0*/  LDL.LU R5, [R1+0xba4] ;  /* 0x000ba40001057983 */ /* 0x000ea80000300800 */
[----:B------:R-:W2:Y:S04]  /*e34e0*/  LDL.LU R6, [R1+0xba8] ;  /* 0x000ba80001067983 */ /* 0x000ea80000300800 */
[----:B------:R-:W2:Y:S04]  /*e34f0*/  LDL.LU R7, [R1+0xbac] ;  /* 0x000bac0001077983 */ /* 0x000ea80000300800 */
        /* <DEDUP_REMOVED lines=13> */
[----:B------:R-:W-:Y:S01]  /*e35d0*/  STL [R1+0x7558], R21 ;  /* 0x0075581501007387 */ /* 0x000fe20000100800 */
[----:B---3--:R-:W-:Y:S01]  /*e35e0*/  HMMA.16816.F32.BF16 R12, R16, R26, R12 ;  /* 0x0000001a100c723c */ /* 0x008fe2000004180c */
[----:B-1----:R-:W-:-:S02]  /*e35f0*/  IMAD.MOV.U32 R23, RZ, RZ, R26 ;  /* 0x000000ffff177224 */ /* 0x002fc400078e001a */
[----:B------:R-:W-:-:S15]  /*e3600*/  IMAD.MOV.U32 R22, RZ, RZ, R27 ;  /* 0x000000ffff167224 */ /* 0x000fde00078e001b */
[----:B------:R-:W-:Y:S01]  /*e3610*/  NOP ;  /* 0x0000000000007918 */ /* 0x000fe20000000000 */
[----:B------:R-:W-:Y:S04]  /*e3620*/  STL.64 [R1+0xbd0], R12 ;  /* 0x000bd00c01007387 */ /* 0x000fe80000100a00 */
[----:B------:R0:W-:Y:S04]  /*e3630*/  STL.64 [R1+0xbd8], R14 ;  /* 0x000bd80e01007387 */ /* 0x0001e80000100a00 */
[----:B0-----:R-:W3:Y:S04]  /*e3640*/  LDL.LU.64 R14, [R1+0x7750] ;  /* 0x00775000010e7983 */ /* 0x001ee80000300a00 */
[----:B------:R-:W3:Y:S04]  /*e3650*/  LDL.LU.64 R12, [R1+0x7748] ;  /* 0x00774800010c7983 */ /* 0x000ee80000300a00 */
[----:B------:R-:W4:Y:S02]  /*e3660*/  LDL.LU.64 R26, [R1+0x7740] ;  /* 0x00774000011a7983 */ /* 0x000f240000300a00 */
[----:B----4-:R-:W-:-:S15]  /*e3670*/  HMMA.16816.F32.BF16 R8, R16, R26, R8 ;  /* 0x0000001a1008723c */ /* 0x010fde0000041808 */
[----:B------:R-:W-:-:S04]  /*e3680*/  NOP ;  /* 0x0000000000007918 */ /* 0x000fc80000000000 */
[----:B------:R-:W-:Y:S04]  /*e3690*/  STL.64 [R1+0xbc0], R8 ;  /* 0x000bc00801007387 */ /* 0x000fe80000100a00 */
[----:B------:R0:W-:Y:S02]  /*e36a0*/  STL.64 [R1+0xbc8], R10 ;  /* 0x000bc80a01007387 */ /* 0x0001e40000100a00 */
[----:B0-----:R-:W-:Y:S02]  /*e36b0*/  IMAD.MOV.U32 R10, RZ, RZ, R26 ;  /* 0x000000ffff0a7224 */ /* 0x001fe400078e001a */
[----:B------:R-:W-:Y:S02]  /*e36c0*/  IMAD.MOV.U32 R11, RZ, RZ, R27 ;  /* 0x000000ffff0b7224 */ /* 0x000fe400078e001b */
[----:B------:R-:W3:Y:S02]  /*e36d0*/  LDL.LU.64 R26, [R1+0x7738] ;  /* 0x00773800011a7983 */ /* 0x000ee40000300a00 */
[----:B---3--:R-:W-:Y:S01]  /*e36e0*/  HMMA.16816.F32.BF16 R12, R16, R26, R12 ;  /* 0x0000001a100c723c */ /* 0x008fe2000004180c */
[----:B------:R-:W-:-:S15]  /*e36f0*/  IMAD.MOV.U32 R21, RZ, RZ, R27 ;  /* 0x000000ffff157224 */ /* 0x000fde00078e001b */
[----:B------:R-:W-:-:S03]  /*e3700*/  NOP ;  /* 0x0000000000007918 */ /* 0x000fc60000000000 */
[----:B------:R0:W-:Y:S04]  /*e3710*/  STL.64 [R1+0xbb0], R12 ;  /* 0x000bb00c01007387 */ /* 0x0001e80000100a00 */
[----:B------:R1:W-:Y:S01]  /*e3720*/  STL.64 [R1+0xbb8], R14 ;  /* 0x000bb80e01007387 */ /* 0x0003e20000100a00 */
[----:B0-----:R-:W-:-:S03]  /*e3730*/  IMAD.MOV.U32 R12, RZ, RZ, R26 ;  /* 0x000000ffff0c7224 */ /* 0x001fc600078e001a */
[----:B-1----:R-:W3:Y:S04]  /*e3740*/  LDL.LU R14, [R1+0x7730] ;  /* 0x00773000010e7983 */ /* 0x002ee80000300800 */
[----:B------:R-:W2:Y:S04]  /*e3750*/  LDL.LU.64 R26, [R1+0x7728] ;  /* 0x00772800011a7983 */ /* 0x000ea80000300a00 */
[----:B------:R-:W-:Y:S04]  /*e3760*/  STL.64 [R1+0x7570], R22 ;  /* 0x0075701601007387 */ /* 0x000fe80000100a00 */
[----:B------:R-:W-:Y:S01]  /*e3770*/  STL.64 [R1+0x7568], R20 ;  /* 0x0075681401007387 */ /* 0x000fe20000100a00 */
        /* <DEDUP_REMOVED lines=15> */
[----:B------:R-:W-:-:S02]  /*e3870*/  IMAD.MOV.U32 R22, RZ, RZ, R2 ;  /* 0x000000ffff167224 */ /* 0x000fc400078e0002 */
[----:B------:R-:W-:Y:S01]  /*e3880*/  IMAD.MOV.U32 R23, RZ, RZ, R0 ;  /* 0x000000ffff177224 */ /* 0x000fe200078e0000 */
[C---:B--2---:R-:W-:Y:S08]  /*e3890*/  HMMA.16816.F32.BF16 R4, R16.reuse, R26, R4 ;  /* 0x0000001a1004723c */ /* 0x044ff00000041804 */
[----:B---3--:R-:W-:Y:S01]  /*e38a0*/  HMMA.16816.F32.BF16 R12, R16, R22, R12 ;  /* 0x00000016100c723c */ /* 0x008fe2000004180c */
[----:B------:R-:W-:-:S02]  /*e38b0*/  IMAD.MOV.U32 R8, RZ, RZ, R26 ;  /* 0x000000ffff087224 */ /* 0x000fc400078e001a */
[----:B------:R-:W-:-:S15]  /*e38c0*/  IMAD.MOV.U32 R9, RZ, RZ, R27 ;  /* 0x000000ffff097224 */ /* 0x000fde00078e001b */
[----:B------:R-:W-:Y:S01]  /*e38d0*/  NOP ;  /* 0x0000000000007918 */ /* 0x000fe20000000000 */
[----:B------:R-:W-:Y:S04]  /*e38e0*/  STL.64 [R1+0xb90], R12 ;  /* 0x000b900c01007387 */ /* 0x000fe80000100a00 */
[----:B------:R-:W-:Y:S04]  /*e38f0*/  STL.64 [R1+0xb98], R14 ;  /* 0x000b980e01007387 */ /* 0x000fe80000100a00 */
[----:B------:R-:W-:Y:S04]  /*e3900*/  STL.64 [R1+0xb80], R4 ;  /* 0x000b800401007387 */ /* 0x000fe80000100a00 */
[----:B------:R-:W-:Y:S04]  /*e3910*/  STL.64 [R1+0xb88], R6 ;  /* 0x000b880601007387 */ /* 0x000fe80000100a00 */
[----:B------:R-:W2:Y:S04]  /*e3920*/  LDL.LU R20, [R1+0xb10] ;  /* 0x000b100001147983 */ /* 0x000ea80000300800 */
[----:B------:R-:W2:Y:S04]  /*e3930*/  LDL.LU R21, [R1+0xb14] ;  /* 0x000b140001157983 */ /* 0x000ea80000300800 */
[----:B------:R-:W3:Y:S04]  /*e3940*/  LDL.LU R22, [R1+0xb18] ;  /* 0x000b180001167983 */ /* 0x000ee80000300800 */
[----:B------:R-:W3:Y:S04]  /*e3950*/  LDL.LU R23, [R1+0xb1c] ;  /* 0x000b1c0001177983 */ /* 0x000ee80000300800 */
[----:B------:R-:W4:Y:S04]  /*e3960*/  LDL.LU.64 R26, [R1+0x138] ;  /* 0x00013800011a7983 */ /* 0x000f280000300a00 */
[----:B----4-:R0:W-:Y:S04]  /*e3970*/  STL.64 [R1+0x76f8], R26 ;  /* 0x0076f81a01007387 */ /* 0x0101e80000100a00 */
[----:B0-----:R-:W4:Y:S04]  /*e3980*/  LDL.LU.64 R26, [R1+0x148] ;  /* 0x00014800011a7983 */ /* 0x001f280000300a00 */
        /* <DEDUP_REMOVED lines=8> */
[----:B------:R-:W2:Y:S04]  /*e3a10*/  LDL.LU R20, [R1+0xb60] ;  /* 0x000b600001147983 */ /* 0x000ea80000300800 */
[----:B------:R-:W2:Y:S04]  /*e3a20*/  LDL.LU R21, [R1+0xb64] ;  /* 0x000b640001157983 */ /* 0x000ea80000300800 */
[----:B0-----:R-:W3:Y:S04]  /*e3a30*/  LDL.LU R22, [R1+0xb68] ;  /* 0x000b680001167983 */ /* 0x001ee80000300800 */
[----:B------:R-:W3:Y:S04]  /*e3a40*/  LDL.LU R23, [R1+0xb6c] ;  /* 0x000b6c0001177983 */ /* 0x000ee80000300800 */
[----:B---3--:R-:W-:Y:S04]  /*e3a50*/  STL.64 [R1+0x7708], R22 ;  /* 0x0077081601007387 */ /* 0x008fe80000100a00 */
[----:B--2---:R0:W-:Y:S04]  /*e3a60*/  STL.64 [R1+0x7700], R20 ;  /* 0x0077001401007387 */ /* 0x0041e80000100a00 */
[----:B0-----:R-:W4:Y:S04]  /*e3a70*/  LDL.LU R20, [R1+0xb70] ;  /* 0x000b700001147983 */ /* 0x001f280000300800 */
[----:B------:R-:W4:Y:S04]  /*e3a80*/  LDL.LU R21, [R1+0xb74] ;  /* 0x000b740001157983 */ /* 0x000f280000300800 */
[----:B------:R-:W4:Y:S04]  /*e3a90*/  LDL.LU R22, [R1+0xb78] ;  /* 0x000b780001167983 */ /* 0x000f280000300800 */
[----:B------:R-:W4:Y:S04]  /*e3aa0*/  LDL.LU R23, [R1+0xb7c] ;  /* 0x000b7c0001177983 */ /* 0x000f280000300800 */
[----:B------:R-:W2:Y:S04]  /*e3ab0*/  LDL.LU.64 R14, [R1+0xf8] ;  /* 0x0000f800010e7983 */ /* 0x000ea80000300a00 */
[----:B--2---:R0:W-:Y:S04]  /*e3ac0*/  STL.64 [R1+0x76a8], R14 ;  /* 0x0076a80e01007387 */ /* 0x0041e80000100a00 */
[----:B------:R-:W2:Y:S04]  /*e3ad0*/  LDL.LU R12, [R1+0xb30] ;  /* 0x000b3000010c7983 */ /* 0x000ea80000300800 */
[----:B------:R-:W2:Y:S04]  /*e3ae0*/  LDL.LU R13, [R1+0xb34] ;  /* 0x000b3400010d7983 */ /* 0x000ea80000300800 */
[----:B0-----:R-:W3:Y:S04]  /*e3af0*/  LDL.LU R14, [R1+0xb38] ;  /* 0x000b3800010e7983 */ /* 0x001ee80000300800 */
        /* <DEDUP_REMOVED lines=36> */
[----:B------:R-:W-:-:S02]  /*e3d40*/  IMAD.MOV.U32 R3, RZ, RZ, R26 ;  /* 0x000000ffff037224 */ /* 0x000fc400078e001a */
        /* <DEDUP_REMOVED lines=30> */
[----:B0-----:R-:W4:Y:S01]  /*e3f30*/  LDL.LU.64 R14, [R1+0x76a8] ;  /* 0x0076a800010e7983 */ /* 0x001f220000300a00 */
[----:B------:R-:W-:Y:S02]  /*e3f40*/  IMAD.MOV.U32 R25, RZ, RZ, R22 ;  /* 0x000000ffff197224 */ /* 0x000fe400078e0016 */
[----:B------:R-:W-:-:S02]  /*e3f50*/  IMAD.MOV.U32 R3, RZ, RZ, R23 ;  /* 0x000000ffff037224 */ /* 0x000fc400078e0017 */
[----:B------:R-:W2:Y:S04]  /*e3f60*/  LDL.LU.64 R22, [R1+0x76a0] ;  /* 0x0076a00001167983 */ /* 0x000ea80000300a00 */
[----:B------:R-:W2:Y:S04]  /*e3f70*/  LDL.LU.64 R20, [R1+0x7698] ;  /* 0x0076980001147983 */ /* 0x000ea80000300a00 */
[----:B------:R-:W-:Y:S04]  /*e3f80*/  STL [R1+0x7440], R3 ;  /* 0x0074400301007387 */ /* 0x000fe80000100800 */
[----:B------:R-:W-:Y:S04]  /*e3f90*/  STL [R1+0x743c], R25 ;  /* 0x00743c1901007387 */ /* 0x000fe80000100800 */
[----:B---3--:R-:W-:Y:S04]  /*e3fa0*/  STL.64 [R1+0x7688], R26 ;  /* 0x0076881a01007387 */ /* 0x008fe80000100a00 */
[----:B------:R-:W-:Y:S01]  /*e3fb0*/  STL [R1+0x7680], R24 ;  /* 0x0076801801007387 */ /* 0x000fe20000100800 */
[----:B----4-:R-:W-:Y:S01]  /*e3fc0*/  HMMA.16816.F32.BF16 R8, R16, R14, R8 ;  /* 0x0000000e1008723c */ /* 0x010fe20000041808 */
[----:B------:R-:W-:-:S02]  /*e3fd0*/  IMAD.MOV.U32 R0, RZ, RZ, R15 ;  /* 0x000000ffff007224 */ /* 0x000fc400078e000f */
[----:B------:R-:W-:-:S15]  /*e3fe0*/  IMAD.MOV.U32 R2, RZ, RZ, R14 ;  /* 0x000000ffff027224 */ /* 0x000fde00078e000e */
[----:B------:R-:W-:Y:S01]  /*e3ff0*/  NOP ;  /* 0x0000000000007918 */ /* 0x000fe20000000000 */
[----:B------:R-:W-:Y:S04]  /*e4000*/  STL.64 [R1+0xb20], R8 ;  /* 0x000b200801007387 */ /* 0x000fe80000100a00 */
[----:B------:R2:W-:Y:S02]  /*e4010*/  STL.64 [R1+0xb28], R10 ;  /* 0x000b280a01007387 */ /* 0x0005e40000100a00 */
[----:B--2---:R-:W-:Y:S02]  /*e4020*/  HMMA.16816.F32.BF16 R8, R16, R6, R20 ;  /* 0x000000061008723c */ /* 0x004fe40000041814 */
[----:B------:R-:W-:Y:S04]  /*e4030*/  STL [R1+0x7448], R0 ;  /* 0x0074480001007387 */ /* 0x000fe80000100800 */
[----:B------:R-:W-:-:S13]  /*e4040*/  STL [R1+0x7444], R2 ;  /* 0x0074440201007387 */ /* 0x000fda0000100800 */
[----:B------:R0:W-:Y:S04]  /*e4050*/  STL.64 [R1+0xb10], R8 ;  /* 0x000b100801007387 */ /* 0x0001e80000100a00 */
[----:B------:R1:W-:Y:S04]  /*e4060*/  STL.64 [R1+0xb18], R10 ;  /* 0x000b180a01007387 */ /* 0x0003e80000100a00 */
[----:B0-----:R-:W2:Y:S04]  /*e4070*/  LDL.LU R8, [R1+0xab0] ;  /* 0x000ab00001087983 */ /* 0x001ea80000300800 */
[----:B------:R-:W2:Y:S04]  /*e4080*/  LDL.LU R9, [R1+0xab4] ;  /* 0x000ab40001097983 */ /* 0x000ea80000300800 */
[----:B-1----:R-:W3:Y:S04]  /*e4090*/  LDL.LU R10, [R1+0xab8] ;  /* 0x000ab800010a7983 */ /* 0x002ee80000300800 */
[----:B------:R-:W3:Y:S04]  /*e40a0*/  LDL.LU R11, [R1+0xabc] ;  /* 0x000abc00010b7983 */ /* 0x000ee80000300800 */
[----:B------:R-:W4:Y:S04]  /*e40b0*/  LDL.LU.64 R26, [R1+0xd8] ;  /* 0x0000d800011a7983 */ /* 0x000f280000300a00 */
        /* <DEDUP_REMOVED lines=10> */
[----:B------:R-:W4:Y:S04]  /*e4160*/  LDL.LU R8, [R1+0xb00] ;  /* 0x000b000001087983 */ /* 0x000f280000300800 */
[----:B------:R-:W4:Y:S04]  /*e4170*/  LDL.LU R9, [R1+0xb04] ;  /* 0x000b040001097983 */ /* 0x000f280000300800 */
[----:B0-----:R-:W4:Y:S04]  /*e4180*/  LDL.LU R10, [R1+0xb08] ;  /* 0x000b0800010a7983 */ /* 0x001f280000300800 */
[----:B------:R-:W4:Y:S04]  /*e4190*/  LDL.LU R11, [R1+0xb0c] ;  /* 0x000b0c00010b7983 */ /* 0x000f280000300800 */
        /* <DEDUP_REMOVED lines=34> */
[----:B------:R-:W-:Y:S04]  /*e43c0*/  STL.64 [R1+0xb00], R8 ;  /* 0x000b000801007387 */ /* 0x000fe80000100a00 */
[----:B------:R0:W-:Y:S04]  /*e43d0*/  STL.64 [R1+0xb08], R10 ;  /* 0x000b080a01007387 */ /* 0x0001e80000100a00 */
[----:B0-----:R-:W2:Y:S01]  /*e43e0*/  LDL.LU.64 R10, [R1+0x7690] ;  /* 0x00769000010a7983 */ /* 0x001ea20000300a00 */
[----:B------:R-:W-:-:S02]  /*e43f0*/  IMAD.MOV.U32 R25, RZ, RZ, R27 ;  /* 0x000000ffff197224 */ /* 0x000fc400078e001b */
[----:B------:R-:W-:Y:S02]  /*e4400*/  IMAD.MOV.U32 R3, RZ, RZ, R26 ;  /* 0x000000ffff037224 */ /* 0x000fe400078e001a */
        /* <DEDUP_REMOVED lines=65> */
[----:B------:R-:W2:Y:S04]  /*e4820*/  LDL.LU.64 R22, [R1+0x68] ;  /* 0x0000680001167983 */ /* 0x000ea80000300a00 */
        /* <DEDUP_REMOVED lines=140> */
[----:B0-----:R-:W-:-:S03]  /*e50f0*/  IMAD.MOV.U32 R26, RZ, RZ, R15 ;  /* 0x000000ffff1a7224 */ /* 0x001fc600078e000f */
[----:B------:R-:W2:Y:S01]  /*e5100*/  LDL.LU R15, [R1+0x7564] ;  /* 0x00756400010f7983 */ /* 0x000ea20000300800 */
[----:B------:R-:W-:-:S03]  /*e5110*/  IMAD.MOV.U32 R27, RZ, RZ, R13 ;  /* 0x000000ffff1b7224 */ /* 0x000fc600078e000d */
[----:B------:R-:W2:Y:S04]  /*e5120*/  LDL.LU R13, [R1+0x7560] ;  /* 0x00756000010d7983 */ /* 0x000ea80000300800 */
[----:B------:R0:W-:Y:S02]  /*e5130*/  STL.64 [R1+0x74c8], R26 ;  /* 0x0074c81a01007387 */ /* 0x0001e40000100a00 */
[----:B0-----:R-:W-:Y:S02]  /*e5140*/  IMAD.MOV.U32 R26, RZ, RZ, R12 ;  /* 0x000000ffff1a7224 */ /* 0x001fe400078e000c */
[----:B------:R-:W2:Y:S01]  /*e5150*/  LDL.LU R12, [R1+0x755c] ;  /* 0x00755c00010c7983 */ /* 0x000ea20000300800 */
[----:B----4-:R-:W-:-:S03]  /*e5160*/  IMAD.MOV.U32 R27, RZ, RZ, R21 ;  /* 0x000000ffff1b7224 */ /* 0x010fc600078e0015 */
[----:B------:R-:W4:Y:S04]  /*e5170*/  LDL.LU R21, [R1+0x7558] ;  /* 0x0075580001157983 */ /* 0x000f280000300800 */
[----:B------:R0:W-:Y:S02]  /*e5180*/  STL.64 [R1+0x74e0], R26 ;  /* 0x0074e01a01007387 */ /* 0x0001e40000100a00 */
[----:B0-----:R-:W-:Y:S02]  /*e5190*/  IMAD.MOV.U32 R26, RZ, RZ, R10 ;  /* 0x000000ffff1a7224 */ /* 0x001fe400078e000a */
[----:B------:R-:W-:Y:S01]  /*e51a0*/  IMAD.MOV.U32 R27, RZ, RZ, R11 ;  /* 0x000000ffff1b7224 */ /* 0x000fe200078e000b */
[----:B------:R-:W4:Y:S04]  /*e51b0*/  LDL.LU R10, [R1+0x7554] ;  /* 0x00755400010a7983 */ /* 0x000f280000300800 */
[----:B------:R-:W4:Y:S04]  /*e51c0*/  LDL.LU R11, [R1+0x7550] ;  /* 0x00755000010b7983 */ /* 0x000f280000300800 */
[----:B------:R3:W-:Y:S02]  /*e51d0*/  STL.64 [R1+0x74f8], R26 ;  /* 0x0074f81a01007387 */ /* 0x0007e40000100a00 */
[----:B---3--:R-:W-:-:S02]  /*e51e0*/  IMAD.MOV.U32 R26, RZ, RZ, R23 ;  /* 0x000000ffff1a7224 */ /* 0x008fc400078e0017 */
[----:B------:R-:W-:Y:S01]  /*e51f0*/  IMAD.MOV.U32 R27, RZ, RZ, R22 ;  /* 0x000000ffff1b7224 */ /* 0x000fe200078e0016 */
[----:B--2---:R-:W-:Y:S01]  /*e5200*/  HMMA.16816.F32.BF16 R4, R16, R14, R4 ;  /* 0x0000000e1004723c */ /* 0x004fe20000041804 */
[----:B------:R0:W-:Y:S02]  /*e5210*/  STL.64 [R1+0x7200], R14 ;  /* 0x0072000e01007387 */ /* 0x0001e40000100a00 */
[----:B0-----:R-:W-:Y:S02]  /*e5220*/  IMAD.MOV.U32 R14, RZ, RZ, R8 ;  /* 0x000000ffff0e7224 */ /* 0x001fe400078e0008 */
[----:B------:R-:W-:Y:S01]  /*e5230*/  IMAD.MOV.U32 R15, RZ, RZ, R9 ;  /* 0x000000ffff0f7224 */ /* 0x000fe200078e0009 */
[----:B------:R0:W-:-:S13]  /*e5240*/  STL.64 [R1+0x71f8], R12 ;  /* 0x0071f80c01007387 */ /* 0x0001da0000100a00 */
[----:B------:R-:W-:Y:S04]  /*e5250*/  STL.64 [R1+0xa10], R4 ;  /* 0x000a100401007387 */ /* 0x000fe80000100a00 */
[----:B------:R-:W-:Y:S04]  /*e5260*/  STL.64 [R1+0xa18], R6 ;  /* 0x000a180601007387 */ /* 0x000fe80000100a00 */
[----:B------:R-:W2:Y:S04]  /*e5270*/  LDL.LU R8, [R1+0x754c] ;  /* 0x00754c0001087983 */ /* 0x000ea80000300800 */
[----:B------:R-:W2:Y:S04]  /*e5280*/  LDL.LU R9, [R1+0x7548] ;  /* 0x0075480001097983 */ /* 0x000ea80000300800 */
[----:B------:R-:W-:Y:S04]  /*e5290*/  STL.64 [R1+0x7510], R26 ;  /* 0x0075101a01007387 */ /* 0x000fe80000100a00 */
[----:B------:R1:W-:Y:S04]  /*e52a0*/  STL.64 [R1+0x74c0], R14 ;  /* 0x0074c00e01007387 */ /* 0x0003e80000100a00 */
[----:B0-----:R-:W3:Y:S04]  /*e52b0*/  LDL.LU R12, [R1+0x370] ;  /* 0x00037000010c7983 */ /* 0x001ee80000300800 */
[----:B------:R-:W3:Y:S04]  /*e52c0*/  LDL.LU R13, [R1+0x374] ;  /* 0x00037400010d7983 */ /* 0x000ee80000300800 */
[----:B-1----:R-:W2:Y:S04]  /*e52d0*/  LDL.LU R14, [R1+0x378] ;  /* 0x00037800010e7983 */ /* 0x002ea80000300800 */
[----:B------:R-:W2:Y:S04]  /*e52e0*/  LDL.LU R15, [R1+0x37c] ;  /* 0x00037c00010f7983 */ /* 0x000ea80000300800 */
[----:B------:R-:W3:Y:S04]  /*e52f0*/  LDL.LU R4, [R1+0xa00] ;  /* 0x000a000001047983 */ /* 0x000ee80000300800 */
[----:B------:R-:W3:Y:S04]  /*e5300*/  LDL.LU R5, [R1+0xa04] ;  /* 0x000a040001057983 */ /* 0x000ee80000300800 */
[----:B------:R-:W3:Y:S04]  /*e5310*/  LDL.LU R6, [R1+0xa08] ;  /* 0x000a080001067983 */ /* 0x000ee80000300800 */
[----:B------:R-:W3:Y:S01]  /*e5320*/  LDL.LU R7, [R1+0xa0c] ;  /* 0x000a0c0001077983 */ /* 0x000ee20000300800 */
[----:B------:R-:W-:-:S02]  /*e5330*/  IMAD.MOV.U32 R27, RZ, RZ, R20 ;  /* 0x000000ffff1b7224 */ /* 0x000fc400078e0014 */
[----:B----4-:R-:W-:Y:S01]  /*e5340*/  IMAD.MOV.U32 R26, RZ, RZ, R21 ;  /* 0x000000ffff1a7224 */ /* 0x010fe200078e0015 */
[----:B------:R-:W4:Y:S04]  /*e5350*/  LDL.LU R20, [R1+0x540] ;  /* 0x0005400001147983 */ /* 0x000f280000300800 */
[----:B------:R-:W4:Y:S04]  /*e5360*/  LDL.LU R21, [R1+0x544] ;  /* 0x0005440001157983 */ /* 0x000f280000300800 */
[----:B------:R-:W4:Y:S04]  /*e5370*/  LDL.LU R22, [R1+0x548] ;  /* 0x0005480001167983 */ /* 0x000f280000300800 */
[----:B------:R-:W4:Y:S04]  /*e5380*/  LDL.LU R23, [R1+0x54c] ;  /* 0x00054c0001177983 */ /* 0x000f280000300800 */
        /* <DEDUP_REMOVED lines=29> */
[----:B------:R-:W-:Y:S04]  /*e5560*/  STL.64 [R1+0x71f0], R10 ;  /* 0x0071f00a01007387 */ /* 0x000fe80000100a00 */
[----:B------:R0:W-:Y:S04]  /*e5570*/  STL.64 [R1+0x71e8], R8 ;  /* 0x0071e80801007387 */ /* 0x0001e80000100a00 */
[----:B0-----:R-:W2:Y:S04]  /*e5580*/  LDL.LU R8, [R1+0x350] ;  /* 0x0003500001087983 */ /* 0x001ea80000300800 */
[----:B------:R-:W2:Y:S04]  /*e5590*/  LDL.LU R9, [R1+0x354] ;  /* 0x0003540001097983 */ /* 0x000ea80000300800 */
[----:B------:R-:W2:Y:S04]  /*e55a0*/  LDL.LU R10, [R1+0x358] ;  /* 0x00035800010a7983 */ /* 0x000ea80000300800 */
[----:B------:R-:W2:Y:S01]  /*e55b0*/  LDL.LU R11, [R1+0x35c] ;  /* 0x00035c00010b7983 */ /* 0x000ea20000300800 */
[----:B----4-:R-:W-:Y:S03]  /*e55c0*/  HMMA.16816.F32.BF16 R16, R16, R6, R20 ;  /* 0x000000061010723c */ /* 0x010fe60000041814 */
[----:B------:R-:W2:Y:S04]  /*e55d0*/  LDL.LU.64 R22, [R1+0x7530] ;  /* 0x0075300001167983 */ /* 0x000ea80000300a00 */
[----:B------:R-:W2:-:S12]  /*e55e0*/  LDL.LU.64 R20, [R1+0x7528] ;  /* 0x0075280001147983 */ /* 0x000e980000300a00 */
[----:B------:R-:W-:Y:S04]  /*e55f0*/  STL.64 [R1+0x540], R16 ;  /* 0x0005401001007387 */ /* 0x000fe80000100a00 */
[----:B------:R0:W-:Y:S04]  /*e5600*/  STL.64 [R1+0x548], R18 ;  /* 0x0005481201007387 */ /* 0x0001e80000100a00 */
[----:B0-----:R-:W4:Y:S04]  /*e5610*/  LDL.LU R18, [R1+0x168] ;  /* 0x0001680001127983 */ /* 0x001f280000300800 */
[----:B------:R-:W4:Y:S04]  /*e5620*/  LDL.LU R19, [R1+0x16c] ;  /* 0x00016c0001137983 */ /* 0x000f280000300800 */
[----:B------:R-:W-:Y:S04]  /*e5630*/  STL.64 [R1+0x7220], R6 ;  /* 0x0072200601007387 */ /* 0x000fe80000100a00 */
[----:B---3--:R-:W-:Y:S01]  /*e5640*/  STL [R1+0x7218], R4 ;  /* 0x0072180401007387 */ /* 0x008fe20000100800 */
        /* <DEDUP_REMOVED lines=30> */
[----:B------:R-:W4:Y:S01]  /*e5830*/  LDL.LU.64 R24, [R1+0x74b0] ;  /* 0x0074b00001187983 */ /* 0x000f220000300a00 */
[C---:B--2---:R-:W-:Y:S08]  /*e5840*/  HMMA.16816.F32.BF16 R8, R20.reuse, R14, R8 ;  /* 0x0000000e1408723c */ /* 0x044ff00000041808 */
[----:B----4-:R-:W-:Y:S01]  /*e5850*/  HMMA.16816.F32.BF16 R16, R20, R18, R24 ;  /* 0x000000121410723c */ /* 0x010fe20000041818 */
        /* <DEDUP_REMOVED lines=27> */
[----:B----4-:R-:W-:Y:S04]  /*e5a10*/  STL.64 [R1+0x7248], R4 ;  /* 0x0072480401007387 */ /* 0x010fe80000100a00 */
        /* <DEDUP_REMOVED lines=176> */
[----:B------:R-:W-:-:S03]  /*e6520*/  IMAD.MOV.U32 R26, RZ, RZ, R28 ;  /* 0x000000ffff1a7224 */ /* 0x000fc600078e001c */
[----:B------:R-:W3:Y:S04]  /*e6530*/  LDL.LU R28, [R1+0x7408] ;  /* 0x00740800011c7983 */ /* 0x000ee80000300800 */
        /* <DEDUP_REMOVED lines=21> */
[----:B0-----:R-:W2:Y:S04]  /*e6690*/  LDL.LU R4, [R1+0x340] ;  /* 0x0003400001047983 */ /* 0x001ea80000300800 */
[----:B------:R-:W2:Y:S04]  /*e66a0*/  LDL.LU R5, [R1+0x344] ;  /* 0x0003440001057983 */ /* 0x000ea80000300800 */
[----:B------:R-:W2:Y:S04]  /*e66b0*/  LDL.LU R6, [R1+0x348] ;  /* 0x0003480001067983 */ /* 0x000ea80000300800 */
[----:B------:R-:W2:Y:S01]  /*e66c0*/  LDL.LU R7, [R1+0x34c] ;  /* 0x00034c0001077983 */ /* 0x000ea20000300800 */
[----:B---3--:R-:W-:-:S03]  /*e66d0*/  IMAD.MOV.U32 R16, RZ, RZ, R25 ;  /* 0x000000ffff107224 */ /* 0x008fc600078e0019 */
[----:B------:R-:W3:Y:S04]  /*e66e0*/  LDL.LU R8, [R1+0x1e0] ;  /* 0x0001e00001087983 */ /* 0x000ee80000300800 */
[----:B------:R-:W3:Y:S04]  /*e66f0*/  LDL.LU R9, [R1+0x1e4] ;  /* 0x0001e40001097983 */ /* 0x000ee80000300800 */
[----:B------:R-:W3:Y:S04]  /*e6700*/  LDL.LU R10, [R1+0x1e8] ;  /* 0x0001e800010a7983 */ /* 0x000ee80000300800 */
[----:B------:R-:W3:Y:S04]  /*e6710*/  LDL.LU R11, [R1+0x1ec] ;  /* 0x0001ec00010b7983 */ /* 0x000ee80000300800 */
[----:B------:R-:W4:Y:S04]  /*e6720*/  LDL.LU R12, [R1+0x1f0] ;  /* 0x0001f000010c7983 */ /* 0x000f280000300800 */
[----:B------:R-:W4:Y:S04]  /*e6730*/  LDL.LU R13, [R1+0x1f4] ;  /* 0x0001f400010d7983 */ /* 0x000f280000300800 */
[----:B------:R-:W4:Y:S04]  /*e6740*/  LDL.LU R14, [R1+0x1f8] ;  /* 0x0001f800010e7983 */ /* 0x000f280000300800 */
        /* <DEDUP_REMOVED lines=138> */
[----:B0-----:R-:W4:Y:S01]  /*e6ff0*/  LDL.LU.64 R10, [R1+0x71f0] ;  /* 0x0071f000010a7983 */ /* 0x001f220000300a00 */
[----:B------:R-:W-:Y:S02]  /*e7000*/  IMAD.MOV.U32 R17, RZ, RZ, R3 ;  /* 0x000000ffff117224 */ /* 0x000fe400078e0003 */
[----:B------:R-:W0:Y:S01]  /*e7010*/  S2R R3, SR_TID.X ;  /* 0x0000000000037919 */ /* 0x000e220000002100 */
[----:B------:R-:W-:-:S02]  /*e7020*/  IMAD.MOV.U32 R14, RZ, RZ, R28 ;  /* 0x000000ffff0e7224 */ /* 0x000fc400078e001c */
[----:B--2---:R-:W-:Y:S02]  /*e7030*/  IMAD.MOV.U32 R15, RZ, RZ, R24 ;  /* 0x000000ffff0f7224 */ /* 0x004fe400078e0018 */
[----:B------:R-:W-:Y:S02]  /*e7040*/  IMAD.MOV.U32 R18, RZ, RZ, R2 ;  /* 0x000000ffff127224 */ /* 0x000fe400078e0002 */
[----:B------:R-:W-:Y:S01]  /*e7050*/  IMAD.MOV.U32 R19, RZ, RZ, R0 ;  /* 0x000000ffff137224 */ /* 0x000fe200078e0000 */
[----:B------:R-:W1:Y:S01]  /*e7060*/  S2R R2, SR_TID.X ;  /* 0x0000000000027919 */ /* 0x000e620000002100 */
[----:B------:R-:W2:Y:S01]  /*e7070*/  LDL.LU.64 R8, [R1+0x71e8] ;  /* 0x0071e80001087983 */ /* 0x000ea20000300a00 */
[C---:B0-----:R-:W-:Y:S01]  /*e7080*/  LOP3.LUT R0, R3.reuse, 0x7, RZ, 0xc0, !PT ;  /* 0x0000000703007812 */ /* 0x041fe200078ec0ff */
[----:B------:R-:W-:-:S04]  /*e7090*/  IMAD.SHL.U32 R25, R3, 0x2, RZ ;  /* 0x0000000203197824 */ /* 0x000fc800078e00ff */
[----:B------:R-:W-:Y:S02]  /*e70a0*/  IMAD R0, R0, 0x110, RZ ;  /* 0x0000011000007824 */ /* 0x000fe400078e02ff */
[----:B------:R-:W-:-:S03]  /*e70b0*/  IMAD.SHL.U32 R3, R3, 0x40, RZ ;  /* 0x0000004003037824 */ /* 0x000fc600078e00ff */
[----:B------:R-:W-:-:S04]  /*e70c0*/  LOP3.LUT R5, R0, 0x30, R25, 0x78, !PT ;  /* 0x0000003000057812 */ /* 0x000fc800078e7819 */
[----:B------:R-:W-:Y:S01]  /*e70d0*/  LOP3.LUT R5, R5, 0x800, R3, 0xf8, !PT ;  /* 0x0000080005057812 */ /* 0x000fe200078ef803 */
[----:B-1----:R-:W-:Y:S01]  /*e70e0*/  IMAD.SHL.U32 R2, R2, 0x80, RZ ;  /* 0x0000008002027824 */ /* 0x002fe200078e00ff */
[----:B------:R-:W-:Y:S02]  /*e70f0*/  LOP3.LUT R29, R0, 0x10, R25, 0x78, !PT ;  /* 0x00000010001d7812 */ /* 0x000fe400078e7819 */
[----:B------:R-:W-:Y:S02]  /*e7100*/  LOP3.LUT R5, R5, 0x40, RZ, 0x3c, !PT ;  /* 0x0000004005057812 */ /* 0x000fe400078e3cff */
[----:B------:R-:W-:-:S03]  /*e7110*/  LOP3.LUT R29, R29, 0x800, R2, 0xf8, !PT ;  /* 0x000008001d1d7812 */ /* 0x000fc600078ef802 */
[----:B------:R-:W-:Y:S01]  /*e7120*/  LDSM.16.M88.4 R24, [R5+UR5+0x4080] ;  /* 0x004080050518783b */ /* 0x000fe20008000200 */
[----:B----4-:R-:W-:-:S15]  /*e7130*/  HMMA.16816.F32.BF16 R12, R20, R10, R12 ;  /* 0x0000000a140c723c */ /* 0x010fde000004180c */
[----:B------:R-:W-:-:S04]  /*e7140*/  NOP ;  /* 0x0000000000007918 */ /* 0x000fc80000000000 */
[----:B------:R-:W-:Y:S04]  /*e7150*/  STL.64 [R1+0x1d0], R12 ;  /* 0x0001d00c01007387 */ /* 0x000fe80000100a00 */
[----:B------:R0:W-:Y:S02]  /*e7160*/  STL.64 [R1+0x1d8], R14 ;  /* 0x0001d80e01007387 */ /* 0x0001e40000100a00 */
[----:B0-----:R-:W-:Y:S02]  /*e7170*/  HMMA.16816.F32.BF16 R12, R20, R6, R16 ;  /* 0x00000006140c723c */ /* 0x001fe40000041810 */
[----:B------:R-:W0:Y:S04]  /*e7180*/  LDSM.16.M88.4 R20, [R5+UR5+0x80] ;  /* 0x000080050514783b */ /* 0x000e280008000200 */
[----:B------:R-:W-:-:S13]  /*e7190*/  LDSM.16.MT88.4 R16, [R29+UR5+0x26000] ;  /* 0x026000051d10783b */ /* 0x000fda0008004200 */
[----:B------:R-:W-:Y:S01]  /*e71a0*/  IMAD.MOV.U32 R28, RZ, RZ, R14 ;  /* 0x000000ffff1c7224 */ /* 0x000fe200078e000e */
[----:B------:R-:W-:Y:S01]  /*e71b0*/  STL.64 [R1+0x1c0], R12 ;  /* 0x0001c00c01007387 */ /* 0x000fe20000100a00 */
[----:B------:R-:W-:-:S03]  /*e71c0*/  IMAD.MOV.U32 R2, RZ, RZ, R15 ;  /* 0x000000ffff027224 */ /* 0x000fc600078e000f */
[----:B------:R-:W1:Y:S04]  /*e71d0*/  LDSM.16.M88.4 R12, [R5+UR5+0x1080] ;  /* 0x00108005050c783b */ /* 0x000e680008000200 */
[----:B------:R-:W-:Y:S04]  /*e71e0*/  STL [R1+0x5e4c], R2 ;  /* 0x005e4c0201007387 */ /* 0x000fe80000100800 */
[----:B------:R3:W-:Y:S04]  /*e71f0*/  STL [R1+0x5e48], R28 ;  /* 0x005e481c01007387 */ /* 0x0007e80000100800 */
[----:B0-----:R-:W-:Y:S04]  /*e7200*/  STL.64 [R1+0x1b0], R20 ;  /* 0x0001b01401007387 */ /* 0x001fe80000100a00 */
[----:B------:R-:W-:Y:S04]  /*e7210*/  STL.64 [R1+0x1b8], R22 ;  /* 0x0001b81601007387 */ /* 0x000fe80000100a00 */
[----:B------:R-:W0:Y:S04]  /*e7220*/  LDSM.16.M88.4 R20, [R5+UR5+0x2080] ;  /* 0x002080050514783b */ /* 0x000e280008000200 */
[----:B-1----:R-:W-:Y:S01]  /*e7230*/  STL.64 [R1+0x1a0], R12 ;  /* 0x0001a00c01007387 */ /* 0x002fe20000100a00 */
[----:B---3--:R-:W-:-:S02]  /*e7240*/  IMAD.MOV.U32 R28, RZ, RZ, R12 ;  /* 0x000000ffff1c7224 */ /* 0x008fc400078e000c */
[----:B------:R-:W-:Y:S02]  /*e7250*/  IMAD.MOV.U32 R2, RZ, RZ, R13 ;  /* 0x000000ffff027224 */ /* 0x000fe400078e000d */
[----:B------:R-:W-:Y:S01]  /*e7260*/  IMAD.MOV.U32 R3, RZ, RZ, R14 ;  /* 0x000000ffff037224 */ /* 0x000fe200078e000e */
[----:B------:R-:W-:Y:S01]  /*e7270*/  STL.64 [R1+0x1a8], R14 ;  /* 0x0001a80e01007387 */ /* 0x000fe20000100a00 */
[----:B------:R-:W-:-:S03]  /*e7280*/  IMAD.MOV.U32 R0, RZ, RZ, R15 ;  /* 0x000000ffff007224 */ /* 0x000fc600078e000f */
[----:B------:R-:W1:Y:S04]  /*e7290*/  LDSM.16.M88.4 R12, [R5+UR5+0x3080] ;  /* 0x00308005050c783b */ /* 0x000e680008000200 */
[----:B------:R-:W-:Y:S04]  /*e72a0*/  STL [R1+0x5d24], R0 ;  /* 0x005d240001007387 */ /* 0x000fe80000100800 */
[----:B------:R-:W-:Y:S04]  /*e72b0*/  STL [R1+0x5d20], R3 ;  /* 0x005d200301007387 */ /* 0x000fe80000100800 */
[----:B0-----:R-:W-:Y:S04]  /*e72c0*/  STL.64 [R1+0x190], R20 ;  /* 0x0001901401007387 */ /* 0x001fe80000100a00 */
[----:B------:R-:W-:Y:S04]  /*e72d0*/  STL.64 [R1+0x198], R22 ;  /* 0x0001981601007387 */ /* 0x000fe80000100a00 */
[----:B------:R-:W0:Y:S04]  /*e72e0*/  LDSM.16.M88.4 R20, [R5+UR5+0x5080] ;  /* 0x005080050514783b */ /* 0x000e280008000200 */
[----:B-1----:R-:W-:Y:S04]  /*e72f0*/  STL.64 [R1+0x180], R12 ;  /* 0x0001800c01007387 */ /* 0x002fe80000100a00 */
[----:B------:R-:W-:Y:S04]  /*e7300*/  STL.64 [R1+0x188], R14 ;  /* 0x0001880e01007387 */ /* 0x000fe80000100a00 */
[----:B------:R-:W1:Y:S04]  /*e7310*/  LDSM.16.M88.4 R12, [R5+UR5+0x6080] ;  /* 0x00608005050c783b */ /* 0x000e680008000200 */
[----:B------:R-:W-:Y:S04]  /*e7320*/  STL.64 [R1+0x170], R24 ;  /* 0x0001701801007387 */ /* 0x000fe80000100a00 */
[----:B------:R-:W-:Y:S04]  /*e7330*/  STL.64 [R1+0x178], R26 ;  /* 0x0001781a01007387 */ /* 0x000fe80000100a00 */
[----:B------:R-:W3:Y:S04]  /*e7340*/  LDSM.16.M88.4 R24, [R5+UR5+0x7080] ;  /* 0x007080050518783b */ /* 0x000ee80008000200 */
[----:B0-----:R-:W-:Y:S04]  /*e7350*/  STL.64 [R1+0x160], R20 ;  /* 0x0001601401007387 */ /* 0x001fe80000100a00 */
[----:B------:R-:W-:Y:S04]  /*e7360*/  STL.64 [R1+0x168], R22 ;  /* 0x0001681601007387 */ /* 0x000fe80000100a00 */
[----:B------:R-:W0:Y:S04]  /*e7370*/  LDSM.16.M88.4 R20, [R5+UR5+0x8080] ;  /* 0x008080050514783b */ /* 0x000e280008000200 */
[----:B-1----:R-:W-:Y:S04]  /*e7380*/  STL.64 [R1+0x150], R12 ;  /* 0x0001500c01007387 */ /* 0x002fe80000100a00 */
[----:B------:R-:W-:Y:S04]  /*e7390*/  STL.64 [R1+0x158], R14 ;  /* 0x0001580e01007387 */ /* 0x000fe80000100a00 */
[----:B------:R-:W1:Y:S04]  /*e73a0*/  LDSM.16.M88.4 R12, [R5+UR5+0x9080] ;  /* 0x00908005050c783b */ /* 0x000e680008000200 */
[----:B---3--:R-:W-:Y:S04]  /*e73b0*/  STL.64 [R1+0x140], R24 ;  /* 0x0001401801007387 */ /* 0x008fe80000100a00 */
        /* <DEDUP_REMOVED lines=52> */
[----:B---3--:R-:W-:Y:S04]  /*e7700*/  STL.64 [R1+0x20], R24 ;  /* 0x0000201801007387 */ /* 0x008fe80000100a00 */
[----:B------:R-:W-:Y:S04]  /*e7710*/  STL.64 [R1+0x28], R26 ;  /* 0x0000281a01007387 */ /* 0x000fe80000100a00 */
[----:B------:R-:W1:Y:S04]  /*e7720*/  LDSM.16.M88.4 R24, [R5+UR5+0x1c080] ;  /* 0x01c080050518783b */ /* 0x000e680008000200 */
[----:B------:R-:W3:Y:S04]  /*e7730*/  LDSM.16.M88.4 R12, [R5+UR5+0x1b080] ;  /* 0x01b08005050c783b */ /* 0x000ee80008000200 */
[----:B0-----:R-:W-:Y:S04]  /*e7740*/  STL.64 [R1+0x10], R20 ;  /* 0x0000101401007387 */ /* 0x001fe80000100a00 */
[----:B------:R-:W-:Y:S04]  /*e7750*/  STL.64 [R1+0x18], R22 ;  /* 0x0000181601007387 */ /* 0x000fe80000100a00 */
[----:B------:R-:W-:Y:S04]  /*e7760*/  LDSM.16.MT88.4 R20, [R29+UR5+0x26080] ;  /* 0x026080051d14783b */ /* 0x000fe80008004200 */
[----:B-1----:R-:W-:Y:S04]  /*e7770*/  STL.64 [R1+0x7000], R26 ;  /* 0x0070001a01007387 */ /* 0x002fe80000100a00 */
[----:B---3--:R-:W-:Y:S04]  /*e7780*/  STL.64 [R1], R12 ;  /* 0x0000000c01007387 */ /* 0x008fe80000100a00 */
[----:B------:R-:W-:Y:S04]  /*e7790*/  STL.64 [R1+0x8], R14 ;  /* 0x0000080e01007387 */ /* 0x000fe80000100a00 */
[----:B------:R-:W0:Y:S04]  /*e77a0*/  LDSM.16.M88.4 R12, [R5+UR5+0x1d080] ;  /* 0x01d08005050c783b */ /* 0x000e280008000200 */
[----:B------:R1:W-:Y:S04]  /*e77b0*/  STL.64 [R1+0x6ff8], R24 ;  /* 0x006ff81801007387 */ /* 0x0003e80000100a00 */
[----:B-1----:R-:W3:Y:S04]  /*e77c0*/  LDL.64 R24, [R1+0x1b0] ;  /* 0x0001b00001187983 */ /* 0x002ee80000100a00 */
[----:B0-----:R-:W-:Y:S04]  /*e77d0*/  STL [R1+0x5cec], R14 ;  /* 0x005cec0e01007387 */ /* 0x001fe80000100800 */
[----:B------:R-:W-:Y:S04]  /*e77e0*/  STL [R1+0x5ce8], R15 ;  /* 0x005ce80f01007387 */ /* 0x000fe80000100800 */
[----:B------:R0:W-:Y:S04]  /*e77f0*/  STL.64 [R1+0x71e0], R12 ;  /* 0x0071e00c01007387 */ /* 0x0001e80000100a00 */
[----:B0-----:R-:W3:Y:S01]  /*e7800*/  LDL.LU R12, [R1+0x11b0] ;  /* 0x0011b000010c7983 */ /* 0x001ee20000300800 */
[----:B--2---:R-:W-:-:S02]  /*e7810*/  IMAD.MOV.U32 R13, RZ, RZ, R9 ;  /* 0x000000ffff0d7224 */ /* 0x004fc400078e0009 */
[----:B------:R-:W-:Y:S02]  /*e7820*/  IMAD.MOV.U32 R14, RZ, RZ, R8 ;  /* 0x000000ffff0e7224 */ /* 0x000fe400078e0008 */
[----:B------:R-:W0:Y:S01]  /*e7830*/  LDSM.16.M88.4 R8, [R5+UR5+0x1e080] ;  /* 0x01e080050508783b */ /* 0x000e220008000200 */
[----:B------:R-:W-:-:S03]  /*e7840*/  IMAD.MOV.U32 R15, RZ, RZ, R4 ;  /* 0x000000ffff0f7224 */ /* 0x000fc600078e0004 */
[----:B------:R-:W1:Y:S04]  /*e7850*/  LDSM.16.M88.4 R4, [R5+UR5+0x1f080] ;  /* 0x01f080050504783b */ /* 0x000e680008000200 */
[----:B0-----:R-:W-:Y:S04]  /*e7860*/  STL [R1+0x6fe0], R9 ;  /* 0x006fe00901007387 */ /* 0x001fe80000100800 */
[----:B------:R-:W-:Y:S04]  /*e7870*/  STL [R1+0x602c], R10 ;  /* 0x00602c0a01007387 */ /* 0x000fe80000100800 */
[----:B------:R-:W-:Y:S04]  /*e7880*/  STL [R1+0x6028], R11 ;  /* 0x0060280b01007387 */ /* 0x000fe80000100800 */
[----:B------:R3:W-:Y:S04]  /*e7890*/  STL [R1+0x71c8], R8 ;  /* 0x0071c80801007387 */ /* 0x0007e80000100800 */
[----:B-1----:R-:W-:Y:S04]  /*e78a0*/  STL [R1+0x5b7c], R6 ;  /* 0x005b7c0601007387 */ /* 0x002fe80000100800 */
[----:B------:R-:W-:Y:S04]  /*e78b0*/  STL [R1+0x5b78], R7 ;  /* 0x005b780701007387 */ /* 0x000fe80000100800 */
[----:B------:R-:W-:Y:S04]  /*e78c0*/  STL.64 [R1+0x6fc8], R22 ;  /* 0x006fc81601007387 */ /* 0x000fe80000100a00 */
[----:B------:R0:W-:Y:S01]  /*e78d0*/  STL.64 [R1+0x6fc0], R20 ;  /* 0x006fc01401007387 */ /* 0x0001e20000100a00 */
[----:B---3--:R-:W-:-:S15]  /*e78e0*/  HMMA.16816.F32.BF16 R8, R16, R24, R12 ;  /* 0x000000181008723c */ /* 0x008fde000004180c */
[----:B------:R-:W-:-:S04]  /*e78f0*/  NOP ;  /* 0x0000000000007918 */ /* 0x000fc80000000000 */
[----:B------:R1:W-:Y:S04]  /*e7900*/  STL.64 [R1+0x11b0], R8 ;  /* 0x0011b00801007387 */ /* 0x0003e80000100a00 */
[----:B0-----:R-:W2:Y:S04]  /*e7910*/  LDL.LU R20, [R1+0x1140] ;  /* 0x0011400001147983 */ /* 0x001ea80000300800 */
[----:B------:R-:W2:Y:S04]  /*e7920*/  LDL.LU R21, [R1+0x1144] ;  /* 0x0011440001157983 */ /* 0x000ea80000300800 */
[----:B------:R-:W3:Y:S04]  /*e7930*/  LDL.LU R22, [R1+0x1148] ;  /* 0x0011480001167983 */ /* 0x000ee80000300800 */
[----:B------:R-:W3:Y:S01]  /*e7940*/  LDL.LU R23, [R1+0x114c] ;  /* 0x00114c0001177983 */ /* 0x000ee20000300800 */
[----:B------:R-:W-:-:S02]  /*e7950*/  IMAD.MOV.U32 R0, RZ, RZ, R10 ;  /* 0x000000ffff007224 */ /* 0x000fc400078e000a */
[----:B------:R-:W-:Y:S01]  /*e7960*/  IMAD.MOV.U32 R3, RZ, RZ, R11 ;  /* 0x000000ffff037224 */ /* 0x000fe200078e000b */
[----:B-1----:R-:W4:Y:S04]  /*e7970*/  LDL.LU R8, [R1+0x1190] ;  /* 0x0011900001087983 */ /* 0x002f280000300800 */
[----:B------:R-:W4:Y:S04]  /*e7980*/  LDL.LU R9, [R1+0x1194] ;  /* 0x0011940001097983 */ /* 0x000f280000300800 */
[----:B------:R-:W2:Y:S04]  /*e7990*/  LDL.LU R10, [R1+0x1198] ;  /* 0x00119800010a7983 */ /* 0x000ea80000300800 */
[----:B------:R-:W2:Y:S04]  /*e79a0*/  LDL.LU R11, [R1+0x119c] ;  /* 0x00119c00010b7983 */ /* 0x000ea80000300800 */
[----:B--2---:R-:W-:Y:S04]  /*e79b0*/  STL.64 [R1+0x71d8], R10 ;  /* 0x0071d80a01007387 */ /* 0x004fe80000100a00 */
[----:B----4-:R-:W-:Y:S04]  /*e79c0*/  STL.64 [R1+0x71d0], R8 ;  /* 0x0071d00801007387 */ /* 0x010fe80000100a00 */
[----:B------:R-:W2:Y:S04]  /*e79d0*/  LDL.LU R12, [R1+0x11a0] ;  /* 0x0011a000010c7983 */ /* 0x000ea80000300800 */
[----:B------:R-:W2:Y:S04]  /*e79e0*/  LDL.LU R13, [R1+0x11a4] ;  /* 0x0011a400010d7983 */ /* 0x000ea80000300800 */
[----:B------:R-:W2:Y:S04]  /*e79f0*/  LDL.LU R14, [R1+0x11a8] ;  /* 0x0011a800010e7983 */ /* 0x000ea80000300800 */
[----:B------:R-:W2:Y:S04]  /*e7a00*/  LDL.LU R15, [R1+0x11ac] ;  /* 0x0011ac00010f7983 */ /* 0x000ea80000300800 */
        /* <DEDUP_REMOVED lines=10> */
[----:B------:R-:W3:Y:S04]  /*e7ab0*/  LDL.64 R24, [R1+0x140] ;  /* 0x0001400001187983 */ /* 0x000ee80000100a00 */
[----:B0-----:R-:W4:Y:S04]  /*e7ac0*/  LDL.64 R20, [R1+0x190] ;  /* 0x0001900001147983 */ /* 0x001f280000100a00 */
[----:B---3--:R0:W-:Y:S04]  /*e7ad0*/  STL.64 [R1+0x7188], R24 ;  /* 0x0071881801007387 */ /* 0x0081e80000100a00 */
[----:B0-----:R-:W3:Y:S04]  /*e7ae0*/  LDL.LU R24, [R1+0x1160] ;  /* 0x0011600001187983 */ /* 0x001ee80000300800 */
        /* <DEDUP_REMOVED lines=9> */
[----:B------:R-:W3:Y:S04]  /*e7b80*/  LDL.LU R26, [R1+0x1178] ;  /* 0x00117800011a7983 */ /* 0x000ee80000300800 */
[----:B------:R-:W3:Y:S01]  /*e7b90*/  LDL.LU R27, [R1+0x117c] ;  /* 0x00117c00011b7983 */ /* 0x000ee20000300800 */
[----:B------:R-:W-:-:S15]  /*e7ba0*/  HMMA.16816.F32.BF16 R8, R16, R8, R12 ;  /* 0x000000081008723c */ /* 0x000fde000004180c */
[----:B------:R-:W-:-:S04]  /*e7bb0*/  NOP ;  /* 0x0000000000007918 */ /* 0x000fc80000000000 */
        /* <DEDUP_REMOVED lines=11> */
[----:B------:R-:W-:Y:S04]  /*e7c70*/  STL [R1+0x5e54], R3 ;  /* 0x005e540301007387 */ /* 0x000fe80000100800 */
[----:B------:R-:W-:Y:S04]  /*e7c80*/  STL [R1+0x5e50], R0 ;  /* 0x005e500001007387 */ /* 0x000fe80000100800 */
[----:B------:R-:W2:Y:S04]  /*e7c90*/  LDL.LU.64 R12, [R1+0x71e0] ;  /* 0x0071e000010c7983 */ /* 0x000ea80000300a00 */
[----:B------:R0:W-:Y:S04]  /*e7ca0*/  STL.64 [R1+0x11a0], R8 ;  /* 0x0011a00801007387 */ /* 0x0001e80000100a00 */
[----:B------:R-:W2:Y:S04]  /*e7cb0*/  LDL.LU.64 R10, [R1+0x71d8] ;  /* 0x0071d800010a7983 */ /* 0x000ea80000300a00 */
[----:B0-----:R-:W2:Y:S04]  /*e7cc0*/  LDL.LU.64 R8, [R1+0x71d0] ;  /* 0x0071d00001087983 */ /* 0x001ea80000300a00 */
[----:B------:R-:W-:Y:S04]  /*e7cd0*/  STL [R1+0x6084], R15 ;  /* 0x0060840f01007387 */ /* 0x000fe80000100800 */
[----:B------:R-:W-:Y:S01]  /*e7ce0*/  STL [R1+0x6080], R14 ;  /* 0x0060800e01007387 */ /* 0x000fe20000100800 */
[----:B----4-:R-:W-:Y:S01]  /*e7cf0*/  IMAD.MOV.U32 R3, RZ, RZ, R21 ;  /* 0x000000ffff037224 */ /* 0x010fe200078e0015 */
[----:B--2---:R-:W-:-:S15]  /*e7d00*/  HMMA.16816.F32.BF16 R8, R16, R20, R8 ;  /* 0x000000141008723c */ /* 0x004fde0000041808 */
[----:B------:R-:W-:-:S04]  /*e7d10*/  NOP ;  /* 0x0000000000007918 */ /* 0x000fc80000000000 */
[----:B------:R0:W-:Y:S04]  /*e7d20*/  STL.64 [R1+0x1190], R8 ;  /* 0x0011900801007387 */ /* 0x0001e80000100a00 */
[----:B------:R-:W-:Y:S04]  /*e7d30*/  STL.64 [R1+0x1198], R10 ;  /* 0x0011980a01007387 */ /* 0x000fe80000100a00 */
[----:B0-----:R-:W2:Y:S01]  /*e7d40*/  LDL.LU R8, [R1+0x71c8] ;  /* 0x0071c80001087983 */ /* 0x001ea20000300800 */
[----:B------:R-:W-:-:S03]  /*e7d50*/  IMAD.MOV.U32 R9, RZ, RZ, R20 ;  /* 0x000000ffff097224 */ /* 0x000fc600078e0014 */
        /* <DEDUP_REMOVED lines=9> */
[----:B------:R-:W4:Y:S02]  /*e7df0*/  LDL.LU.64 R20, [R1+0x71a8] ;  /* 0x0071a80001147983 */ /* 0x000f240000300a00 */
        /* <DEDUP_REMOVED lines=21> */
[----:B------:R-:W-:Y:S04]  /*e7f50*/  STL [R1+0x6eec], R15 ;  /* 0x006eec0f01007387 */ /* 0x000fe80000100800 */
[----:B------:R0:W-:Y:S04]  /*e7f60*/  STL.64 [R1+0x7170], R12 ;  /* 0x0071700c01007387 */ /* 0x0001e80000100a00 */
[----:B0-----:R-:W2:Y:S04]  /*e7f70*/  LDL.LU R12, [R1+0x1150] ;  /* 0x00115000010c7983 */ /* 0x001ea80000300800 */
[----:B------:R-:W2:Y:S04]  /*e7f80*/  LDL.LU R13, [R1+0x1154] ;  /* 0x00115400010d7983 */ /* 0x000ea80000300800 */
[----:B------:R-:W2:Y:S04]  /*e7f90*/  LDL.LU R14, [R1+0x1158] ;  /* 0x00115800010e7983 */ /* 0x000ea80000300800 */
[----:B------:R-:W2:Y:S01]  /*e7fa0*/  LDL.LU R15, [R1+0x115c] ;  /* 0x00115c00010f7983 */ /* 0x000ea20000300800 */
[----:B---3--:R-:W-:-:S02]  /*e7fb0*/  IMAD.MOV.U32 R29, RZ, RZ, R4 ;  /* 0x000000ffff1d7224 */ /* 0x008fc400078e0004 */
[----:B------:R-:W-:Y:S01]  /*e7fc0*/  IMAD.MOV.U32 R28, RZ, RZ, R5 ;  /* 0x000000ffff1c7224 */ /* 0x000fe200078e0005 */
[C---:B--2---:R-:W-:Y:S08]  /*e7fd0*/  HMMA.16816.F32.BF16 R12, R16.reuse, R4, R12 ;  /* 0x00000004100c723c */ /* 0x044ff0000004180c */
[C---:B----4-:R-:W-:Y:S11]  /*e7fe0*/  HMMA.16816.F32.BF16 R4, R16.reuse, R24, R20 ;  /* 0x000000181004723c */ /* 0x050ff60000041814 */
[----:B------:R-:W-:Y:S04]  /*e7ff0*/  STL.64 [R1+0x1150], R12 ;  /* 0x0011500c01007387 */ /* 0x000fe80000100a00 */
[----:B------:R-:W-:Y:S04]  /*e8000*/  STL.64 [R1+0x1158], R14 ;  /* 0x0011580e01007387 */ /* 0x000fe80000100a00 */
[----:B------:R-:W-:Y:S04]  /*e8010*/  STL [R1+0x6ef8], R28 ;  /* 0x006ef81c01007387 */ /* 0x000fe80000100800 */
[----:B------:R-:W-:Y:S04]  /*e8020*/  STL [R1+0x6ef4], R29 ;  /* 0x006ef41d01007387 */ /* 0x000fe80000100800 */
        /* <DEDUP_REMOVED lines=14> */
[----:B0-----:R-:W2:Y:S04]  /*e8110*/  LDL.64 R4, [R1+0x100] ;  /* 0x0001000001047983 */ /* 0x001ea80000100a00 */
[----:B--2---:R0:W-:Y:S04]  /*e8120*/  STL.64 [R1+0x7138], R4 ;  /* 0x0071380401007387 */ /* 0x0041e80000100a00 */
[----:B0-----:R-:W2:Y:S04]  /*e8130*/  LDL.64 R4, [R1+0x110] ;  /* 0x0001100001047983 */ /* 0x001ea80000100a00 */
        /* <DEDUP_REMOVED lines=41> */
[----:B------:R1:W-:Y:S04]  /*e83d0*/  STL.64 [R1+0x1138], R14 ;  /* 0x0011380e01007387 */ /* 0x0003e80000100a00 */
[----:B0-----:R-:W4:Y:S01]  /*e83e0*/  LDL.LU.64 R12, [R1+0x7170] ;  /* 0x00717000010c7983 */ /* 0x001f220000300a00 */
        /* <DEDUP_REMOVED lines=59> */
[----:B------:R0:W-:Y:S01]  /*e87a0*/  STL.64 [R1+0x70d8], R8 ;  /* 0x0070d80801007387 */ /* 0x0001e20000100a00 */
[----:B---3--:R-:W-:-:S15]  /*e87b0*/  HMMA.16816.F32.BF16 R4, R16, R24, R20 ;  /* 0x000000181004723c */ /* 0x008fde0000041814 */
[----:B------:R-:W-:-:S04]  /*e87c0*/  NOP ;  /* 0x0000000000007918 */ /* 0x000fc80000000000 */
[----:B------:R1:W-:Y:S04]  /*e87d0*/  STL.64 [R1+0x10d0], R4 ;  /* 0x0010d00401007387 */ /* 0x0003e80000100a00 */
[----:B------:R-:W-:Y:S04]  /*e87e0*/  STL.64 [R1+0x10d8], R6 ;  /* 0x0010d80601007387 */ /* 0x000fe80000100a00 */
[----:B0-----:R-:W2:Y:S04]  /*e87f0*/  LDL.LU R8, [R1+0x10b0] ;  /* 0x0010b00001087983 */ /* 0x001ea80000300800 */
[----:B------:R-:W2:Y:S04]  /*e8800*/  LDL.LU R9, [R1+0x10b4] ;  /* 0x0010b40001097983 */ /* 0x000ea80000300800 */
[----:B------:R-:W3:Y:S04]  /*e8810*/  LDL.LU R10, [R1+0x10b8] ;  /* 0x0010b800010a7983 */ /* 0x000ee80000300800 */
[----:B------:R-:W3:Y:S04]  /*e8820*/  LDL.LU R11, [R1+0x10bc] ;  /* 0x0010bc00010b7983 */ /* 0x000ee80000300800 */
[----:B---3--:R-:W-:Y:S04]  /*e8830*/  STL.64 [R1+0x70e8], R10 ;  /* 0x0070e80a01007387 */ /* 0x008fe80000100a00 */
[----:B--2---:R0:W-:Y:S04]  /*e8840*/  STL.64 [R1+0x70e0], R8 ;  /* 0x0070e00801007387 */ /* 0x0041e80000100a00 */
[----:B-1----:R-:W2:Y:S04]  /*e8850*/  LDL.64 R4, [R1+0x70] ;  /* 0x0000700001047983 */ /* 0x002ea80000100a00 */
        /* <DEDUP_REMOVED lines=94> */
[----:B------:R0:W-:Y:S04]  /*e8e40*/  STL.64 [R1+0x7080], R8 ;  /* 0x0070800801007387 */ /* 0x0001e80000100a00 */
[----:B0-----:R-:W3:Y:S04]  /*e8e50*/  LDL.LU R8, [R1+0x1070] ;  /* 0x0010700001087983 */ /* 0x001ee80000300800 */
[----:B------:R-:W3:Y:S04]  /*e8e60*/  LDL.LU R9, [R1+0x1074] ;  /* 0x0010740001097983 */ /* 0x000ee80000300800 */
[----:B------:R-:W3:Y:S04]  /*e8e70*/  LDL.LU R10, [R1+0x1078] ;  /* 0x00107800010a7983 */ /* 0x000ee80000300800 */
[----:B------:R-:W3:Y:S01]  /*e8e80*/  LDL.LU R11, [R1+0x107c] ;  /* 0x00107c00010b7983 */ /* 0x000ee20000300800 */
[----:B--2---:R-:W-:-:S02]  /*e8e90*/  IMAD.MOV.U32 R14, RZ, RZ, R4 ;  /* 0x000000ffff0e7224 */ /* 0x004fc400078e0004 */
[----:B------:R-:W-:Y:S01]  /*e8ea0*/  IMAD.MOV.U32 R15, RZ, RZ, R5 ;  /* 0x000000ffff0f7224 */ /* 0x000fe200078e0005 */
[C---:B---3--:R-:W-:Y:S08]  /*e8eb0*/  HMMA.16816.F32.BF16 R8, R16.reuse, R4, R8 ;  /* 0x000000041008723c */ /* 0x048ff00000041808 */
[----:B------:R-:W-:Y:S11]  /*e8ec0*/  HMMA.16816.F32.BF16 R4, R16, R24, R20 ;  /* 0x000000181004723c */ /* 0x000ff60000041814 */
[----:B------:R-:W-:Y:S04]  /*e8ed0*/  STL.64 [R1+0x1070], R8 ;  /* 0x0010700801007387 */ /* 0x000fe80000100a00 */
[----:B------:R-:W-:Y:S04]  /*e8ee0*/  STL.64 [R1+0x1078], R10 ;  /* 0x0010780a01007387 */ /* 0x000fe80000100a00 */
[----:B------:R-:W-:Y:S04]  /*e8ef0*/  STL [R1+0x6f68], R15 ;  /* 0x006f680f01007387 */ /* 0x000fe80000100800 */
[----:B------:R-:W-:Y:S04]  /*e8f00*/  STL [R1+0x6f64], R14 ;  /* 0x006f640e01007387 */ /* 0x000fe80000100800 */
[----:B----4-:R-:W-:Y:S04]  /*e8f10*/  STL.64 [R1+0x7068], R12 ;  /* 0x0070680c01007387 */ /* 0x010fe80000100a00 */
        /* <DEDUP_REMOVED lines=55> */
[----:B0-----:R-:W2:Y:S01]  /*e9290*/  LDL.LU.64 R8, [R1+0x7080] ;  /* 0x0070800001087983 */ /* 0x001ea20000300a00 */
        /* <DEDUP_REMOVED lines=63> */
[----:B------:R0:W-:Y:S04]  /*e9690*/  STL.64 [R1+0xff0], R20 ;  /* 0x000ff01401007387 */ /* 0x0001e80000100a00 */
[----:B------:R1:W-:Y:S04]  /*e96a0*/  STL.64 [R1+0xff8], R22 ;  /* 0x000ff81601007387 */ /* 0x0003e80000100a00 */
[----:B0-----:R-:W3:Y:S04]  /*e96b0*/  LDL.LU R20, [R1+0x570] ;  /* 0x0005700001147983 */ /* 0x001ee80000300800 */
[----:B------:R-:W3:Y:S04]  /*e96c0*/  LDL.LU R21, [R1+0x574] ;  /* 0x0005740001157983 */ /* 0x000ee80000300800 */
[----:B-1----:R-:W2:Y:S04]  /*e96d0*/  LDL.LU R22, [R1+0x578] ;  /* 0x0005780001167983 */ /* 0x002ea80000300800 */
        /* <DEDUP_REMOVED lines=10> */
[----:B------:R1:W-:Y:S01]  /*e9780*/  STL.64 [R1+0xfe0], R8 ;  /* 0x000fe00801007387 */ /* 0x0003e20000100a00 */
[----:B0-----:R-:W-:-:S02]  /*e9790*/  IMAD.MOV.U32 R24, RZ, RZ, R7 ;  /* 0x000000ffff187224 */ /* 0x001fc400078e0007 */
[----:B------:R-:W-:Y:S02]  /*e97a0*/  IMAD.MOV.U32 R25, RZ, RZ, R6 ;  /* 0x000000ffff197224 */ /* 0x000fe400078e0006 */
[----:B------:R-:W-:Y:S02]  /*e97b0*/  IMAD.MOV.U32 R6, RZ, RZ, R10 ;  /* 0x000000ffff067224 */ /* 0x000fe400078e000a */
[----:B------:R-:W-:Y:S02]  /*e97c0*/  IMAD.MOV.U32 R7, RZ, RZ, R11 ;  /* 0x000000ffff077224 */ /* 0x000fe400078e000b */
[----:B------:R-:W3:Y:S04]  /*e97d0*/  LDL.LU.64 R10, [R1+0x6ff0] ;  /* 0x006ff000010a7983 */ /* 0x000ee80000300a00 */
[----:B-1----:R-:W4:Y:S04]  /*e97e0*/  LDL.LU.64 R8, [R1+0x6fe8] ;  /* 0x006fe80001087983 */ /* 0x002f280000300a00 */
[----:B------:R0:W-:Y:S04]  /*e97f0*/  STL.64 [R1+0x6cb8], R12 ;  /* 0x006cb80c01007387 */ /* 0x0001e80000100a00 */
[----:B------:R-:W-:Y:S01]  /*e9800*/  STL.64 [R1+0x6f90], R14 ;  /* 0x006f900e01007387 */ /* 0x000fe20000100a00 */
[----:B0-----:R-:W-:-:S02]  /*e9810*/  IMAD.MOV.U32 R13, RZ, RZ, R3 ;  /* 0x000000ffff0d7224 */ /* 0x001fc400078e0003 */
[----:B----4-:R-:W-:Y:S02]  /*e9820*/  IMAD.MOV.U32 R12, RZ, RZ, R9 ;  /* 0x000000ffff0c7224 */ /* 0x010fe400078e0009 */
[----:B------:R-:W2:Y:S04]  /*e9830*/  LDL.LU R9, [R1+0x6fe0] ;  /* 0x006fe00001097983 */ /* 0x000ea80000300800 */
[----:B------:R0:W-:Y:S04]  /*e9840*/  STL.64 [R1+0x6fa0], R12 ;  /* 0x006fa00c01007387 */ /* 0x0001e80000100a00 */
[----:B0-----:R-:W4:Y:S01]  /*e9850*/  LDL.64 R12, [R1+0x1a0] ;  /* 0x0001a000010c7983 */ /* 0x001f220000100a00 */
[C---:B--2---:R-:W-:Y:S03]  /*e9860*/  HMMA.16816.F32.BF16 R20, R16.reuse, R8, R20 ;  /* 0x000000081014723c */ /* 0x044fe60000041814 */
[----:B----4-:R0:W-:Y:S04]  /*e9870*/  STL.64 [R1+0x6fb8], R12 ;  /* 0x006fb80c01007387 */ /* 0x0101e80000100a00 */
        /* <DEDUP_REMOVED lines=10> */
[----:B------:R0:W-:Y:S04]  /*e9920*/  STL.64 [R1+0x6cb0], R8 ;  /* 0x006cb00801007387 */ /* 0x0001e80000100a00 */
[----:B---3--:R1:W-:Y:S04]  /*e9930*/  STL.64 [R1+0x6f98], R10 ;  /* 0x006f980a01007387 */ /* 0x0083e80000100a00 */
        /* <DEDUP_REMOVED lines=15> */
[----:B------:R0:W-:Y:S04]  /*e9a30*/  STL.64 [R1+0x6cd0], R4 ;  /* 0x006cd00401007387 */ /* 0x0001e80000100a00 */
[----:B0-----:R-:W4:Y:S04]  /*e9a40*/  LDL.LU R4, [R1+0x500] ;  /* 0x0005000001047983 */ /* 0x001f280000300800 */
[----:B------:R-:W4:Y:S04]  /*e9a50*/  LDL.LU R5, [R1+0x504] ;  /* 0x0005040001057983 */ /* 0x000f280000300800 */
[----:B------:R-:W4:Y:S04]  /*e9a60*/  LDL.LU R6, [R1+0x508] ;  /* 0x0005080001067983 */ /* 0x000f280000300800 */
[----:B------:R-:W4:Y:S01]  /*e9a70*/  LDL.LU R7, [R1+0x50c] ;  /* 0x00050c0001077983 */ /* 0x000f220000300800 */
[----:B---3--:R-:W-:Y:S03]  /*e9a80*/  HMMA.16816.F32.BF16 R24, R20, R24, R12 ;  /* 0x000000181418723c */ /* 0x008fe6000004180c */
[----:B------:R-:W2:Y:S01]  /*e9a90*/  LDL.LU.64 R12, [R1+0x6fb8] ;  /* 0x006fb800010c7983 */ /* 0x000ea20000300a00 */
[----:B------:R-:W-:-:S15]  /*e9aa0*/  IMAD.MOV.U32 R17, RZ, RZ, R0 ;  /* 0x000000ffff117224 */ /* 0x000fde00078e0000 */
        /* <DEDUP_REMOVED lines=10> */
[----:B------:R-:W2:Y:S01]  /*e9b50*/  LDL.LU.64 R12, [R1+0x6fa0] ;  /* 0x006fa000010c7983 */ /* 0x000ea20000300a00 */
[----:B------:R-:W-:-:S07]  /*e9b60*/  IMAD.MOV.U32 R16, RZ, RZ, R2 ;  /* 0x000000ffff107224 */ /* 0x000fce00078e0002 */
[----:B----4-:R-:W-:Y:S01]  /*e9b70*/  HMMA.16816.F32.BF16 R4, R20, R16, R4 ;  /* 0x000000101404723c */ /* 0x010fe20000041804 */
[----:B------:R-:W-:Y:S02]  /*e9b80*/  IMAD.MOV.U32 R24, RZ, RZ, R28 ;  /* 0x000000ffff187224 */ /* 0x000fe400078e001c */
[----:B------:R-:W-:-:S05]  /*e9b90*/  IMAD.MOV.U32 R25, RZ, RZ, R29 ;  /* 0x000000ffff197224 */ /* 0x000fca00078e001d */
[----:B--2---:R-:W-:Y:S01]  /*e9ba0*/  HMMA.16816.F32.BF16 R12, R20, R12, R8 ;  /* 0x0000000c140c723c */ /* 0x004fe20000041808 */
[----:B------:R-:W2:-:S15]  /*e9bb0*/  LDL.LU.64 R10, [R1+0x6f98] ;  /* 0x006f9800010a7983 */ /* 0x000e9e0000300a00 */
[----:B------:R-:W-:-:S03]  /*e9bc0*/  NOP ;  /* 0x0000000000007918 */ /* 0x000fc60000000000 */
[----:B------:R-:W-:Y:S04]  /*e9bd0*/  STL.64 [R1+0x510], R12 ;  /* 0x0005100c01007387 */ /* 0x000fe80000100a00 */
[----:B------:R0:W-:Y:S04]  /*e9be0*/  STL.64 [R1+0x518], R14 ;  /* 0x0005180e01007387 */ /* 0x0001e80000100a00 */
[----:B0-----:R-:W3:Y:S04]  /*e9bf0*/  LDL.LU.64 R14, [R1+0x6f90] ;  /* 0x006f9000010e7983 */ /* 0x001ee80000300a00 */
[----:B------:R0:W-:Y:S04]  /*e9c00*/  STL.64 [R1+0x500], R4 ;  /* 0x0005000401007387 */ /* 0x0001e80000100a00 */
[----:B------:R1:W-:Y:S04]  /*e9c10*/  STL.64 [R1+0x508], R6 ;  /* 0x0005080601007387 */ /* 0x0003e80000100a00 */
[----:B------:R-:W4:Y:S04]  /*e9c20*/  LDL.LU R28, [R1+0x6f88] ;  /* 0x006f8800011c7983 */ /* 0x000f280000300800 */
[----:B------:R-:W2:Y:S04]  /*e9c30*/  LDL.LU R29, [R1+0x6f84] ;  /* 0x006f8400011d7983 */ /* 0x000ea80000300800 */
[----:B------:R3:W-:Y:S04]  /*e9c40*/  STL.64 [R1+0x6cd8], R24 ;  /* 0x006cd81801007387 */ /* 0x0007e80000100a00 */
[----:B0-----:R-:W2:Y:S04]  /*e9c50*/  LDL.LU R4, [R1+0x8b0] ;  /* 0x0008b00001047983 */ /* 0x001ea80000300800 */
[----:B------:R-:W2:Y:S04]  /*e9c60*/  LDL.LU R5, [R1+0x8b4] ;  /* 0x0008b40001057983 */ /* 0x000ea80000300800 */
[----:B-1----:R-:W2:Y:S04]  /*e9c70*/  LDL.LU R6, [R1+0x8b8] ;  /* 0x0008b80001067983 */ /* 0x002ea80000300800 */
        /* <DEDUP_REMOVED lines=174> */
[----:B------:R-:W-:Y:S01]  /*ea760*/  STL.64 [R1+0x6e88], R24 ;  /* 0x006e881801007387 */ /* 0x000fe20000100a00 */
[----:B------:R-:W0:Y:S03]  /*ea770*/  S2R R27, SR_TID.X ;  /* 0x00000000001b7919 */ /* 0x000e260000002100 */
[----:B--2---:R-:W-:Y:S04]  /*ea780*/  STL.64 [R1+0x6e38], R6 ;  /* 0x006e380601007387 */ /* 0x004fe80000100a00 */
[----:B------:R1:W-:Y:S04]  /*ea790*/  STL.64 [R1+0x6e30], R4 ;  /* 0x006e300401007387 */ /* 0x0003e80000100a00 */
[----:B-1----:R-:W2:Y:S04]  /*ea7a0*/  LDL.LU R4, [R1+0x9a0] ;  /* 0x0009a00001047983 */ /* 0x002ea80000300800 */
[----:B------:R-:W2:Y:S04]  /*ea7b0*/  LDL.LU R5, [R1+0x9a4] ;  /* 0x0009a40001057983 */ /* 0x000ea80000300800 */
[----:B------:R-:W2:Y:S04]  /*ea7c0*/  LDL.LU R6, [R1+0x9a8] ;  /* 0x0009a80001067983 */ /* 0x000ea80000300800 */
[----:B------:R-:W2:Y:S01]  /*ea7d0*/  LDL.LU R7, [R1+0x9ac] ;  /* 0x0009ac0001077983 */ /* 0x000ea20000300800 */
[----:B---3--:R-:W-:-:S02]  /*ea7e0*/  IMAD.MOV.U32 R24, RZ, RZ, R14 ;  /* 0x000000ffff187224 */ /* 0x008fc400078e000e */
[----:B------:R-:W-:Y:S01]  /*ea7f0*/  IMAD.MOV.U32 R25, RZ, RZ, R15 ;  /* 0x000000ffff197224 */ /* 0x000fe200078e000f */
[----:B------:R-:W3:Y:S04]  /*ea800*/  LDL.LU R14, [R1+0x6ef0] ;  /* 0x006ef000010e7983 */ /* 0x000ee80000300800 */
[----:B------:R-:W3:Y:S01]  /*ea810*/  LDL.LU R15, [R1+0x6eec] ;  /* 0x006eec00010f7983 */ /* 0x000ee20000300800 */
[----:B0-----:R-:W-:-:S03]  /*ea820*/  LOP3.LUT R2, R27, 0x7, RZ, 0xc0, !PT ;  /* 0x000000071b027812 */ /* 0x001fc600078ec0ff */
[----:B------:R0:W-:Y:S01]  /*ea830*/  STL.64 [R1+0x6ea0], R24 ;  /* 0x006ea01801007387 */ /* 0x0001e20000100a00 */
[C---:B------:R-:W-:Y:S02]  /*ea840*/  IMAD.SHL.U32 R26, R27.reuse, 0x2, RZ ;  /* 0x000000021b1a7824 */ /* 0x040fe400078e00ff */
[----:B------:R-:W-:Y:S02]  /*ea850*/  IMAD.MOV.U32 R16, RZ, RZ, R29 ;  /* 0x000000ffff107224 */ /* 0x000fe400078e001d */
[----:B------:R-:W-:Y:S02]  /*ea860*/  IMAD R2, R2, 0x110, RZ ;  /* 0x0000011002027824 */ /* 0x000fe400078e02ff */
[----:B----4-:R-:W-:Y:S02]  /*ea870*/  IMAD.MOV.U32 R17, RZ, RZ, R28 ;  /* 0x000000ffff117224 */ /* 0x010fe400078e001c */
[----:B------:R-:W-:Y:S02]  /*ea880*/  IMAD.SHL.U32 R27, R27, 0x80, RZ ;  /* 0x000000801b1b7824 */ /* 0x000fe400078e00ff */
[----:B0-----:R-:W-:-:S02]  /*ea890*/  IMAD.MOV.U32 R24, RZ, RZ, R10 ;  /* 0x000000ffff187224 */ /* 0x001fc400078e000a */
[----:B------:R-:W-:Y:S01]  /*ea8a0*/  IMAD.MOV.U32 R25, RZ, RZ, R11 ;  /* 0x000000ffff197224 */ /* 0x000fe200078e000b */
[----:B------:R-:W-:-:S04]  /*ea8b0*/  LOP3.LUT R2, R2, 0x10, R26, 0x78, !PT ;  /* 0x0000001002027812 */ /* 0x000fc800078e781a */
[----:B------:R-:W-:Y:S01]  /*ea8c0*/  LOP3.LUT R2, R2, 0x800, R27, 0xf8, !PT ;  /* 0x0000080002027812 */ /* 0x000fe200078ef81b */
        /* <DEDUP_REMOVED lines=8> */
[----:B------:R0:W-:Y:S04]  /*ea950*/  STL.64 [R1+0x6eb8], R24 ;  /* 0x006eb81801007387 */ /* 0x0001e80000100a00 */
[----:B------:R-:W2:Y:S04]  /*ea960*/  LDL.LU R29, [R1+0x6ee0] ;  /* 0x006ee000011d7983 */ /* 0x000ea80000300800 */
[----:B------:R-:W-:Y:S04]  /*ea970*/  STL.64 [R1+0x6ec0], R16 ;  /* 0x006ec01001007387 */ /* 0x000fe80000100a00 */
        /* <DEDUP_REMOVED lines=8> */
[----:B------:R1:W-:Y:S01]  /*eaa00*/  STL.64 [R1+0x6ed8], R8 ;  /* 0x006ed80801007387 */ /* 0x0003e20000100a00 */
[----:B0-----:R-:W-:-:S03]  /*eaa10*/  IMAD.MOV.U32 R25, RZ, RZ, R10 ;  /* 0x000000ffff197224 */ /* 0x001fc600078e000a */
[----:B-1----:R-:W2:Y:S04]  /*eaa20*/  LDL.LU R8, [R1+0x4f0] ;  /* 0x0004f00001087983 */ /* 0x002ea80000300800 */
[----:B------:R-:W2:Y:S01]  /*eaa30*/  LDL.LU R9, [R1+0x4f4] ;  /* 0x0004f40001097983 */ /* 0x000ea20000300800 */
[----:B------:R-:W-:-:S03]  /*eaa40*/  IMAD.MOV.U32 R24, RZ, RZ, R11 ;  /* 0x000000ffff187224 */ /* 0x000fc600078e000b */
[----:B------:R-:W2:Y:S04]  /*eaa50*/  LDL.LU R10, [R1+0x4f8] ;  /* 0x0004f800010a7983 */ /* 0x000ea80000300800 */
[----:B------:R-:W2:Y:S04]  /*eaa60*/  LDL.LU R11, [R1+0x4fc] ;  /* 0x0004fc00010b7983 */ /* 0x000ea80000300800 */
[----:B------:R-:W3:Y:S04]  /*eaa70*/  LDL.LU R16, [R1+0x4e0] ;  /* 0x0004e00001107983 */ /* 0x000ee80000300800 */
[----:B------:R-:W3:Y:S04]  /*eaa80*/  LDL.LU R17, [R1+0x4e4] ;  /* 0x0004e40001117983 */ /* 0x000ee80000300800 */
[----:B------:R-:W3:Y:S04]  /*eaa90*/  LDL.LU R18, [R1+0x4e8] ;  /* 0x0004e80001127983 */ /* 0x000ee80000300800 */
[----:B------:R-:W3:Y:S04]  /*eaaa0*/  LDL.LU R19, [R1+0x4ec] ;  /* 0x0004ec0001137983 */ /* 0x000ee80000300800 */
        /* <DEDUP_REMOVED lines=29> */
[----:B------:R-:W3:Y:S04]  /*eac80*/  LDL.LU.64 R8, [R1+0x6ed8] ;  /* 0x006ed80001087983 */ /* 0x000ee80000300a00 */
[----:B------:R-:W-:Y:S04]  /*eac90*/  STL.64 [R1+0x4f0], R24 ;  /* 0x0004f01801007387 */ /* 0x000fe80000100a00 */
[----:B------:R0:W-:Y:S04]  /*eaca0*/  STL.64 [R1+0x4f8], R26 ;  /* 0x0004f81a01007387 */ /* 0x0001e80000100a00 */
[----:B0-----:R-:W2:Y:S04]  /*eacb0*/  LDL.LU.64 R26, [R1+0x6ed0] ;  /* 0x006ed000011a7983 */ /* 0x001ea80000300a00 */
[----:B------:R-:W2:Y:S01]  /*eacc0*/  LDL.LU.64 R24, [R1+0x6ec8] ;  /* 0x006ec80001187983 */ /* 0x000ea20000300a00 */
        /* <DEDUP_REMOVED lines=9> */
[----:B--2---:R-:W-:Y:S03]  /*ead60*/  HMMA.16816.F32.BF16 R16, R20, R16, R24 ;  /* 0x000000101410723c */ /* 0x004fe60000041818 */
[----:B------:R-:W2:-:S15]  /*ead70*/  LDL.LU.64 R24, [R1+0x6eb8] ;  /* 0x006eb80001187983 */ /* 0x000e9e0000300a00 */
[----:B------:R-:W-:Y:S01]  /*ead80*/  NOP ;  /* 0x0000000000007918 */ /* 0x000fe20000000000 */
        /* <DEDUP_REMOVED lines=128> */
[----:B------:R-:W4:Y:S02]  /*eb590*/  LDL.LU.64 R24, [R1+0x6cc0] ;  /* 0x006cc00001187983 */ /* 0x000f240000300a00 */
[----:B----4-:R-:W-:-:S15]  /*eb5a0*/  HMMA.16816.F32.BF16 R12, R20, R24, R12 ;  /* 0x00000018140c723c */ /* 0x010fde000004180c */
[----:B------:R-:W-:-:S04]  /*eb5b0*/  NOP ;  /* 0x0000000000007918 */ /* 0x000fc80000000000 */
[----:B------:R0:W-:Y:S04]  /*eb5c0*/  STL.64 [R1+0x8a0], R12 ;  /* 0x0008a00c01007387 */ /* 0x0001e80000100a00 */
[----:B------:R-:W-:Y:S04]  /*eb5d0*/  STL.64 [R1+0x8a8], R14 ;  /* 0x0008a80e01007387 */ /* 0x000fe80000100a00 */
[----:B0-----:R-:W3:Y:S04]  /*eb5e0*/  LDL.LU.64 R12, [R1+0x6cb8] ;  /* 0x006cb800010c7983 */ /* 0x001ee80000300a00 */
        /* <DEDUP_REMOVED lines=8> */
[----:B------:R0:W-:Y:S04]  /*eb670*/  STL.64 [R1+0x890], R8 ;  /* 0x0008900801007387 */ /* 0x0001e80000100a00 */
[----:B------:R-:W-:Y:S04]  /*eb680*/  STL.64 [R1+0x898], R10 ;  /* 0x0008980a01007387 */ /* 0x000fe80000100a00 */
[----:B0-----:R-:W3:Y:S04]  /*eb690*/  LDL.LU.64 R8, [R1+0x6cb0] ;  /* 0x006cb00001087983 */ /* 0x001ee80000300a00 */
[----:B------:R-:W-:Y:S04]  /*eb6a0*/  STL [R1+0x6ac8], R13 ;  /* 0x006ac80d01007387 */ /* 0x000fe80000100800 */
[----:B------:R0:W-:Y:S04]  /*eb6b0*/  STL [R1+0x6c50], R12 ;  /* 0x006c500c01007387 */ /* 0x0001e80000100800 */
[----:B0-----:R-:W3:Y:S04]  /*eb6c0*/  LDL.LU R12, [R1+0x880] ;  /* 0x00088000010c7983 */ /* 0x001ee80000300800 */
[----:B------:R-:W3:Y:S04]  /*eb6d0*/  LDL.LU R13, [R1+0x884] ;  /* 0x00088400010d7983 */ /* 0x000ee80000300800 */
[----:B------:R-:W3:Y:S04]  /*eb6e0*/  LDL.LU R14, [R1+0x888] ;  /* 0x00088800010e7983 */ /* 0x000ee80000300800 */
[----:B------:R-:W3:Y:S02]  /*eb6f0*/  LDL.LU R15, [R1+0x88c] ;  /* 0x00088c00010f7983 */ /* 0x000ee40000300800 */
[C---:B---3--:R-:W-:Y:S02]  /*eb700*/  HMMA.16816.F32.BF16 R12, R20.reuse, R8, R12 ;  /* 0x00000008140c723c */ /* 0x048fe4000004180c */
[----:B------:R-:W-:Y:S04]  /*eb710*/  STL [R1+0x6abc], R8 ;  /* 0x006abc0801007387 */ /* 0x000fe80000100800 */
[----:B------:R2:W-:Y:S02]  /*eb720*/  STL [R1+0x6ab8], R9 ;  /* 0x006ab80901007387 */ /* 0x0005e40000100800 */
[----:B--2---:R-:W-:Y:S11]  /*eb730*/  HMMA.16816.F32.BF16 R8, R20, R4, R24 ;  /* 0x000000041408723c */ /* 0x004ff60000041818 */
[----:B------:R-:W-:Y:S04]  /*eb740*/  STL.64 [R1+0x880], R12 ;  /* 0x0008800c01007387 */ /* 0x000fe80000100a00 */
[----:B------:R-:W-:Y:S04]  /*eb750*/  STL.64 [R1+0x888], R14 ;  /* 0x0008880e01007387 */ /* 0x000fe80000100a00 */
[----:B------:R0:W-:Y:S04]  /*eb760*/  STL.64 [R1+0x6c58], R4 ;  /* 0x006c580401007387 */ /* 0x0001e80000100a00 */
[----:B0-----:R-:W2:Y:S04]  /*eb770*/  LDL.64 R4, [R1+0x160] ;  /* 0x0001600001047983 */ /* 0x001ea80000100a00 */
[----:B------:R-:W-:Y:S04]  /*eb780*/  STL.64 [R1+0x4c0], R8 ;  /* 0x0004c00801007387 */ /* 0x000fe80000100a00 */
[----:B------:R-:W-:Y:S04]  /*eb790*/  STL.64 [R1+0x4c8], R10 ;  /* 0x0004c80a01007387 */ /* 0x000fe80000100a00 */
[----:B--2---:R0:W-:Y:S04]  /*eb7a0*/  STL.64 [R1+0x6c60], R4 ;  /* 0x006c600401007387 */ /* 0x0041e80000100a00 */
[----:B0-----:R-:W2:Y:S04]  /*eb7b0*/  LDL.64 R4, [R1+0x170] ;  /* 0x0001700001047983 */ /* 0x001ea80000100a00 */
[----:B--2---:R0:W-:Y:S04]  /*eb7c0*/  STL.64 [R1+0x6c70], R4 ;  /* 0x006c700401007387 */ /* 0x0041e80000100a00 */
        /* <DEDUP_REMOVED lines=11> */
[----:B--2---:R0:W-:Y:S02]  /*eb880*/  STL.64 [R1+0x6c90], R4 ;  /* 0x006c900401007387 */ /* 0x0041e40000100a00 */
[----:B0-----:R-:W-:-:S02]  /*eb890*/  IMAD.MOV.U32 R4, RZ, RZ, R3 ;  /* 0x000000ffff047224 */ /* 0x001fc400078e0003 */
[----:B------:R-:W-:-:S05]  /*eb8a0*/  IMAD.MOV.U32 R5, RZ, RZ, R0 ;  /* 0x000000ffff057224 */ /* 0x000fca00078e0000 */
[----:B------:R0:W-:Y:S04]  /*eb8b0*/  STL.64 [R1+0x6ca8], R4 ;  /* 0x006ca80401007387 */ /* 0x0001e80000100a00 */
[----:B------:R-:W2:Y:S04]  /*eb8c0*/  LDL.64 R24, [R1+0x140] ;  /* 0x0001400001187983 */ /* 0x000ea80000100a00 */
[----:B0-----:R-:W4:Y:S04]  /*eb8d0*/  LDL.64 R4, [R1+0x1b0] ;  /* 0x0001b00001047983 */ /* 0x001f280000100a00 */
[----:B--2---:R0:W-:Y:S04]  /*eb8e0*/  STL.64 [R1+0x6c68], R24 ;  /* 0x006c681801007387 */ /* 0x0041e80000100a00 */
[----:B0-----:R-:W2:Y:S04]  /*eb8f0*/  LDL.LU R24, [R1+0xf80] ;  /* 0x000f800001187983 */ /* 0x001ea80000300800 */
[----:B------:R-:W2:Y:S04]  /*eb900*/  LDL.LU R25, [R1+0xf84] ;  /* 0x000f840001197983 */ /* 0x000ea80000300800 */
[----:B------:R-:W3:Y:S04]  /*eb910*/  LDL.LU R26, [R1+0xf88] ;  /* 0x000f8800011a7983 */ /* 0x000ee80000300800 */
[----:B------:R-:W3:Y:S01]  /*eb920*/  LDL.LU R27, [R1+0xf8c] ;  /* 0x000f8c00011b7983 */ /* 0x000ee20000300800 */
[----:B------:R-:W-:-:S05]  /*eb930*/  LOP3.LUT R2, R2, 0x20, RZ, 0x3c, !PT ;  /* 0x0000002002027812 */ /* 0x000fca00078e3cff */
[----:B------:R-:W4:Y:S04]  /*eb940*/  LDSM.16.MT88.4 R16, [R2+UR5+0x26000] ;  /* 0x026000050210783b */ /* 0x000f280008004200 */
[----:B------:R-:W0:Y:S04]  /*eb950*/  LDSM.16.MT88.4 R20, [R2+UR5+0x26080] ;  /* 0x026080050214783b */ /* 0x000e280008004200 */
[----:B---3--:R-:W-:Y:S04]  /*eb960*/  STL.64 [R1+0x6c88], R26 ;  /* 0x006c881a01007387 */ /* 0x008fe80000100a00 */
[----:B--2---:R1:W-:Y:S04]  /*eb970*/  STL.64 [R1+0x6c80], R24 ;  /* 0x006c801801007387 */ /* 0x0043e80000100a00 */
[----:B-1----:R-:W2:Y:S01]  /*eb980*/  LDL.64 R24, [R1+0x190] ;  /* 0x0001900001187983 */ /* 0x002ea20000100a00 */
[----:B----4-:R-:W-:Y:S01]  /*eb990*/  HMMA.16816.F32.BF16 R8, R16, R4, R8 ;  /* 0x000000041008723c */ /* 0x010fe20000041808 */
[----:B------:R-:W-:-:S02]  /*eb9a0*/  IMAD.MOV.U32 R3, RZ, RZ, R5 ;  /* 0x000000ffff037224 */ /* 0x000fc400078e0005 */
[----:B--2---:R1:W-:Y:S04]  /*eb9b0*/  STL.64 [R1+0x6ca0], R24 ;  /* 0x006ca01801007387 */ /* 0x0043e80000100a00 */
[----:B-1----:R-:W2:Y:S04]  /*eb9c0*/  LDL.LU R24, [R1+0xfb0] ;  /* 0x000fb00001187983 */ /* 0x002ea80000300800 */
[----:B------:R-:W2:Y:S04]  /*eb9d0*/  LDL.LU R25, [R1+0xfb4] ;  /* 0x000fb40001197983 */ /* 0x000ea80000300800 */
[----:B------:R-:W2:Y:S04]  /*eb9e0*/  LDL.LU R26, [R1+0xfb8] ;  /* 0x000fb800011a7983 */ /* 0x000ea80000300800 */
[----:B------:R-:W2:Y:S04]  /*eb9f0*/  LDL.LU R27, [R1+0xfbc] ;  /* 0x000fbc00011b7983 */ /* 0x000ea80000300800 */
[----:B------:R-:W3:Y:S04]  /*eba00*/  LDL.LU R12, [R1+0xf60] ;  /* 0x000f6000010c7983 */ /* 0x000ee80000300800 */
[----:B------:R-:W3:Y:S04]  /*eba10*/  LDL.LU R13, [R1+0xf64] ;  /* 0x000f6400010d7983 */ /* 0x000ee80000300800 */
[----:B------:R-:W3:Y:S04]  /*eba20*/  LDL.LU R14, [R1+0xf68] ;  /* 0x000f6800010e7983 */ /* 0x000ee80000300800 */
[----:B------:R-:W3:Y:S04]  /*eba30*/  LDL.LU R15, [R1+0xf6c] ;  /* 0x000f6c00010f7983 */ /* 0x000ee80000300800 */
[----:B0-----:R-:W-:Y:S04]  /*eba40*/  STL.64 [R1+0x6aa0], R22 ;  /* 0x006aa01601007387 */ /* 0x001fe80000100a00 */
[----:B------:R0:W-:Y:S04]  /*eba50*/  STL.64 [R1+0x6a98], R20 ;  /* 0x006a981401007387 */ /* 0x0001e80000100a00 */
[----:B0-----:R-:W4:Y:S04]  /*eba60*/  LDL.LU R20, [R1+0xf90] ;  /* 0x000f900001147983 */ /* 0x001f280000300800 */
[----:B------:R-:W4:Y:S04]  /*eba70*/  LDL.LU R21, [R1+0xf94] ;  /* 0x000f940001157983 */ /* 0x000f280000300800 */
[----:B------:R-:W4:Y:S04]  /*eba80*/  LDL.LU R22, [R1+0xf98] ;  /* 0x000f980001167983 */ /* 0x000f280000300800 */
[----:B------:R-:W4:Y:S04]  /*eba90*/  LDL.LU R23, [R1+0xf9c] ;  /* 0x000f9c0001177983 */ /* 0x000f280000300800 */
[----:B------:R0:W-:Y:S04]  /*ebaa0*/  STL.64 [R1+0xfc0], R8 ;  /* 0x000fc00801007387 */ /* 0x0001e80000100a00 */
[----:B------:R-:W-:Y:S01]  /*ebab0*/  STL.64 [R1+0xfc8], R10 ;  /* 0x000fc80a01007387 */ /* 0x000fe20000100a00 */
[----:B0-----:R-:W-:-:S03]  /*ebac0*/  IMAD.MOV.U32 R9, RZ, RZ, R4 ;  /* 0x000000ffff097224 */ /* 0x001fc600078e0004 */
[----:B------:R-:W2:Y:S04]  /*ebad0*/  LDL.LU.64 R4, [R1+0x6ca8] ;  /* 0x006ca80001047983 */ /* 0x000ea80000300a00 */
[----:B------:R-:W-:Y:S04]  /*ebae0*/  STL [R1+0x6ac4], R3 ;  /* 0x006ac40301007387 */ /* 0x000fe80000100800 */
[----:B------:R0:W-:Y:S04]  /*ebaf0*/  STL [R1+0x6ac0], R9 ;  /* 0x006ac00901007387 */ /* 0x0001e80000100800 */
[----:B------:R-:W3:Y:S04]  /*ebb00*/  LDL.LU R8, [R1+0xf70] ;  /* 0x000f700001087983 */ /* 0x000ee80000300800 */
[----:B0-----:R-:W3:Y:S04]  /*ebb10*/  LDL.LU R9, [R1+0xf74] ;  /* 0x000f740001097983 */ /* 0x001ee80000300800 */
[----:B------:R-:W3:Y:S01]  /*ebb20*/  LDL.LU R10, [R1+0xf78] ;  /* 0x000f7800010a7983 */ /* 0x000ee20000300800 */
[----:B--2---:R-:W-:Y:S03]  /*ebb30*/  HMMA.16816.F32.BF16 R4, R16, R4, R24 ;  /* 0x000000041004723c */ /* 0x004fe60000041818 */
[----:B------:R-:W2:-:S15]  /*ebb40*/  LDL.LU.64 R24, [R1+0x6ca0] ;  /* 0x006ca00001187983 */ /* 0x000e9e0000300a00 */
[----:B------:R-:W-:Y:S01]  /*ebb50*/  NOP ;  /* 0x0000000000007918 */ /* 0x000fe20000000000 */
[----:B------:R-:W-:Y:S04]  /*ebb60*/  STL.64 [R1+0xfb0], R4 ;  /* 0x000fb00401007387 */ /* 0x000fe80000100a00 */
[----:B------:R0:W-:Y:S04]  /*ebb70*/  STL.64 [R1+0xfb8], R6 ;  /* 0x000fb80601007387 */ /* 0x0001e80000100a00 */
[----:B0-----:R-:W3:Y:S04]  /*ebb80*/  LDL.LU.64 R6, [R1+0x6c98] ;  /* 0x006c980001067983 */ /* 0x001ee80000300a00 */
[----:B------:R-:W3:Y:S04]  /*ebb90*/  LDL.LU.64 R4, [R1+0x6c90] ;  /* 0x006c900001047983 */ /* 0x000ee80000300a00 */
[----:B------:R-:W4:Y:S01]  /*ebba0*/  LDL.LU.64 R26, [R1+0x6c88] ;  /* 0x006c8800011a7983 */ /* 0x000f220000300a00 */
[----:B--2---:R-:W-:-:S02]  /*ebbb0*/  IMAD.MOV.U32 R2, RZ, RZ, R24 ;  /* 0x000000ffff027224 */ /* 0x004fc400078e0018 */
[----:B------:R-:W-:Y:S01]  /*ebbc0*/  IMAD.MOV.U32 R0, RZ, RZ, R25 ;  /* 0x000000ffff007224 */ /* 0x000fe200078e0019 */
[----:B---3--:R-:W-:Y:S01]  /*ebbd0*/  HMMA.16816.F32.BF16 R4, R16, R24, R4 ;  /* 0x000000181004723c */ /* 0x008fe20000041804 */
[----:B------:R-:W2:-:S15]  /*ebbe0*/  LDL.LU.64 R24, [R1+0x6c80] ;  /* 0x006c800001187983 */ /* 0x000e9e0000300a00 */
[----:B------:R-:W-:-:S03]  /*ebbf0*/  NOP ;  /* 0x0000000000007918 */ /* 0x000fc60000000000 */
[----:B------:R0:W-:Y:S04]  /*ebc00*/  STL.64 [R1+0xfa0], R4 ;  /* 0x000fa00401007387 */ /* 0x0001e80000100a00 */
[----:B------:R-:W-:Y:S04]  /*ebc10*/  STL [R1+0xfa8], R6 ;  /* 0x000fa80601007387 */ /* 0x000fe80000100800 */
[----:B0-----:R-:W4:Y:S01]  /*ebc20*/  LDL.LU.64 R4, [R1+0x6c78] ;  /* 0x006c780001047983 */ /* 0x001f220000300a00 */
[----:B------:R-:W-:Y:S02]  /*ebc30*/  IMAD.MOV.U32 R11, RZ, RZ, R29 ;  /* 0x000000ffff0b7224 */ /* 0x000fe400078e001d */
[----:B------:R-:W-:-:S05]  /*ebc40*/  IMAD.MOV.U32 R29, RZ, RZ, R7 ;  /* 0x000000ffff1d7224 */ /* 0x000fca00078e0007 */
[----:B------:R-:W-:Y:S01]  /*ebc50*/  STL [R1+0x57c8], R29 ;  /* 0x0057c81d01007387 */ /* 0x000fe20000100800 */
[----:B----4-:R-:W-:-:S15]  /*ebc60*/  HMMA.16816.F32.BF16 R20, R16, R4, R20 ;  /* 0x000000041014723c */ /* 0x010fde0000041814 */
        /* <DEDUP_REMOVED lines=10> */
[----:B------:R0:W-:Y:S04]  /*ebd10*/  STL.64 [R1+0xf80], R24 ;  /* 0x000f801801007387 */ /* 0x0001e80000100a00 */
[----:B------:R-:W-:Y:S04]  /*ebd20*/  STL.64 [R1+0xf88], R26 ;  /* 0x000f881a01007387 */ /* 0x000fe80000100a00 */
[----:B0-----:R-:W2:Y:S04]  /*ebd30*/  LDL.LU.64 R24, [R1+0x6c68] ;  /* 0x006c680001187983 */ /* 0x001ea80000300a00 */
[----:B------:R-:W3:Y:S04]  /*ebd40*/  LDL.LU.64 R4, [R1+0x6c60] ;  /* 0x006c600001047983 */ /* 0x000ee80000300a00 */
[----:B------:R-:W-:Y:S04]  /*ebd50*/  STL.64 [R1+0x6ad8], R22 ;  /* 0x006ad81601007387 */ /* 0x000fe80000100a00 */
        /* <DEDUP_REMOVED lines=8> */
[----:B------:R-:W-:Y:S01]  /*ebde0*/  STL.64 [R1+0xf78], R10 ;  /* 0x000f780a01007387 */ /* 0x000fe20000100a00 */
[----:B0-----:R-:W-:Y:S02]  /*ebdf0*/  IMAD.MOV.U32 R9, RZ, RZ, R4 ;  /* 0x000000ffff097224 */ /* 0x001fe400078e0004 */
[----:B------:R-:W-:Y:S02]  /*ebe00*/  IMAD.MOV.U32 R8, RZ, RZ, R5 ;  /* 0x000000ffff087224 */ /* 0x000fe400078e0005 */
[----:B------:R-:W3:Y:S04]  /*ebe10*/  LDL.LU.64 R4, [R1+0x6c58] ;  /* 0x006c580001047983 */ /* 0x000ee80000300a00 */
[----:B------:R0:W-:Y:S04]  /*ebe20*/  STL.64 [R1+0x6b18], R8 ;  /* 0x006b180801007387 */ /* 0x0001e80000100a00 */
[----:B0-----:R-:W4:Y:S02]  /*ebe30*/  LDL.64 R8, [R1+0x150] ;  /* 0x0001500001087983 */ /* 0x001f240000100a00 */
[----:B----4-:R-:W-:-:S15]  /*ebe40*/  HMMA.16816.F32.BF16 R12, R16, R8, R12 ;  /* 0x00000008100c723c */ /* 0x010fde000004180c */
[----:B------:R-:W-:-:S04]  /*ebe50*/  NOP ;  /* 0x0000000000007918 */ /* 0x000fc80000000000 */
[----:B------:R0:W-:Y:S04]  /*ebe60*/  STL.64 [R1+0xf60], R12 ;  /* 0x000f600c01007387 */ /* 0x0001e80000100a00 */
[----:B------:R-:W-:Y:S04]  /*ebe70*/  STL.64 [R1+0xf68], R14 ;  /* 0x000f680e01007387 */ /* 0x000fe80000100a00 */
[----:B0-----:R-:W4:Y:S01]  /*ebe80*/  LDL.LU R12, [R1+0x6c50] ;  /* 0x006c5000010c7983 */ /* 0x001f220000300800 */
[----:B------:R-:W-:Y:S02]  /*ebe90*/  IMAD.MOV.U32 R13, RZ, RZ, R8 ;  /* 0x000000ffff0d7224 */ /* 0x000fe400078e0008 */
[----:B------:R-:W-:-:S02]  /*ebea0*/  IMAD.MOV.U32 R3, RZ, RZ, R9 ;  /* 0x000000ffff037224 */ /* 0x000fc400078e0009 */
[----:B--2---:R-:W-:Y:S01]  /*ebeb0*/  HMMA.16816.F32.BF16 R8, R16, R24, R20 ;  /* 0x000000181008723c */ /* 0x004fe20000041814 */
[----:B----4-:R0:W-:-:S15]  /*ebec0*/  STL.64 [R1+0x6af0], R12 ;  /* 0x006af00c01007387 */ /* 0x0101de0000100a00 */
[----:B------:R-:W-:-:S03]  /*ebed0*/  NOP ;  /* 0x0000000000007918 */ /* 0x000fc60000000000 */
[----:B------:R-:W-:Y:S04]  /*ebee0*/  STL.64 [R1+0xf50], R8 ;  /* 0x000f500801007387 */ /* 0x000fe80000100a00 */
[----:B------:R-:W-:Y:S04]  /*ebef0*/  STL.64 [R1+0xf58], R10 ;  /* 0x000f580a01007387 */ /* 0x000fe80000100a00 */
        /* <DEDUP_REMOVED lines=14> */
[----:B------:R-:W4:Y:S04]  /*ebfe0*/  LDL.LU R14, [R1+0xf38] ;  /* 0x000f3800010e7983 */ /* 0x000f280000300800 */
[----:B------:R-:W4:Y:S04]  /*ebff0*/  LDL.LU R15, [R1+0xf3c] ;  /* 0x000f3c00010f7983 */ /* 0x000f280000300800 */
[----:B----4-:R-:W-:Y:S04]  /*ec000*/  STL.64 [R1+0x6c40], R14 ;  /* 0x006c400e01007387 */ /* 0x010fe80000100a00 */
[----:B--2---:R0:W-:Y:S04]  /*ec010*/  STL.64 [R1+0x6c38], R12 ;  /* 0x006c380c01007387 */ /* 0x0041e80000100a00 */
[----:B------:R-:W2:Y:S04]  /*ec020*/  LDL.64 R8, [R1+0xe0] ;  /* 0x0000e00001087983 */ /* 0x000ea80000100a00 */
[----:B0-----:R-:W4:Y:S04]  /*ec030*/  LDL.64 R12, [R1+0x130] ;  /* 0x00013000010c7983 */ /* 0x001f280000100a00 */
        /* <DEDUP_REMOVED lines=37> */
[----:B------:R0:W-:Y:S04]  /*ec290*/  STL.64 [R1+0xf40], R8 ;  /* 0x000f400801007387 */ /* 0x0001e80000100a00 */
[----:B------:R1:W-:Y:S04]  /*ec2a0*/  STL.64 [R1+0xf48], R10 ;  /* 0x000f480a01007387 */ /* 0x0003e80000100a00 */
[----:B0-----:R-:W2:Y:S04]  /*ec2b0*/  LDL.LU.64 R8, [R1+0x6c48] ;  /* 0x006c480001087983 */ /* 0x001ea80000300a00 */
[----:B------:R-:W2:Y:S04]  /*ec2c0*/  LDL.LU.64 R14, [R1+0x6c40] ;  /* 0x006c4000010e7983 */ /* 0x000ea80000300a00 */
[----:B------:R-:W2:Y:S04]  /*ec2d0*/  LDL.LU.64 R12, [R1+0x6c38] ;  /* 0x006c3800010c7983 */ /* 0x000ea80000300a00 */
[----:B------:R-:W-:Y:S04]  /*ec2e0*/  STL [R1+0x6998], R28 ;  /* 0x0069981c01007387 */ /* 0x000fe80000100800 */
[----:B-1----:R-:W4:Y:S01]  /*ec2f0*/  LDL.LU.64 R10, [R1+0x6c30] ;  /* 0x006c3000010a7983 */ /* 0x002f220000300a00 */
[----:B--2---:R-:W-:Y:S01]  /*ec300*/  HMMA.16816.F32.BF16 R12, R16, R8, R12 ;  /* 0x00000008100c723c */ /* 0x004fe2000004180c */
[----:B------:R-:W-:-:S02]  /*ec310*/  IMAD.MOV.U32 R6, RZ, RZ, R8 ;  /* 0x000000ffff067224 */ /* 0x000fc400078e0008 */
[----:B------:R-:W-:Y:S02]  /*ec320*/  IMAD.MOV.U32 R7, RZ, RZ, R9 ;  /* 0x000000ffff077224 */ /* 0x000fe400078e0009 */
[----:B------:R-:W4:-:S14]  /*ec330*/  LDL.LU.64 R8, [R1+0x6c28] ;  /* 0x006c280001087983 */ /* 0x000f1c0000300a00 */
[----:B------:R0:W-:Y:S04]  /*ec340*/  STL.64 [R1+0xf30], R12 ;  /* 0x000f300c01007387 */ /* 0x0001e80000100a00 */
[----:B------:R-:W-:Y:S04]  /*ec350*/  STL [R1+0xf3c], R15 ;  /* 0x000f3c0f01007387 */ /* 0x000fe80000100800 */
[----:B0-----:R-:W4:Y:S01]  /*ec360*/  LDL.LU.64 R12, [R1+0x6c20] ;  /* 0x006c2000010c7983 */ /* 0x001f220000300a00 */
[----:B------:R-:W-:-:S03]  /*ec370*/  IMAD.MOV.U32 R29, RZ, RZ, R14 ;  /* 0x000000ffff1d7224 */ /* 0x000fc600078e000e */
[----:B------:R-:W-:Y:S04]  /*ec380*/  STL [R1+0x69a0], R7 ;  /* 0x0069a00701007387 */ /* 0x000fe80000100800 */
[----:B------:R-:W-:Y:S04]  /*ec390*/  STL [R1+0x699c], R6 ;  /* 0x00699c0601007387 */ /* 0x000fe80000100800 */
[----:B------:R0:W-:Y:S01]  /*ec3a0*/  STL [R1+0x57cc], R29 ;  /* 0x0057cc1d01007387 */ /* 0x0001e20000100800 */
[----:B----4-:R-:W-:Y:S01]  /*ec3b0*/  HMMA.16816.F32.BF16 R8, R16, R12, R8 ;  /* 0x0000000c1008723c */ /* 0x010fe20000041808 */
[----:B------:R-:W-:-:S02]  /*ec3c0*/  IMAD.MOV.U32 R28, RZ, RZ, R12 ;  /* 0x000000ffff1c7224 */ /* 0x000fc400078e000c */
[----:B0-----:R-:W-:-:S15]  /*ec3d0*/  IMAD.MOV.U32 R29, RZ, RZ, R13 ;  /* 0x000000ffff1d7224 */ /* 0x001fde00078e000d */
        /* <DEDUP_REMOVED lines=38> */
[----:B---3--:R0:W-:Y:S02]  /*ec640*/  STL.64 [R1+0x6bd0], R4 ;  /* 0x006bd00401007387 */ /* 0x0081e40000100a00 */
[----:B0-----:R-:W-:-:S15]  /*ec650*/  HMMA.16816.F32.BF16 R4, R16, R24, R20 ;  /* 0x000000181004723c */ /* 0x001fde0000041814 */
        /* <DEDUP_REMOVED lines=9> */
[----:B-1----:R-:W4:Y:S04]  /*ec6f0*/  LDL.LU R6, [R1+0xed8] ;  /* 0x000ed80001067983 */ /* 0x002f280000300800 */
        /* <DEDUP_REMOVED lines=102> */
[----:B------:R0:W-:Y:S04]  /*ecd60*/  STL.64 [R1+0xe80], R12 ;  /* 0x000e800c01007387 */ /* 0x0001e80000100a00 */
[----:B------:R1:W-:Y:S04]  /*ecd70*/  STL.64 [R1+0xe88], R14 ;  /* 0x000e880e01007387 */ /* 0x0003e80000100a00 */
[----:B------:R-:W-:Y:S04]  /*ecd80*/  STL [R1+0x69f8], R28 ;  /* 0x0069f81c01007387 */ /* 0x000fe80000100800 */
[----:B------:R-:W-:Y:S04]  /*ecd90*/  STL [R1+0x69f4], R29 ;  /* 0x0069f41d01007387 */ /* 0x000fe80000100800 */
        /* <DEDUP_REMOVED lines=41> */
[----:B------:R-:W4:Y:S01]  /*ed030*/  LDL.64 R24, [R1] ;  /* 0x0000000001187983 */ /* 0x000f220000100a00 */
[----:B--2---:R-:W-:-:S02]  /*ed040*/  IMAD.MOV.U32 R28, RZ, RZ, R8 ;  /* 0x000000ffff1c7224 */ /* 0x004fc400078e0008 */
[----:B------:R-:W-:Y:S01]  /*ed050*/  IMAD.MOV.U32 R29, RZ, RZ, R9 ;  /* 0x000000ffff1d7224 */ /* 0x000fe200078e0009 */
[C---:B---3--:R-:W-:Y:S01]  /*ed060*/  HMMA.16816.F32.BF16 R12, R16.reuse, R8, R12 ;  /* 0x00000008100c723c */ /* 0x048fe2000004180c */
[----:B----4-:R0:W-:Y:S04]  /*ed070*/  STL.64 [R1+0x6b08], R24 ;  /* 0x006b081801007387 */ /* 0x0101e80000100a00 */
        /* <DEDUP_REMOVED lines=44> */
[----:B------:R-:W2:Y:S02]  /*ed340*/  LDL.LU.64 R12, [R1+0x6b10] ;  /* 0x006b1000010c7983 */ /* 0x000ea40000300a00 */
[----:B--2---:R-:W-:Y:S01]  /*ed350*/  HMMA.16816.F32.BF16 R24, R16, R12, R24 ;  /* 0x0000000c1018723c */ /* 0x004fe20000041818 */
[----:B------:R-:W-:Y:S02]  /*ed360*/  IMAD.MOV.U32 R6, RZ, RZ, R12 ;  /* 0x000000ffff067224 */ /* 0x000fe400078e000c */
        /* <DEDUP_REMOVED lines=16> */
[----:B------:R1:W-:Y:S04]  /*ed470*/  STL.64 [R1+0xe18], R14 ;  /* 0x000e180e01007387 */ /* 0x0003e80000100a00 */
[----:B0-----:R-:W2:Y:S01]  /*ed480*/  LDL.LU.64 R12, [R1+0x6af0] ;  /* 0x006af000010c7983 */ /* 0x001ea20000300a00 */
[----:B-1----:R-:W-:Y:S02]  /*ed490*/  IMAD.MOV.U32 R15, RZ, RZ, R24 ;  /* 0x000000ffff0f7224 */ /* 0x002fe400078e0018 */
[----:B------:R-:W-:Y:S01]  /*ed4a0*/  IMAD.MOV.U32 R14, RZ, RZ, R25 ;  /* 0x000000ffff0e7224 */ /* 0x000fe200078e0019 */
        /* <DEDUP_REMOVED lines=11> */
[----:B------:R-:W2:Y:S01]  /*ed560*/  LDL.LU R13, [R1+0x6ac8] ;  /* 0x006ac800010d7983 */ /* 0x000ea20000300800 */
[----:B------:R-:W-:-:S03]  /*ed570*/  IMAD.MOV.U32 R25, RZ, RZ, R3 ;  /* 0x000000ffff197224 */ /* 0x000fc600078e0003 */
[----:B------:R-:W2:Y:S04]  /*ed580*/  LDL.LU R3, [R1+0x6ac4] ;  /* 0x006ac40001037983 */ /* 0x000ea80000300800 */
[----:B------:R4:W-:Y:S02]  /*ed590*/  STL.64 [R1+0x6a18], R24 ;  /* 0x006a181801007387 */ /* 0x0009e40000100a00 */
[----:B----4-:R-:W-:Y:S02]  /*ed5a0*/  IMAD.MOV.U32 R24, RZ, RZ, R9 ;  /* 0x000000ffff187224 */ /* 0x010fe400078e0009 */
[----:B------:R-:W-:Y:S01]  /*ed5b0*/  IMAD.MOV.U32 R25, RZ, RZ, R8 ;  /* 0x000000ffff197224 */ /* 0x000fe200078e0008 */
[----:B------:R-:W4:Y:S04]  /*ed5c0*/  LDL.LU R9, [R1+0x6ac0] ;  /* 0x006ac00001097983 */ /* 0x000f280000300800 */
[----:B------:R-:W4:Y:S04]  /*ed5d0*/  LDL.LU R8, [R1+0x6abc] ;  /* 0x006abc0001087983 */ /* 0x000f280000300800 */
[----:B------:R3:W-:Y:S02]  /*ed5e0*/  STL.64 [R1+0x6a28], R24 ;  /* 0x006a281801007387 */ /* 0x0007e40000100a00 */
[----:B---3--:R-:W-:-:S02]  /*ed5f0*/  IMAD.MOV.U32 R24, RZ, RZ, R23 ;  /* 0x000000ffff187224 */ /* 0x008fc400078e0017 */
[----:B------:R-:W-:-:S05]  /*ed600*/  IMAD.MOV.U32 R25, RZ, RZ, R22 ;  /* 0x000000ffff197224 */ /* 0x000fca00078e0016 */
        /* <DEDUP_REMOVED lines=9> */
[----:B------:R0:W-:Y:S04]  /*ed6a0*/  STL.64 [R1+0x67b0], R12 ;  /* 0x0067b00c01007387 */ /* 0x0001e80000100a00 */
[----:B------:R1:W-:Y:S04]  /*ed6b0*/  STL.64 [R1+0x6a20], R14 ;  /* 0x006a200e01007387 */ /* 0x0003e80000100a00 */
[----:B0-----:R-:W3:Y:S04]  /*ed6c0*/  LDL.LU R12, [R1+0x460] ;  /* 0x00046000010c7983 */ /* 0x001ee80000300800 */
[----:B------:R-:W3:Y:S04]  /*ed6d0*/  LDL.LU R13, [R1+0x464] ;  /* 0x00046400010d7983 */ /* 0x000ee80000300800 */
[----:B-1----:R-:W2:Y:S04]  /*ed6e0*/  LDL.LU R14, [R1+0x468] ;  /* 0x00046800010e7983 */ /* 0x002ea80000300800 */
[----:B------:R-:W2:Y:S04]  /*ed6f0*/  LDL.LU R15, [R1+0x46c] ;  /* 0x00046c00010f7983 */ /* 0x000ea80000300800 */
[----:B--2---:R-:W-:Y:S04]  /*ed700*/  STL.64 [R1+0x6a38], R14 ;  /* 0x006a380e01007387 */ /* 0x004fe80000100a00 */
[----:B---3--:R0:W-:Y:S04]  /*ed710*/  STL.64 [R1+0x6a30], R12 ;  /* 0x006a300c01007387 */ /* 0x0081e80000100a00 */
[----:B0-----:R-:W2:Y:S04]  /*ed720*/  LDL.LU R12, [R1+0x470] ;  /* 0x00047000010c7983 */ /* 0x001ea80000300800 */
[----:B------:R-:W2:Y:S04]  /*ed730*/  LDL.LU R13, [R1+0x474] ;  /* 0x00047400010d7983 */ /* 0x000ea80000300800 */
[----:B------:R-:W3:Y:S04]  /*ed740*/  LDL.LU R14, [R1+0x478] ;  /* 0x00047800010e7983 */ /* 0x000ee80000300800 */
[----:B------:R-:W3:Y:S01]  /*ed750*/  LDL.LU R15, [R1+0x47c] ;  /* 0x00047c00010f7983 */ /* 0x000ee20000300800 */
[----:B----4-:R-:W-:-:S03]  /*ed760*/  IMAD.MOV.U32 R24, RZ, RZ, R9 ;  /* 0x000000ffff187224 */ /* 0x010fc600078e0009 */
[----:B---3--:R-:W-:Y:S04]  /*ed770*/  STL.64 [R1+0x6a48], R14 ;  /* 0x006a480e01007387 */ /* 0x008fe80000100a00 */
[----:B--2---:R0:W-:Y:S02]  /*ed780*/  STL.64 [R1+0x6a40], R12 ;  /* 0x006a400c01007387 */ /* 0x0041e40000100a00 */
[----:B0-----:R-:W-:Y:S02]  /*ed790*/  IMAD.MOV.U32 R13, RZ, RZ, R20 ;  /* 0x000000ffff0d7224 */ /* 0x001fe400078e0014 */
[----:B------:R-:W-:Y:S01]  /*ed7a0*/  IMAD.MOV.U32 R12, RZ, RZ, R21 ;  /* 0x000000ffff0c7224 */ /* 0x000fe200078e0015 */
[----:B------:R-:W2:Y:S04]  /*ed7b0*/  LDL.LU R20, [R1+0x560] ;  /* 0x0005600001147983 */ /* 0x000ea80000300800 */
[----:B------:R-:W2:Y:S04]  /*ed7c0*/  LDL.LU R21, [R1+0x564] ;  /* 0x0005640001157983 */ /* 0x000ea80000300800 */
[----:B------:R-:W2:Y:S04]  /*ed7d0*/  LDL.LU R22, [R1+0x568] ;  /* 0x0005680001167983 */ /* 0x000ea80000300800 */
[----:B------:R-:W2:Y:S04]  /*ed7e0*/  LDL.LU R23, [R1+0x56c] ;  /* 0x00056c0001177983 */ /* 0x000ea80000300800 */
[----:B------:R-:W3:Y:S04]  /*ed7f0*/  LDL.LU R9, [R1+0x6ab8] ;  /* 0x006ab80001097983 */ /* 0x000ee80000300800 */
[----:B------:R0:W-:Y:S02]  /*ed800*/  STL.64 [R1+0x6a58], R12 ;  /* 0x006a580c01007387 */ /* 0x0001e40000100a00 */
[----:B0-----:R-:W-:-:S02]  /*ed810*/  IMAD.MOV.U32 R12, RZ, RZ, R2 ;  /* 0x000000ffff0c7224 */ /* 0x001fc400078e0002 */
[----:B------:R-:W-:-:S05]  /*ed820*/  IMAD.MOV.U32 R13, RZ, RZ, R0 ;  /* 0x000000ffff0d7224 */ /* 0x000fca00078e0000 */
[----:B------:R0:W-:Y:S04]  /*ed830*/  STL.64 [R1+0x6a70], R12 ;  /* 0x006a700c01007387 */ /* 0x0001e80000100a00 */
[----:B0-----:R-:W4:Y:S01]  /*ed840*/  LDL.64 R12, [R1+0x1a0] ;  /* 0x0001a000010c7983 */ /* 0x001f220000100a00 */
[C---:B---3--:R-:W-:Y:S03]  /*ed850*/  HMMA.16816.F32.BF16 R4, R16.reuse, R8, R4 ;  /* 0x000000081004723c */ /* 0x048fe60000041804 */
[----:B----4-:R0:W-:Y:S04]  /*ed860*/  STL.64 [R1+0x6a90], R12 ;  /* 0x006a900c01007387 */ /* 0x0101e80000100a00 */
[----:B0-----:R-:W3:Y:S04]  /*ed870*/  LDL.LU R12, [R1+0x4b0] ;  /* 0x0004b000010c7983 */ /* 0x001ee80000300800 */
[----:B------:R-:W3:Y:S04]  /*ed880*/  LDL.LU R13, [R1+0x4b4] ;  /* 0x0004b400010d7983 */ /* 0x000ee80000300800 */
[----:B------:R-:W3:Y:S04]  /*ed890*/  LDL.LU R14, [R1+0x4b8] ;  /* 0x0004b800010e7983 */ /* 0x000ee80000300800 */
[----:B------:R-:W3:Y:S04]  /*ed8a0*/  LDL.LU R15, [R1+0x4bc] ;  /* 0x0004bc00010f7983 */ /* 0x000ee80000300800 */
[----:B------:R-:W-:Y:S04]  /*ed8b0*/  STL.64 [R1+0xde0], R4 ;  /* 0x000de00401007387 */ /* 0x000fe80000100a00 */
[----:B------:R0:W-:Y:S04]  /*ed8c0*/  STL.64 [R1+0xde8], R6 ;  /* 0x000de80601007387 */ /* 0x0001e80000100a00 */
[----:B0-----:R-:W4:Y:S04]  /*ed8d0*/  LDL.LU.64 R6, [R1+0x6ab0] ;  /* 0x006ab00001067983 */ /* 0x001f280000300a00 */
[----:B------:R-:W2:Y:S04]  /*ed8e0*/  LDL.LU.64 R4, [R1+0x6aa8] ;  /* 0x006aa80001047983 */ /* 0x000ea80000300a00 */
        /* <DEDUP_REMOVED lines=19> */
[----:B------:R-:W3:Y:S04]  /*eda20*/  LDL.LU.64 R22, [R1+0x6aa0] ;  /* 0x006aa00001167983 */ /* 0x000ee80000300a00 */
[----:B------:R-:W3:Y:S01]  /*eda30*/  LDL.LU.64 R20, [R1+0x6a98] ;  /* 0x006a980001147983 */ /* 0x000ee20000300a00 */
[----:B------:R-:W-:-:S03]  /*eda40*/  IMAD.MOV.U32 R25, RZ, RZ, R3 ;  /* 0x000000ffff197224 */ /* 0x000fc600078e0003 */
[----:B------:R0:W-:Y:S04]  /*eda50*/  STL.64 [R1+0x560], R16 ;  /* 0x0005601001007387 */ /* 0x0001e80000100a00 */
[----:B------:R1:W-:Y:S04]  /*eda60*/  STL.64 [R1+0x568], R18 ;  /* 0x0005681201007387 */ /* 0x0003e80000100a00 */
[----:B0-----:R-:W2:Y:S04]  /*eda70*/  LDL.LU R16, [R1+0x450] ;  /* 0x0004500001107983 */ /* 0x001ea80000300800 */
[----:B------:R-:W2:Y:S04]  /*eda80*/  LDL.LU R17, [R1+0x454] ;  /* 0x0004540001117983 */ /* 0x000ea80000300800 */
[----:B-1----:R-:W2:Y:S04]  /*eda90*/  LDL.LU R18, [R1+0x458] ;  /* 0x0004580001127983 */ /* 0x002ea80000300800 */
[----:B------:R-:W2:Y:S04]  /*edaa0*/  LDL.LU R19, [R1+0x45c] ;  /* 0x00045c0001137983 */ /* 0x000ea80000300800 */
[----:B------:R-:W-:Y:S01]  /*edab0*/  STL.64 [R1+0x6798], R4 ;  /* 0x0067980401007387 */ /* 0x000fe20000100a00 */
[----:B---3--:R-:W-:Y:S03]  /*edac0*/  HMMA.16816.F32.BF16 R24, R20, R24, R12 ;  /* 0x000000181418723c */ /* 0x008fe6000004180c */
[----:B------:R-:W2:-:S15]  /*edad0*/  LDL.LU.64 R12, [R1+0x6a90] ;  /* 0x006a9000010c7983 */ /* 0x000e9e0000300a00 */
[----:B------:R-:W-:Y:S01]  /*edae0*/  NOP ;  /* 0x0000000000007918 */ /* 0x000fe20000000000 */
[----:B------:R0:W-:Y:S04]  /*edaf0*/  STL.64 [R1+0x4b0], R24 ;  /* 0x0004b01801007387 */ /* 0x0001e80000100a00 */
[----:B------:R-:W-:Y:S04]  /*edb00*/  STL.64 [R1+0x4b8], R26 ;  /* 0x0004b81a01007387 */ /* 0x000fe80000100a00 */
[----:B0-----:R-:W3:Y:S01]  /*edb10*/  LDL.LU.64 R24, [R1+0x6a88] ;  /* 0x006a880001187983 */ /* 0x001ee20000300a00 */
        /* <DEDUP_REMOVED lines=40> */
[----:B0-----:R-:W2:Y:S02]  /*edda0*/  LDL.LU.64 R24, [R1+0x6a18] ;  /* 0x006a180001187983 */ /* 0x001ea40000300a00 */
[----:B--2---:R-:W-:Y:S01]  /*eddb0*/  HMMA.16816.F32.BF16 R16, R20, R24, R16 ;  /* 0x000000181410723c */ /* 0x004fe20000041810 */
[----:B---3--:R-:W-:-:S02]  /*eddc0*/  IMAD.MOV.U32 R24, RZ, RZ, R15 ;  /* 0x000000ffff187224 */ /* 0x008fc400078e000f */
[----:B------:R-:W-:-:S15]  /*eddd0*/  IMAD.MOV.U32 R25, RZ, RZ, R14 ;  /* 0x000000ffff197224 */ /* 0x000fde00078e000e */
[----:B------:R-:W-:Y:S01]  /*edde0*/  NOP ;  /* 0x0000000000007918 */ /* 0x000fe20000000000 */
[----:B------:R-:W-:Y:S04]  /*eddf0*/  STL.64 [R1+0x450], R16 ;  /* 0x0004501001007387 */ /* 0x000fe80000100a00 */
[----:B------:R-:W-:Y:S04]  /*ede00*/  STL.64 [R1+0x458], R18 ;  /* 0x0004581201007387 */ /* 0x000fe80000100a00 */
[----:B------:R-:W-:Y:S04]  /*ede10*/  STL.64 [R1+0x67c0], R24 ;  /* 0x0067c01801007387 */ /* 0x000fe80000100a00 */
[----:B------:R-:W2:Y:S04]  /*ede20*/  LDL.LU R12, [R1+0x730] ;  /* 0x00073000010c7983 */ /* 0x000ea80000300800 */
[----:B------:R-:W2:Y:S04]  /*ede30*/  LDL.LU R13, [R1+0x734] ;  /* 0x00073400010d7983 */ /* 0x000ea80000300800 */
[----:B------:R-:W3:Y:S04]  /*ede40*/  LDL.LU R14, [R1+0x738] ;  /* 0x00073800010e7983 */ /* 0x000ee80000300800 */
[----:B------:R-:W3:Y:S01]  /*ede50*/  LDL.LU R15, [R1+0x73c] ;  /* 0x00073c00010f7983 */ /* 0x000ee20000300800 */
[----:B----4-:R-:W-:-:S02]  /*ede60*/  IMAD.MOV.U32 R8, RZ, RZ, R6 ;  /* 0x000000ffff087224 */ /* 0x010fc400078e0006 */
[----:B------:R-:W-:Y:S01]  /*ede70*/  IMAD.MOV.U32 R9, RZ, RZ, R7 ;  /* 0x000000ffff097224 */ /* 0x000fe200078e0007 */
[----:B---3--:R-:W-:Y:S04]  /*ede80*/  STL.64 [R1+0x67d0], R14 ;  /* 0x0067d00e01007387 */ /* 0x008fe80000100a00 */
[----:B--2---:R0:W-:Y:S04]  /*ede90*/  STL.64 [R1+0x67c8], R12 ;  /* 0x0067c80c01007387 */ /* 0x0041e80000100a00 */
[----:B------:R-:W2:Y:S04]  /*edea0*/  LDL.LU R6, [R1+0x6a10] ;  /* 0x006a100001067983 */ /* 0x000ea80000300800 */
[----:B------:R-:W3:Y:S04]  /*edeb0*/  LDL.LU R7, [R1+0x6a0c] ;  /* 0x006a0c0001077983 */ /* 0x000ee80000300800 */
[----:B------:R1:W-:Y:S01]  /*edec0*/  STL.64 [R1+0x67d8], R8 ;  /* 0x0067d80801007387 */ /* 0x0003e20000100a00 */
[----:B0-----:R-:W-:-:S02]  /*eded0*/  IMAD.MOV.U32 R12, RZ, RZ, R11 ;  /* 0x000000ffff0c7224 */ /* 0x001fc400078e000b */
[----:B------:R-:W-:-:S05]  /*edee0*/  IMAD.MOV.U32 R13, RZ, RZ, R10 ;  /* 0x000000ffff0d7224 */ /* 0x000fca00078e000a */
[----:B------:R0:W-:Y:S04]  /*edef0*/  STL.64 [R1+0x67e0], R12 ;  /* 0x0067e00c01007387 */ /* 0x0001e80000100a00 */
[----:B-1----:R-:W4:Y:S04]  /*edf00*/  LDL.LU R8, [R1+0x750] ;  /* 0x0007500001087983 */ /* 0x002f280000300800 */
        /* <DEDUP_REMOVED lines=148> */
[----:B------:R0:W-:Y:S02]  /*ee850*/  STL.64 [R1+0x6948], R12 ;  /* 0x0069480c01007387 */ /* 0x0001e40000100a00 */
[----:B0-----:R-:W-:Y:S02]  /*ee860*/  IMAD.MOV.U32 R12, RZ, RZ, R6 ;  /* 0x000000ffff0c7224 */ /* 0x001fe400078e0006 */
        /* <DEDUP_REMOVED lines=11> */
[----:B----4-:R-:W-:-:S05]  /*ee920*/  IMAD.MOV.U32 R13, RZ, RZ, R28 ;  /* 0x000000ffff0d7224 */ /* 0x010fca00078e001c */
        /* <DEDUP_REMOVED lines=25> */
[----:B------:R-:W-:-:S05]  /*eeac0*/  LOP3.LUT R2, R2, 0x40, RZ, 0x3c, !PT ;  /* 0x0000004002027812 */ /* 0x000fca00078e3cff */
[----:B------:R-:W0:Y:S04]  /*eead0*/  LDSM.16.MT88.4 R16, [R2+UR5+0x26000] ;  /* 0x026000050210783b */ /* 0x000e280008004200 */
[----:B---3--:R-:W-:Y:S04]  /*eeae0*/  STL.64 [R1+0x6988], R10 ;  /* 0x0069880a01007387 */ /* 0x008fe80000100a00 */
[----:B--2---:R1:W-:Y:S04]  /*eeaf0*/  STL.64 [R1+0x6980], R8 ;  /* 0x0069800801007387 */ /* 0x0043e80000100a00 */
[----:B-1----:R-:W2:Y:S04]  /*eeb00*/  LDL.LU R8, [R1+0x870] ;  /* 0x0008700001087983 */ /* 0x002ea80000300800 */
        /* <DEDUP_REMOVED lines=138> */
[----:B------:R-:W-:Y:S04]  /*ef3b0*/  STL.64 [R1+0x748], R10 ;  /* 0x0007480a01007387 */ /* 0x000fe80000100a00 */
[----:B0-----:R-:W3:Y:S01]  /*ef3c0*/  LDL.LU.64 R8, [R1+0x67b8] ;  /* 0x0067b80001087983 */ /* 0x001ee20000300a00 */
[----:B--2---:R-:W-:Y:S03]  /*ef3d0*/  HMMA.16816.F32.BF16 R24, R20, R24, R12 ;  /* 0x000000181418723c */ /* 0x004fe6000004180c */
[----:B------:R-:W4:-:S15]  /*ef3e0*/  LDL.LU.64 R12, [R1+0x67b0] ;  /* 0x0067b000010c7983 */ /* 0x000f1e0000300a00 */
        /* <DEDUP_REMOVED lines=13> */
[----:B----4-:R-:W-:Y:S03]  /*ef4c0*/  HMMA.16816.F32.BF16 R16, R20, R12, R4 ;  /* 0x0000000c1410723c */ /* 0x010fe60000041804 */
[----:B--2---:R0:W-:Y:S04]  /*ef4d0*/  STL.64 [R1+0x6750], R24 ;  /* 0x0067501801007387 */ /* 0x0041e80000100a00 */
[----:B0-----:R-:W2:Y:S04]  /*ef4e0*/  LDL.64 R24, [R1+0x190] ;  /* 0x0001900001187983 */ /* 0x001ea80000100a00 */
[----:B--2---:R0:W-:Y:S04]  /*ef4f0*/  STL.64 [R1+0x6758], R24 ;  /* 0x0067581801007387 */ /* 0x0041e80000100a00 */
[----:B------:R-:W3:Y:S04]  /*ef500*/  LDL.LU R4, [R1+0x700] ;  /* 0x0007000001047983 */ /* 0x000ee80000300800 */
[----:B------:R1:W-:Y:S04]  /*ef510*/  STL.64 [R1+0x710], R16 ;  /* 0x0007101001007387 */ /* 0x0003e80000100a00 */
[----:B------:R2:W-:Y:S04]  /*ef520*/  STL.64 [R1+0x718], R18 ;  /* 0x0007181201007387 */ /* 0x0005e80000100a00 */
[----:B------:R-:W3:Y:S04]  /*ef530*/  LDL.LU R5, [R1+0x704] ;  /* 0x0007040001057983 */ /* 0x000ee80000300800 */
[----:B------:R-:W3:Y:S04]  /*ef540*/  LDL.LU R6, [R1+0x708] ;  /* 0x0007080001067983 */ /* 0x000ee80000300800 */
[----:B------:R-:W3:Y:S01]  /*ef550*/  LDL.LU R7, [R1+0x70c] ;  /* 0x00070c0001077983 */ /* 0x000ee20000300800 */
[----:B0-----:R-:W-:-:S02]  /*ef560*/  IMAD.MOV.U32 R24, RZ, RZ, R3 ;  /* 0x000000ffff187224 */ /* 0x001fc400078e0003 */
[----:B------:R-:W-:Y:S01]  /*ef570*/  IMAD.MOV.U32 R25, RZ, RZ, R0 ;  /* 0x000000ffff197224 */ /* 0x000fe200078e0000 */
[----:B-1----:R-:W4:Y:S04]  /*ef580*/  LDL.LU R16, [R1+0x440] ;  /* 0x0004400001107983 */ /* 0x002f280000300800 */
[----:B------:R-:W4:Y:S04]  /*ef590*/  LDL.LU R17, [R1+0x444] ;  /* 0x0004440001117983 */ /* 0x000f280000300800 */
[----:B--2---:R-:W4:Y:S04]  /*ef5a0*/  LDL.LU R18, [R1+0x448] ;  /* 0x0004480001127983 */ /* 0x004f280000300800 */
[----:B------:R-:W4:Y:S04]  /*ef5b0*/  LDL.LU R19, [R1+0x44c] ;  /* 0x00044c0001137983 */ /* 0x000f280000300800 */
[----:B------:R0:W-:Y:S04]  /*ef5c0*/  STL.64 [R1+0x6770], R24 ;  /* 0x0067701801007387 */ /* 0x0001e80000100a00 */
[----:B0-----:R-:W2:Y:S04]  /*ef5d0*/  LDL.64 R24, [R1+0x1b0] ;  /* 0x0001b00001187983 */ /* 0x001ea80000100a00 */
        /* <DEDUP_REMOVED lines=24> */
[----:B------:R0:W-:Y:S04]  /*ef760*/  STL.64 [R1+0x700], R4 ;  /* 0x0007000401007387 */ /* 0x0001e80000100a00 */
[----:B------:R-:W-:Y:S04]  /*ef770*/  STL.64 [R1+0x708], R6 ;  /* 0x0007080601007387 */ /* 0x000fe80000100a00 */
[----:B0-----:R-:W4:Y:S04]  /*ef780*/  LDL.LU.64 R4, [R1+0x6798] ;  /* 0x0067980001047983 */ /* 0x001f280000300a00 */
[----:B------:R0:W-:Y:S04]  /*ef790*/  STL [R1+0x6574], R8 ;  /* 0x0065740801007387 */ /* 0x0001e80000100800 */
[----:B------:R1:W-:Y:S04]  /*ef7a0*/  STL [R1+0x6570], R9 ;  /* 0x0065700901007387 */ /* 0x0003e80000100800 */
[----:B0-----:R-:W3:Y:S04]  /*ef7b0*/  LDL.LU R8, [R1+0xd90] ;  /* 0x000d900001087983 */ /* 0x001ee80000300800 */
[----:B-1----:R-:W3:Y:S04]  /*ef7c0*/  LDL.LU R9, [R1+0xd94] ;  /* 0x000d940001097983 */ /* 0x002ee80000300800 */
[----:B------:R-:W3:Y:S04]  /*ef7d0*/  LDL.LU R10, [R1+0xd98] ;  /* 0x000d9800010a7983 */ /* 0x000ee80000300800 */
[----:B------:R-:W3:Y:S01]  /*ef7e0*/  LDL.LU R11, [R1+0xd9c] ;  /* 0x000d9c00010b7983 */ /* 0x000ee20000300800 */
[----:B----4-:R-:W-:Y:S03]  /*ef7f0*/  HMMA.16816.F32.BF16 R20, R20, R4, R16 ;  /* 0x000000041414723c */ /* 0x010fe60000041810 */
[----:B------:R-:W2:Y:S04]  /*ef800*/  LDL.LU.64 R18, [R1+0x6790] ;  /* 0x0067900001127983 */ /* 0x000ea80000300a00 */
[----:B------:R-:W2:Y:S04]  /*ef810*/  LDL.LU.64 R16, [R1+0x6788] ;  /* 0x0067880001107983 */ /* 0x000ea80000300a00 */
[----:B------:R0:W-:Y:S04]  /*ef820*/  STL.64 [R1+0x6598], R4 ;  /* 0x0065980401007387 */ /* 0x0001e80000100a00 */
[----:B0-----:R-:W3:Y:S04]  /*ef830*/  LDL.64 R4, [R1+0x170] ;  /* 0x0001700001047983 */ /* 0x001ee80000100a00 */
[----:B------:R-:W-:Y:S04]  /*ef840*/  STL.64 [R1+0x440], R20 ;  /* 0x0004401401007387 */ /* 0x000fe80000100a00 */
[----:B------:R-:W-:Y:S04]  /*ef850*/  STL.64 [R1+0x448], R22 ;  /* 0x0004481601007387 */ /* 0x000fe80000100a00 */
[----:B------:R-:W0:Y:S01]  /*ef860*/  LDSM.16.MT88.4 R20, [R2+UR5+0x26080] ;  /* 0x026080050214783b */ /* 0x000e220008004200 */
[----:B------:R-:W-:-:S03]  /*ef870*/  IMAD.MOV.U32 R28, RZ, RZ, R25 ;  /* 0x000000ffff1c7224 */ /* 0x000fc600078e0019 */
[----:B0-----:R-:W-:Y:S04]  /*ef880*/  STL.64 [R1+0x6548], R22 ;  /* 0x0065481601007387 */ /* 0x001fe80000100a00 */
[----:B------:R0:W-:Y:S04]  /*ef890*/  STL.64 [R1+0x6540], R20 ;  /* 0x0065401401007387 */ /* 0x0001e80000100a00 */
[----:B0-----:R-:W4:Y:S04]  /*ef8a0*/  LDL.LU R20, [R1+0xdb0] ;  /* 0x000db00001147983 */ /* 0x001f280000300800 */
[----:B------:R-:W4:Y:S04]  /*ef8b0*/  LDL.LU R21, [R1+0xdb4] ;  /* 0x000db40001157983 */ /* 0x000f280000300800 */
[----:B------:R-:W4:Y:S04]  /*ef8c0*/  LDL.LU R22, [R1+0xdb8] ;  /* 0x000db80001167983 */ /* 0x000f280000300800 */
        /* <DEDUP_REMOVED lines=13> */
[----:B0-----:R-:W4:Y:S02]  /*ef9a0*/  LDL.LU.64 R24, [R1+0x6758] ;  /* 0x0067580001187983 */ /* 0x001f240000300a00 */
        /* <DEDUP_REMOVED lines=17> */
[----:B------:R3:W-:Y:S02]  /*efac0*/  STL.64 [R1+0x6560], R20 ;  /* 0x0065601401007387 */ /* 0x0007e40000100a00 */
[----:B---3--:R-:W-:Y:S01]  /*efad0*/  HMMA.16816.F32.BF16 R20, R16, R4, R8 ;  /* 0x000000041014723c */ /* 0x008fe20000041808 */
[----:B------:R-:W-:-:S02]  /*efae0*/  IMAD.MOV.U32 R8, RZ, RZ, R4 ;  /* 0x000000ffff087224 */ /* 0x000fc400078e0004 */
[----:B------:R-:W-:-:S15]  /*efaf0*/  IMAD.MOV.U32 R9, RZ, RZ, R5 ;  /* 0x000000ffff097224 */ /* 0x000fde00078e0005 */
[----:B------:R-:W-:Y:S01]  /*efb00*/  NOP ;  /* 0x0000000000007918 */ /* 0x000fe20000000000 */
[----:B------:R0:W-:Y:S04]  /*efb10*/  STL.64 [R1+0xd90], R20 ;  /* 0x000d901401007387 */ /* 0x0001e80000100a00 */
[----:B------:R-:W-:Y:S04]  /*efb20*/  STL.64 [R1+0xd98], R22 ;  /* 0x000d981601007387 */ /* 0x000fe80000100a00 */
[----:B------:R-:W-:Y:S01]  /*efb30*/  STL.64 [R1+0x6730], R8 ;  /* 0x0067300801007387 */ /* 0x000fe20000100a00 */
[----:B--2---:R-:W-:-:S15]  /*efb40*/  HMMA.16816.F32.BF16 R4, R16, R24, R12 ;  /* 0x000000181004723c */ /* 0x004fde000004180c */
[----:B------:R-:W-:-:S04]  /*efb50*/  NOP ;  /* 0x0000000000007918 */ /* 0x000fc80000000000 */
[----:B------:R-:W-:Y:S04]  /*efb60*/  STL.64 [R1+0xd80], R4 ;  /* 0x000d800401007387 */ /* 0x000fe80000100a00 */
        /* <DEDUP_REMOVED lines=20> */
[----:B-1----:R-:W4:Y:S04]  /*efcb0*/  LDL.64 R12, [R1+0x150] ;  /* 0x00015000010c7983 */ /* 0x002f280000100a00 */
        /* <DEDUP_REMOVED lines=38> */
[----:B-1----:R-:W-:-:S03]  /*eff20*/  IMAD.MOV.U32 R10, RZ, RZ, R12 ;  /* 0x000000ffff0a7224 */ /* 0x002fc600078e000c */
        /* <DEDUP_REMOVED lines=54> */
[----:B------:R-:W-:-:S03]  /*f0290*/  IMAD.MOV.U32 R11, RZ, RZ, R20 ;  /* 0x000000ffff0b7224 */ /* 0x000fc600078e0014 */
[----:B------:R-:W-:Y:S04]  /*f02a0*/  STL [R1+0x6494], R14 ;  /* 0x0064940e01007387 */ /* 0x000fe80000100800 */
[----:B------:R-:W-:Y:S04]  /*f02b0*/  STL [R1+0x6490], R11 ;  /* 0x0064900b01007387 */ /* 0x000fe80000100800 */
[----:B----4-:R-:W-:Y:S01]  /*f02c0*/  STL.64 [R1+0x6680], R8 ;  /* 0x0066800801007387 */ /* 0x010fe20000100a00 */
[----:B---3--:R-:W-:-:S15]  /*f02d0*/  HMMA.16816.F32.BF16 R4, R16, R24, R4 ;  /* 0x000000181004723c */ /* 0x008fde0000041804 */
[----:B------:R-:W-:-:S04]  /*f02e0*/  NOP ;  /* 0x0000000000007918 */ /* 0x000fc80000000000 */
[----:B------:R0:W-:Y:S04]  /*f02f0*/  STL.64 [R1+0xd10], R4 ;  /* 0x000d100401007387 */ /* 0x0001e80000100a00 */
[----:B------:R1:W-:Y:S04]  /*f0300*/  STL.64 [R1+0xd18], R6 ;  /* 0x000d180601007387 */ /* 0x0003e80000100a00 */
[----:B------:R-:W2:Y:S04]  /*f0310*/  LDL.64 R20, [R1+0x80] ;  /* 0x0000800001147983 */ /* 0x000ea80000100a00 */
[----:B--2---:R-:W-:Y:S04]  /*f0320*/  STL.64 [R1+0x6630], R20 ;  /* 0x0066301401007387 */ /* 0x004fe80000100a00 */
        /* <DEDUP_REMOVED lines=8> */
[----:B--2---:R-:W-:Y:S04]  /*f03b0*/  STL.64 [R1+0x6690], R10 ;  /* 0x0066900a01007387 */ /* 0x004fe80000100a00 */
[----:B----4-:R0:W-:Y:S04]  /*f03c0*/  STL.64 [R1+0x6688], R8 ;  /* 0x0066880801007387 */ /* 0x0101e80000100a00 */
[----:B0-----:R-:W2:Y:S04]  /*f03d0*/  LDL R8, [R1+0xd0] ;  /* 0x0000d00001087983 */ /* 0x001ea80000100800 */
[----:B------:R-:W2:Y:S04]  /*f03e0*/  LDL R9, [R1+0xd4] ;  /* 0x0000d40001097983 */ /* 0x000ea80000100800 */
[----:B--2---:R0:W-:Y:S04]  /*f03f0*/  STL.64 [R1+0x66a0], R8 ;  /* 0x0066a00801007387 */ /* 0x0041e80000100a00 */
[----:B------:R-:W2:Y:S04]  /*f0400*/  LDL.64 R20, [R1+0x90] ;  /* 0x0000900001147983 */ /* 0x000ea80000100a00 */
[----:B0-----:R-:W4:Y:S04]  /*f0410*/  LDL.64 R8, [R1+0xe0] ;  /* 0x0000e00001087983 */ /* 0x001f280000100a00 */
        /* <DEDUP_REMOVED lines=57> */
[----:B------:R-:W4:-:S15]  /*f07b0*/  LDL.LU.64 R20, [R1+0x6698] ;  /* 0x0066980001147983 */ /* 0x000f1e0000300a00 */
[----:B------:R-:W-:Y:S01]  /*f07c0*/  NOP ;  /* 0x0000000000007918 */ /* 0x000fe20000000000 */
[----:B------:R-:W-:Y:S04]  /*f07d0*/  STL.64 [R1+0xcf0], R8 ;  /* 0x000cf00801007387 */ /* 0x000fe80000100a00 */
[----:B------:R0:W-:Y:S04]  /*f07e0*/  STL.64 [R1+0xcf8], R10 ;  /* 0x000cf80a01007387 */ /* 0x0001e80000100a00 */
[----:B0-----:R-:W2:Y:S04]  /*f07f0*/  LDL.LU.64 R10, [R1+0x6690] ;  /* 0x00669000010a7983 */ /* 0x001ea80000300a00 */
[----:B------:R-:W2:Y:S01]  /*f0800*/  LDL.LU.64 R8, [R1+0x6688] ;  /* 0x0066880001087983 */ /* 0x000ea20000300a00 */
[----:B----4-:R-:W-:Y:S01]  /*f0810*/  IMAD.MOV.U32 R3, RZ, RZ, R21 ;  /* 0x000000ffff037224 */ /* 0x010fe200078e0015 */
[----:B--2---:R-:W-:-:S15]  /*f0820*/  HMMA.16816.F32.BF16 R8, R16, R20, R8 ;  /* 0x000000141008723c */ /* 0x004fde0000041808 */
[----:B------:R-:W-:-:S04]  /*f0830*/  NOP ;  /* 0x0000000000007918 */ /* 0x000fc80000000000 */
[----:B------:R0:W-:Y:S04]  /*f0840*/  STL.64 [R1+0xce0], R8 ;  /* 0x000ce00801007387 */ /* 0x0001e80000100a00 */
[----:B------:R1:W-:Y:S04]  /*f0850*/  STL.64 [R1+0xce8], R10 ;  /* 0x000ce80a01007387 */ /* 0x0003e80000100a00 */
[----:B0-----:R-:W2:Y:S01]  /*f0860*/  LDL.LU.64 R8, [R1+0x6680] ;  /* 0x0066800001087983 */ /* 0x001ea20000300a00 */
[----:B-1----:R-:W-:-:S03]  /*f0870*/  IMAD.MOV.U32 R10, RZ, RZ, R20 ;  /* 0x000000ffff0a7224 */ /* 0x002fc600078e0014 */
        /* <DEDUP_REMOVED lines=45> */
[----:B------:R-:W-:Y:S01]  /*f0b50*/  STL [R1+0x64c8], R3 ;  /* 0x0064c80301007387 */ /* 0x000fe20000100800 */
[----:B---3--:R-:W-:-:S15]  /*f0b60*/  HMMA.16816.F32.BF16 R4, R16, R24, R4 ;  /* 0x000000181004723c */ /* 0x008fde0000041804 */
[----:B------:R-:W-:-:S04]  /*f0b70*/  NOP ;  /* 0x0000000000007918 */ /* 0x000fc80000000000 */
        /* <DEDUP_REMOVED lines=8> */
[----:B0-----:R-:W3:Y:S04]  /*f0c00*/  LDL.64 R4, [R1+0x10] ;  /* 0x0000100001047983 */ /* 0x001ee80000100a00 */
[----:B---3--:R0:W-:Y:S04]  /*f0c10*/  STL.64 [R1+0x65b8], R4 ;  /* 0x0065b80401007387 */ /* 0x0081e80000100a00 */
[----:B0-----:R-:W3:Y:S01]  /*f0c20*/  LDL.64 R4, [R1+0x20] ;  /* 0x0000200001047983 */ /* 0x001ee20000100a00 */
[----:B------:R-:W-:-:S02]  /*f0c30*/  IMAD.MOV.U32 R11, RZ, RZ, R24 ;  /* 0x000000ffff0b7224 */ /* 0x000fc400078e0018 */
[----:B------:R-:W-:Y:S01]  /*f0c40*/  IMAD.MOV.U32 R14, RZ, RZ, R25 ;  /* 0x000000ffff0e7224 */ /* 0x000fe200078e0019 */
[----:B---3--:R-:W-:Y:S04]  /*f0c50*/  STL.64 [R1+0x65d0], R4 ;  /* 0x0065d00401007387 */ /* 0x008fe80000100a00 */
[----:B------:R-:W3:Y:S04]  /*f0c60*/  LDL.64 R24, [R1] ;  /* 0x0000000001187983 */ /* 0x000ee80000100a00 */
[----:B---3--:R0:W-:Y:S04]  /*f0c70*/  STL.64 [R1+0x65b0], R24 ;  /* 0x0065b01801007387 */ /* 0x0081e80000100a00 */
[----:B0-----:R-:W3:Y:S04]  /*f0c80*/  LDL.LU R24, [R1+0xc30] ;  /* 0x000c300001187983 */ /* 0x001ee80000300800 */
[----:B------:R-:W3:Y:S04]  /*f0c90*/  LDL.LU R25, [R1+0xc34] ;  /* 0x000c340001197983 */ /* 0x000ee80000300800 */
[----:B------:R-:W4:Y:S04]  /*f0ca0*/  LDL.LU R26, [R1+0xc38] ;  /* 0x000c3800011a7983 */ /* 0x000f280000300800 */
[----:B------:R-:W4:Y:S04]  /*f0cb0*/  LDL.LU R27, [R1+0xc3c] ;  /* 0x000c3c00011b7983 */ /* 0x000f280000300800 */
[----:B------:R-:W2:Y:S04]  /*f0cc0*/  LDL.64 R4, [R1+0x30] ;  /* 0x0000300001047983 */ /* 0x000ea80000100a00 */
[----:B------:R-:W3:Y:S04]  /*f0cd0*/  LDL.64 R20, [R1+0x60] ;  /* 0x0000600001147983 */ /* 0x000ee80000100a00 */
        /* <DEDUP_REMOVED lines=38> */
[----:B------:R0:W-:Y:S04]  /*f0f40*/  STL.64 [R1+0xc80], R4 ;  /* 0x000c800401007387 */ /* 0x0001e80000100a00 */
[----:B------:R-:W-:Y:S04]  /*f0f50*/  STL.64 [R1+0xc88], R6 ;  /* 0x000c880601007387 */ /* 0x000fe80000100a00 */
[----:B0-----:R-:W2:Y:S04]  /*f0f60*/  LDL.LU.64 R4, [R1+0x6618] ;  /* 0x0066180001047983 */ /* 0x001ea80000300a00 */
[----:B------:R-:W3:Y:S04]  /*f0f70*/  LDL.LU R20, [R1+0xc00] ;  /* 0x000c000001147983 */ /* 0x000ee80000300800 */
[----:B------:R-:W3:Y:S04]  /*f0f80*/  LDL.LU R21, [R1+0xc04] ;  /* 0x000c040001157983 */ /* 0x000ee80000300800 */
[----:B------:R-:W4:Y:S04]  /*f0f90*/  LDL.LU R22, [R1+0xc08] ;  /* 0x000c080001167983 */ /* 0x000f280000300800 */
[----:B------:R-:W4:Y:S01]  /*f0fa0*/  LDL.LU R23, [R1+0xc0c] ;  /* 0x000c0c0001177983 */ /* 0x000f220000300800 */
[----:B--2---:R-:W-:Y:S03]  /*f0fb0*/  HMMA.16816.F32.BF16 R24, R16, R4, R24 ;  /* 0x000000041018723c */ /* 0x004fe60000041818 */
[----:B----4-:R-:W-:Y:S04]  /*f0fc0*/  STL.64 [R1+0x6580], R22 ;  /* 0x0065801601007387 */ /* 0x010fe80000100a00 */
[----:B---3--:R0:W-:Y:S01]  /*f0fd0*/  STL.64 [R1+0x6578], R20 ;  /* 0x0065781401007387 */ /* 0x0081e20000100a00 */
[----:B------:R-:W-:-:S02]  /*f0fe0*/  IMAD.MOV.U32 R2, RZ, RZ, R4 ;  /* 0x000000ffff027224 */ /* 0x000fc400078e0004 */
[----:B------:R-:W-:Y:S01]  /*f0ff0*/  IMAD.MOV.U32 R0, RZ, RZ, R5 ;  /* 0x000000ffff007224 */ /* 0x000fe200078e0005 */
        /* <DEDUP_REMOVED lines=53> */
[----:B0-----:R-:W3:Y:S01]  /*f1350*/  LDL.LU.64 R4, [R1+0x6598] ;  /* 0x0065980001047983 */ /* 0x001ee20000300a00 */
[----:B-1----:R-:W-:Y:S02]  /*f1360*/  IMAD.MOV.U32 R7, RZ, RZ, R24 ;  /* 0x000000ffff077224 */ /* 0x002fe400078e0018 */
[----:B------:R-:W-:Y:S01]  /*f1370*/  IMAD.MOV.U32 R6, RZ, RZ, R25 ;  /* 0x000000ffff067224 */ /* 0x000fe200078e0019 */
[----:B------:R-:W4:Y:S04]  /*f1380*/  LDL.LU.64 R26, [R1+0x6590] ;  /* 0x00659000011a7983 */ /* 0x000f280000300a00 */
[----:B------:R-:W2:Y:S04]  /*f1390*/  LDL.LU.64 R24, [R1+0x6588] ;  /* 0x0065880001187983 */ /* 0x000ea80000300a00 */
[----:B------:R-:W-:Y:S01]  /*f13a0*/  STL.64 [R1+0x6558], R6 ;  /* 0x0065580601007387 */ /* 0x000fe20000100a00 */
[----:B--2---:R-:W-:Y:S03]  /*f13b0*/  HMMA.16816.F32.BF16 R20, R16, R24, R20 ;  /* 0x000000181014723c */ /* 0x004fe60000041814 */
        /* <DEDUP_REMOVED lines=9> */
[----:B----4-:R-:W-:Y:S04]  /*f1450*/  STL.64 [R1+0x6260], R26 ;  /* 0x0062601a01007387 */ /* 0x010fe80000100a00 */
[----:B------:R0:W-:Y:S02]  /*f1460*/  STL.64 [R1+0x6258], R24 ;  /* 0x0062581801007387 */ /* 0x0001e40000100a00 */
[----:B0-----:R-:W-:-:S02]  /*f1470*/  IMAD.MOV.U32 R24, RZ, RZ, R8 ;  /* 0x000000ffff187224 */ /* 0x001fc400078e0008 */
[----:B------:R-:W-:Y:S01]  /*f1480*/  IMAD.MOV.U32 R25, RZ, RZ, R9 ;  /* 0x000000ffff197224 */ /* 0x000fe200078e0009 */
        /* <DEDUP_REMOVED lines=8> */
[----:B------:R3:W-:Y:S04]  /*f1510*/  STL.64 [R1+0x6250], R12 ;  /* 0x0062500c01007387 */ /* 0x0007e80000100a00 */
[----:B------:R-:W-:Y:S01]  /*f1520*/  STL.64 [R1+0x64e8], R14 ;  /* 0x0064e80e01007387 */ /* 0x000fe20000100a00 */
[----:B--2---:R-:W-:Y:S01]  /*f1530*/  HMMA.16816.F32.BF16 R4, R16, R8, R4 ;  /* 0x000000081004723c */ /* 0x004fe20000041804 */
[----:B---3--:R-:W-:-:S02]  /*f1540*/  IMAD.MOV.U32 R12, RZ, RZ, R23 ;  /* 0x000000ffff0c7224 */ /* 0x008fc400078e0017 */
[----:B------:R-:W-:-:S05]  /*f1550*/  IMAD.MOV.U32 R13, RZ, RZ, R22 ;  /* 0x000000ffff0d7224 */ /* 0x000fca00078e0016 */
[----:B------:R4:W-:Y:S02]  /*f1560*/  STL.64 [R1+0x64f8], R12 ;  /* 0x0064f80c01007387 */ /* 0x0009e40000100a00 */
[----:B----4-:R-:W-:Y:S02]  /*f1570*/  IMAD.MOV.U32 R12, RZ, RZ, R21 ;  /* 0x000000ffff0c7224 */ /* 0x010fe400078e0015 */
[----:B------:R-:W-:Y:S02]  /*f1580*/  IMAD.MOV.U32 R13, RZ, RZ, R20 ;  /* 0x000000ffff0d7224 */ /* 0x000fe400078e0014 */
[----:B------:R-:W2:Y:S04]  /*f1590*/  LDL.LU R20, [R1+0x550] ;  /* 0x0005500001147983 */ /* 0x000ea80000300800 */
[----:B------:R-:W2:Y:S04]  /*f15a0*/  LDL.LU R21, [R1+0x554] ;  /* 0x0005540001157983 */ /* 0x000ea80000300800 */
[----:B------:R-:W2:Y:S04]  /*f15b0*/  LDL.LU R22, [R1+0x558] ;  /* 0x0005580001167983 */ /* 0x000ea80000300800 */
[----:B------:R-:W2:Y:S04]  /*f15c0*/  LDL.LU R23, [R1+0x55c] ;  /* 0x00055c0001177983 */ /* 0x000ea80000300800 */
[----:B------:R0:W-:Y:S04]  /*f15d0*/  STL.64 [R1+0x6510], R12 ;  /* 0x0065100c01007387 */ /* 0x0001e80000100a00 */
[----:B0-----:R-:W3:Y:S04]  /*f15e0*/  LDL R12, [R1+0x1a0] ;  /* 0x0001a000010c7983 */ /* 0x001ee80000100800 */
[----:B------:R-:W3:Y:S04]  /*f15f0*/  LDL R13, [R1+0x1a4] ;  /* 0x0001a400010d7983 */ /* 0x000ee80000100800 */
[----:B---3--:R0:W-:Y:S04]  /*f1600*/  STL.64 [R1+0x6528], R12 ;  /* 0x0065280c01007387 */ /* 0x0081e80000100a00 */
[----:B0-----:R-:W3:Y:S04]  /*f1610*/  LDL R12, [R1+0x1b0] ;  /* 0x0001b000010c7983 */ /* 0x001ee80000100800 */
        /* <DEDUP_REMOVED lines=25> */
[----:B0-----:R-:W3:Y:S04]  /*f17b0*/  LDL.LU R8, [R1+0x430] ;  /* 0x0004300001087983 */ /* 0x001ee80000300800 */
[----:B------:R-:W3:Y:S04]  /*f17c0*/  LDL.LU R9, [R1+0x434] ;  /* 0x0004340001097983 */ /* 0x000ee80000300800 */
[----:B------:R-:W3:Y:S04]  /*f17d0*/  LDL.LU R10, [R1+0x438] ;  /* 0x00043800010a7983 */ /* 0x000ee80000300800 */
[----:B------:R-:W3:Y:S04]  /*f17e0*/  LDL.LU R11, [R1+0x43c] ;  /* 0x00043c00010b7983 */ /* 0x000ee80000300800 */
        /* <DEDUP_REMOVED lines=28> */
[----:B--2---:R-:W-:Y:S01]  /*f19b0*/  HMMA.16816.F32.BF16 R16, R20, R24, R16 ;  /* 0x000000181410723c */ /* 0x004fe20000041810 */
[----:B----4-:R-:W-:-:S02]  /*f19c0*/  IMAD.MOV.U32 R24, RZ, RZ, R7 ;  /* 0x000000ffff187224 */ /* 0x010fc400078e0007 */
[----:B------:R-:W-:-:S05]  /*f19d0*/  IMAD.MOV.U32 R25, RZ, RZ, R6 ;  /* 0x000000ffff197224 */ /* 0x000fca00078e0006 */
[----:B---3--:R-:W-:Y:S01]  /*f19e0*/  HMMA.16816.F32.BF16 R12, R20, R12, R8 ;  /* 0x0000000c140c723c */ /* 0x008fe20000041808 */
[----:B------:R-:W2:-:S15]  /*f19f0*/  LDL.LU.64 R10, [R1+0x64f0] ;  /* 0x0064f000010a7983 */ /* 0x000e9e0000300a00 */
[----:B------:R-:W-:-:S03]  /*f1a00*/  NOP ;  /* 0x0000000000007918 */ /* 0x000fc60000000000 */
[----:B------:R-:W-:Y:S04]  /*f1a10*/  STL.64 [R1+0x400], R12 ;  /* 0x0004000c01007387 */ /* 0x000fe80000100a00 */
[----:B------:R0:W-:Y:S04]  /*f1a20*/  STL.64 [R1+0x408], R14 ;  /* 0x0004080e01007387 */ /* 0x0001e80000100a00 */
[----:B0-----:R-:W3:Y:S04]  /*f1a30*/  LDL.LU.64 R14, [R1+0x64e8] ;  /* 0x0064e800010e7983 */ /* 0x001ee80000300a00 */
[----:B------:R-:W-:Y:S04]  /*f1a40*/  STL.64 [R1+0x3f0], R16 ;  /* 0x0003f01001007387 */ /* 0x000fe80000100a00 */
[----:B------:R-:W-:Y:S04]  /*f1a50*/  STL.64 [R1+0x3f8], R18 ;  /* 0x0003f81201007387 */ /* 0x000fe80000100a00 */
[----:B------:R0:W-:Y:S04]  /*f1a60*/  STL.64 [R1+0x6270], R24 ;  /* 0x0062701801007387 */ /* 0x0001e80000100a00 */
        /* <DEDUP_REMOVED lines=16> */
[----:B---3--:R-:W-:Y:S01]  /*f1b70*/  IMAD.MOV.U32 R25, RZ, RZ, R15 ;  /* 0x000000ffff197224 */ /* 0x008fe200078e000f */
        /* <DEDUP_REMOVED lines=107> */
[----:B------:R-:W2:Y:S04]  /*f2230*/  LDL.64 R24, [R1+0xd0] ;  /* 0x0000d00001187983 */ /* 0x000ea80000100a00 */
[----:B--2---:R4:W-:Y:S02]  /*f2240*/  STL.64 [R1+0x63a8], R24 ;  /* 0x0063a81801007387 */ /* 0x0049e40000100a00 */
[----:B----4-:R-:W-:-:S02]  /*f2250*/  IMAD.MOV.U32 R24, RZ, RZ, R2 ;  /* 0x000000ffff187224 */ /* 0x010fc400078e0002 */
[----:B------:R-:W-:Y:S01]  /*f2260*/  IMAD.MOV.U32 R25, RZ, RZ, R0 ;  /* 0x000000ffff197224 */ /* 0x000fe200078e0000 */
[----:B------:R-:W2:Y:S04]  /*f2270*/  LDL.LU R2, [R1+0x6484] ;  /* 0x0064840001027983 */ /* 0x000ea80000300800 */
[----:B------:R-:W4:Y:S04]  /*f2280*/  LDL.LU R0, [R1+0x6480] ;  /* 0x0064800001007983 */ /* 0x000f280000300800 */
[----:B------:R-:W-:Y:S04]  /*f2290*/  STL.64 [R1+0x63c0], R24 ;  /* 0x0063c01801007387 */ /* 0x000fe80000100a00 */
        /* <DEDUP_REMOVED lines=42> */
[----:B------:R-:W4:Y:S04]  /*f2540*/  LDL.LU R2, [R1+0x6460] ;  /* 0x0064600001027983 */ /* 0x000f280000300800 */
[----:B------:R-:W-:Y:S01]  /*f2550*/  STL.64 [R1+0x6420], R24 ;  /* 0x0064201801007387 */ /* 0x000fe20000100a00 */
        /* <DEDUP_REMOVED lines=14> */
[----:B------:R0:W-:Y:S04]  /*f2640*/  STL.64 [R1+0x6458], R8 ;  /* 0x0064580801007387 */ /* 0x0001e80000100a00 */
[----:B------:R-:W4:Y:S04]  /*f2650*/  LDL.LU R16, [R1+0x3d0] ;  /* 0x0003d00001107983 */ /* 0x000f280000300800 */
[----:B------:R-:W4:Y:S04]  /*f2660*/  LDL.LU R17, [R1+0x3d4] ;  /* 0x0003d40001117983 */ /* 0x000f280000300800 */
[----:B------:R-:W4:Y:S04]  /*f2670*/  LDL.LU R18, [R1+0x3d8] ;  /* 0x0003d80001127983 */ /* 0x000f280000300800 */
[----:B------:R-:W4:Y:S04]  /*f2680*/  LDL.LU R19, [R1+0x3dc] ;  /* 0x0003dc0001137983 */ /* 0x000f280000300800 */
[----:B0-----:R-:W4:Y:S04]  /*f2690*/  LDL.LU R8, [R1+0x3e0] ;  /* 0x0003e00001087983 */ /* 0x001f280000300800 */
        /* <DEDUP_REMOVED lines=21> */
[----:B------:R-:W0:Y:S01]  /*f27f0*/  S2R R27, SR_TID.X ;  /* 0x00000000001b7919 */ /* 0x000e220000002100 */
[----:B----4-:R-:W-:-:S02]  /*f2800*/  IMAD.MOV.U32 R24, RZ, RZ, R2 ;  /* 0x000000ffff187224 */ /* 0x010fc400078e0002 */
[----:B------:R-:W-:Y:S01]  /*f2810*/  IMAD.MOV.U32 R25, RZ, RZ, R0 ;  /* 0x000000ffff197224 */ /* 0x000fe200078e0000 */
[----:B---3--:R-:W-:Y:S04]  /*f2820*/  STL.64 [R1+0x6430], R6 ;  /* 0x0064300601007387 */ /* 0x008fe80000100a00 */
[----:B--2---:R1:W-:Y:S04]  /*f2830*/  STL.64 [R1+0x6428], R4 ;  /* 0x0064280401007387 */ /* 0x0043e80000100a00 */
[----:B-1----:R-:W2:Y:S04]  /*f2840*/  LDL.LU R4, [R1+0x6e0] ;  /* 0x0006e00001047983 */ /* 0x002ea80000300800 */
[----:B------:R-:W2:Y:S04]  /*f2850*/  LDL.LU R5, [R1+0x6e4] ;  /* 0x0006e40001057983 */ /* 0x000ea80000300800 */
[----:B------:R-:W3:Y:S04]  /*f2860*/  LDL.LU R6, [R1+0x6e8] ;  /* 0x0006e80001067983 */ /* 0x000ee80000300800 */
[----:B------:R-:W3:Y:S01]  /*f2870*/  LDL.LU R7, [R1+0x6ec] ;  /* 0x0006ec0001077983 */ /* 0x000ee20000300800 */
[C---:B0-----:R-:W-:Y:S01]  /*f2880*/  LOP3.LUT R28, R27.reuse, 0x7, RZ, 0xc0, !PT ;  /* 0x000000071b1c7812 */ /* 0x041fe200078ec0ff */
[----:B------:R-:W-:-:S04]  /*f2890*/  IMAD.SHL.U32 R26, R27, 0x2, RZ ;  /* 0x000000021b1a7824 */ /* 0x000fc800078e00ff */
[----:B------:R-:W-:Y:S02]  /*f28a0*/  IMAD R28, R28, 0x110, RZ ;  /* 0x000001101c1c7824 */ /* 0x000fe400078e02ff */
[----:B------:R-:W-:-:S03]  /*f28b0*/  IMAD.SHL.U32 R27, R27, 0x80, RZ ;  /* 0x000000801b1b7824 */ /* 0x000fc600078e00ff */
[----:B------:R-:W-:-:S04]  /*f28c0*/  LOP3.LUT R28, R28, 0x10, R26, 0x78, !PT ;  /* 0x000000101c1c7812 */ /* 0x000fc800078e781a */
[----:B------:R-:W-:Y:S02]  /*f28d0*/  LOP3.LUT R28, R28, 0x800, R27, 0xf8, !PT ;  /* 0x000008001c1c7812 */ /* 0x000fe400078ef81b */
[C---:B------:R-:W-:Y:S01]  /*f28e0*/  HMMA.16816.F32.BF16 R24, R20.reuse, R24, R8 ;  /* 0x000000181418723c */ /* 0x040fe20000041808 */
        /* <DEDUP_REMOVED lines=11> */
[----:B------:R0:W-:Y:S04]  /*f29a0*/  STL.64 [R1+0x3e0], R24 ;  /* 0x0003e01801007387 */ /* 0x0001e80000100a00 */
[----:B------:R2:W-:Y:S04]  /*f29b0*/  STL.64 [R1+0x3e8], R26 ;  /* 0x0003e81a01007387 */ /* 0x0005e80000100a00 */
[----:B0-----:R-:W2:Y:S01]  /*f29c0*/  LDL.LU.64 R24, [R1+0x6450] ;  /* 0x0064500001187983 */ /* 0x001ea20000300a00 */
[C---:B----4-:R-:W-:Y:S03]  /*f29d0*/  HMMA.16816.F32.BF16 R16, R20.reuse, R8, R16 ;  /* 0x000000081410723c */ /* 0x050fe60000041810 */
[----:B------:R-:W4:Y:S05]  /*f29e0*/  LDL.LU R8, [R1+0x590] ;  /* 0x0005900001087983 */ /* 0x000f2a0000300800 */
[C---:B--2---:R-:W-:Y:S11]  /*f29f0*/  HMMA.16816.F32.BF16 R24, R20.reuse, R24, R4 ;  /* 0x000000181418723c */ /* 0x044ff60000041804 */
[----:B------:R-:W-:Y:S04]  /*f2a00*/  STL.64 [R1+0x3d0], R16 ;  /* 0x0003d01001007387 */ /* 0x000fe80000100a00 */
[----:B------:R-:W-:Y:S04]  /*f2a10*/  STL.64 [R1+0x3d8], R18 ;  /* 0x0003d81201007387 */ /* 0x000fe80000100a00 */
        /* <DEDUP_REMOVED lines=131> */
[----:B------:R-:W3:Y:S02]  /*f3250*/  LDL.LU.64 R24, [R1+0x6258] ;  /* 0x0062580001187983 */ /* 0x000ee40000300a00 */
[----:B---3--:R-:W-:-:S15]  /*f3260*/  HMMA.16816.F32.BF16 R12, R20, R24, R12 ;  /* 0x00000018140c723c */ /* 0x008fde000004180c */
[----:B------:R-:W-:-:S04]  /*f3270*/  NOP ;  /* 0x0000000000007918 */ /* 0x000fc80000000000 */
[----:B------:R0:W-:Y:S04]  /*f3280*/  STL.64 [R1+0x5a0], R12 ;  /* 0x0005a00c01007387 */ /* 0x0001e80000100a00 */
[----:B------:R-:W-:Y:S04]  /*f3290*/  STL.64 [R1+0x5a8], R14 ;  /* 0x0005a80e01007387 */ /* 0x000fe80000100a00 */
[----:B0-----:R-:W4:Y:S04]  /*f32a0*/  LDL.LU.64 R12, [R1+0x6250] ;  /* 0x00625000010c7983 */ /* 0x001f280000300a00 */
        /* <DEDUP_REMOVED lines=8> */
[----:B------:R0:W-:Y:S04]  /*f3330*/  STL.64 [R1+0x590], R8 ;  /* 0x0005900801007387 */ /* 0x0001e80000100a00 */
[----:B------:R-:W-:Y:S04]  /*f3340*/  STL.64 [R1+0x598], R10 ;  /* 0x0005980a01007387 */ /* 0x000fe80000100a00 */
[----:B0-----:R-:W3:Y:S04]  /*f3350*/  LDL.LU.64 R8, [R1+0x6248] ;  /* 0x0062480001087983 */ /* 0x001ee80000300a00 */
[----:B------:R0:W-:Y:S04]  /*f3360*/  STL.64 [R1+0x6170], R12 ;  /* 0x0061700c01007387 */ /* 0x0001e80000100a00 */
[----:B0-----:R-:W4:Y:S04]  /*f3370*/  LDL.LU R12, [R1+0x580] ;  /* 0x00058000010c7983 */ /* 0x001f280000300800 */
[----:B------:R-:W4:Y:S04]  /*f3380*/  LDL.LU R13, [R1+0x584] ;  /* 0x00058400010d7983 */ /* 0x000f280000300800 */
[----:B------:R-:W4:Y:S04]  /*f3390*/  LDL.LU R14, [R1+0x588] ;  /* 0x00058800010e7983 */ /* 0x000f280000300800 */
[----:B------:R-:W4:Y:S04]  /*f33a0*/  LDL.LU R15, [R1+0x58c] ;  /* 0x00058c00010f7983 */ /* 0x000f280000300800 */
[----:B---3--:R2:W-:Y:S01]  /*f33b0*/  STL.64 [R1+0x6220], R8 ;  /* 0x0062200801007387 */ /* 0x0085e20000100a00 */
[C---:B----4-:R-:W-:Y:S08]  /*f33c0*/  HMMA.16816.F32.BF16 R12, R20.reuse, R8, R12 ;  /* 0x00000008140c723c */ /* 0x050ff0000004180c */
[----:B--2---:R-:W-:Y:S11]  /*f33d0*/  HMMA.16816.F32.BF16 R8, R20, R4, R24 ;  /* 0x000000041408723c */ /* 0x004ff60000041818 */
[----:B------:R-:W-:Y:S04]  /*f33e0*/  STL.64 [R1+0x580], R12 ;  /* 0x0005800c01007387 */ /* 0x000fe80000100a00 */
[----:B------:R-:W-:Y:S04]  /*f33f0*/  STL.64 [R1+0x588], R14 ;  /* 0x0005880e01007387 */ /* 0x000fe80000100a00 */
[----:B------:R0:W-:Y:S04]  /*f3400*/  STL [R1+0x601c], R4 ;  /* 0x00601c0401007387 */ /* 0x0001e80000100800 */
[----:B------:R1:W-:Y:S04]  /*f3410*/  STL [R1+0x6018], R5 ;  /* 0x0060180501007387 */ /* 0x0003e80000100800 */
[----:B------:R2:W-:Y:S04]  /*f3420*/  STL.64 [R1+0x3c0], R8 ;  /* 0x0003c00801007387 */ /* 0x0005e80000100a00 */
[----:B------:R3:W-:Y:S04]  /*f3430*/  STL.64 [R1+0x3c8], R10 ;  /* 0x0003c80a01007387 */ /* 0x0007e80000100a00 */
[----:B0-----:R-:W4:Y:S04]  /*f3440*/  LDL.LU R4, [R1+0xbe0] ;  /* 0x000be00001047983 */ /* 0x001f280000300800 */
[----:B-1----:R-:W4:Y:S04]  /*f3450*/  LDL.LU R5, [R1+0xbe4] ;  /* 0x000be40001057983 */ /* 0x002f280000300800 */
[----:B------:R-:W4:Y:S04]  /*f3460*/  LDL.LU R6, [R1+0xbe8] ;  /* 0x000be80001067983 */ /* 0x000f280000300800 */
[----:B------:R-:W4:Y:S04]  /*f3470*/  LDL.LU R7, [R1+0xbec] ;  /* 0x000bec0001077983 */ /* 0x000f280000300800 */
[----:B--2---:R-:W2:Y:S04]  /*f3480*/  LDL.LU R8, [R1+0xbb0] ;  /* 0x000bb00001087983 */ /* 0x004ea80000300800 */
[----:B------:R-:W2:Y:S04]  /*f3490*/  LDL.LU R9, [R1+0xbb4] ;  /* 0x000bb40001097983 */ /* 0x000ea80000300800 */
[----:B---3--:R-:W3:Y:S04]  /*f34a0*/  LDL.LU R10, [R1+0xbb8] ;  /* 0x000bb800010a7983 */ /* 0x008ee80000300800 */
[----:B------:R-:W3:Y:S04]  /*f34b0*/  LDL.LU R11, [R1+0xbbc] ;  /* 0x000bbc00010b7983 */ /* 0x000ee80000300800 */
[----:B---3--:R-:W-:Y:S04]  /*f34c0*/  STL.64 [R1+0x6230], R10 ;  /* 0x0062300a01007387 */ /* 0x008fe80000100a00 */
        /* <DEDUP_REMOVED lines=15> */
[----:B-1----:R-:W2:Y:S01]  /*f35c0*/  LDL.LU.64 R12, [R1+0x170] ;  /* 0x00017000010c7983 */ /* 0x002ea20000300a00 */
[----:B----4-:R-:W-:Y:S03]  /*f35d0*/  HMMA.16816.F32.BF16 R4, R16, R8, R4 ;  /* 0x000000081004723c */ /* 0x010fe60000041804 */
[----:B--2---:R1:W-:Y:S04]  /*f35e0*/  STL.64 [R1+0x6218], R12 ;  /* 0x0062180c01007387 */ /* 0x0043e80000100a00 */
[----:B-1----:R-:W2:Y:S04]  /*f35f0*/  LDL.LU.64 R12, [R1+0x180] ;  /* 0x00018000010c7983 */ /* 0x002ea80000300a00 */
[----:B------:R-:W3:Y:S04]  /*f3600*/  LDL.LU.64 R24, [R1+0x150] ;  /* 0x0001500001187983 */ /* 0x000ee80000300a00 */
[----:B0-----:R-:W-:Y:S04]  /*f3610*/  STL [R1+0x5ff8], R23 ;  /* 0x005ff81701007387 */ /* 0x001fe80000100800 */
[----:B------:R-:W-:Y:S04]  /*f3620*/  STL [R1+0x6200], R22 ;  /* 0x0062001601007387 */ /* 0x000fe80000100800 */
[----:B------:R0:W-:Y:S04]  /*f3630*/  STL.64 [R1+0x61f8], R20 ;  /* 0x0061f81401007387 */ /* 0x0001e80000100a00 */
[----:B0-----:R-:W4:Y:S04]  /*f3640*/  LDL.LU.64 R20, [R1+0x160] ;  /* 0x0001600001147983 */ /* 0x001f280000300a00 */
[----:B------:R-:W-:Y:S04]  /*f3650*/  STL.64 [R1+0xbe0], R4 ;  /* 0x000be00401007387 */ /* 0x000fe80000100a00 */
[----:B------:R0:W-:Y:S02]  /*f3660*/  STL.64 [R1+0xbe8], R6 ;  /* 0x000be80601007387 */ /* 0x0001e40000100a00 */
[----:B0-----:R-:W-:-:S02]  /*f3670*/  IMAD.MOV.U32 R6, RZ, RZ, R9 ;  /* 0x000000ffff067224 */ /* 0x001fc400078e0009 */
[----:B------:R-:W-:Y:S02]  /*f3680*/  IMAD.MOV.U32 R7, RZ, RZ, R8 ;  /* 0x000000ffff077224 */ /* 0x000fe400078e0008 */
[----:B------:R-:W2:Y:S04]  /*f3690*/  LDL.LU.64 R8, [R1+0x6240] ;  /* 0x0062400001087983 */ /* 0x000ea80000300a00 */
[----:B------:R0:W-:Y:S04]  /*f36a0*/  STL [R1+0x6024], R6 ;  /* 0x0060240601007387 */ /* 0x0001e80000100800 */
[----:B------:R1:W-:Y:S04]  /*f36b0*/  STL [R1+0x6020], R7 ;  /* 0x0060200701007387 */ /* 0x0003e80000100800 */
[----:B------:R-:W2:Y:S04]  /*f36c0*/  LDL.LU R4, [R1+0xbd0] ;  /* 0x000bd00001047983 */ /* 0x000ea80000300800 */
[----:B------:R-:W2:Y:S04]  /*f36d0*/  LDL.LU R5, [R1+0xbd4] ;  /* 0x000bd40001057983 */ /* 0x000ea80000300800 */
[----:B0-----:R-:W2:Y:S04]  /*f36e0*/  LDL.LU R6, [R1+0xbd8] ;  /* 0x000bd80001067983 */ /* 0x001ea80000300800 */
[----:B-1----:R-:W2:Y:S02]  /*f36f0*/  LDL.LU R7, [R1+0xbdc] ;  /* 0x000bdc0001077983 */ /* 0x002ea40000300800 */
[----:B--2---:R-:W-:-:S15]  /*f3700*/  HMMA.16816.F32.BF16 R4, R16, R8, R4 ;  /* 0x000000081004723c */ /* 0x004fde0000041804 */
[----:B------:R-:W-:-:S04]  /*f3710*/  NOP ;  /* 0x0000000000007918 */ /* 0x000fc80000000000 */
[----:B------:R0:W-:Y:S04]  /*f3720*/  STL.64 [R1+0xbd0], R4 ;  /* 0x000bd00401007387 */ /* 0x0001e80000100a00 */
[----:B------:R-:W-:Y:S01]  /*f3730*/  STL.64 [R1+0xbd8], R6 ;  /* 0x000bd80601007387 */ /* 0x000fe20000100a00 */
[----:B0-----:R-:W-:Y:S02]  /*f3740*/  IMAD.MOV.U32 R5, RZ, RZ, R9 ;  /* 0x000000ffff057224 */ /* 0x001fe400078e0009 */
[----:B------:R-:W-:Y:S02]  /*f3750*/  IMAD.MOV.U32 R4, RZ, RZ, R8 ;  /* 0x000000ffff047224 */ /* 0x000fe400078e0008 */
[----:B------:R-:W2:Y:S04]  /*f3760*/  LDL.LU.64 R8, [R1+0x6238] ;  /* 0x0062380001087983 */ /* 0x000ea80000300a00 */
[----:B------:R-:W-:Y:S04]  /*f3770*/  STL [R1+0x6034], R5 ;  /* 0x0060340501007387 */ /* 0x000fe80000100800 */
[----:B------:R0:W-:Y:S04]  /*f3780*/  STL [R1+0x6030], R4 ;  /* 0x0060300401007387 */ /* 0x0001e80000100800 */
[----:B0-----:R-:W2:Y:S04]  /*f3790*/  LDL.LU R4, [R1+0xbc0] ;  /* 0x000bc00001047983 */ /* 0x001ea80000300800 */
[----:B------:R-:W2:Y:S04]  /*f37a0*/  LDL.LU R5, [R1+0xbc4] ;  /* 0x000bc40001057983 */ /* 0x000ea80000300800 */
[----:B------:R-:W2:Y:S04]  /*f37b0*/  LDL.LU R6, [R1+0xbc8] ;  /* 0x000bc80001067983 */ /* 0x000ea80000300800 */
[----:B------:R-:W2:Y:S02]  /*f37c0*/  LDL.LU R7, [R1+0xbcc] ;  /* 0x000bcc0001077983 */ /* 0x000ea40000300800 */
[----:B--2---:R-:W-:-:S15]  /*f37d0*/  HMMA.16816.F32.BF16 R4, R16, R8, R4 ;  /* 0x000000081004723c */ /* 0x004fde0000041804 */
[----:B------:R-:W-:-:S04]  /*f37e0*/  NOP ;  /* 0x0000000000007918 */ /* 0x000fc80000000000 */
[----:B------:R-:W-:Y:S04]  /*f37f0*/  STL.64 [R1+0xbc0], R4 ;  /* 0x000bc00401007387 */ /* 0x000fe80000100a00 */
[----:B------:R0:W-:Y:S04]  /*f3800*/  STL.64 [R1+0xbc8], R6 ;  /* 0x000bc80601007387 */ /* 0x0001e80000100a00 */
[----:B------:R-:W2:Y:S01]  /*f3810*/  LDL.LU.64 R10, [R1+0x6230] ;  /* 0x00623000010a7983 */ /* 0x000ea20000300a00 */
[----:B0-----:R-:W-:Y:S02]  /*f3820*/  IMAD.MOV.U32 R6, RZ, RZ, R8 ;  /* 0x000000ffff067224 */ /* 0x001fe400078e0008 */
[----:B------:R-:W-:-:S02]  /*f3830*/  IMAD.MOV.U32 R7, RZ, RZ, R9 ;  /* 0x000000ffff077224 */ /* 0x000fc400078e0009 */
[----:B------:R-:W2:Y:S04]  /*f3840*/  LDL.LU.64 R8, [R1+0x6228] ;  /* 0x0062280001087983 */ /* 0x000ea80000300a00 */
[----:B------:R-:W-:Y:S04]  /*f3850*/  STL [R1+0x603c], R7 ;  /* 0x00603c0701007387 */ /* 0x000fe80000100800 */
[----:B------:R0:W-:Y:S04]  /*f3860*/  STL [R1+0x6038], R6 ;  /* 0x0060380601007387 */ /* 0x0001e80000100800 */
[----:B------:R-:W3:Y:S04]  /*f3870*/  LDL.LU R4, [R1+0xba0] ;  /* 0x000ba00001047983 */ /* 0x000ee80000300800 */
[----:B------:R-:W3:Y:S04]  /*f3880*/  LDL.LU R5, [R1+0xba4] ;  /* 0x000ba40001057983 */ /* 0x000ee80000300800 */
[----:B0-----:R-:W3:Y:S04]  /*f3890*/  LDL.LU R6, [R1+0xba8] ;  /* 0x000ba80001067983 */ /* 0x001ee80000300800 */
[----:B------:R-:W3:Y:S01]  /*f38a0*/  LDL.LU R7, [R1+0xbac] ;  /* 0x000bac0001077983 */ /* 0x000ee20000300800 */
[----:B--2---:R-:W-:-:S15]  /*f38b0*/  HMMA.16816.F32.BF16 R8, R16, R12, R8 ;  /* 0x0000000c1008723c */ /* 0x004fde0000041808 */
[----:B------:R-:W-:-:S04]  /*f38c0*/  NOP ;  /* 0x0000000000007918 */ /* 0x000fc80000000000 */
[----:B------:R0:W-:Y:S04]  /*f38d0*/  STL.64 [R1+0xbb0], R8 ;  /* 0x000bb00801007387 */ /* 0x0001e80000100a00 */
[----:B------:R1:W-:Y:S04]  /*f38e0*/  STL.64 [R1+0xbb8], R10 ;  /* 0x000bb80a01007387 */ /* 0x0003e80000100a00 */
[----:B0-----:R-:W2:Y:S01]  /*f38f0*/  LDL.LU.64 R8, [R1+0x6220] ;  /* 0x0062200001087983 */ /* 0x001ea20000300a00 */
[----:B-1----:R-:W-:Y:S02]  /*f3900*/  IMAD.MOV.U32 R10, RZ, RZ, R12 ;  /* 0x000000ffff0a7224 */ /* 0x002fe400078e000c */
[----:B------:R-:W-:-:S02]  /*f3910*/  IMAD.MOV.U32 R11, RZ, RZ, R13 ;  /* 0x000000ffff0b7224 */ /* 0x000fc400078e000d */
[----:B------:R-:W3:Y:S04]  /*f3920*/  LDL.LU.64 R12, [R1+0x6218] ;  /* 0x00621800010c7983 */ /* 0x000ee80000300a00 */
[----:B------:R-:W-:Y:S04]  /*f3930*/  STL [R1+0x6044], R11 ;  /* 0x0060440b01007387 */ /* 0x000fe80000100800 */
[----:B------:R-:W-:Y:S01]  /*f3940*/  STL [R1+0x6040], R10 ;  /* 0x0060400a01007387 */ /* 0x000fe20000100800 */
[----:B---3--:R-:W-:-:S15]  /*f3950*/  HMMA.16816.F32.BF16 R4, R16, R12, R4 ;  /* 0x0000000c1004723c */ /* 0x008fde0000041804 */
[----:B------:R-:W-:-:S04]  /*f3960*/  NOP ;  /* 0x0000000000007918 */ /* 0x000fc80000000000 */
[----:B------:R0:W-:Y:S04]  /*f3970*/  STL.64 [R1+0xba0], R4 ;  /* 0x000ba00401007387 */ /* 0x0001e80000100a00 */
[----:B------:R-:W-:Y:S04]  /*f3980*/  STL.64 [R1+0xba8], R6 ;  /* 0x000ba80601007387 */ /* 0x000fe80000100a00 */
[----:B------:R-:W3:Y:S01]  /*f3990*/  LDL.LU.64 R14, [R1+0x6210] ;  /* 0x00621000010e7983 */ /* 0x000ee20000300a00 */
[----:B0-----:R-:W-:Y:S02]  /*f39a0*/  IMAD.MOV.U32 R4, RZ, RZ, R13 ;  /* 0x000000ffff047224 */ /* 0x001fe400078e000d */
[----:B------:R-:W-:-:S02]  /*f39b0*/  IMAD.MOV.U32 R5, RZ, RZ, R12 ;  /* 0x000000ffff057224 */ /* 0x000fc400078e000c */
[----:B------:R-:W3:Y:S04]  /*f39c0*/  LDL.LU.64 R12, [R1+0x6208] ;  /* 0x00620800010c7983 */ /* 0x000ee80000300a00 */
[----:B------:R0:W-:Y:S04]  /*f39d0*/  STL [R1+0x604c], R4 ;  /* 0x00604c0401007387 */ /* 0x0001e80000100800 */
[----:B------:R1:W-:Y:S04]  /*f39e0*/  STL [R1+0x6048], R5 ;  /* 0x0060480501007387 */ /* 0x0003e80000100800 */
[----:B0-----:R-:W4:Y:S04]  /*f39f0*/  LDL.LU R4, [R1+0xb90] ;  /* 0x000b900001047983 */ /* 0x001f280000300800 */
[----:B-1----:R-:W4:Y:S04]  /*f3a00*/  LDL.LU R5, [R1+0xb94] ;  /* 0x000b940001057983 */ /* 0x002f280000300800 */
[----:B------:R-:W4:Y:S04]  /*f3a10*/  LDL.LU R6, [R1+0xb98] ;  /* 0x000b980001067983 */ /* 0x000f280000300800 */
[----:B------:R-:W4:Y:S01]  /*f3a20*/  LDL.LU R7, [R1+0xb9c] ;  /* 0x000b9c0001077983 */ /* 0x000f220000300800 */
[----:B------:R-:W-:-:S02]  /*f3a30*/  IMAD.MOV.U32 R11, RZ, RZ, R24 ;  /* 0x000000ffff0b7224 */ /* 0x000fc400078e0018 */
[----:B------:R-:W-:Y:S01]  /*f3a40*/  IMAD.MOV.U32 R10, RZ, RZ, R25 ;  /* 0x000000ffff0a7224 */ /* 0x000fe200078e0019 */
[----:B----4-:R-:W-:-:S15]  /*f3a50*/  HMMA.16816.F32.BF16 R4, R16, R20, R4 ;  /* 0x000000141004723c */ /* 0x010fde0000041804 */
[----:B------:R-:W-:-:S04]  /*f3a60*/  NOP ;  /* 0x0000000000007918 */ /* 0x000fc80000000000 */
[----:B------:R-:W-:Y:S04]  /*f3a70*/  STL.64 [R1+0xb90], R4 ;  /* 0x000b900401007387 */ /* 0x000fe80000100a00 */
[----:B------:R0:W-:Y:S02]  /*f3a80*/  STL.64 [R1+0xb98], R6 ;  /* 0x000b980601007387 */ /* 0x0001e40000100a00 */
[----:B0-----:R-:W-:Y:S02]  /*f3a90*/  IMAD.MOV.U32 R6, RZ, RZ, R21 ;  /* 0x000000ffff067224 */ /* 0x001fe400078e0015 */
[----:B------:R-:W-:-:S03]  /*f3aa0*/  IMAD.MOV.U32 R7, RZ, RZ, R20 ;  /* 0x000000ffff077224 */ /* 0x000fc600078e0014 */
[----:B------:R-:W-:Y:S04]  /*f3ab0*/  STL [R1+0x6054], R6 ;  /* 0x0060540601007387 */ /* 0x000fe80000100800 */
[----:B------:R3:W-:Y:S02]  /*f3ac0*/  STL [R1+0x6050], R7 ;  /* 0x0060500701007387 */ /* 0x0007e40000100800 */
[----:B---3--:R-:W-:Y:S01]  /*f3ad0*/  HMMA.16816.F32.BF16 R4, R16, R24, R12 ;  /* 0x000000181004723c */ /* 0x008fe2000004180c */
[----:B------:R-:W-:Y:S02]  /*f3ae0*/  IMAD.MOV.U32 R24, RZ, RZ, R2 ;  /* 0x000000ffff187224 */ /* 0x000fe400078e0002 */
[----:B------:R-:W-:-:S15]  /*f3af0*/  IMAD.MOV.U32 R25, RZ, RZ, R0 ;  /* 0x000000ffff197224 */ /* 0x000fde00078e0000 */
[----:B------:R-:W-:Y:S01]  /*f3b00*/  NOP ;  /* 0x0000000000007918 */ /* 0x000fe20000000000 */
[----:B------:R-:W-:Y:S04]  /*f3b10*/  STL.64 [R1+0xb80], R4 ;  /* 0x000b800401007387 */ /* 0x000fe80000100a00 */
[----:B------:R-:W-:Y:S04]  /*f3b20*/  STL.64 [R1+0xb88], R6 ;  /* 0x000b880601007387 */ /* 0x000fe80000100a00 */
[----:B------:R0:W-:Y:S04]  /*f3b30*/  STL.64 [R1+0x6190], R24 ;  /* 0x0061901801007387 */ /* 0x0001e80000100a00 */
[----:B0-----:R-:W3:Y:S04]  /*f3b40*/  LDL.LU R24, [R1+0xb10] ;  /* 0x000b100001187983 */ /* 0x001ee80000300800 */
[----:B------:R-:W3:Y:S04]  /*f3b50*/  LDL.LU R25, [R1+0xb14] ;  /* 0x000b140001197983 */ /* 0x000ee80000300800 */
[----:B------:R-:W4:Y:S04]  /*f3b60*/  LDL.LU R26, [R1+0xb18] ;  /* 0x000b1800011a7983 */ /* 0x000f280000300800 */
[----:B------:R-:W4:Y:S04]  /*f3b70*/  LDL.LU R27, [R1+0xb1c] ;  /* 0x000b1c00011b7983 */ /* 0x000f280000300800 */
        /* <DEDUP_REMOVED lines=9> */
[----:B------:R0:W-:Y:S04]  /*f3c10*/  STL.64 [R1+0x61e0], R4 ;  /* 0x0061e00401007387 */ /* 0x0001e80000100a00 */
[----:B0-----:R-:W2:Y:S04]  /*f3c20*/  LDL.LU.64 R4, [R1+0x130] ;  /* 0x0001300001047983 */ /* 0x001ea80000300a00 */
[----:B--2---:R0:W-:Y:S04]  /*f3c30*/  STL.64 [R1+0x61f0], R4 ;  /* 0x0061f00401007387 */ /* 0x0041e80000100a00 */
[----:B0-----:R-:W2:Y:S04]  /*f3c40*/  LDL.LU.64 R4, [R1+0x140] ;  /* 0x0001400001047983 */ /* 0x001ea80000300a00 */
[----:B----4-:R-:W-:Y:S04]  /*f3c50*/  STL.64 [R1+0x61a0], R26 ;  /* 0x0061a01a01007387 */ /* 0x010fe80000100a00 */
[----:B---3--:R0:W-:Y:S04]  /*f3c60*/  STL.64 [R1+0x6198], R24 ;  /* 0x0061981801007387 */ /* 0x0081e80000100a00 */
[----:B0-----:R-:W3:Y:S04]  /*f3c70*/  LDL.LU.64 R24, [R1+0xf0] ;  /* 0x0000f00001187983 */ /* 0x001ee80000300a00 */
[----:B---3--:R0:W-:Y:S04]  /*f3c80*/  STL.64 [R1+0x61a8], R24 ;  /* 0x0061a81801007387 */ /* 0x0081e80000100a00 */
[----:B0-----:R-:W3:Y:S04]  /*f3c90*/  LDL.LU.64 R24, [R1+0x100] ;  /* 0x0001000001187983 */ /* 0x001ee80000300a00 */
[----:B---3--:R0:W-:Y:S04]  /*f3ca0*/  STL.64 [R1+0x61c0], R24 ;  /* 0x0061c01801007387 */ /* 0x0081e80000100a00 */
[----:B0-----:R-:W3:Y:S04]  /*f3cb0*/  LDL.LU.64 R24, [R1+0x110] ;  /* 0x0001100001187983 */ /* 0x001ee80000300a00 */
[----:B---3--:R0:W-:Y:S04]  /*f3cc0*/  STL.64 [R1+0x61d8], R24 ;  /* 0x0061d81801007387 */ /* 0x0081e80000100a00 */
[----:B0-----:R-:W3:Y:S04]  /*f3cd0*/  LDL.LU.64 R24, [R1+0x120] ;  /* 0x0001200001187983 */ /* 0x001ee80000300a00 */
[----:B------:R-:W4:Y:S04]  /*f3ce0*/  LDL.LU R12, [R1+0xb00] ;  /* 0x000b0000010c7983 */ /* 0x000f280000300800 */
[----:B------:R-:W4:Y:S04]  /*f3cf0*/  LDL.LU R13, [R1+0xb04] ;  /* 0x000b0400010d7983 */ /* 0x000f280000300800 */
[----:B------:R-:W3:Y:S04]  /*f3d00*/  LDL.LU R14, [R1+0xb08] ;  /* 0x000b0800010e7983 */ /* 0x000ee80000300800 */
[----:B------:R-:W3:Y:S01]  /*f3d10*/  LDL.LU R15, [R1+0xb0c] ;  /* 0x000b0c00010f7983 */ /* 0x000ee20000300800 */
[----:B--2---:R-:W-:Y:S03]  /*f3d20*/  HMMA.16816.F32.BF16 R20, R16, R4, R20 ;  /* 0x000000041014723c */ /* 0x004fe60000041814 */
[----:B---3--:R-:W-:Y:S04]  /*f3d30*/  STL.64 [R1+0x61b8], R14 ;  /* 0x0061b80e01007387 */ /* 0x008fe80000100a00 */
[----:B----4-:R0:W-:Y:S04]  /*f3d40*/  STL.64 [R1+0x61b0], R12 ;  /* 0x0061b00c01007387 */ /* 0x0101e80000100a00 */
        /* <DEDUP_REMOVED lines=14> */
[----:B0-----:R-:W3:Y:S04]  /*f3e30*/  LDL.LU R22, [R1+0x6200] ;  /* 0x0062000001167983 */ /* 0x001ee80000300800 */
[----:B------:R-:W4:Y:S01]  /*f3e40*/  LDL.LU.64 R20, [R1+0x61f8] ;  /* 0x0061f80001147983 */ /* 0x000f220000300a00 */
[----:B------:R-:W-:-:S02]  /*f3e50*/  IMAD.MOV.U32 R29, RZ, RZ, R5 ;  /* 0x000000ffff1d7224 */ /* 0x000fc400078e0005 */
[----:B------:R-:W-:Y:S02]  /*f3e60*/  IMAD.MOV.U32 R23, RZ, RZ, R4 ;  /* 0x000000ffff177224 */ /* 0x000fe400078e0004 */
[----:B------:R-:W2:Y:S04]  /*f3e70*/  LDL.LU.64 R4, [R1+0x61f0] ;  /* 0x0061f00001047983 */ /* 0x000ea80000300a00 */
[----:B------:R-:W-:Y:S04]  /*f3e80*/  STL [R1+0x6060], R29 ;  /* 0x0060601d01007387 */ /* 0x000fe80000100800 */
[----:B---3--:R-:W-:Y:S04]  /*f3e90*/  STL.64 [R1+0x6008], R22 ;  /* 0x0060081601007387 */ /* 0x008fe80000100a00 */
[----:B----4-:R0:W-:Y:S04]  /*f3ea0*/  STL.64 [R1+0x6000], R20 ;  /* 0x0060001401007387 */ /* 0x0101e80000100a00 */
        /* <DEDUP_REMOVED lines=12> */
[----:B------:R0:W-:Y:S04]  /*f3f70*/  STL [R1+0x6068], R22 ;  /* 0x0060681601007387 */ /* 0x0001e80000100800 */
[----:B------:R1:W-:Y:S04]  /*f3f80*/  STL [R1+0x6064], R23 ;  /* 0x0060641701007387 */ /* 0x0003e80000100800 */
[----:B------:R-:W3:Y:S04]  /*f3f90*/  LDL.LU R20, [R1+0xb20] ;  /* 0x000b200001147983 */ /* 0x000ee80000300800 */
[----:B------:R-:W3:Y:S04]  /*f3fa0*/  LDL.LU R21, [R1+0xb24] ;  /* 0x000b240001157983 */ /* 0x000ee80000300800 */
[----:B0-----:R-:W3:Y:S04]  /*f3fb0*/  LDL.LU R22, [R1+0xb28] ;  /* 0x000b280001167983 */ /* 0x001ee80000300800 */
[----:B-1----:R-:W3:Y:S01]  /*f3fc0*/  LDL.LU R23, [R1+0xb2c] ;  /* 0x000b2c0001177983 */ /* 0x002ee20000300800 */
[----:B--2---:R-:W-:-:S15]  /*f3fd0*/  HMMA.16816.F32.BF16 R4, R16, R24, R4 ;  /* 0x000000181004723c */ /* 0x004fde0000041804 */
[----:B------:R-:W-:-:S04]  /*f3fe0*/  NOP ;  /* 0x0000000000007918 */ /* 0x000fc80000000000 */
[----:B------:R0:W-:Y:S04]  /*f3ff0*/  STL.64 [R1+0xb50], R4 ;  /* 0x000b500401007387 */ /* 0x0001e80000100a00 */
[----:B------:R1:W-:Y:S01]  /*f4000*/  STL.64 [R1+0xb58], R6 ;  /* 0x000b580601007387 */ /* 0x0003e20000100a00 */
[----:B0-----:R-:W-:Y:S02]  /*f4010*/  IMAD.MOV.U32 R4, RZ, RZ, R24 ;  /* 0x000000ffff047224 */ /* 0x001fe400078e0018 */
[----:B------:R-:W-:Y:S02]  /*f4020*/  IMAD.MOV.U32 R5, RZ, RZ, R25 ;  /* 0x000000ffff057224 */ /* 0x000fe400078e0019 */
[----:B------:R-:W2:Y:S04]  /*f4030*/  LDL.LU.64 R24, [R1+0x61d8] ;  /* 0x0061d80001187983 */ /* 0x000ea80000300a00 */
[----:B------:R-:W-:Y:S01]  /*f4040*/  STL [R1+0x606c], R4 ;  /* 0x00606c0401007387 */ /* 0x000fe20000100800 */
        /* <DEDUP_REMOVED lines=20> */
[----:B0-----:R-:W4:Y:S01]  /*f4190*/  LDL.LU.64 R8, [R1+0xe0] ;  /* 0x0000e00001087983 */ /* 0x001f220000300a00 */
[----:B---3--:R-:W-:Y:S01]  /*f41a0*/  HMMA.16816.F32.BF16 R20, R16, R24, R20 ;  /* 0x000000181014723c */ /* 0x008fe20000041814 */
[----:B------:R-:W-:-:S15]  /*f41b0*/  IMAD.MOV.U32 R29, RZ, RZ, R25 ;  /* 0x000000ffff1d7224 */ /* 0x000fde00078e0019 */
[----:B------:R-:W-:-:S03]  /*f41c0*/  NOP ;  /* 0x0000000000007918 */ /* 0x000fc60000000000 */
[----:B------:R-:W-:Y:S04]  /*f41d0*/  STL.64 [R1+0xb20], R20 ;  /* 0x000b201401007387 */ /* 0x000fe80000100a00 */
[----:B------:R0:W-:Y:S04]  /*f41e0*/  STL.64 [R1+0xb28], R22 ;  /* 0x000b281601007387 */ /* 0x0001e80000100a00 */
[----:B------:R-:W3:Y:S01]  /*f41f0*/  LDL.LU.64 R26, [R1+0x61a0] ;  /* 0x0061a000011a7983 */ /* 0x000ee20000300a00 */
[----:B0-----:R-:W-:-:S03]  /*f4200*/  IMAD.MOV.U32 R23, RZ, RZ, R24 ;  /* 0x000000ffff177224 */ /* 0x001fc600078e0018 */
[----:B------:R-:W3:Y:S01]  /*f4210*/  LDL.LU.64 R24, [R1+0x6198] ;  /* 0x0061980001187983 */ /* 0x000ee20000300a00 */
[----:B----4-:R-:W-:Y:S02]  /*f4220*/  IMAD.MOV.U32 R22, RZ, RZ, R9 ;  /* 0x000000ffff167224 */ /* 0x010fe400078e0009 */
[----:B------:R-:W-:Y:S01]  /*f4230*/  IMAD.MOV.U32 R4, RZ, RZ, R8 ;  /* 0x000000ffff047224 */ /* 0x000fe200078e0008 */
[----:B---3--:R-:W-:-:S15]  /*f4240*/  HMMA.16816.F32.BF16 R24, R16, R8, R24 ;  /* 0x000000081018723c */ /* 0x008fde0000041818 */
[----:B------:R-:W-:-:S04]  /*f4250*/  NOP ;  /* 0x0000000000007918 */ /* 0x000fc80000000000 */
[----:B------:R0:W-:Y:S04]  /*f4260*/  STL.64 [R1+0xb10], R24 ;  /* 0x000b101801007387 */ /* 0x0001e80000100a00 */
[----:B------:R-:W-:Y:S04]  /*f4270*/  STL.64 [R1+0xb18], R26 ;  /* 0x000b181a01007387 */ /* 0x000fe80000100a00 */
[----:B0-----:R-:W2:Y:S04]  /*f4280*/  LDL.LU.64 R24, [R1+0x6190] ;  /* 0x0061900001187983 */ /* 0x001ea80000300a00 */
[----:B------:R-:W-:Y:S04]  /*f4290*/  STL.64 [R1+0x6188], R22 ;  /* 0x0061881601007387 */ /* 0x000fe80000100a00 */
[----:B------:R-:W-:Y:S04]  /*f42a0*/  STL.64 [R1+0x6090], R6 ;  /* 0x0060900601007387 */ /* 0x000fe80000100a00 */
[----:B------:R0:W-:Y:S04]  /*f42b0*/  STL.64 [R1+0x6088], R4 ;  /* 0x0060880401007387 */ /* 0x0001e80000100a00 */
[----:B0-----:R-:W3:Y:S01]  /*f42c0*/  LDL.LU.64 R4, [R1+0x70] ;  /* 0x0000700001047983 */ /* 0x001ee20000300a00 */
[----:B--2---:R-:W-:Y:S03]  /*f42d0*/  HMMA.16816.F32.BF16 R8, R16, R24, R12 ;  /* 0x000000181008723c */ /* 0x004fe6000004180c */
[----:B---3--:R0:W-:-:S15]  /*f42e0*/  STL.64 [R1+0x6128], R4 ;  /* 0x0061280401007387 */ /* 0x0081de0000100a00 */
[----:B------:R-:W-:Y:S01]  /*f42f0*/  NOP ;  /* 0x0000000000007918 */ /* 0x000fe20000000000 */
[----:B------:R-:W-:Y:S04]  /*f4300*/  STL.64 [R1+0xb00], R8 ;  /* 0x000b000801007387 */ /* 0x000fe80000100a00 */
[----:B------:R-:W-:Y:S04]  /*f4310*/  STL.64 [R1+0xb08], R10 ;  /* 0x000b080a01007387 */ /* 0x000fe80000100a00 */
        /* <DEDUP_REMOVED lines=14> */
[----:B0-----:R-:W4:Y:S04]  /*f4400*/  LDL.LU.64 R12, [R1+0xc0] ;  /* 0x0000c000010c7983 */ /* 0x001f280000300a00 */
[----:B---3--:R-:W-:Y:S04]  /*f4410*/  STL.64 [R1+0x6138], R6 ;  /* 0x0061380601007387 */ /* 0x008fe80000100a00 */
[----:B------:R0:W-:Y:S04]  /*f4420*/  STL.64 [R1+0x6130], R4 ;  /* 0x0061300401007387 */ /* 0x0001e80000100a00 */
[----:B0-----:R-:W2:Y:S04]  /*f4430*/  LDL.LU.64 R4, [R1+0x90] ;  /* 0x0000900001047983 */ /* 0x001ea80000300a00 */
[----:B--2---:R0:W-:Y:S04]  /*f4440*/  STL.64 [R1+0x6150], R4 ;  /* 0x0061500401007387 */ /* 0x0041e80000100a00 */
[----:B0-----:R-:W2:Y:S04]  /*f4450*/  LDL.LU.64 R4, [R1+0xa0] ;  /* 0x0000a00001047983 */ /* 0x001ea80000300a00 */
[----:B--2---:R0:W-:Y:S04]  /*f4460*/  STL.64 [R1+0x6168], R4 ;  /* 0x0061680401007387 */ /* 0x0041e80000100a00 */
[----:B0-----:R-:W2:Y:S04]  /*f4470*/  LDL.LU.64 R4, [R1+0xb0] ;  /* 0x0000b00001047983 */ /* 0x001ea80000300a00 */
[----:B------:R-:W3:Y:S04]  /*f4480*/  LDL.LU R8, [R1+0xa90] ;  /* 0x000a900001087983 */ /* 0x000ee80000300800 */
        /* <DEDUP_REMOVED lines=16> */
[----:B------:R-:W3:Y:S04]  /*f4590*/  LDL.LU.64 R24, [R1+0x60] ;  /* 0x0000600001187983 */ /* 0x000ee80000300a00 */
[----:B------:R0:W-:Y:S04]  /*f45a0*/  STL.64 [R1+0xaf0], R20 ;  /* 0x000af01401007387 */ /* 0x0001e80000100a00 */
[----:B------:R1:W-:Y:S01]  /*f45b0*/  STL.64 [R1+0xaf8], R22 ;  /* 0x000af81601007387 */ /* 0x0003e20000100a00 */
[----:B0-----:R-:W-:-:S03]  /*f45c0*/  IMAD.MOV.U32 R21, RZ, RZ, R12 ;  /* 0x000000ffff157224 */ /* 0x001fc600078e000c */
[----:B-1----:R-:W4:Y:S01]  /*f45d0*/  LDL.LU.64 R22, [R1+0x6188] ;  /* 0x0061880001167983 */ /* 0x002f220000300a00 */
[----:B------:R-:W-:-:S03]  /*f45e0*/  IMAD.MOV.U32 R20, RZ, RZ, R13 ;  /* 0x000000ffff147224 */ /* 0x000fc600078e000d */
[----:B------:R-:W2:Y:S04]  /*f45f0*/  LDL.LU.64 R14, [R1+0x6180] ;  /* 0x00618000010e7983 */ /* 0x000ea80000300a00 */
[----:B------:R-:W2:Y:S02]  /*f4600*/  LDL.LU.64 R12, [R1+0x6178] ;  /* 0x00617800010c7983 */ /* 0x000ea40000300a00 */
[----:B--2---:R-:W-:Y:S02]  /*f4610*/  HMMA.16816.F32.BF16 R12, R16, R4, R12 ;  /* 0x00000004100c723c */ /* 0x004fe4000004180c */
[----:B----4-:R-:W-:Y:S04]  /*f4620*/  STL.64 [R1+0x60b0], R22 ;  /* 0x0060b01601007387 */ /* 0x010fe80000100a00 */
[----:B------:R0:W-:Y:S04]  /*f4630*/  STL.64 [R1+0x60a8], R20 ;  /* 0x0060a81401007387 */ /* 0x0001e80000100a00 */
[----:B0-----:R-:W2:Y:S04]  /*f4640*/  LDL.LU R20, [R1+0xaa0] ;  /* 0x000aa00001147983 */ /* 0x001ea80000300800 */
[----:B------:R-:W2:Y:S04]  /*f4650*/  LDL.LU R21, [R1+0xaa4] ;  /* 0x000aa40001157983 */ /* 0x000ea80000300800 */
[----:B------:R-:W2:Y:S04]  /*f4660*/  LDL.LU R22, [R1+0xaa8] ;  /* 0x000aa80001167983 */ /* 0x000ea80000300800 */
[----:B------:R-:W2:Y:S04]  /*f4670*/  LDL.LU R23, [R1+0xaac] ;  /* 0x000aac0001177983 */ /* 0x000ea80000300800 */
[----:B------:R0:W-:Y:S04]  /*f4680*/  STL.64 [R1+0xae0], R12 ;  /* 0x000ae00c01007387 */ /* 0x0001e80000100a00 */
[----:B------:R1:W-:Y:S04]  /*f4690*/  STL.64 [R1+0xae8], R14 ;  /* 0x000ae80e01007387 */ /* 0x0003e80000100a00 */
[----:B0-----:R-:W4:Y:S01]  /*f46a0*/  LDL.LU.64 R12, [R1+0x6170] ;  /* 0x00617000010c7983 */ /* 0x001f220000300a00 */
[----:B-1----:R-:W-:-:S02]  /*f46b0*/  IMAD.MOV.U32 R15, RZ, RZ, R4 ;  /* 0x000000ffff0f7224 */ /* 0x002fc400078e0004 */
[----:B------:R-:W-:Y:S02]  /*f46c0*/  IMAD.MOV.U32 R14, RZ, RZ, R5 ;  /* 0x000000ffff0e7224 */ /* 0x000fe400078e0005 */
[----:B------:R-:W2:Y:S04]  /*f46d0*/  LDL.LU.64 R4, [R1+0x6168] ;  /* 0x0061680001047983 */ /* 0x000ea80000300a00 */
[----:B------:R-:W-:Y:S01]  /*f46e0*/  STL.64 [R1+0x60c0], R14 ;  /* 0x0060c00e01007387 */ /* 0x000fe20000100a00 */
[----:B--2---:R-:W-:Y:S03]  /*f46f0*/  HMMA.16816.F32.BF16 R8, R16, R4, R8 ;  /* 0x000000041008723c */ /* 0x004fe60000041808 */
[----:B----4-:R0:W-:Y:S01]  /*f4700*/  STL.64 [R1+0x60b8], R12 ;  /* 0x0060b80c01007387 */ /* 0x0101e20000100a00 */
[----:B------:R-:W-:-:S02]  /*f4710*/  IMAD.MOV.U32 R2, RZ, RZ, R4 ;  /* 0x000000ffff027224 */ /* 0x000fc400078e0004 */
[----:B------:R-:W-:Y:S01]  /*f4720*/  IMAD.MOV.U32 R28, RZ, RZ, R5 ;  /* 0x000000ffff1c7224 */ /* 0x000fe200078e0005 */
[----:B0-----:R-:W2:-:S12]  /*f4730*/  LDL.LU.64 R12, [R1+0x80] ;  /* 0x00008000010c7983 */ /* 0x001e980000300a00 */
        /* <DEDUP_REMOVED lines=24> */
[----:B------:R-:W-:Y:S02]  /*f48c0*/  IMAD.MOV.U32 R28, RZ, RZ, R12 ;  /* 0x000000ffff1c7224 */ /* 0x000fe400078e000c */
[----:B------:R-:W-:-:S05]  /*f48d0*/  IMAD.MOV.U32 R2, RZ, RZ, R13 ;  /* 0x000000ffff027224 */ /* 0x000fca00078e000d */
[----:B------:R-:W-:Y:S04]  /*f48e0*/  STL [R1+0x5e6c], R2 ;  /* 0x005e6c0201007387 */ /* 0x000fe80000100800 */
[----:B------:R-:W-:Y:S01]  /*f48f0*/  STL [R1+0x5e68], R28 ;  /* 0x005e681c01007387 */ /* 0x000fe20000100800 */
[----:B--2---:R-:W-:Y:S01]  /*f4900*/  HMMA.16816.F32.BF16 R12, R16, R4, R20 ;  /* 0x00000004100c723c */ /* 0x004fe20000041814 */
[----:B------:R-:W-:Y:S02]  /*f4910*/  IMAD.MOV.U32 R0, RZ, RZ, R4 ;  /* 0x000000ffff007224 */ /* 0x000fe400078e0004 */
[----:B------:R-:W-:-:S05]  /*f4920*/  IMAD.MOV.U32 R3, RZ, RZ, R5 ;  /* 0x000000ffff037224 */ /* 0x000fca00078e0005 */
[C---:B---3--:R-:W-:Y:S11]  /*f4930*/  HMMA.16816.F32.BF16 R4, R16.reuse, R24, R8 ;  /* 0x000000181004723c */ /* 0x048ff60000041808 */
[----:B------:R-:W-:Y:S04]  /*f4940*/  STL.64 [R1+0xaa0], R12 ;  /* 0x000aa00c01007387 */ /* 0x000fe80000100a00 */
[----:B------:R-:W-:Y:S04]  /*f4950*/  STL.64 [R1+0xaa8], R14 ;  /* 0x000aa80e01007387 */ /* 0x000fe80000100a00 */
[----:B------:R-:W-:Y:S04]  /*f4960*/  STL [R1+0x5e74], R3 ;  /* 0x005e740301007387 */ /* 0x000fe80000100800 */
[----:B------:R-:W-:Y:S04]  /*f4970*/  STL [R1+0x5e70], R0 ;  /* 0x005e700001007387 */ /* 0x000fe80000100800 */
        /* <DEDUP_REMOVED lines=128> */
[----:B------:R-:W2:Y:S01]  /*f5180*/  LDL.LU R14, [R1+0x6080] ;  /* 0x00608000010e7983 */ /* 0x000ea20000300800 */
[C---:B------:R-:W-:Y:S03]  /*f5190*/  HMMA.16816.F32.BF16 R8, R16.reuse, R12, R8 ;  /* 0x0000000c1008723c */ /* 0x040fe60000041808 */
        /* <DEDUP_REMOVED lines=17> */
[----:B---3--:R-:W-:Y:S02]  /*f52b0*/  HMMA.16816.F32.BF16 R12, R16, R8, R24 ;  /* 0x00000008100c723c */ /* 0x008fe40000041818 */
[----:B------:R-:W2:-:S15]  /*f52c0*/  LDL.LU R24, [R1+0x2d0] ;  /* 0x0002d00001187983 */ /* 0x000e9e0000300800 */
[----:B------:R-:W-:Y:S02]  /*f52d0*/  NOP ;  /* 0x0000000000007918 */ /* 0x000fe40000000000 */
[----:B------:R0:W-:Y:S04]  /*f52e0*/  STL.64 [R1+0xa00], R12 ;  /* 0x000a000c01007387 */ /* 0x0001e80000100a00 */
[----:B------:R-:W-:Y:S04]  /*f52f0*/  STL.64 [R1+0xa08], R14 ;  /* 0x000a080e01007387 */ /* 0x000fe80000100a00 */
[----:B------:R-:W2:Y:S04]  /*f5300*/  LDL.LU R25, [R1+0x2d4] ;  /* 0x0002d40001197983 */ /* 0x000ea80000300800 */
[----:B------:R-:W3:Y:S04]  /*f5310*/  LDL.LU R26, [R1+0x2d8] ;  /* 0x0002d800011a7983 */ /* 0x000ee80000300800 */
[----:B------:R-:W3:Y:S01]  /*f5320*/  LDL.LU R27, [R1+0x2dc] ;  /* 0x0002dc00011b7983 */ /* 0x000ee20000300800 */
[----:B0-----:R-:W-:-:S02]  /*f5330*/  IMAD.MOV.U32 R12, RZ, RZ, R4 ;  /* 0x000000ffff0c7224 */ /* 0x001fc400078e0004 */
[----:B------:R-:W-:Y:S01]  /*f5340*/  IMAD.MOV.U32 R13, RZ, RZ, R22 ;  /* 0x000000ffff0d7224 */ /* 0x000fe200078e0016 */
[----:B---3--:R-:W-:Y:S04]  /*f5350*/  STL.64 [R1+0x5ec0], R26 ;  /* 0x005ec01a01007387 */ /* 0x008fe80000100a00 */
[----:B--2---:R0:W-:Y:S04]  /*f5360*/  STL.64 [R1+0x5eb8], R24 ;  /* 0x005eb81801007387 */ /* 0x0041e80000100a00 */
        /* <DEDUP_REMOVED lines=39> */
[----:B0-----:R-:W-:-:S02]  /*f55e0*/  IMAD.MOV.U32 R12, RZ, RZ, R23 ;  /* 0x000000ffff0c7224 */ /* 0x001fc400078e0017 */
[----:B---3--:R-:W-:Y:S01]  /*f55f0*/  IMAD.MOV.U32 R13, RZ, RZ, R22 ;  /* 0x000000ffff0d7224 */ /* 0x008fe200078e0016 */
[----:B--2---:R-:W-:Y:S04]  /*f5600*/  STL.64 [R1+0x5f08], R26 ;  /* 0x005f081a01007387 */ /* 0x004fe80000100a00 */
[----:B------:R0:W-:Y:S04]  /*f5610*/  STL.64 [R1+0x5f00], R24 ;  /* 0x005f001801007387 */ /* 0x0001e80000100a00 */
[----:B0-----:R-:W2:Y:S04]  /*f5620*/  LDL.LU R24, [R1+0x310] ;  /* 0x0003100001187983 */ /* 0x001ea80000300800 */
[----:B------:R-:W2:Y:S04]  /*f5630*/  LDL.LU R25, [R1+0x314] ;  /* 0x0003140001197983 */ /* 0x000ea80000300800 */
[----:B------:R-:W3:Y:S04]  /*f5640*/  LDL.LU R26, [R1+0x318] ;  /* 0x00031800011a7983 */ /* 0x000ee80000300800 */
[----:B------:R-:W3:Y:S04]  /*f5650*/  LDL.LU R27, [R1+0x31c] ;  /* 0x00031c00011b7983 */ /* 0x000ee80000300800 */
        /* <DEDUP_REMOVED lines=19> */
[----:B----4-:R-:W-:Y:S01]  /*f5790*/  IMAD.MOV.U32 R13, RZ, RZ, R6 ;  /* 0x000000ffff0d7224 */ /* 0x010fe200078e0006 */
        /* <DEDUP_REMOVED lines=34> */
[----:B------:R-:W4:Y:S04]  /*f59c0*/  LDL.LU R6, [R1+0x6024] ;  /* 0x0060240001067983 */ /* 0x000f280000300800 */
[----:B------:R-:W4:Y:S04]  /*f59d0*/  LDL.LU R7, [R1+0x6020] ;  /* 0x0060200001077983 */ /* 0x000f280000300800 */
[----:B------:R2:W-:Y:S02]  /*f59e0*/  STL.64 [R1+0x5fc8], R24 ;  /* 0x005fc81801007387 */ /* 0x0005e40000100a00 */
[----:B--2---:R-:W-:-:S02]  /*f59f0*/  IMAD.MOV.U32 R25, RZ, RZ, R5 ;  /* 0x000000ffff197224 */ /* 0x004fc400078e0005 */
[----:B---3--:R-:W-:Y:S02]  /*f5a00*/  IMAD.MOV.U32 R24, RZ, RZ, R4 ;  /* 0x000000ffff187224 */ /* 0x008fe400078e0004 */
[----:B------:R-:W2:Y:S04]  /*f5a10*/  LDL.LU R4, [R1+0x601c] ;  /* 0x00601c0001047983 */ /* 0x000ea80000300800 */
[----:B------:R-:W2:Y:S04]  /*f5a20*/  LDL.LU R5, [R1+0x6018] ;  /* 0x0060180001057983 */ /* 0x000ea80000300800 */
[----:B------:R-:W-:Y:S04]  /*f5a30*/  STL.64 [R1+0x5fe0], R24 ;  /* 0x005fe01801007387 */ /* 0x000fe80000100a00 */
[----:B------:R-:W-:Y:S04]  /*f5a40*/  STL.64 [R1+0x5d18], R10 ;  /* 0x005d180a01007387 */ /* 0x000fe80000100a00 */
[----:B------:R0:W-:Y:S02]  /*f5a50*/  STL.64 [R1+0x5d10], R8 ;  /* 0x005d100801007387 */ /* 0x0001e40000100a00 */
[----:B0-----:R-:W-:-:S02]  /*f5a60*/  IMAD.MOV.U32 R9, RZ, RZ, R20 ;  /* 0x000000ffff097224 */ /* 0x001fc400078e0014 */
[----:B------:R-:W-:Y:S01]  /*f5a70*/  IMAD.MOV.U32 R8, RZ, RZ, R21 ;  /* 0x000000ffff087224 */ /* 0x000fe200078e0015 */
[----:B------:R-:W2:Y:S04]  /*f5a80*/  LDL.LU R20, [R1+0x540] ;  /* 0x0005400001147983 */ /* 0x000ea80000300800 */
[----:B------:R-:W2:Y:S04]  /*f5a90*/  LDL.LU R21, [R1+0x544] ;  /* 0x0005440001157983 */ /* 0x000ea80000300800 */
[----:B------:R-:W2:Y:S04]  /*f5aa0*/  LDL.LU R22, [R1+0x548] ;  /* 0x0005480001167983 */ /* 0x000ea80000300800 */
[----:B------:R-:W2:Y:S01]  /*f5ab0*/  LDL.LU R23, [R1+0x54c] ;  /* 0x00054c0001177983 */ /* 0x000ea20000300800 */
[----:B----4-:R-:W-:-:S02]  /*f5ac0*/  IMAD.MOV.U32 R24, RZ, RZ, R7 ;  /* 0x000000ffff187224 */ /* 0x010fc400078e0007 */
[----:B------:R-:W-:Y:S01]  /*f5ad0*/  IMAD.MOV.U32 R25, RZ, RZ, R6 ;  /* 0x000000ffff197224 */ /* 0x000fe200078e0006 */
[----:B------:R-:W3:Y:S04]  /*f5ae0*/  LDL.LU R7, [R1+0x6014] ;  /* 0x0060140001077983 */ /* 0x000ee80000300800 */
        /* <DEDUP_REMOVED lines=31> */
[----:B------:R-:W4:Y:S04]  /*f5ce0*/  LDL.LU.64 R22, [R1+0x6008] ;  /* 0x0060080001167983 */ /* 0x000f280000300a00 */
[----:B------:R-:W2:Y:S04]  /*f5cf0*/  LDL.LU.64 R20, [R1+0x6000] ;  /* 0x0060000001147983 */ /* 0x000ea80000300a00 */
[----:B------:R4:W-:Y:S04]  /*f5d00*/  STL.64 [R1+0x540], R16 ;  /* 0x0005401001007387 */ /* 0x0009e80000100a00 */
[----:B------:R-:W-:Y:S01]  /*f5d10*/  STL.64 [R1+0x548], R18 ;  /* 0x0005481201007387 */ /* 0x000fe20000100a00 */
[----:B----4-:R-:W-:-:S03]  /*f5d20*/  IMAD.MOV.U32 R16, RZ, RZ, R23 ;  /* 0x000000ffff107224 */ /* 0x010fc600078e0017 */
[----:B------:R-:W2:Y:S04]  /*f5d30*/  LDL.LU R23, [R1+0x5ff8] ;  /* 0x005ff80001177983 */ /* 0x000ea80000300800 */
        /* <DEDUP_REMOVED lines=32> */
[----:B------:R-:W3:-:S15]  /*f5f40*/  LDL.LU.64 R8, [R1+0x5f90] ;  /* 0x005f900001087983 */ /* 0x000ede0000300a00 */
[----:B------:R-:W-:Y:S02]  /*f5f50*/  NOP ;  /* 0x0000000000007918 */ /* 0x000fe40000000000 */
[----:B------:R-:W-:Y:S04]  /*f5f60*/  STL.64 [R1+0x370], R24 ;  /* 0x0003701801007387 */ /* 0x000fe80000100a00 */
[----:B------:R1:W-:Y:S04]  /*f5f70*/  STL.64 [R1+0x378], R26 ;  /* 0x0003781a01007387 */ /* 0x0003e80000100a00 */
[----:B-1----:R-:W2:Y:S04]  /*f5f80*/  LDL.LU.64 R26, [R1+0x5f88] ;  /* 0x005f8800011a7983 */ /* 0x002ea80000300a00 */
[----:B------:R-:W2:Y:S01]  /*f5f90*/  LDL.LU.64 R24, [R1+0x5f80] ;  /* 0x005f800001187983 */ /* 0x000ea20000300a00 */
[----:B------:R-:W-:Y:S01]  /*f5fa0*/  IMAD.MOV.U32 R17, RZ, RZ, R29 ;  /* 0x000000ffff117224 */ /* 0x000fe200078e001d */
        /* <DEDUP_REMOVED lines=23> */
[----:B------:R-:W-:Y:S04]  /*f6120*/  STL.64 [R1+0x348], R18 ;  /* 0x0003481201007387 */ /* 0x000fe80000100a00 */
[----:B------:R-:W0:Y:S04]  /*f6130*/  LDSM.16.MT88.4 R16, [R29+UR5+0x27000] ;  /* 0x027000051d10783b */ /* 0x000e280008004200 */
[----:B0-----:R-:W-:Y:S04]  /*f6140*/  STL.64 [R1+0x5cf8], R18 ;  /* 0x005cf81201007387 */ /* 0x001fe80000100a00 */
[----:B------:R0:W-:Y:S04]  /*f6150*/  STL.64 [R1+0x5cf0], R16 ;  /* 0x005cf01001007387 */ /* 0x0001e80000100a00 */
[----:B0-----:R-:W4:Y:S04]  /*f6160*/  LDL.LU R16, [R1+0xd0] ;  /* 0x0000d00001107983 */ /* 0x001f280000300800 */
        /* <DEDUP_REMOVED lines=32> */
[----:B------:R-:W4:Y:S04]  /*f6370*/  LDL.LU.64 R26, [R1+0x5ec0] ;  /* 0x005ec000011a7983 */ /* 0x000f280000300a00 */
[----:B------:R-:W4:-:S13]  /*f6380*/  LDL.LU.64 R24, [R1+0x5eb8] ;  /* 0x005eb80001187983 */ /* 0x000f1a0000300a00 */
[----:B------:R-:W-:Y:S04]  /*f6390*/  STL.64 [R1+0x2e0], R12 ;  /* 0x0002e00c01007387 */ /* 0x000fe80000100a00 */
[----:B------:R0:W-:Y:S04]  /*f63a0*/  STL.64 [R1+0x2e8], R14 ;  /* 0x0002e80e01007387 */ /* 0x0001e80000100a00 */
[----:B0-----:R-:W2:Y:S04]  /*f63b0*/  LDL.LU.64 R14, [R1+0x5eb0] ;  /* 0x005eb000010e7983 */ /* 0x001ea80000300a00 */
[----:B------:R-:W2:Y:S01]  /*f63c0*/  LDL.LU.64 R12, [R1+0x5ea8] ;  /* 0x005ea800010c7983 */ /* 0x000ea20000300a00 */
[C---:B----4-:R-:W-:Y:S03]  /*f63d0*/  HMMA.16816.F32.BF16 R16, R20.reuse, R16, R24 ;  /* 0x000000101410723c */ /* 0x050fe60000041818 */
[----:B------:R-:W2:Y:S05]  /*f63e0*/  LDL.LU.64 R24, [R1+0x5ea0] ;  /* 0x005ea00001187983 */ /* 0x000eaa0000300a00 */
[C---:B---3--:R-:W-:Y:S11]  /*f63f0*/  HMMA.16816.F32.BF16 R8, R20.reuse, R8, R4 ;  /* 0x000000081408723c */ /* 0x048ff60000041804 */
[----:B------:R-:W-:Y:S04]  /*f6400*/  STL.64 [R1+0x2d0], R16 ;  /* 0x0002d01001007387 */ /* 0x000fe80000100a00 */
[----:B------:R-:W-:Y:S01]  /*f6410*/  STL.64 [R1+0x2d8], R18 ;  /* 0x0002d81201007387 */ /* 0x000fe20000100a00 */
[----:B--2---:R-:W-:Y:S03]  /*f6420*/  HMMA.16816.F32.BF16 R4, R20, R24, R12 ;  /* 0x000000181404723c */ /* 0x004fe6000004180c */
[----:B------:R-:W2:Y:S04]  /*f6430*/  LDL.LU R12, [R1+0x1f0] ;  /* 0x0001f000010c7983 */ /* 0x000ea80000300800 */
[----:B------:R-:W-:Y:S04]  /*f6440*/  STL.64 [R1+0x2c0], R8 ;  /* 0x0002c00801007387 */ /* 0x000fe80000100a00 */
[----:B------:R-:W-:Y:S08]  /*f6450*/  STL.64 [R1+0x2c8], R10 ;  /* 0x0002c80a01007387 */ /* 0x000ff00000100a00 */
[----:B------:R-:W-:Y:S04]  /*f6460*/  STL.64 [R1+0x2b0], R4 ;  /* 0x0002b00401007387 */ /* 0x000fe80000100a00 */
[----:B------:R-:W-:Y:S04]  /*f6470*/  STL.64 [R1+0x2b8], R6 ;  /* 0x0002b80601007387 */ /* 0x000fe80000100a00 */
        /* <DEDUP_REMOVED lines=9> */
[----:B------:R0:W-:Y:S02]  /*f6510*/  STL.64 [R1+0x5d58], R24 ;  /* 0x005d581801007387 */ /* 0x0001e40000100a00 */
[----:B0-----:R-:W-:-:S02]  /*f6520*/  IMAD.MOV.U32 R24, RZ, RZ, R3 ;  /* 0x000000ffff187224 */ /* 0x001fc400078e0003 */
        /* <DEDUP_REMOVED lines=12> */
[----:B------:R4:W-:Y:S02]  /*f65f0*/  STL.64 [R1+0x5d88], R24 ;  /* 0x005d881801007387 */ /* 0x0009e40000100a00 */
[----:B----4-:R-:W-:-:S02]  /*f6600*/  IMAD.MOV.U32 R24, RZ, RZ, R0 ;  /* 0x000000ffff187224 */ /* 0x010fc400078e0000 */
[----:B------:R-:W-:Y:S01]  /*f6610*/  IMAD.MOV.U32 R25, RZ, RZ, R3 ;  /* 0x000000ffff197224 */ /* 0x000fe200078e0003 */
[----:B------:R-:W4:Y:S04]  /*f6620*/  LDL.LU R0, [R1+0x5e84] ;  /* 0x005e840001007983 */ /* 0x000f280000300800 */
[----:B------:R-:W4:Y:S04]  /*f6630*/  LDL.LU R3, [R1+0x5e80] ;  /* 0x005e800001037983 */ /* 0x000f280000300800 */
[----:B------:R-:W-:Y:S04]  /*f6640*/  STL.64 [R1+0x5da0], R24 ;  /* 0x005da01801007387 */ /* 0x000fe80000100a00 */
[----:B------:R-:W-:Y:S04]  /*f6650*/  STL.64 [R1+0x5d68], R14 ;  /* 0x005d680e01007387 */ /* 0x000fe80000100a00 */
[----:B------:R0:W-:Y:S04]  /*f6660*/  STL.64 [R1+0x5d60], R12 ;  /* 0x005d600c01007387 */ /* 0x0001e80000100a00 */
[----:B0-----:R-:W4:Y:S04]  /*f6670*/  LDL.LU R12, [R1+0x210] ;  /* 0x00021000010c7983 */ /* 0x001f280000300800 */
        /* <DEDUP_REMOVED lines=141> */
[----:B0-----:R-:W2:Y:S01]  /*f6f50*/  LDL.LU.64 R24, [R1+0x5da0] ;  /* 0x005da00001187983 */ /* 0x001ea20000300a00 */
[----:B---3--:R-:W-:Y:S02]  /*f6f60*/  IMAD.MOV.U32 R18, RZ, RZ, R28 ;  /* 0x000000ffff127224 */ /* 0x008fe400078e001c */
[----:B------:R-:W-:Y:S02]  /*f6f70*/  IMAD.MOV.U32 R19, RZ, RZ, R2 ;  /* 0x000000ffff137224 */ /* 0x000fe400078e0002 */
[----:B------:R-:W-:Y:S02]  /*f6f80*/  IMAD.MOV.U32 R28, RZ, RZ, R26 ;  /* 0x000000ffff1c7224 */ /* 0x000fe400078e001a */
[----:B------:R-:W-:-:S05]  /*f6f90*/  IMAD.MOV.U32 R2, RZ, RZ, R27 ;  /* 0x000000ffff027224 */ /* 0x000fca00078e001b */
[----:B------:R-:W-:Y:S04]  /*f6fa0*/  STL [R1+0x497c], R2 ;  /* 0x00497c0201007387 */ /* 0x000fe80000100800 */
[----:B------:R-:W-:Y:S01]  /*f6fb0*/  STL [R1+0x4978], R28 ;  /* 0x0049781c01007387 */ /* 0x000fe20000100800 */
        /* <DEDUP_REMOVED lines=33> */
[----:B------:R-:W4:Y:S04]  /*f71d0*/  LDL.LU.64 R12, [R1+0x5d28] ;  /* 0x005d2800010c7983 */ /* 0x000f280000300a00 */
[----:B---3--:R0:W-:Y:S04]  /*f71e0*/  STL.64 [R1+0x5ce0], R26 ;  /* 0x005ce01a01007387 */ /* 0x0081e80000100a00 */
[----:B------:R-:W3:Y:S04]  /*f71f0*/  LDL.LU R24, [R1+0x11b0] ;  /* 0x0011b00001187983 */ /* 0x000ee80000300800 */
[----:B------:R-:W3:Y:S01]  /*f7200*/  LDL.LU R25, [R1+0x11b4] ;  /* 0x0011b40001197983 */ /* 0x000ee20000300800 */
[----:B0-----:R-:W-:-:S02]  /*f7210*/  IMAD.MOV.U32 R26, RZ, RZ, R0 ;  /* 0x000000ffff1a7224 */ /* 0x001fc400078e0000 */
[----:B------:R-:W-:Y:S01]  /*f7220*/  IMAD.MOV.U32 R27, RZ, RZ, R3 ;  /* 0x000000ffff1b7224 */ /* 0x000fe200078e0003 */
[----:B------:R-:W2:Y:S04]  /*f7230*/  LDL.LU R0, [R1+0x5d24] ;  /* 0x005d240001007983 */ /* 0x000ea80000300800 */
[----:B------:R-:W2:Y:S01]  /*f7240*/  LDL.LU R3, [R1+0x5d20] ;  /* 0x005d200001037983 */ /* 0x000ea20000300800 */
[----:B----4-:R-:W-:-:S15]  /*f7250*/  HMMA.16816.F32.BF16 R8, R20, R12, R8 ;  /* 0x0000000c1408723c */ /* 0x010fde0000041808 */
[----:B------:R-:W-:-:S04]  /*f7260*/  NOP ;  /* 0x0000000000007918 */ /* 0x000fc80000000000 */
[----:B------:R-:W-:Y:S04]  /*f7270*/  STL.64 [R1+0x1e0], R8 ;  /* 0x0001e00801007387 */ /* 0x000fe80000100a00 */
[----:B------:R0:W-:Y:S04]  /*f7280*/  STL.64 [R1+0x1e8], R10 ;  /* 0x0001e80a01007387 */ /* 0x0001e80000100a00 */
[----:B0-----:R-:W4:Y:S04]  /*f7290*/  LDL.LU.64 R10, [R1+0x5d18] ;  /* 0x005d1800010a7983 */ /* 0x001f280000300a00 */
[----:B------:R-:W2:Y:S02]  /*f72a0*/  LDL.LU.64 R8, [R1+0x5d10] ;  /* 0x005d100001087983 */ /* 0x000ea40000300a00 */
[----:B--2---:R-:W-:-:S15]  /*f72b0*/  HMMA.16816.F32.BF16 R4, R20, R8, R4 ;  /* 0x000000081404723c */ /* 0x004fde0000041804 */
[----:B------:R-:W-:-:S04]  /*f72c0*/  NOP ;  /* 0x0000000000007918 */ /* 0x000fc80000000000 */
[----:B------:R-:W-:Y:S04]  /*f72d0*/  STL.64 [R1+0x1d0], R4 ;  /* 0x0001d00401007387 */ /* 0x000fe80000100a00 */
[----:B------:R0:W-:Y:S04]  /*f72e0*/  STL.64 [R1+0x1d8], R6 ;  /* 0x0001d80601007387 */ /* 0x0001e80000100a00 */
[----:B0-----:R-:W2:Y:S04]  /*f72f0*/  LDL.LU.64 R6, [R1+0x5d08] ;  /* 0x005d080001067983 */ /* 0x001ea80000300a00 */
[----:B------:R-:W2:Y:S04]  /*f7300*/  LDL.LU.64 R4, [R1+0x5d00] ;  /* 0x005d000001047983 */ /* 0x000ea80000300a00 */
[----:B----4-:R0:W-:Y:S02]  /*f7310*/  STL.64 [R1+0x5ac8], R10 ;  /* 0x005ac80a01007387 */ /* 0x0101e40000100a00 */
[----:B0-----:R-:W-:-:S02]  /*f7320*/  IMAD.MOV.U32 R10, RZ, RZ, R3 ;  /* 0x000000ffff0a7224 */ /* 0x001fc400078e0003 */
[----:B------:R-:W-:Y:S01]  /*f7330*/  IMAD.MOV.U32 R11, RZ, RZ, R0 ;  /* 0x000000ffff0b7224 */ /* 0x000fe200078e0000 */
[----:B--2---:R-:W-:Y:S01]  /*f7340*/  HMMA.16816.F32.BF16 R20, R20, R4, R16 ;  /* 0x000000041414723c */ /* 0x004fe20000041810 */
[----:B------:R-:W3:Y:S04]  /*f7350*/  LDL.LU.64 R18, [R1+0x5cf8] ;  /* 0x005cf80001127983 */ /* 0x000ee80000300a00 */
[----:B------:R-:W3:-:S14]  /*f7360*/  LDL.LU.64 R16, [R1+0x5cf0] ;  /* 0x005cf00001107983 */ /* 0x000edc0000300a00 */
[----:B------:R-:W-:Y:S01]  /*f7370*/  IMAD.MOV.U32 R0, RZ, RZ, R22 ;  /* 0x000000ffff007224 */ /* 0x000fe200078e0016 */
[----:B------:R-:W-:Y:S01]  /*f7380*/  STL.64 [R1+0x1c0], R20 ;  /* 0x0001c01401007387 */ /* 0x000fe20000100a00 */
[----:B------:R-:W-:-:S03]  /*f7390*/  IMAD.MOV.U32 R3, RZ, RZ, R23 ;  /* 0x000000ffff037224 */ /* 0x000fc600078e0017 */
[----:B------:R-:W0:Y:S04]  /*f73a0*/  LDSM.16.MT88.4 R20, [R29+UR5+0x27080] ;  /* 0x027080051d14783b */ /* 0x000e280008004200 */
[----:B------:R1:W-:Y:S04]  /*f73b0*/  STL.64 [R1+0x5b98], R6 ;  /* 0x005b980601007387 */ /* 0x0003e80000100a00 */
[----:B------:R-:W2:Y:S04]  /*f73c0*/  LDL.LU R4, [R1+0x11a0] ;  /* 0x0011a00001047983 */ /* 0x000ea80000300800 */
[----:B------:R-:W2:Y:S01]  /*f73d0*/  LDL.LU R5, [R1+0x11a4] ;  /* 0x0011a40001057983 */ /* 0x000ea20000300800 */
[----:B-1----:R-:W-:-:S02]  /*f73e0*/  IMAD.MOV.U32 R6, RZ, RZ, R14 ;  /* 0x000000ffff067224 */ /* 0x002fc400078e000e */
[----:B------:R-:W-:Y:S01]  /*f73f0*/  IMAD.MOV.U32 R7, RZ, RZ, R15 ;  /* 0x000000ffff077224 */ /* 0x000fe200078e000f */
[----:B------:R-:W4:Y:S04]  /*f7400*/  LDL.LU R14, [R1+0x5cec] ;  /* 0x005cec00010e7983 */ /* 0x000f280000300800 */
[----:B------:R-:W4:Y:S04]  /*f7410*/  LDL.LU R15, [R1+0x5ce8] ;  /* 0x005ce800010f7983 */ /* 0x000f280000300800 */
[----:B------:R-:W-:Y:S04]  /*f7420*/  STL [R1+0x498c], R3 ;  /* 0x00498c0301007387 */ /* 0x000fe80000100800 */
[----:B------:R-:W-:Y:S04]  /*f7430*/  STL [R1+0x4988], R0 ;  /* 0x0049880001007387 */ /* 0x000fe80000100800 */
[----:B0-----:R-:W-:Y:S04]  /*f7440*/  STL [R1+0x5aac], R20 ;  /* 0x005aac1401007387 */ /* 0x001fe80000100800 */
[----:B------:R-:W-:Y:S04]  /*f7450*/  STL [R1+0x5aa8], R21 ;  /* 0x005aa81501007387 */ /* 0x000fe80000100800 */
[----:B------:R0:W-:Y:S04]  /*f7460*/  STL [R1+0x5aa4], R22 ;  /* 0x005aa41601007387 */ /* 0x0001e80000100800 */
[----:B------:R1:W-:Y:S04]  /*f7470*/  STL [R1+0x5aa0], R23 ;  /* 0x005aa01701007387 */ /* 0x0003e80000100800 */
[----:B0-----:R-:W3:Y:S04]  /*f7480*/  LDL R22, [R1+0x1b8] ;  /* 0x0001b80001167983 */ /* 0x001ee80000100800 */
[----:B-1----:R-:W3:Y:S02]  /*f7490*/  LDL R23, [R1+0x1bc] ;  /* 0x0001bc0001177983 */ /* 0x002ee40000100800 */
[C---:B---3--:R-:W-:Y:S02]  /*f74a0*/  HMMA.16816.F32.BF16 R20, R16.reuse, R22, R24 ;  /* 0x000000161014723c */ /* 0x048fe40000041818 */
[----:B------:R-:W3:Y:S06]  /*f74b0*/  LDL.LU.64 R26, [R1+0x5ce0] ;  /* 0x005ce000011a7983 */ /* 0x000eec0000300a00 */
[----:B--2---:R-:W-:Y:S11]  /*f74c0*/  HMMA.16816.F32.BF16 R4, R16, R10, R4 ;  /* 0x0000000a1004723c */ /* 0x004ff60000041804 */
[----:B------:R-:W-:-:S02]  /*f74d0*/  IMAD.MOV.U32 R12, RZ, RZ, R20 ;  /* 0x000000ffff0c7224 */ /* 0x000fc400078e0014 */
[----:B------:R-:W-:Y:S01]  /*f74e0*/  IMAD.MOV.U32 R24, RZ, RZ, R22 ;  /* 0x000000ffff187224 */ /* 0x000fe200078e0016 */
[----:B------:R-:W-:Y:S04]  /*f74f0*/  STL.64 [R1+0x11b0], R20 ;  /* 0x0011b01401007387 */ /* 0x000fe80000100a00 */
[----:B------:R-:W-:Y:S04]  /*f7500*/  STL.64 [R1+0x11b8], R22 ;  /* 0x0011b81601007387 */ /* 0x000fe80000100a00 */
[----:B------:R-:W-:Y:S04]  /*f7510*/  STL [R1+0x4834], R12 ;  /* 0x0048340c01007387 */ /* 0x000fe80000100800 */
[----:B----4-:R-:W-:Y:S04]  /*f7520*/  STL.64 [R1+0x5cc0], R14 ;  /* 0x005cc00e01007387 */ /* 0x010fe80000100a00 */
[----:B------:R-:W-:Y:S04]  /*f7530*/  STL [R1+0x4830], R24 ;  /* 0x0048301801007387 */ /* 0x000fe80000100800 */
[----:B---3--:R-:W-:Y:S04]  /*f7540*/  STL.64 [R1+0x5ca8], R26 ;  /* 0x005ca81a01007387 */ /* 0x008fe80000100a00 */
[----:B------:R-:W2:Y:S04]  /*f7550*/  LDL R10, [R1+0x108] ;  /* 0x00010800010a7983 */ /* 0x000ea80000100800 */
[----:B------:R-:W-:Y:S04]  /*f7560*/  STL.64 [R1+0x11a0], R4 ;  /* 0x0011a00401007387 */ /* 0x000fe80000100a00 */
[----:B------:R-:W-:Y:S04]  /*f7570*/  STL.64 [R1+0x11a8], R6 ;  /* 0x0011a80601007387 */ /* 0x000fe80000100a00 */
        /* <DEDUP_REMOVED lines=20> */
[----:B------:R-:W4:Y:S04]  /*f76c0*/  LDL R11, [R1+0x15c] ;  /* 0x00015c00010b7983 */ /* 0x000f280000100800 */
        /* <DEDUP_REMOVED lines=11> */
[----:B------:R0:W-:Y:S04]  /*f7780*/  STL.64 [R1+0x5cb8], R26 ;  /* 0x005cb81a01007387 */ /* 0x0001e80000100a00 */
[----:B------:R1:W-:Y:S04]  /*f7790*/  STL.64 [R1+0x5cb0], R24 ;  /* 0x005cb01801007387 */ /* 0x0003e80000100a00 */
[----:B0-----:R-:W2:Y:S04]  /*f77a0*/  LDL.64 R26, [R1+0x188] ;  /* 0x00018800011a7983 */ /* 0x001ea80000100a00 */
[----:B--2---:R0:W-:Y:S04]  /*f77b0*/  STL.64 [R1+0x5cd8], R26 ;  /* 0x005cd81a01007387 */ /* 0x0041e80000100a00 */
[----:B-1----:R-:W2:Y:S04]  /*f77c0*/  LDL.LU R24, [R1+0x1190] ;  /* 0x0011900001187983 */ /* 0x002ea80000300800 */
[----:B------:R-:W2:Y:S04]  /*f77d0*/  LDL.LU R25, [R1+0x1194] ;  /* 0x0011940001197983 */ /* 0x000ea80000300800 */
[----:B0-----:R-:W2:Y:S04]  /*f77e0*/  LDL.LU R26, [R1+0x1198] ;  /* 0x00119800011a7983 */ /* 0x001ea80000300800 */
        /* <DEDUP_REMOVED lines=14> */
[----:B------:R-:W2:Y:S04]  /*f78d0*/  LDL.64 R10, [R1+0x168] ;  /* 0x00016800010a7983 */ /* 0x000ea80000100a00 */
[----:B0-----:R-:W2:Y:S04]  /*f78e0*/  LDL.64 R22, [R1+0x178] ;  /* 0x0001780001167983 */ /* 0x001ea80000100a00 */
[----:B----4-:R-:W-:Y:S04]  /*f78f0*/  STL.64 [R1+0x5c70], R6 ;  /* 0x005c700601007387 */ /* 0x010fe80000100a00 */
[----:B---3--:R0:W-:Y:S04]  /*f7900*/  STL.64 [R1+0x5c68], R4 ;  /* 0x005c680401007387 */ /* 0x0081e80000100a00 */
[----:B0-----:R-:W3:Y:S04]  /*f7910*/  LDL.LU R4, [R1+0x1140] ;  /* 0x0011400001047983 */ /* 0x001ee80000300800 */
[----:B------:R-:W3:Y:S04]  /*f7920*/  LDL.LU R5, [R1+0x1144] ;  /* 0x0011440001057983 */ /* 0x000ee80000300800 */
[----:B------:R-:W4:Y:S04]  /*f7930*/  LDL.LU R6, [R1+0x1148] ;  /* 0x0011480001067983 */ /* 0x000f280000300800 */
        /* <DEDUP_REMOVED lines=10> */
[----:B------:R-:W-:Y:S04]  /*f79e0*/  STL.64 [R1+0x1190], R24 ;  /* 0x0011901801007387 */ /* 0x000fe80000100a00 */
[----:B------:R0:W-:Y:S04]  /*f79f0*/  STL.64 [R1+0x1198], R26 ;  /* 0x0011981a01007387 */ /* 0x0001e80000100a00 */
[----:B0-----:R-:W4:Y:S04]  /*f7a00*/  LDL.LU.64 R26, [R1+0x5cd8] ;  /* 0x005cd800011a7983 */ /* 0x001f280000300a00 */
[----:B------:R-:W4:Y:S04]  /*f7a10*/  LDL.LU.64 R14, [R1+0x5cd0] ;  /* 0x005cd000010e7983 */ /* 0x000f280000300a00 */
[----:B------:R-:W4:Y:S04]  /*f7a20*/  LDL.LU.64 R12, [R1+0x5cc8] ;  /* 0x005cc800010c7983 */ /* 0x000f280000300a00 */
[----:B------:R-:W-:Y:S01]  /*f7a30*/  STL [R1+0x5ab0], R2 ;  /* 0x005ab00201007387 */ /* 0x000fe20000100800 */
[----:B----4-:R-:W-:Y:S01]  /*f7a40*/  HMMA.16816.F32.BF16 R12, R16, R26, R12 ;  /* 0x0000001a100c723c */ /* 0x010fe2000004180c */
[----:B------:R-:W-:-:S15]  /*f7a50*/  IMAD.MOV.U32 R3, RZ, RZ, R27 ;  /* 0x000000ffff037224 */ /* 0x000fde00078e001b */
[----:B------:R-:W-:-:S03]  /*f7a60*/  NOP ;  /* 0x0000000000007918 */ /* 0x000fc60000000000 */
[----:B------:R0:W-:Y:S04]  /*f7a70*/  STL.64 [R1+0x1180], R12 ;  /* 0x0011800c01007387 */ /* 0x0001e80000100a00 */
[----:B------:R1:W-:Y:S01]  /*f7a80*/  STL.64 [R1+0x1188], R14 ;  /* 0x0011880e01007387 */ /* 0x0003e20000100a00 */
[----:B0-----:R-:W-:-:S03]  /*f7a90*/  IMAD.MOV.U32 R12, RZ, RZ, R26 ;  /* 0x000000ffff0c7224 */ /* 0x001fc600078e001a */
[----:B-1----:R-:W4:Y:S04]  /*f7aa0*/  LDL.LU.64 R14, [R1+0x5cc0] ;  /* 0x005cc000010e7983 */ /* 0x002f280000300a00 */
[----:B------:R-:W3:Y:S04]  /*f7ab0*/  LDL.LU.64 R26, [R1+0x5cb8] ;  /* 0x005cb800011a7983 */ /* 0x000ee80000300a00 */
        /* <DEDUP_REMOVED lines=8> */
[----:B------:R-:W3:Y:S04]  /*f7b40*/  LDL.LU.64 R22, [R1+0x5ca0] ;  /* 0x005ca00001167983 */ /* 0x000ee80000300a00 */
[----:B------:R-:W3:Y:S01]  /*f7b50*/  LDL.LU.64 R20, [R1+0x5c98] ;  /* 0x005c980001147983 */ /* 0x000ee20000300a00 */
[----:B------:R-:W-:Y:S01]  /*f7b60*/  IMAD.MOV.U32 R29, RZ, RZ, R11 ;  /* 0x000000ffff1d7224 */ /* 0x000fe200078e000b */
[----:B---3--:R-:W-:Y:S02]  /*f7b70*/  HMMA.16816.F32.BF16 R20, R16, R10, R20 ;  /* 0x0000000a1014723c */ /* 0x008fe40000041814 */
[----:B--2---:R0:W-:Y:S04]  /*f7b80*/  STL.64 [R1+0x5c20], R26 ;  /* 0x005c201a01007387 */ /* 0x0041e80000100a00 */
[----:B------:R-:W-:Y:S04]  /*f7b90*/  STL [R1+0x5c18], R25 ;  /* 0x005c181901007387 */ /* 0x000fe80000100800 */
[----:B0-----:R-:W2:Y:S04]  /*f7ba0*/  LDL R26, [R1+0x118] ;  /* 0x00011800011a7983 */ /* 0x001ea80000100800 */
[----:B------:R-:W2:Y:S04]  /*f7bb0*/  LDL R27, [R1+0x11c] ;  /* 0x00011c00011b7983 */ /* 0x000ea80000100800 */
[----:B----4-:R-:W-:Y:S04]  /*f7bc0*/  STL.64 [R1+0x5ad8], R14 ;  /* 0x005ad80e01007387 */ /* 0x010fe80000100a00 */
[----:B------:R0:W-:Y:S04]  /*f7bd0*/  STL.64 [R1+0x5ad0], R12 ;  /* 0x005ad00c01007387 */ /* 0x0001e80000100a00 */
[----:B0-----:R-:W2:Y:S04]  /*f7be0*/  LDL.LU R12, [R1+0x1110] ;  /* 0x00111000010c7983 */ /* 0x001ea80000300800 */
[----:B------:R-:W2:Y:S04]  /*f7bf0*/  LDL.LU R13, [R1+0x1114] ;  /* 0x00111400010d7983 */ /* 0x000ea80000300800 */
[----:B------:R-:W2:Y:S04]  /*f7c00*/  LDL.LU R14, [R1+0x1118] ;  /* 0x00111800010e7983 */ /* 0x000ea80000300800 */
[----:B------:R-:W2:Y:S04]  /*f7c10*/  LDL.LU R15, [R1+0x111c] ;  /* 0x00111c00010f7983 */ /* 0x000ea80000300800 */
[----:B------:R-:W-:Y:S04]  /*f7c20*/  STL.64 [R1+0x1160], R20 ;  /* 0x0011601401007387 */ /* 0x000fe80000100a00 */
[----:B------:R0:W-:Y:S02]  /*f7c30*/  STL.64 [R1+0x1168], R22 ;  /* 0x0011681601007387 */ /* 0x0001e40000100a00 */
[----:B0-----:R-:W-:-:S02]  /*f7c40*/  IMAD.MOV.U32 R23, RZ, RZ, R10 ;  /* 0x000000ffff177224 */ /* 0x001fc400078e000a */
[----:B------:R-:W3:Y:S02]  /*f7c50*/  LDL.LU.64 R10, [R1+0x5c90] ;  /* 0x005c9000010a7983 */ /* 0x000ee40000300a00 */
        /* <DEDUP_REMOVED lines=30> */
[----:B------:R0:W-:Y:S04]  /*f7e40*/  STL.64 [R1+0x5ac0], R22 ;  /* 0x005ac01601007387 */ /* 0x0001e80000100a00 */
[----:B------:R-:W-:Y:S04]  /*f7e50*/  STL.64 [R1+0x5ab8], R20 ;  /* 0x005ab81401007387 */ /* 0x000fe80000100a00 */
[----:B0-----:R-:W4:Y:S01]  /*f7e60*/  LDL.64 R22, [R1+0x78] ;  /* 0x0000780001167983 */ /* 0x001f220000100a00 */
[C---:B--2---:R-:W-:Y:S08]  /*f7e70*/  HMMA.16816.F32.BF16 R12, R16.reuse, R26, R12 ;  /* 0x0000001a100c723c */ /* 0x044ff0000004180c */
[C---:B---3--:R-:W-:Y:S01]  /*f7e80*/  HMMA.16816.F32.BF16 R8, R16.reuse, R10, R4 ;  /* 0x0000000a1008723c */ /* 0x048fe20000041804 */
[----:B----4-:R-:W-:Y:S10]  /*f7e90*/  STL.64 [R1+0x5b90], R22 ;  /* 0x005b901601007387 */ /* 0x010ff40000100a00 */
[----:B------:R-:W-:Y:S04]  /*f7ea0*/  STL.64 [R1+0x1110], R12 ;  /* 0x0011100c01007387 */ /* 0x000fe80000100a00 */
[----:B------:R-:W-:Y:S04]  /*f7eb0*/  STL.64 [R1+0x1118], R14 ;  /* 0x0011180e01007387 */ /* 0x000fe80000100a00 */
[----:B------:R-:W2:Y:S04]  /*f7ec0*/  LDL.LU R4, [R1+0x1080] ;  /* 0x0010800001047983 */ /* 0x000ea80000300800 */
[----:B------:R-:W-:Y:S04]  /*f7ed0*/  STL.64 [R1+0x1100], R8 ;  /* 0x0011000801007387 */ /* 0x000fe80000100a00 */
[----:B------:R-:W-:Y:S04]  /*f7ee0*/  STL.64 [R1+0x1108], R10 ;  /* 0x0011080a01007387 */ /* 0x000fe80000100a00 */
        /* <DEDUP_REMOVED lines=8> */
[----:B0-----:R-:W2:Y:S04]  /*f7f70*/  LDL.64 R6, [R1+0xa8] ;  /* 0x0000a80001067983 */ /* 0x001ea80000100a00 */
[----:B--2---:R0:W-:Y:S04]  /*f7f80*/  STL.64 [R1+0x5bd0], R6 ;  /* 0x005bd00601007387 */ /* 0x0041e80000100a00 */
[----:B0-----:R-:W2:Y:S04]  /*f7f90*/  LDL R6, [R1+0xb8] ;  /* 0x0000b80001067983 */ /* 0x001ea80000100800 */
[----:B------:R-:W2:Y:S04]  /*f7fa0*/  LDL R7, [R1+0xbc] ;  /* 0x0000bc0001077983 */ /* 0x000ea80000100800 */
[----:B--2---:R-:W-:Y:S04]  /*f7fb0*/  STL.64 [R1+0x5be8], R6 ;  /* 0x005be80601007387 */ /* 0x004fe80000100a00 */
[----:B------:R-:W2:Y:S04]  /*f7fc0*/  LDL.64 R22, [R1+0x88] ;  /* 0x0000880001167983 */ /* 0x000ea80000100a00 */
[----:B--2---:R0:W-:Y:S04]  /*f7fd0*/  STL.64 [R1+0x5bb0], R22 ;  /* 0x005bb01601007387 */ /* 0x0041e80000100a00 */
[----:B------:R-:W2:Y:S04]  /*f7fe0*/  LDL.LU R20, [R1+0x1090] ;  /* 0x0010900001147983 */ /* 0x000ea80000300800 */
[----:B------:R-:W2:Y:S04]  /*f7ff0*/  LDL.LU R21, [R1+0x1094] ;  /* 0x0010940001157983 */ /* 0x000ea80000300800 */
[----:B0-----:R-:W3:Y:S04]  /*f8000*/  LDL.LU R22, [R1+0x1098] ;  /* 0x0010980001167983 */ /* 0x001ee80000300800 */
[----:B------:R-:W3:Y:S04]  /*f8010*/  LDL.LU R23, [R1+0x109c] ;  /* 0x00109c0001177983 */ /* 0x000ee80000300800 */
[----:B------:R-:W4:Y:S04]  /*f8020*/  LDL.64 R6, [R1+0xc8] ;  /* 0x0000c80001067983 */ /* 0x000f280000100a00 */
[----:B----4-:R0:W-:Y:S04]  /*f8030*/  STL.64 [R1+0x5c00], R6 ;  /* 0x005c000601007387 */ /* 0x0101e80000100a00 */
[----:B------:R-:W4:Y:S04]  /*f8040*/  LDL R10, [R1+0xf8] ;  /* 0x0000f800010a7983 */ /* 0x000f280000100800 */
[----:B------:R-:W4:Y:S04]  /*f8050*/  LDL R11, [R1+0xfc] ;  /* 0x0000fc00010b7983 */ /* 0x000f280000100800 */
[----:B0-----:R-:W2:Y:S04]  /*f8060*/  LDL R6, [R1+0xd8] ;  /* 0x0000d80001067983 */ /* 0x001ea80000100800 */
[----:B------:R-:W2:Y:S04]  /*f8070*/  LDL R7, [R1+0xdc] ;  /* 0x0000dc0001077983 */ /* 0x000ea80000100800 */
[----:B------:R-:W4:Y:S04]  /*f8080*/  LDL.LU R12, [R1+0x10f0] ;  /* 0x0010f000010c7983 */ /* 0x000f280000300800 */
[----:B------:R-:W4:Y:S04]  /*f8090*/  LDL.LU R13, [R1+0x10f4] ;  /* 0x0010f400010d7983 */ /* 0x000f280000300800 */
[----:B------:R-:W4:Y:S04]  /*f80a0*/  LDL.LU R14, [R1+0x10f8] ;  /* 0x0010f800010e7983 */ /* 0x000f280000300800 */
[----:B------:R-:W4:Y:S04]  /*f80b0*/  LDL.LU R15, [R1+0x10fc] ;  /* 0x0010fc00010f7983 */ /* 0x000f280000300800 */
        /* <DEDUP_REMOVED lines=30> */
[----:B------:R-:W2:Y:S04]  /*f82a0*/  LDL.LU R22, [R1+0x10d8] ;  /* 0x0010d80001167983 */ /* 0x000ea80000300800 */
[----:B------:R-:W2:Y:S04]  /*f82b0*/  LDL.LU R23, [R1+0x10dc] ;  /* 0x0010dc0001177983 */ /* 0x000ea80000300800 */
[----:B------:R-:W3:Y:S04]  /*f82c0*/  LDL.LU R12, [R1+0x1060] ;  /* 0x00106000010c7983 */ /* 0x000ee80000300800 */
[----:B------:R-:W-:Y:S04]  /*f82d0*/  STL.64 [R1+0x10f0], R8 ;  /* 0x0010f00801007387 */ /* 0x000fe80000100a00 */
[----:B------:R-:W-:Y:S04]  /*f82e0*/  STL.64 [R1+0x10f8], R10 ;  /* 0x0010f80a01007387 */ /* 0x000fe80000100a00 */
        /* <DEDUP_REMOVED lines=9> */
[----:B------:R-:W4:Y:S04]  /*f8380*/  LDL.64 R10, [R1+0x68] ;  /* 0x00006800010a7983 */ /* 0x000f280000100a00 */
        /* <DEDUP_REMOVED lines=67> */
[----:B------:R-:W-:-:S03]  /*f87c0*/  IMAD.MOV.U32 R24, RZ, RZ, R22 ;  /* 0x000000ffff187224 */ /* 0x000fc600078e0016 */
[----:B------:R-:W-:Y:S04]  /*f87d0*/  STL [R1+0x598c], R28 ;  /* 0x00598c1c01007387 */ /* 0x000fe80000100800 */
[----:B------:R-:W-:Y:S04]  /*f87e0*/  STL [R1+0x5988], R24 ;  /* 0x0059881801007387 */ /* 0x000fe80000100800 */
[----:B------:R-:W-:Y:S04]  /*f87f0*/  STL.64 [R1+0x5b68], R26 ;  /* 0x005b681a01007387 */ /* 0x000fe80000100a00 */
[----:B------:R-:W-:Y:S01]  /*f8800*/  STL [R1+0x5b60], R25 ;  /* 0x005b601901007387 */ /* 0x000fe20000100800 */
[----:B----4-:R-:W-:-:S15]  /*f8810*/  HMMA.16816.F32.BF16 R12, R16, R10, R12 ;  /* 0x0000000a100c723c */ /* 0x010fde000004180c */
[----:B------:R-:W-:-:S04]  /*f8820*/  NOP ;  /* 0x0000000000007918 */ /* 0x000fc80000000000 */
[----:B------:R-:W-:Y:S04]  /*f8830*/  STL.64 [R1+0x1060], R12 ;  /* 0x0010600c01007387 */ /* 0x000fe80000100a00 */
[----:B------:R-:W-:Y:S04]  /*f8840*/  STL.64 [R1+0x1068], R14 ;  /* 0x0010680e01007387 */ /* 0x000fe80000100a00 */
[----:B------:R-:W3:Y:S04]  /*f8850*/  LDL.LU R20, [R1+0xfd0] ;  /* 0x000fd00001147983 */ /* 0x000ee80000300800 */
[----:B------:R-:W3:Y:S04]  /*f8860*/  LDL.LU R21, [R1+0xfd4] ;  /* 0x000fd40001157983 */ /* 0x000ee80000300800 */
[----:B------:R-:W4:Y:S04]  /*f8870*/  LDL.LU R22, [R1+0xfd8] ;  /* 0x000fd80001167983 */ /* 0x000f280000300800 */
[----:B------:R-:W4:Y:S04]  /*f8880*/  LDL.LU R23, [R1+0xfdc] ;  /* 0x000fdc0001177983 */ /* 0x000f280000300800 */
[----:B----4-:R0:W-:Y:S04]  /*f8890*/  STL.64 [R1+0x5ae8], R22 ;  /* 0x005ae81601007387 */ /* 0x0101e80000100a00 */
[----:B---3--:R-:W-:Y:S04]  /*f88a0*/  STL.64 [R1+0x5ae0], R20 ;  /* 0x005ae01401007387 */ /* 0x008fe80000100a00 */
[----:B0-----:R-:W3:Y:S04]  /*f88b0*/  LDL.64 R22, [R1+0x8] ;  /* 0x0000080001167983 */ /* 0x001ee80000100a00 */
[----:B---3--:R0:W-:Y:S04]  /*f88c0*/  STL.64 [R1+0x5b00], R22 ;  /* 0x005b001601007387 */ /* 0x0081e80000100a00 */
[----:B------:R-:W3:Y:S04]  /*f88d0*/  LDL.LU R12, [R1+0xff0] ;  /* 0x000ff000010c7983 */ /* 0x000ee80000300800 */
[----:B------:R-:W3:Y:S04]  /*f88e0*/  LDL.LU R13, [R1+0xff4] ;  /* 0x000ff400010d7983 */ /* 0x000ee80000300800 */
        /* <DEDUP_REMOVED lines=114> */
[----:B------:R-:W-:Y:S02]  /*f9010*/  IMAD.MOV.U32 R4, RZ, RZ, R23 ;  /* 0x000000ffff047224 */ /* 0x000fe400078e0017 */
[----:B------:R-:W2:Y:S04]  /*f9020*/  LDL.LU.64 R22, [R1+0x5ae8] ;  /* 0x005ae80001167983 */ /* 0x000ea80000300a00 */
[----:B------:R-:W2:Y:S01]  /*f9030*/  LDL.LU.64 R20, [R1+0x5ae0] ;  /* 0x005ae00001147983 */ /* 0x000ea20000300a00 */
[----:B---3--:R-:W-:-:S15]  /*f9040*/  HMMA.16816.F32.BF16 R12, R16, R26, R12 ;  /* 0x0000001a100c723c */ /* 0x008fde000004180c */
[----:B------:R-:W-:-:S04]  /*f9050*/  NOP ;  /* 0x0000000000007918 */ /* 0x000fc80000000000 */
[----:B------:R-:W-:Y:S04]  /*f9060*/  STL.64 [R1+0xff0], R12 ;  /* 0x000ff00c01007387 */ /* 0x000fe80000100a00 */
[----:B------:R0:W-:Y:S04]  /*f9070*/  STL.64 [R1+0xff8], R14 ;  /* 0x000ff80e01007387 */ /* 0x0001e80000100a00 */
[----:B0-----:R-:W3:Y:S04]  /*f9080*/  LDL.LU.64 R14, [R1+0x5ad8] ;  /* 0x005ad800010e7983 */ /* 0x001ee80000300a00 */
[----:B------:R-:W2:Y:S04]  /*f9090*/  LDL.LU.64 R12, [R1+0x5ad0] ;  /* 0x005ad000010c7983 */ /* 0x000ea80000300a00 */
[----:B------:R-:W-:Y:S04]  /*f90a0*/  STL.64 [R1+0x5a98], R26 ;  /* 0x005a981a01007387 */ /* 0x000fe80000100a00 */
[----:B------:R-:W-:Y:S01]  /*f90b0*/  STL [R1+0x5a90], R24 ;  /* 0x005a901801007387 */ /* 0x000fe20000100800 */
[----:B---3--:R-:W-:-:S15]  /*f90c0*/  HMMA.16816.F32.BF16 R8, R16, R14, R8 ;  /* 0x0000000e1008723c */ /* 0x008fde0000041808 */
[----:B------:R-:W-:-:S04]  /*f90d0*/  NOP ;  /* 0x0000000000007918 */ /* 0x000fc80000000000 */
[----:B------:R-:W-:Y:S04]  /*f90e0*/  STL.64 [R1+0xfe0], R8 ;  /* 0x000fe00801007387 */ /* 0x000fe80000100a00 */
[----:B------:R0:W-:Y:S04]  /*f90f0*/  STL.64 [R1+0xfe8], R10 ;  /* 0x000fe80a01007387 */ /* 0x0001e80000100a00 */
[----:B0-----:R-:W2:Y:S04]  /*f9100*/  LDL.LU.64 R10, [R1+0x5ac8] ;  /* 0x005ac800010a7983 */ /* 0x001ea80000300a00 */
[----:B------:R-:W-:Y:S01]  /*f9110*/  STL.64 [R1+0x5a88], R14 ;  /* 0x005a880e01007387 */ /* 0x000fe20000100a00 */
[----:B--2---:R-:W-:-:S15]  /*f9120*/  HMMA.16816.F32.BF16 R20, R16, R10, R20 ;  /* 0x0000000a1014723c */ /* 0x004fde0000041814 */
[----:B------:R-:W-:-:S04]  /*f9130*/  NOP ;  /* 0x0000000000007918 */ /* 0x000fc80000000000 */
[----:B------:R-:W-:Y:S04]  /*f9140*/  STL.64 [R1+0xfd0], R20 ;  /* 0x000fd01401007387 */ /* 0x000fe80000100a00 */
[----:B------:R0:W-:Y:S04]  /*f9150*/  STL.64 [R1+0xfd8], R22 ;  /* 0x000fd81601007387 */ /* 0x0001e80000100a00 */
[----:B0-----:R-:W2:Y:S04]  /*f9160*/  LDL.LU.64 R22, [R1+0x5ac0] ;  /* 0x005ac00001167983 */ /* 0x001ea80000300a00 */
[----:B------:R-:W3:Y:S04]  /*f9170*/  LDL.LU.64 R20, [R1+0x5ab8] ;  /* 0x005ab80001147983 */ /* 0x000ee80000300a00 */
[----:B------:R0:W-:Y:S04]  /*f9180*/  STL.64 [R1+0x59b8], R10 ;  /* 0x0059b80a01007387 */ /* 0x0001e80000100a00 */
[----:B------:R-:W4:Y:S04]  /*f9190*/  LDL.LU R8, [R1+0x570] ;  /* 0x0005700001087983 */ /* 0x000f280000300800 */
[----:B------:R-:W4:Y:S04]  /*f91a0*/  LDL.LU R9, [R1+0x574] ;  /* 0x0005740001097983 */ /* 0x000f280000300800 */
[----:B0-----:R-:W4:Y:S04]  /*f91b0*/  LDL.LU R10, [R1+0x578] ;  /* 0x00057800010a7983 */ /* 0x001f280000300800 */
[----:B------:R-:W4:Y:S02]  /*f91c0*/  LDL.LU R11, [R1+0x57c] ;  /* 0x00057c00010b7983 */ /* 0x000f240000300800 */
[----:B----4-:R-:W-:Y:S02]  /*f91d0*/  HMMA.16816.F32.BF16 R16, R16, R6, R8 ;  /* 0x000000061010723c */ /* 0x010fe40000041808 */
[----:B------:R-:W4:-:S15]  /*f91e0*/  LDL.LU R8, [R1+0x9c0] ;  /* 0x0009c00001087983 */ /* 0x000f1e0000300800 */
[----:B------:R-:W-:Y:S02]  /*f91f0*/  NOP ;  /* 0x0000000000007918 */ /* 0x000fe40000000000 */
[----:B------:R-:W-:Y:S04]  /*f9200*/  STL.64 [R1+0x570], R16 ;  /* 0x0005701001007387 */ /* 0x000fe80000100a00 */
[----:B------:R-:W-:Y:S04]  /*f9210*/  STL.64 [R1+0x578], R18 ;  /* 0x0005781201007387 */ /* 0x000fe80000100a00 */
[----:B------:R-:W4:Y:S04]  /*f9220*/  LDL.LU R9, [R1+0x9c4] ;  /* 0x0009c40001097983 */ /* 0x000f280000300800 */
[----:B------:R-:W2:Y:S04]  /*f9230*/  LDL.LU R10, [R1+0x9c8] ;  /* 0x0009c800010a7983 */ /* 0x000ea80000300800 */
[----:B------:R-:W2:Y:S04]  /*f9240*/  LDL.LU R11, [R1+0x9cc] ;  /* 0x0009cc00010b7983 */ /* 0x000ea80000300800 */
[----:B--2---:R0:W-:Y:S04]  /*f9250*/  STL.64 [R1+0x59c8], R10 ;  /* 0x0059c80a01007387 */ /* 0x0041e80000100a00 */
[----:B----4-:R-:W-:Y:S01]  /*f9260*/  STL.64 [R1+0x59c0], R8 ;  /* 0x0059c00801007387 */ /* 0x010fe20000100a00 */
[----:B0-----:R-:W-:-:S02]  /*f9270*/  IMAD.MOV.U32 R10, RZ, RZ, R2 ;  /* 0x000000ffff0a7224 */ /* 0x001fc400078e0002 */
[----:B---3--:R-:W-:Y:S01]  /*f9280*/  IMAD.MOV.U32 R11, RZ, RZ, R20 ;  /* 0x000000ffff0b7224 */ /* 0x008fe200078e0014 */
[----:B------:R-:W2:Y:S04]  /*f9290*/  LDL.LU R2, [R1+0x5ab0] ;  /* 0x005ab00001027983 */ /* 0x000ea80000300800 */
[----:B------:R-:W3:Y:S04]  /*f92a0*/  LDL.LU R20, [R1+0x5aac] ;  /* 0x005aac0001147983 */ /* 0x000ee80000300800 */
[----:B------:R0:W-:Y:S04]  /*f92b0*/  STL.64 [R1+0x59d8], R10 ;  /* 0x0059d80a01007387 */ /* 0x0001e80000100a00 */
[----:B0-----:R-:W4:Y:S01]  /*f92c0*/  LDL.64 R10, [R1+0x138] ;  /* 0x00013800010a7983 */ /* 0x001f220000100a00 */
[----:B------:R-:W-:-:S02]  /*f92d0*/  IMAD.MOV.U32 R18, RZ, RZ, R23 ;  /* 0x000000ffff127224 */ /* 0x000fc400078e0017 */
[----:B------:R-:W-:Y:S01]  /*f92e0*/  IMAD.MOV.U32 R19, RZ, RZ, R29 ;  /* 0x000000ffff137224 */ /* 0x000fe200078e001d */
[----:B----4-:R-:W-:Y:S04]  /*f92f0*/  STL.64 [R1+0x59f0], R10 ;  /* 0x0059f00a01007387 */ /* 0x010fe80000100a00 */
[----:B------:R-:W-:Y:S04]  /*f9300*/  STL.64 [R1+0x58e0], R6 ;  /* 0x0058e00601007387 */ /* 0x000fe80000100a00 */
        /* <DEDUP_REMOVED lines=9> */
[----:B------:R-:W3:Y:S04]  /*f93a0*/  LDL.LU R23, [R1+0x5aa0] ;  /* 0x005aa00001177983 */ /* 0x000ee80000300800 */
[----:B------:R-:W-:Y:S04]  /*f93b0*/  STL.64 [R1+0x5a28], R18 ;  /* 0x005a281201007387 */ /* 0x000fe80000100a00 */
[----:B------:R0:W-:Y:S04]  /*f93c0*/  STL.64 [R1+0x5a08], R10 ;  /* 0x005a080a01007387 */ /* 0x0001e80000100a00 */
        /* <DEDUP_REMOVED lines=28> */
[----:B------:R-:W3:Y:S04]  /*f9590*/  LDL.LU R12, [R1+0x530] ;  /* 0x00053000010c7983 */ /* 0x000ee80000300800 */
[----:B------:R-:W3:Y:S04]  /*f95a0*/  LDL.LU R13, [R1+0x534] ;  /* 0x00053400010d7983 */ /* 0x000ee80000300800 */
[----:B------:R-:W3:Y:S04]  /*f95b0*/  LDL.LU R14, [R1+0x538] ;  /* 0x00053800010e7983 */ /* 0x000ee80000300800 */
[----:B------:R-:W3:Y:S04]  /*f95c0*/  LDL.LU R15, [R1+0x53c] ;  /* 0x00053c00010f7983 */ /* 0x000ee80000300800 */
[----:B------:R-:W3:Y:S04]  /*f95d0*/  LDL.64 R26, [R1+0x1b8] ;  /* 0x0001b800011a7983 */ /* 0x000ee80000100a00 */
[----:B------:R0:W-:Y:S04]  /*f95e0*/  STL.64 [R1+0x5a70], R18 ;  /* 0x005a701201007387 */ /* 0x0001e80000100a00 */
[----:B0-----:R-:W2:Y:S04]  /*f95f0*/  LDL.64 R18, [R1+0x1a8] ;  /* 0x0001a80001127983 */ /* 0x001ea80000100a00 */
        /* <DEDUP_REMOVED lines=22> */
[----:B---3--:R-:W-:Y:S01]  /*f9760*/  HMMA.16816.F32.BF16 R12, R20, R26, R12 ;  /* 0x0000001a140c723c */ /* 0x008fe2000004180c */
[----:B------:R-:W-:-:S02]  /*f9770*/  IMAD.MOV.U32 R2, RZ, RZ, R26 ;  /* 0x000000ffff027224 */ /* 0x000fc400078e001a */
[----:B------:R-:W-:-:S05]  /*f9780*/  IMAD.MOV.U32 R0, RZ, RZ, R27 ;  /* 0x000000ffff007224 */ /* 0x000fca00078e001b */
[----:B------:R-:W-:Y:S01]  /*f9790*/  HMMA.16816.F32.BF16 R8, R20, R18, R8 ;  /* 0x000000121408723c */ /* 0x000fe20000041808 */
[----:B----4-:R-:W-:Y:S04]  /*f97a0*/  STL.64 [R1+0x5a18], R6 ;  /* 0x005a180601007387 */ /* 0x010fe80000100a00 */
[----:B--2---:R0:W-:Y:S04]  /*f97b0*/  STL.64 [R1+0x5a10], R4 ;  /* 0x005a100401007387 */ /* 0x0041e80000100a00 */
[----:B0-----:R-:W2:Y:S04]  /*f97c0*/  LDL.LU R4, [R1+0x4d0] ;  /* 0x0004d00001047983 */ /* 0x001ea80000300800 */
[----:B------:R-:W2:Y:S04]  /*f97d0*/  LDL.LU R5, [R1+0x4d4] ;  /* 0x0004d40001057983 */ /* 0x000ea80000300800 */
[----:B------:R-:W2:Y:S04]  /*f97e0*/  LDL.LU R6, [R1+0x4d8] ;  /* 0x0004d80001067983 */ /* 0x000ea80000300800 */
[----:B------:R-:W2:Y:S04]  /*f97f0*/  LDL.LU R7, [R1+0x4dc] ;  /* 0x0004dc0001077983 */ /* 0x000ea80000300800 */
[----:B------:R-:W3:Y:S04]  /*f9800*/  LDL.LU.64 R26, [R1+0x5a98] ;  /* 0x005a9800011a7983 */ /* 0x000ee80000300a00 */
[----:B------:R-:W4:Y:S04]  /*f9810*/  LDL.LU R24, [R1+0x5a90] ;  /* 0x005a900001187983 */ /* 0x000f280000300800 */
[----:B------:R0:W-:Y:S01]  /*f9820*/  STL.64 [R1+0x530], R12 ;  /* 0x0005300c01007387 */ /* 0x0001e20000100a00 */
[----:B------:R-:W-:-:S03]  /*f9830*/  IMAD.MOV.U32 R25, RZ, RZ, R14 ;  /* 0x000000ffff197224 */ /* 0x000fc600078e000e */
[----:B------:R1:W-:Y:S01]  /*f9840*/  STL.64 [R1+0x538], R14 ;  /* 0x0005380e01007387 */ /* 0x0003e20000100a00 */
[----:B0-----:R-:W-:-:S03]  /*f9850*/  IMAD.MOV.U32 R13, RZ, RZ, R12 ;  /* 0x000000ffff0d7224 */ /* 0x001fc600078e000c */
[----:B-1----:R-:W2:Y:S04]  /*f9860*/  LDL.LU.64 R14, [R1+0x5a88] ;  /* 0x005a8800010e7983 */ /* 0x002ea80000300a00 */
[----:B------:R-:W-:Y:S04]  /*f9870*/  STL [R1+0x57d4], R0 ;  /* 0x0057d40001007387 */ /* 0x000fe80000100800 */
[----:B------:R-:W-:Y:S04]  /*f9880*/  STL [R1+0x57d0], R2 ;  /* 0x0057d00201007387 */ /* 0x000fe80000100800 */
[----:B------:R-:W-:Y:S04]  /*f9890*/  STL [R1+0x483c], R13 ;  /* 0x00483c0d01007387 */ /* 0x000fe80000100800 */
[----:B------:R-:W-:Y:S01]  /*f98a0*/  STL [R1+0x4838], R25 ;  /* 0x0048381901007387 */ /* 0x000fe20000100800 */
[----:B------:R-:W-:-:S02]  /*f98b0*/  IMAD.MOV.U32 R29, RZ, RZ, R18 ;  /* 0x000000ffff1d7224 */ /* 0x000fc400078e0012 */
[----:B------:R-:W-:Y:S01]  /*f98c0*/  IMAD.MOV.U32 R3, RZ, RZ, R19 ;  /* 0x000000ffff037224 */ /* 0x000fe200078e0013 */
[----:B---3--:R-:W-:Y:S04]  /*f98d0*/  STL.64 [R1+0x5960], R26 ;  /* 0x0059601a01007387 */ /* 0x008fe80000100a00 */
        /* <DEDUP_REMOVED lines=23> */
[----:B------:R-:W0:Y:S01]  /*f9a50*/  S2R R12, SR_TID.X ;  /* 0x00000000000c7919 */ /* 0x000e220000002100 */
[----:B---3--:R-:W-:Y:S02]  /*f9a60*/  HMMA.16816.F32.BF16 R16, R20, R18, R8 ;  /* 0x000000121410723c */ /* 0x008fe40000041808 */
[----:B------:R-:W2:-:S15]  /*f9a70*/  LDL.LU.64 R10, [R1+0x5a20] ;  /* 0x005a2000010a7983 */ /* 0x000e9e0000300a00 */
[----:B------:R-:W-:Y:S02]  /*f9a80*/  NOP ;  /* 0x0000000000007918 */ /* 0x000fe40000000000 */
[----:B------:R0:W-:Y:S04]  /*f9a90*/  STL.64 [R1+0x4e0], R16 ;  /* 0x0004e01001007387 */ /* 0x0001e80000100a00 */
[----:B------:R1:W-:Y:S01]  /*f9aa0*/  STL.64 [R1+0x4e8], R18 ;  /* 0x0004e81201007387 */ /* 0x0003e20000100a00 */
[C---:B0-----:R-:W-:Y:S02]  /*f9ab0*/  IMAD.SHL.U32 R17, R12.reuse, 0x2, RZ ;  /* 0x000000020c117824 */ /* 0x041fe400078e00ff */
[C---:B-1----:R-:W-:Y:S01]  /*f9ac0*/  IMAD.SHL.U32 R18, R12.reuse, 0x80, RZ ;  /* 0x000000800c127824 */ /* 0x042fe200078e00ff */
[----:B------:R-:W-:Y:S01]  /*f9ad0*/  LOP3.LUT R19, R12, 0x7, RZ, 0xc0, !PT ;  /* 0x000000070c137812 */ /* 0x000fe200078ec0ff */
        /* <DEDUP_REMOVED lines=9> */
[----:B------:R-:W-:-:S05]  /*f9b70*/  IMAD R19, R19, 0x110, RZ ;  /* 0x0000011013137824 */ /* 0x000fca00078e02ff */
[----:B------:R-:W-:-:S04]  /*f9b80*/  LOP3.LUT R19, R19, 0x10, R17, 0x78, !PT ;  /* 0x0000001013137812 */ /* 0x000fc800078e7811 */
[----:B------:R-:W-:-:S04]  /*f9b90*/  LOP3.LUT R19, R19, 0x800, R18, 0xf8, !PT ;  /* 0x0000080013137812 */ /* 0x000fc800078ef812 */
[----:B------:R-:W-:-:S06]  /*f9ba0*/  LOP3.LUT R19, R19, 0x20, RZ, 0x3c, !PT ;  /* 0x0000002013137812 */ /* 0x000fcc00078e3cff */
[----:B------:R-:W0:Y:S04]  /*f9bb0*/  LDSM.16.MT88.4 R16, [R19+UR5+0x27000] ;  /* 0x027000051310783b */ /* 0x000e280008004200 */
[----:B------:R1:W-:Y:S04]  /*f9bc0*/  STL.64 [R1+0x57f0], R14 ;  /* 0x0057f00e01007387 */ /* 0x0003e80000100a00 */
[----:B------:R-:W-:Y:S04]  /*f9bd0*/  STL.64 [R1+0x57e8], R12 ;  /* 0x0057e80c01007387 */ /* 0x000fe80000100a00 */
[----:B-1----:R-:W3:Y:S04]  /*f9be0*/  LDL.64 R14, [R1+0x118] ;  /* 0x00011800010e7983 */ /* 0x002ee80000100a00 */
[----:B0-----:R0:W-:Y:S04]  /*f9bf0*/  STL.64 [R1+0x57e0], R18 ;  /* 0x0057e01201007387 */ /* 0x0011e80000100a00 */
[----:B------:R-:W-:Y:S04]  /*f9c00*/  STL.64 [R1+0x57d8], R16 ;  /* 0x0057d81001007387 */ /* 0x000fe80000100a00 */
[----:B0-----:R-:W3:Y:S04]  /*f9c10*/  LDL R18, [R1+0x108] ;  /* 0x0001080001127983 */ /* 0x001ee80000100800 */
[----:B------:R-:W3:Y:S01]  /*f9c20*/  LDL R19, [R1+0x10c] ;  /* 0x00010c0001137983 */ /* 0x000ee20000100800 */
        /* <DEDUP_REMOVED lines=25> */
[----:B------:R0:W-:Y:S04]  /*f9dc0*/  STL.64 [R1+0x9c8], R10 ;  /* 0x0009c80a01007387 */ /* 0x0001e80000100a00 */
[----:B0-----:R-:W3:Y:S04]  /*f9dd0*/  LDL.LU.64 R10, [R1+0x59b8] ;  /* 0x0059b800010a7983 */ /* 0x001ee80000300a00 */
[----:B------:R-:W2:Y:S01]  /*f9de0*/  LDL.LU R12, [R1+0x8a0] ;  /* 0x0008a000010c7983 */ /* 0x000ea20000300800 */
[----:B------:R-:W-:-:S03]  /*f9df0*/  IMAD.MOV.U32 R9, RZ, RZ, R14 ;  /* 0x000000ffff097224 */ /* 0x000fc600078e000e */
[----:B------:R-:W2:Y:S01]  /*f9e00*/  LDL.LU R13, [R1+0x8a4] ;  /* 0x0008a400010d7983 */ /* 0x000ea20000300800 */
[----:B------:R-:W-:-:S03]  /*f9e10*/  IMAD.MOV.U32 R8, RZ, RZ, R15 ;  /* 0x000000ffff087224 */ /* 0x000fc600078e000f */
[----:B------:R-:W2:Y:S04]  /*f9e20*/  LDL.LU R14, [R1+0x8a8] ;  /* 0x0008a800010e7983 */ /* 0x000ea80000300800 */
[----:B------:R-:W2:Y:S04]  /*f9e30*/  LDL.LU R15, [R1+0x8ac] ;  /* 0x0008ac00010f7983 */ /* 0x000ea80000300800 */
[----:B--2---:R0:W-:Y:S04]  /*f9e40*/  STL.64 [R1+0x5800], R14 ;  /* 0x0058000e01007387 */ /* 0x0041e80000100a00 */
        /* <DEDUP_REMOVED lines=8> */
[----:B0-----:R-:W2:Y:S04]  /*f9ed0*/  LDL.LU R14, [R1+0x9b8] ;  /* 0x0009b800010e7983 */ /* 0x001ea80000300800 */
[----:B------:R-:W2:Y:S04]  /*f9ee0*/  LDL.LU R15, [R1+0x9bc] ;  /* 0x0009bc00010f7983 */ /* 0x000ea80000300800 */
[----:B------:R-:W-:Y:S04]  /*f9ef0*/  STL [R1+0x56fc], R8 ;  /* 0x0056fc0801007387 */ /* 0x000fe80000100800 */
[----:B------:R-:W-:Y:S04]  /*f9f00*/  STL [R1+0x56f8], R9 ;  /* 0x0056f80901007387 */ /* 0x000fe80000100800 */
[----:B---3--:R2:W-:Y:S02]  /*f9f10*/  STL.64 [R1+0x5938], R10 ;  /* 0x0059380a01007387 */ /* 0x0085e40000100a00 */
[----:B--2---:R-:W-:Y:S01]  /*f9f20*/  HMMA.16816.F32.BF16 R8, R20, R18, R12 ;  /* 0x000000121408723c */ /* 0x004fe2000004180c */
[----:B------:R-:W-:-:S02]  /*f9f30*/  IMAD.MOV.U32 R14, RZ, RZ, R28 ;  /* 0x000000ffff0e7224 */ /* 0x000fc400078e001c */
[----:B----4-:R-:W-:Y:S01]  /*f9f40*/  IMAD.MOV.U32 R15, RZ, RZ, R24 ;  /* 0x000000ffff0f7224 */ /* 0x010fe200078e0018 */
[----:B------:R-:W2:-:S15]  /*f9f50*/  LDL.LU R28, [R1+0x59ac] ;  /* 0x0059ac00011c7983 */ /* 0x000e9e0000300800 */
[----:B------:R-:W-:Y:S04]  /*f9f60*/  STL.64 [R1+0x9b0], R8 ;  /* 0x0009b00801007387 */ /* 0x000fe80000100a00 */
[----:B------:R-:W-:Y:S04]  /*f9f70*/  STL.64 [R1+0x9b8], R10 ;  /* 0x0009b80a01007387 */ /* 0x000fe80000100a00 */
[----:B------:R-:W3:Y:S04]  /*f9f80*/  LDL.LU R24, [R1+0x59a8] ;  /* 0x0059a80001187983 */ /* 0x000ee80000300800 */
[----:B------:R0:W-:Y:S04]  /*f9f90*/  STL.64 [R1+0x5830], R14 ;  /* 0x0058300e01007387 */ /* 0x0001e80000100a00 */
[----:B------:R-:W4:Y:S04]  /*f9fa0*/  LDL.LU R16, [R1+0x890] ;  /* 0x0008900001107983 */ /* 0x000f280000300800 */
[----:B------:R-:W4:Y:S04]  /*f9fb0*/  LDL.LU R17, [R1+0x894] ;  /* 0x0008940001117983 */ /* 0x000f280000300800 */
        /* <DEDUP_REMOVED lines=49> */
[----:B------:R-:W2:Y:S04]  /*fa2d0*/  LDL.LU R5, [R1+0x5980] ;  /* 0x0059800001057983 */ /* 0x000ea80000300800 */
[----:B------:R3:W-:Y:S02]  /*fa2e0*/  STL.64 [R1+0x58a8], R14 ;  /* 0x0058a80e01007387 */ /* 0x0007e40000100a00 */
        /* <DEDUP_REMOVED lines=12> */
[----:B------:R-:W-:-:S05]  /*fa3b0*/  IMAD.MOV.U32 R15, RZ, RZ, R4 ;  /* 0x000000ffff0f7224 */ /* 0x000fca00078e0004 */
        /* <DEDUP_REMOVED lines=12> */
[----:B------:R-:W-:Y:S01]  /*fa480*/  STL.64 [R1+0x58e8], R4 ;  /* 0x0058e80401007387 */ /* 0x000fe20000100a00 */
[----:B---3--:R-:W-:-:S02]  /*fa490*/  IMAD.MOV.U32 R6, RZ, RZ, R28 ;  /* 0x000000ffff067224 */ /* 0x008fc400078e001c */
[----:B------:R-:W-:Y:S01]  /*fa4a0*/  IMAD.MOV.U32 R7, RZ, RZ, R24 ;  /* 0x000000ffff077224 */ /* 0x000fe200078e0018 */
[----:B------:R-:W2:Y:S04]  /*fa4b0*/  LDL.LU R28, [R1+0x5974] ;  /* 0x00597400011c7983 */ /* 0x000ea80000300800 */
[----:B------:R-:W3:Y:S04]  /*fa4c0*/  LDL.LU R24, [R1+0x5970] ;  /* 0x0059700001187983 */ /* 0x000ee80000300800 */
[----:B------:R0:W-:Y:S04]  /*fa4d0*/  STL.64 [R1+0x5900], R6 ;  /* 0x0059000601007387 */ /* 0x0001e80000100a00 */
[----:B0-----:R-:W2:Y:S04]  /*fa4e0*/  LDL.64 R6, [R1+0xb8] ;  /* 0x0000b80001067983 */ /* 0x001ea80000100a00 */
[----:B--2---:R3:W-:Y:S04]  /*fa4f0*/  STL.64 [R1+0x5918], R6 ;  /* 0x0059180601007387 */ /* 0x0047e80000100a00 */
[----:B------:R-:W2:Y:S01]  /*fa500*/  LDL.64 R14, [R1+0x98] ;  /* 0x00009800010e7983 */ /* 0x000ea20000100a00 */
[----:B---3--:R-:W-:-:S02]  /*fa510*/  IMAD.MOV.U32 R6, RZ, RZ, R24 ;  /* 0x000000ffff067224 */ /* 0x008fc400078e0018 */
[----:B------:R-:W-:Y:S01]  /*fa520*/  IMAD.MOV.U32 R7, RZ, RZ, R28 ;  /* 0x000000ffff077224 */ /* 0x000fe200078e001c */
[----:B--2---:R0:W-:Y:S04]  /*fa530*/  STL.64 [R1+0x58f8], R14 ;  /* 0x0058f80e01007387 */ /* 0x0041e80000100a00 */
[----:B------:R-:W2:Y:S04]  /*fa540*/  LDL.LU R12, [R1+0x950] ;  /* 0x00095000010c7983 */ /* 0x000ea80000300800 */
[----:B------:R-:W2:Y:S04]  /*fa550*/  LDL.LU R13, [R1+0x954] ;  /* 0x00095400010d7983 */ /* 0x000ea80000300800 */
[----:B0-----:R-:W3:Y:S04]  /*fa560*/  LDL.LU R14, [R1+0x958] ;  /* 0x00095800010e7983 */ /* 0x001ee80000300800 */
[----:B------:R-:W3:Y:S04]  /*fa570*/  LDL.LU R15, [R1+0x95c] ;  /* 0x00095c00010f7983 */ /* 0x000ee80000300800 */
[----:B------:R-:W2:Y:S04]  /*fa580*/  LDL.LU R24, [R1+0x596c] ;  /* 0x00596c0001187983 */ /* 0x000ea80000300800 */
[----:B------:R-:W2:Y:S04]  /*fa590*/  LDL.LU R28, [R1+0x5968] ;  /* 0x00596800011c7983 */ /* 0x000ea80000300800 */
[----:B------:R-:W2:Y:S04]  /*fa5a0*/  LDL.LU R8, [R1+0x980] ;  /* 0x0009800001087983 */ /* 0x000ea80000300800 */
[----:B------:R-:W2:Y:S04]  /*fa5b0*/  LDL.LU R9, [R1+0x984] ;  /* 0x0009840001097983 */ /* 0x000ea80000300800 */
[----:B------:R-:W2:Y:S04]  /*fa5c0*/  LDL.LU R10, [R1+0x988] ;  /* 0x00098800010a7983 */ /* 0x000ea80000300800 */
[----:B------:R-:W2:Y:S04]  /*fa5d0*/  LDL.LU R11, [R1+0x98c] ;  /* 0x00098c00010b7983 */ /* 0x000ea80000300800 */
[----:B--2---:R0:W-:Y:S04]  /*fa5e0*/  STL.64 [R1+0x5948], R10 ;  /* 0x0059480a01007387 */ /* 0x0041e80000100a00 */
[----:B------:R-:W-:Y:S01]  /*fa5f0*/  STL.64 [R1+0x5940], R8 ;  /* 0x0059400801007387 */ /* 0x000fe20000100a00 */
[----:B0-----:R-:W-:-:S02]  /*fa600*/  IMAD.MOV.U32 R10, RZ, RZ, R28 ;  /* 0x000000ffff0a7224 */ /* 0x001fc400078e001c */
[----:B------:R-:W-:-:S05]  /*fa610*/  IMAD.MOV.U32 R11, RZ, RZ, R24 ;  /* 0x000000ffff0b7224 */ /* 0x000fca00078e0018 */
[----:B------:R-:W-:Y:S04]  /*fa620*/  STL.64 [R1+0x5958], R10 ;  /* 0x0059580a01007387 */ /* 0x000fe80000100a00 */
[----:B------:R0:W-:Y:S04]  /*fa630*/  STL.64 [R1+0x5930], R6 ;  /* 0x0059300601007387 */ /* 0x0001e80000100a00 */
[----:B0-----:R-:W2:Y:S04]  /*fa640*/  LDL.64 R6, [R1+0xd8] ;  /* 0x0000d80001067983 */ /* 0x001ea80000100a00 */
        /* <DEDUP_REMOVED lines=9> */
[----:B------:R-:W2:Y:S04]  /*fa6e0*/  LDL.64 R10, [R1+0xf8] ;  /* 0x0000f800010a7983 */ /* 0x000ea80000100a00 */
        /* <DEDUP_REMOVED lines=32> */
[----:B------:R1:W-:Y:S01]  /*fa8f0*/  STL.64 [R1+0x9a8], R26 ;  /* 0x0009a81a01007387 */ /* 0x0003e20000100a00 */
[----:B0-----:R-:W-:-:S03]  /*fa900*/  IMAD.MOV.U32 R25, RZ, RZ, R10 ;  /* 0x000000ffff197224 */ /* 0x001fc600078e000a */
[----:B-1----:R-:W4:Y:S01]  /*fa910*/  LDL.LU.64 R26, [R1+0x5960] ;  /* 0x00596000011a7983 */ /* 0x002f220000300a00 */
[----:B------:R-:W-:-:S03]  /*fa920*/  IMAD.MOV.U32 R24, RZ, RZ, R11 ;  /* 0x000000ffff187224 */ /* 0x000fc600078e000b */
[----:B------:R-:W2:Y:S04]  /*fa930*/  LDL.LU.64 R10, [R1+0x5958] ;  /* 0x00595800010a7983 */ /* 0x000ea80000300a00 */
[----:B------:R-:W-:Y:S01]  /*fa940*/  STL [R1+0x5700], R25 ;  /* 0x0057001901007387 */ /* 0x000fe20000100800 */
[----:B--2---:R-:W-:Y:S03]  /*fa950*/  HMMA.16816.F32.BF16 R8, R20, R10, R4 ;  /* 0x0000000a1408723c */ /* 0x004fe60000041804 */
[----:B------:R-:W2:-:S15]  /*fa960*/  LDL.LU.64 R6, [R1+0x5950] ;  /* 0x0059500001067983 */ /* 0x000e9e0000300a00 */
[----:B------:R-:W-:Y:S01]  /*fa970*/  NOP ;  /* 0x0000000000007918 */ /* 0x000fe20000000000 */
        /* <DEDUP_REMOVED lines=104> */
[----:B------:R0:W-:Y:S04]  /*fb000*/  STL.64 [R1+0x5708], R24 ;  /* 0x0057081801007387 */ /* 0x0001e80000100a00 */
[----:B0-----:R-:W3:Y:S04]  /*fb010*/  LDL.LU R24, [R1+0x880] ;  /* 0x0008800001187983 */ /* 0x001ee80000300800 */
[----:B------:R-:W3:Y:S04]  /*fb020*/  LDL.LU R25, [R1+0x884] ;  /* 0x0008840001197983 */ /* 0x000ee80000300800 */
[----:B------:R-:W3:Y:S04]  /*fb030*/  LDL.LU R26, [R1+0x888] ;  /* 0x00088800011a7983 */ /* 0x000ee80000300800 */
[----:B------:R-:W3:Y:S01]  /*fb040*/  LDL.LU R27, [R1+0x88c] ;  /* 0x00088c00011b7983 */ /* 0x000ee20000300800 */
[C---:B--2---:R-:W-:Y:S08]  /*fb050*/  HMMA.16816.F32.BF16 R16, R20.reuse, R14, R16 ;  /* 0x0000000e1410723c */ /* 0x044ff00000041810 */
[C---:B---3--:R-:W-:Y:S11]  /*fb060*/  HMMA.16816.F32.BF16 R24, R20.reuse, R10, R24 ;  /* 0x0000000a1418723c */ /* 0x048ff60000041818 */
[----:B------:R-:W-:Y:S04]  /*fb070*/  STL.64 [R1+0x890], R16 ;  /* 0x0008901001007387 */ /* 0x000fe80000100a00 */
[----:B------:R0:W-:Y:S04]  /*fb080*/  STL.64 [R1+0x898], R18 ;  /* 0x0008981201007387 */ /* 0x0001e80000100a00 */
[----:B0-----:R-:W2:Y:S04]  /*fb090*/  LDL.LU.64 R18, [R1+0x57e0] ;  /* 0x0057e00001127983 */ /* 0x001ea80000300a00 */
[----:B------:R-:W2:Y:S04]  /*fb0a0*/  LDL.LU.64 R16, [R1+0x57d8] ;  /* 0x0057d80001107983 */ /* 0x000ea80000300a00 */
[----:B------:R-:W-:Y:S04]  /*fb0b0*/  STL.64 [R1+0x5758], R14 ;  /* 0x0057580e01007387 */ /* 0x000fe80000100a00 */
[----:B------:R-:W-:Y:S04]  /*fb0c0*/  STL.64 [R1+0x55b0], R10 ;  /* 0x0055b00a01007387 */ /* 0x000fe80000100a00 */
[----:B------:R-:W-:Y:S04]  /*fb0d0*/  STL.64 [R1+0x880], R24 ;  /* 0x0008801801007387 */ /* 0x000fe80000100a00 */
[----:B------:R-:W-:Y:S04]  /*fb0e0*/  STL.64 [R1+0x888], R26 ;  /* 0x0008881a01007387 */ /* 0x000fe80000100a00 */
[----:B------:R0:W-:Y:S04]  /*fb0f0*/  STL.64 [R1+0x5710], R8 ;  /* 0x0057100801007387 */ /* 0x0001e80000100a00 */
[----:B0-----:R-:W3:Y:S04]  /*fb100*/  LDL.LU R8, [R1+0x4c0] ;  /* 0x0004c00001087983 */ /* 0x001ee80000300800 */
[----:B------:R-:W3:Y:S04]  /*fb110*/  LDL.LU R9, [R1+0x4c4] ;  /* 0x0004c40001097983 */ /* 0x000ee80000300800 */
[----:B------:R-:W3:Y:S04]  /*fb120*/  LDL.LU R10, [R1+0x4c8] ;  /* 0x0004c800010a7983 */ /* 0x000ee80000300800 */
[----:B------:R-:W3:Y:S04]  /*fb130*/  LDL.LU R11, [R1+0x4cc] ;  /* 0x0004cc00010b7983 */ /* 0x000ee80000300800 */
[----:B------:R-:W-:Y:S04]  /*fb140*/  STL.64 [R1+0x55c0], R6 ;  /* 0x0055c00601007387 */ /* 0x000fe80000100a00 */
[----:B------:R-:W-:Y:S01]  /*fb150*/  STL.64 [R1+0x5718], R4 ;  /* 0x0057180401007387 */ /* 0x000fe20000100a00 */
[----:B---3--:R-:W-:-:S15]  /*fb160*/  HMMA.16816.F32.BF16 R8, R20, R6, R8 ;  /* 0x000000061408723c */ /* 0x008fde0000041808 */
[----:B------:R-:W-:-:S04]  /*fb170*/  NOP ;  /* 0x0000000000007918 */ /* 0x000fc80000000000 */
[----:B------:R-:W-:Y:S04]  /*fb180*/  STL.64 [R1+0x4c0], R8 ;  /* 0x0004c00801007387 */ /* 0x000fe80000100a00 */
[----:B------:R0:W-:Y:S02]  /*fb190*/  STL.64 [R1+0x4c8], R10 ;  /* 0x0004c80a01007387 */ /* 0x0001e40000100a00 */
[----:B0-----:R-:W-:Y:S02]  /*fb1a0*/  IMAD.MOV.U32 R10, RZ, RZ, R0 ;  /* 0x000000ffff0a7224 */ /* 0x001fe400078e0000 */
[----:B------:R-:W-:Y:S01]  /*fb1b0*/  IMAD.MOV.U32 R11, RZ, RZ, R2 ;  /* 0x000000ffff0b7224 */ /* 0x000fe200078e0002 */
[----:B------:R-:W3:Y:S04]  /*fb1c0*/  LDL.LU R0, [R1+0x57d4] ;  /* 0x0057d40001007983 */ /* 0x000ee80000300800 */
[----:B------:R-:W2:Y:S04]  /*fb1d0*/  LDL.LU R2, [R1+0x57d0] ;  /* 0x0057d00001027983 */ /* 0x000ea80000300800 */
[----:B------:R0:W-:Y:S04]  /*fb1e0*/  STL.64 [R1+0x5720], R10 ;  /* 0x0057200a01007387 */ /* 0x0001e80000100a00 */
[----:B0-----:R-:W2:Y:S04]  /*fb1f0*/  LDL.64 R10, [R1+0x148] ;  /* 0x00014800010a7983 */ /* 0x001ea80000100a00 */
[----:B--2---:R4:W-:Y:S04]  /*fb200*/  STL.64 [R1+0x5738], R10 ;  /* 0x0057380a01007387 */ /* 0x0049e80000100a00 */
[----:B------:R-:W2:Y:S04]  /*fb210*/  LDL.LU R4, [R1+0xf40] ;  /* 0x000f400001047983 */ /* 0x000ea80000300800 */
[----:B------:R-:W2:Y:S04]  /*fb220*/  LDL.LU R5, [R1+0xf44] ;  /* 0x000f440001057983 */ /* 0x000ea80000300800 */
[----:B------:R-:W2:Y:S04]  /*fb230*/  LDL.LU R6, [R1+0xf48] ;  /* 0x000f480001067983 */ /* 0x000ea80000300800 */
[----:B------:R-:W2:Y:S01]  /*fb240*/  LDL.LU R7, [R1+0xf4c] ;  /* 0x000f4c0001077983 */ /* 0x000ea20000300800 */
[----:B----4-:R-:W-:-:S02]  /*fb250*/  IMAD.MOV.U32 R11, RZ, RZ, R12 ;  /* 0x000000ffff0b7224 */ /* 0x010fc400078e000c */
[----:B------:R-:W-:Y:S01]  /*fb260*/  IMAD.MOV.U32 R10, RZ, RZ, R13 ;  /* 0x000000ffff0a7224 */ /* 0x000fe200078e000d */
[----:B------:R-:W4:Y:S04]  /*fb270*/  LDL.LU R12, [R1+0xf70] ;  /* 0x000f7000010c7983 */ /* 0x000f280000300800 */
[----:B------:R-:W4:Y:S04]  /*fb280*/  LDL.LU R13, [R1+0xf74] ;  /* 0x000f7400010d7983 */ /* 0x000f280000300800 */
[----:B------:R-:W2:Y:S04]  /*fb290*/  LDL.LU R14, [R1+0xf78] ;  /* 0x000f7800010e7983 */ /* 0x000ea80000300800 */
[----:B------:R-:W2:Y:S04]  /*fb2a0*/  LDL.LU R15, [R1+0xf7c] ;  /* 0x000f7c00010f7983 */ /* 0x000ea80000300800 */
[----:B--2---:R0:W-:Y:S04]  /*fb2b0*/  STL.64 [R1+0x5768], R14 ;  /* 0x0057680e01007387 */ /* 0x0041e80000100a00 */
[----:B----4-:R-:W-:Y:S04]  /*fb2c0*/  STL.64 [R1+0x5760], R12 ;  /* 0x0057600c01007387 */ /* 0x010fe80000100a00 */
[----:B0-----:R-:W2:Y:S04]  /*fb2d0*/  LDL.64 R14, [R1+0x178] ;  /* 0x00017800010e7983 */ /* 0x001ea80000100a00 */
[----:B--2---:R0:W-:Y:S04]  /*fb2e0*/  STL.64 [R1+0x5778], R14 ;  /* 0x0057780e01007387 */ /* 0x0041e80000100a00 */
[----:B0-----:R-:W2:Y:S04]  /*fb2f0*/  LDL.64 R14, [R1+0x188] ;  /* 0x00018800010e7983 */ /* 0x001ea80000100a00 */
[----:B--2---:R0:W-:Y:S04]  /*fb300*/  STL.64 [R1+0x5790], R14 ;  /* 0x0057900e01007387 */ /* 0x0041e80000100a00 */
[----:B0-----:R-:W2:Y:S04]  /*fb310*/  LDL.64 R14, [R1+0x198] ;  /* 0x00019800010e7983 */ /* 0x001ea80000100a00 */
[----:B--2---:R-:W-:Y:S04]  /*fb320*/  STL.64 [R1+0x5798], R14 ;  /* 0x0057980e01007387 */ /* 0x004fe80000100a00 */
[----:B------:R0:W-:Y:S04]  /*fb330*/  STL.64 [R1+0x5750], R10 ;  /* 0x0057500a01007387 */ /* 0x0001e80000100a00 */
[----:B0-----:R-:W2:Y:S01]  /*fb340*/  LDL.64 R10, [R1+0x168] ;  /* 0x00016800010a7983 */ /* 0x001ea20000100a00 */
[----:B------:R-:W-:-:S02]  /*fb350*/  IMAD.MOV.U32 R14, RZ, RZ, R29 ;  /* 0x000000ffff0e7224 */ /* 0x000fc400078e001d */
[----:B------:R-:W-:Y:S01]  /*fb360*/  IMAD.MOV.U32 R15, RZ, RZ, R3 ;  /* 0x000000ffff0f7224 */ /* 0x000fe200078e0003 */
[----:B--2---:R0:W-:Y:S04]  /*fb370*/  STL.64 [R1+0x5770], R10 ;  /* 0x0057700a01007387 */ /* 0x0041e80000100a00 */
[----:B------:R-:W2:Y:S04]  /*fb380*/  LDL.LU R8, [R1+0xf80] ;  /* 0x000f800001087983 */ /* 0x000ea80000300800 */
[----:B------:R-:W2:Y:S04]  /*fb390*/  LDL.LU R9, [R1+0xf84] ;  /* 0x000f840001097983 */ /* 0x000ea80000300800 */
[----:B0-----:R-:W4:Y:S04]  /*fb3a0*/  LDL.LU R10, [R1+0xf88] ;  /* 0x000f8800010a7983 */ /* 0x001f280000300800 */
[----:B------:R-:W4:Y:S04]  /*fb3b0*/  LDL.LU R11, [R1+0xf8c] ;  /* 0x000f8c00010b7983 */ /* 0x000f280000300800 */
[----:B------:R-:W2:Y:S04]  /*fb3c0*/  LDL.LU R29, [R1+0x57cc] ;  /* 0x0057cc00011d7983 */ /* 0x000ea80000300800 */
[----:B------:R-:W-:Y:S04]  /*fb3d0*/  STL.64 [R1+0x57b0], R14 ;  /* 0x0057b00e01007387 */ /* 0x000fe80000100a00 */
        /* <DEDUP_REMOVED lines=12> */
[----:B------:R-:W0:Y:S02]  /*fb4a0*/  S2R R26, SR_TID.X ;  /* 0x00000000001a7919 */ /* 0x000e240000002100 */
[C---:B0-----:R-:W-:Y:S01]  /*fb4b0*/  LOP3.LUT R27, R26.reuse, 0x7, RZ, 0xc0, !PT ;  /* 0x000000071a1b7812 */ /* 0x041fe200078ec0ff */
[----:B------:R-:W-:Y:S01]  /*fb4c0*/  IMAD.SHL.U32 R25, R26, 0x2, RZ ;  /* 0x000000021a197824 */ /* 0x000fe200078e00ff */
        /* <DEDUP_REMOVED lines=8> */
[----:B0-----:R-:W4:Y:S04]  /*fb550*/  LDL.LU R4, [R1+0xf50] ;  /* 0x000f500001047983 */ /* 0x001f280000300800 */
[----:B------:R-:W4:Y:S04]  /*fb560*/  LDL.LU R5, [R1+0xf54] ;  /* 0x000f540001057983 */ /* 0x000f280000300800 */
[----:B------:R-:W4:Y:S04]  /*fb570*/  LDL.LU R6, [R1+0xf58] ;  /* 0x000f580001067983 */ /* 0x000f280000300800 */
[----:B------:R-:W4:Y:S01]  /*fb580*/  LDL.LU R7, [R1+0xf5c] ;  /* 0x000f5c0001077983 */ /* 0x000f220000300800 */
[----:B------:R-:W-:-:S02]  /*fb590*/  IMAD R27, R27, 0x110, RZ ;  /* 0x000001101b1b7824 */ /* 0x000fc400078e02ff */
[----:B------:R-:W-:-:S03]  /*fb5a0*/  IMAD.SHL.U32 R26, R26, 0x80, RZ ;  /* 0x000000801a1a7824 */ /* 0x000fc600078e00ff */
[----:B------:R-:W-:-:S04]  /*fb5b0*/  LOP3.LUT R27, R27, 0x10, R25, 0x78, !PT ;  /* 0x000000101b1b7812 */ /* 0x000fc800078e7819 */
[----:B------:R-:W-:-:S04]  /*fb5c0*/  LOP3.LUT R27, R27, 0x800, R26, 0xf8, !PT ;  /* 0x000008001b1b7812 */ /* 0x000fc800078ef81a */
[----:B------:R-:W-:-:S05]  /*fb5d0*/  LOP3.LUT R27, R27, 0x20, RZ, 0x3c, !PT ;  /* 0x000000201b1b7812 */ /* 0x000fca00078e3cff */
[----:B------:R-:W0:Y:S01]  /*fb5e0*/  LDSM.16.MT88.4 R20, [R27+UR5+0x27080] ;  /* 0x027080051b14783b */ /* 0x000e220008004200 */
[----:B------:R-:W-:Y:S02]  /*fb5f0*/  IMAD.MOV.U32 R14, RZ, RZ, R2 ;  /* 0x000000ffff0e7224 */ /* 0x000fe400078e0002 */
[----:B---3--:R-:W-:Y:S02]  /*fb600*/  IMAD.MOV.U32 R15, RZ, RZ, R0 ;  /* 0x000000ffff0f7224 */ /* 0x008fe400078e0000 */
[----:B------:R-:W-:-:S05]  /*fb610*/  IMAD.MOV.U32 R26, RZ, RZ, R29 ;  /* 0x000000ffff1a7224 */ /* 0x000fca00078e001d */
[----:B--2---:R-:W-:Y:S01]  /*fb620*/  HMMA.16816.F32.BF16 R12, R16, R14, R8 ;  /* 0x0000000e100c723c */ /* 0x004fe20000041808 */
[----:B----4-:R-:W-:Y:S04]  /*fb630*/  STL.64 [R1+0x5748], R6 ;  /* 0x0057480601007387 */ /* 0x010fe80000100a00 */
[----:B------:R1:W-:Y:S04]  /*fb640*/  STL.64 [R1+0x5740], R4 ;  /* 0x0057400401007387 */ /* 0x0003e80000100a00 */
[----:B-1----:R-:W2:Y:S04]  /*fb650*/  LDL.LU R4, [R1+0xf60] ;  /* 0x000f600001047983 */ /* 0x002ea80000300800 */
[----:B------:R-:W2:Y:S04]  /*fb660*/  LDL.LU R5, [R1+0xf64] ;  /* 0x000f640001057983 */ /* 0x000ea80000300800 */
[----:B------:R-:W2:Y:S04]  /*fb670*/  LDL.LU R6, [R1+0xf68] ;  /* 0x000f680001067983 */ /* 0x000ea80000300800 */
[----:B------:R-:W2:Y:S04]  /*fb680*/  LDL.LU R7, [R1+0xf6c] ;  /* 0x000f6c0001077983 */ /* 0x000ea80000300800 */
[----:B------:R-:W3:Y:S04]  /*fb690*/  LDL.LU R24, [R1+0xf30] ;  /* 0x000f300001187983 */ /* 0x000ee80000300800 */
[----:B------:R-:W3:Y:S04]  /*fb6a0*/  LDL.LU R25, [R1+0xf34] ;  /* 0x000f340001197983 */ /* 0x000ee80000300800 */
[----:B------:R-:W4:Y:S04]  /*fb6b0*/  LDL.LU R29, [R1+0x57c8] ;  /* 0x0057c800011d7983 */ /* 0x000f280000300800 */
[----:B------:R-:W3:Y:S04]  /*fb6c0*/  LDL.LU R27, [R1+0xf3c] ;  /* 0x000f3c00011b7983 */ /* 0x000ee80000300800 */
[----:B0-----:R-:W-:Y:S04]  /*fb6d0*/  STL.64 [R1+0x5568], R22 ;  /* 0x0055681601007387 */ /* 0x001fe80000100a00 */
[----:B------:R0:W-:Y:S04]  /*fb6e0*/  STL.64 [R1+0x5560], R20 ;  /* 0x0055601401007387 */ /* 0x0001e80000100a00 */
[----:B0-----:R-:W2:Y:S04]  /*fb6f0*/  LDL.LU R20, [R1+0xfa0] ;  /* 0x000fa00001147983 */ /* 0x001ea80000300800 */
[----:B------:R-:W2:Y:S04]  /*fb700*/  LDL.LU R21, [R1+0xfa4] ;  /* 0x000fa40001157983 */ /* 0x000ea80000300800 */
[----:B------:R-:W2:Y:S04]  /*fb710*/  LDL.LU R22, [R1+0xfa8] ;  /* 0x000fa80001167983 */ /* 0x000ea80000300800 */
[----:B------:R-:W2:Y:S04]  /*fb720*/  LDL.LU.64 R10, [R1+0x57c0] ;  /* 0x0057c000010a7983 */ /* 0x000ea80000300a00 */
[----:B------:R-:W2:Y:S04]  /*fb730*/  LDL.LU.64 R8, [R1+0x57b8] ;  /* 0x0057b80001087983 */ /* 0x000ea80000300a00 */
[----:B------:R-:W-:Y:S04]  /*fb740*/  STL.64 [R1+0xfc0], R12 ;  /* 0x000fc00c01007387 */ /* 0x000fe80000100a00 */
[----:B------:R0:W-:Y:S04]  /*fb750*/  STL.64 [R1+0xfc8], R14 ;  /* 0x000fc80e01007387 */ /* 0x0001e80000100a00 */
[----:B0-----:R-:W2:Y:S01]  /*fb760*/  LDL.LU.64 R14, [R1+0x57b0] ;  /* 0x0057b000010e7983 */ /* 0x001ea20000300a00 */
[----:B----4-:R-:W-:-:S02]  /*fb770*/  IMAD.MOV.U32 R23, RZ, RZ, R29 ;  /* 0x000000ffff177224 */ /* 0x010fc400078e001d */
[----:B------:R-:W-:-:S05]  /*fb780*/  IMAD.MOV.U32 R29, RZ, RZ, R12 ;  /* 0x000000ffff1d7224 */ /* 0x000fca00078e000c */
[----:B------:R-:W-:Y:S01]  /*fb790*/  STL [R1+0x4840], R29 ;  /* 0x0048401d01007387 */ /* 0x000fe20000100800 */
[----:B--2---:R-:W-:Y:S03]  /*fb7a0*/  HMMA.16816.F32.BF16 R12, R16, R14, R8 ;  /* 0x0000000e100c723c */ /* 0x004fe60000041808 */
[----:B------:R-:W2:Y:S04]  /*fb7b0*/  LDL.LU.64 R10, [R1+0x57a8] ;  /* 0x0057a800010a7983 */ /* 0x000ea80000300a00 */
[----:B------:R-:W2:-:S12]  /*fb7c0*/  LDL.LU.64 R8, [R1+0x57a0] ;  /* 0x0057a00001087983 */ /* 0x000e980000300a00 */
[----:B------:R-:W-:Y:S04]  /*fb7d0*/  STL.64 [R1+0xfb0], R12 ;  /* 0x000fb00c01007387 */ /* 0x000fe80000100a00 */
[----:B------:R0:W-:Y:S04]  /*fb7e0*/  STL.64 [R1+0xfb8], R14 ;  /* 0x000fb80e01007387 */ /* 0x0001e80000100a00 */
[----:B0-----:R-:W4:Y:S02]  /*fb7f0*/  LDL.LU.64 R14, [R1+0x5798] ;  /* 0x00579800010e7983 */ /* 0x001f240000300a00 */
[----:B----4-:R-:W-:Y:S01]  /*fb800*/  HMMA.16816.F32.BF16 R20, R16, R14, R20 ;  /* 0x0000000e1014723c */ /* 0x010fe20000041814 */
[----:B------:R-:W-:-:S15]  /*fb810*/  IMAD.MOV.U32 R3, RZ, RZ, R15 ;  /* 0x000000ffff037224 */ /* 0x000fde00078e000f */
[----:B------:R-:W-:-:S03]  /*fb820*/  NOP ;  /* 0x0000000000007918 */ /* 0x000fc60000000000 */
[----:B------:R0:W-:Y:S04]  /*fb830*/  STL.64 [R1+0xfa0], R20 ;  /* 0x000fa01401007387 */ /* 0x0001e80000100a00 */
[----:B------:R1:W-:Y:S01]  /*fb840*/  STL.64 [R1+0xfa8], R22 ;  /* 0x000fa81601007387 */ /* 0x0003e20000100a00 */
[----:B0-----:R-:W-:-:S03]  /*fb850*/  IMAD.MOV.U32 R20, RZ, RZ, R14 ;  /* 0x000000ffff147224 */ /* 0x001fc600078e000e */
[----:B------:R-:W2:Y:S02]  /*fb860*/  LDL.LU.64 R14, [R1+0x5790] ;  /* 0x00579000010e7983 */ /* 0x000ea40000300a00 */
[----:B--2---:R-:W-:Y:S01]  /*fb870*/  HMMA.16816.F32.BF16 R8, R16, R14, R8 ;  /* 0x0000000e1008723c */ /* 0x004fe20000041808 */
[----:B-1----:R-:W-:Y:S02]  /*fb880*/  IMAD.MOV.U32 R22, RZ, RZ, R14 ;  /* 0x000000ffff167224 */ /* 0x002fe400078e000e */
[----:B------:R-:W-:-:S15]  /*fb890*/  IMAD.MOV.U32 R21, RZ, RZ, R15 ;  /* 0x000000ffff157224 */ /* 0x000fde00078e000f */
[----:B------:R-:W-:Y:S01]  /*fb8a0*/  NOP ;  /* 0x0000000000007918 */ /* 0x000fe20000000000 */
[----:B------:R-:W-:Y:S04]  /*fb8b0*/  STL.64 [R1+0xf90], R8 ;  /* 0x000f900801007387 */ /* 0x000fe80000100a00 */
[----:B------:R0:W-:Y:S04]  /*fb8c0*/  STL.64 [R1+0xf98], R10 ;  /* 0x000f980a01007387 */ /* 0x0001e80000100a00 */
[----:B0-----:R-:W2:Y:S04]  /*fb8d0*/  LDL.LU.64 R10, [R1+0x5788] ;  /* 0x00578800010a7983 */ /* 0x001ea80000300a00 */
[----:B------:R-:W2:Y:S04]  /*fb8e0*/  LDL.LU.64 R8, [R1+0x5780] ;  /* 0x0057800001087983 */ /* 0x000ea80000300a00 */
[----:B------:R-:W2:Y:S04]  /*fb8f0*/  LDL.LU.64 R14, [R1+0x5778] ;  /* 0x00577800010e7983 */ /* 0x000ea80000300a00 */
[----:B------:R0:W-:Y:S04]  /*fb900*/  STL [R1+0x5598], R22 ;  /* 0x0055981601007387 */ /* 0x0001e80000100800 */
[----:B------:R-:W-:Y:S04]  /*fb910*/  STL.64 [R1+0x5590], R20 ;  /* 0x0055901401007387 */ /* 0x000fe80000100a00 */
[----:B0-----:R-:W3:Y:S01]  /*fb920*/  LDL.64 R22, [R1+0x128] ;  /* 0x0001280001167983 */ /* 0x001ee20000100a00 */
        /* <DEDUP_REMOVED lines=19> */
[----:B----4-:R-:W-:Y:S03]  /*fba60*/  HMMA.16816.F32.BF16 R8, R16, R10, R4 ;  /* 0x0000000a1008723c */ /* 0x010fe60000041804 */
[----:B------:R-:W4:Y:S04]  /*fba70*/  LDL.LU.64 R6, [R1+0x5748] ;  /* 0x0057480001067983 */ /* 0x000f280000300a00 */
[----:B------:R-:W4:-:S12]  /*fba80*/  LDL.LU.64 R4, [R1+0x5740] ;  /* 0x0057400001047983 */ /* 0x000f180000300a00 */
        /* <DEDUP_REMOVED lines=12> */
[----:B---3--:R-:W-:Y:S03]  /*fbb50*/  HMMA.16816.F32.BF16 R24, R16, R22, R24 ;  /* 0x000000161018723c */ /* 0x008fe60000041818 */
[----:B------:R0:W-:Y:S04]  /*fbb60*/  STL [R1+0x54b4], R13 ;  /* 0x0054b40d01007387 */ /* 0x0001e80000100800 */
[----:B------:R1:W-:Y:S01]  /*fbb70*/  STL [R1+0x54b0], R12 ;  /* 0x0054b00c01007387 */ /* 0x0003e20000100800 */
[----:B0-----:R-:W-:-:S02]  /*fbb80*/  IMAD.MOV.U32 R13, RZ, RZ, R22 ;  /* 0x000000ffff0d7224 */ /* 0x001fc400078e0016 */
[----:B-1----:R-:W-:Y:S01]  /*fbb90*/  IMAD.MOV.U32 R12, RZ, RZ, R23 ;  /* 0x000000ffff0c7224 */ /* 0x002fe200078e0017 */
[----:B----4-:R-:W-:Y:S01]  /*fbba0*/  HMMA.16816.F32.BF16 R8, R16, R10, R4 ;  /* 0x0000000a1008723c */ /* 0x010fe20000041804 */
[----:B------:R-:W3:-:S15]  /*fbbb0*/  LDL.LU.64 R4, [R1+0x5718] ;  /* 0x0057180001047983 */ /* 0x000ede0000300a00 */
[----:B------:R-:W-:-:S03]  /*fbbc0*/  NOP ;  /* 0x0000000000007918 */ /* 0x000fc60000000000 */
[----:B------:R0:W-:Y:S04]  /*fbbd0*/  STL.64 [R1+0xf40], R8 ;  /* 0x000f400801007387 */ /* 0x0001e80000100a00 */
[----:B------:R-:W-:Y:S04]  /*fbbe0*/  STL.64 [R1+0xf48], R10 ;  /* 0x000f480a01007387 */ /* 0x000fe80000100a00 */
[----:B0-----:R-:W4:Y:S04]  /*fbbf0*/  LDL.LU.64 R8, [R1+0x5710] ;  /* 0x0057100001087983 */ /* 0x001f280000300a00 */
[----:B------:R0:W-:Y:S04]  /*fbc00*/  STL.64 [R1+0xf30], R24 ;  /* 0x000f301801007387 */ /* 0x0001e80000100a00 */
[----:B------:R-:W-:Y:S04]  /*fbc10*/  STL.64 [R1+0xf38], R26 ;  /* 0x000f381a01007387 */ /* 0x000fe80000100a00 */
[----:B0-----:R-:W2:Y:S04]  /*fbc20*/  LDL.LU.64 R24, [R1+0x5708] ;  /* 0x0057080001187983 */ /* 0x001ea80000300a00 */
[----:B------:R-:W2:Y:S04]  /*fbc30*/  LDL.LU R20, [R1+0xe90] ;  /* 0x000e900001147983 */ /* 0x000ea80000300800 */
[----:B------:R-:W2:Y:S04]  /*fbc40*/  LDL.LU R21, [R1+0xe94] ;  /* 0x000e940001157983 */ /* 0x000ea80000300800 */
[----:B------:R-:W2:Y:S04]  /*fbc50*/  LDL.LU R22, [R1+0xe98] ;  /* 0x000e980001167983 */ /* 0x000ea80000300800 */
[----:B------:R-:W2:Y:S04]  /*fbc60*/  LDL.LU R23, [R1+0xe9c] ;  /* 0x000e9c0001177983 */ /* 0x000ea80000300800 */
[----:B--2---:R3:W-:Y:S04]  /*fbc70*/  STL.64 [R1+0x5628], R22 ;  /* 0x0056281601007387 */ /* 0x0047e80000100a00 */
[----:B------:R-:W-:Y:S01]  /*fbc80*/  STL.64 [R1+0x5620], R20 ;  /* 0x0056201401007387 */ /* 0x000fe20000100a00 */
[----:B---3--:R-:W-:-:S02]  /*fbc90*/  IMAD.MOV.U32 R22, RZ, RZ, R5 ;  /* 0x000000ffff167224 */ /* 0x008fc400078e0005 */
[----:B------:R-:W-:-:S05]  /*fbca0*/  IMAD.MOV.U32 R23, RZ, RZ, R4 ;  /* 0x000000ffff177224 */ /* 0x000fca00078e0004 */
[----:B------:R0:W-:Y:S04]  /*fbcb0*/  STL.64 [R1+0x5638], R22 ;  /* 0x0056381601007387 */ /* 0x0001e80000100a00 */
[----:B0-----:R-:W2:Y:S04]  /*fbcc0*/  LDL.64 R22, [R1+0xa8] ;  /* 0x0000a80001167983 */ /* 0x001ea80000100a00 */
[----:B--2---:R0:W-:Y:S04]  /*fbcd0*/  STL.64 [R1+0x5650], R22 ;  /* 0x0056501601007387 */ /* 0x0041e80000100a00 */
[----:B------:R-:W2:Y:S01]  /*fbce0*/  LDL.64 R6, [R1+0x88] ;  /* 0x0000880001067983 */ /* 0x000ea20000100a00 */
[----:B0-----:R-:W-:-:S02]  /*fbcf0*/  IMAD.MOV.U32 R22, RZ, RZ, R25 ;  /* 0x000000ffff167224 */ /* 0x001fc400078e0019 */
[----:B----4-:R-:W-:Y:S01]  /*fbd00*/  IMAD.MOV.U32 R23, RZ, RZ, R8 ;  /* 0x000000ffff177224 */ /* 0x010fe200078e0008 */
[----:B--2---:R0:W-:Y:S04]  /*fbd10*/  STL.64 [R1+0x5630], R6 ;  /* 0x0056300601007387 */ /* 0x0041e80000100a00 */
[----:B------:R-:W2:Y:S04]  /*fbd20*/  LDL.LU R4, [R1+0xea0] ;  /* 0x000ea00001047983 */ /* 0x000ea80000300800 */
[----:B------:R-:W2:Y:S04]  /*fbd30*/  LDL.LU R5, [R1+0xea4] ;  /* 0x000ea40001057983 */ /* 0x000ea80000300800 */
[----:B0-----:R-:W3:Y:S04]  /*fbd40*/  LDL.LU R6, [R1+0xea8] ;  /* 0x000ea80001067983 */ /* 0x001ee80000300800 */
        /* <DEDUP_REMOVED lines=9> */
[----:B------:R-:W-:Y:S01]  /*fbde0*/  IMAD.MOV.U32 R23, RZ, RZ, R28 ;  /* 0x000000ffff177224 */ /* 0x000fe200078e001c */
[----:B-1----:R-:W2:Y:S04]  /*fbdf0*/  LDL.LU R4, [R1+0xeb0] ;  /* 0x000eb00001047983 */ /* 0x002ea80000300800 */
[----:B------:R-:W2:Y:S04]  /*fbe00*/  LDL.LU R5, [R1+0xeb4] ;  /* 0x000eb40001057983 */ /* 0x000ea80000300800 */
[----:B------:R-:W3:Y:S04]  /*fbe10*/  LDL.LU R6, [R1+0xeb8] ;  /* 0x000eb80001067983 */ /* 0x000ee80000300800 */
[----:B------:R-:W3:Y:S04]  /*fbe20*/  LDL.LU R7, [R1+0xebc] ;  /* 0x000ebc0001077983 */ /* 0x000ee80000300800 */
[----:B------:R-:W2:Y:S04]  /*fbe30*/  LDL.LU R9, [R1+0x56f8] ;  /* 0x0056f80001097983 */ /* 0x000ea80000300800 */
[----:B------:R0:W-:Y:S04]  /*fbe40*/  STL.64 [R1+0x5698], R22 ;  /* 0x0056981601007387 */ /* 0x0001e80000100a00 */
[----:B0-----:R-:W2:Y:S04]  /*fbe50*/  LDL.64 R22, [R1+0xe8] ;  /* 0x0000e80001167983 */ /* 0x001ea80000100a00 */
[----:B--2---:R4:W-:Y:S04]  /*fbe60*/  STL.64 [R1+0x56b0], R22 ;  /* 0x0056b01601007387 */ /* 0x0049e80000100a00 */
[----:B---3--:R-:W-:Y:S04]  /*fbe70*/  STL.64 [R1+0x5660], R6 ;  /* 0x0056600601007387 */ /* 0x008fe80000100a00 */
[----:B------:R0:W-:Y:S01]  /*fbe80*/  STL.64 [R1+0x5658], R4 ;  /* 0x0056580401007387 */ /* 0x0001e20000100a00 */
[----:B----4-:R-:W-:-:S02]  /*fbe90*/  IMAD.MOV.U32 R22, RZ, RZ, R25 ;  /* 0x000000ffff167224 */ /* 0x010fc400078e0019 */
[----:B------:R-:W-:Y:S01]  /*fbea0*/  IMAD.MOV.U32 R23, RZ, RZ, R24 ;  /* 0x000000ffff177224 */ /* 0x000fe200078e0018 */
[----:B0-----:R-:W2:Y:S04]  /*fbeb0*/  LDL.LU R4, [R1+0xec0] ;  /* 0x000ec00001047983 */ /* 0x001ea80000300800 */
[----:B------:R-:W2:Y:S04]  /*fbec0*/  LDL.LU R5, [R1+0xec4] ;  /* 0x000ec40001057983 */ /* 0x000ea80000300800 */
[----:B------:R-:W3:Y:S04]  /*fbed0*/  LDL.LU R6, [R1+0xec8] ;  /* 0x000ec80001067983 */ /* 0x000ee80000300800 */
[----:B------:R-:W3:Y:S04]  /*fbee0*/  LDL.LU R7, [R1+0xecc] ;  /* 0x000ecc0001077983 */ /* 0x000ee80000300800 */
[----:B------:R0:W-:Y:S04]  /*fbef0*/  STL.64 [R1+0x56c8], R22 ;  /* 0x0056c81601007387 */ /* 0x0001e80000100a00 */
        /* <DEDUP_REMOVED lines=120> */
[----:B0-----:R-:W4:Y:S04]  /*fc680*/  LDL.LU.64 R22, [R1+0x5628] ;  /* 0x0056280001167983 */ /* 0x001f280000300a00 */
[----:B------:R-:W4:Y:S01]  /*fc690*/  LDL.LU.64 R20, [R1+0x5620] ;  /* 0x0056200001147983 */ /* 0x000f220000300a00 */
[----:B--2---:R-:W-:-:S02]  /*fc6a0*/  IMAD.MOV.U32 R13, RZ, RZ, R7 ;  /* 0x000000ffff0d7224 */ /* 0x004fc400078e0007 */
[----:B------:R-:W-:Y:S01]  /*fc6b0*/  IMAD.MOV.U32 R12, RZ, RZ, R6 ;  /* 0x000000ffff0c7224 */ /* 0x000fe200078e0006 */
[----:B----4-:R-:W-:-:S15]  /*fc6c0*/  HMMA.16816.F32.BF16 R20, R16, R6, R20 ;  /* 0x000000061014723c */ /* 0x010fde0000041814 */
[----:B------:R-:W-:-:S04]  /*fc6d0*/  NOP ;  /* 0x0000000000007918 */ /* 0x000fc80000000000 */
[----:B------:R0:W-:Y:S04]  /*fc6e0*/  STL.64 [R1+0xe90], R20 ;  /* 0x000e901401007387 */ /* 0x0001e80000100a00 */
[----:B------:R1:W-:Y:S04]  /*fc6f0*/  STL.64 [R1+0xe98], R22 ;  /* 0x000e981601007387 */ /* 0x0003e80000100a00 */
[----:B------:R-:W-:Y:S04]  /*fc700*/  STL [R1+0x54e4], R13 ;  /* 0x0054e40d01007387 */ /* 0x000fe80000100800 */
[----:B------:R-:W-:Y:S04]  /*fc710*/  STL [R1+0x54e0], R12 ;  /* 0x0054e00c01007387 */ /* 0x000fe80000100800 */
[----:B------:R-:W2:Y:S01]  /*fc720*/  LDL.64 R6, [R1+0x28] ;  /* 0x0000280001067983 */ /* 0x000ea20000100a00 */
[----:B---3--:R-:W-:Y:S01]  /*fc730*/  HMMA.16816.F32.BF16 R8, R16, R26, R8 ;  /* 0x0000001a1008723c */ /* 0x008fe20000041808 */
[----:B------:R-:W-:-:S15]  /*fc740*/  IMAD.MOV.U32 R29, RZ, RZ, R27 ;  /* 0x000000ffff1d7224 */ /* 0x000fde00078e001b */
[----:B------:R-:W-:-:S03]  /*fc750*/  NOP ;  /* 0x0000000000007918 */ /* 0x000fc60000000000 */
[----:B------:R-:W-:Y:S04]  /*fc760*/  STL.64 [R1+0xe80], R8 ;  /* 0x000e800801007387 */ /* 0x000fe80000100a00 */
[----:B------:R3:W-:Y:S04]  /*fc770*/  STL.64 [R1+0xe88], R10 ;  /* 0x000e880a01007387 */ /* 0x0007e80000100a00 */
[----:B--2---:R2:W-:Y:S04]  /*fc780*/  STL.64 [R1+0x55d8], R6 ;  /* 0x0055d80601007387 */ /* 0x0045e80000100a00 */
[----:B------:R-:W4:Y:S04]  /*fc790*/  LDL.LU R24, [R1+0xe20] ;  /* 0x000e200001187983 */ /* 0x000f280000300800 */
[----:B------:R-:W4:Y:S04]  /*fc7a0*/  LDL.LU R25, [R1+0xe24] ;  /* 0x000e240001197983 */ /* 0x000f280000300800 */
[----:B------:R-:W4:Y:S04]  /*fc7b0*/  LDL.LU R26, [R1+0xe28] ;  /* 0x000e2800011a7983 */ /* 0x000f280000300800 */
[----:B------:R-:W4:Y:S04]  /*fc7c0*/  LDL.LU R27, [R1+0xe2c] ;  /* 0x000e2c00011b7983 */ /* 0x000f280000300800 */
[----:B0-----:R-:W4:Y:S04]  /*fc7d0*/  LDL.LU R20, [R1+0xe70] ;  /* 0x000e700001147983 */ /* 0x001f280000300800 */
[----:B------:R-:W4:Y:S04]  /*fc7e0*/  LDL.LU R21, [R1+0xe74] ;  /* 0x000e740001157983 */ /* 0x000f280000300800 */
[----:B-1----:R-:W4:Y:S04]  /*fc7f0*/  LDL.LU R22, [R1+0xe78] ;  /* 0x000e780001167983 */ /* 0x002f280000300800 */
[----:B------:R-:W4:Y:S04]  /*fc800*/  LDL.LU R23, [R1+0xe7c] ;  /* 0x000e7c0001177983 */ /* 0x000f280000300800 */
[----:B---3--:R-:W3:Y:S04]  /*fc810*/  LDL.64 R10, [R1+0x68] ;  /* 0x00006800010a7983 */ /* 0x008ee80000100a00 */
[----:B--2---:R-:W2:Y:S04]  /*fc820*/  LDL.64 R6, [R1+0x38] ;  /* 0x0000380001067983 */ /* 0x004ea80000100a00 */
[----:B--2---:R0:W-:Y:S04]  /*fc830*/  STL.64 [R1+0x55f0], R6 ;  /* 0x0055f00601007387 */ /* 0x0041e80000100a00 */
[----:B0-----:R-:W2:Y:S04]  /*fc840*/  LDL.64 R6, [R1+0x48] ;  /* 0x0000480001067983 */ /* 0x001ea80000100a00 */
[----:B--2---:R0:W-:Y:S04]  /*fc850*/  STL.64 [R1+0x5608], R6 ;  /* 0x0056080601007387 */ /* 0x0041e80000100a00 */
[----:B0-----:R-:W2:Y:S04]  /*fc860*/  LDL.64 R6, [R1+0x58] ;  /* 0x0000580001067983 */ /* 0x001ea80000100a00 */
        /* <DEDUP_REMOVED lines=25> */
[----:B------:R-:W-:Y:S04]  /*fca00*/  STL [R1+0x54e8], R29 ;  /* 0x0054e81d01007387 */ /* 0x000fe80000100800 */
[----:B------:R0:W-:Y:S04]  /*fca10*/  STL.64 [R1+0xe70], R20 ;  /* 0x000e701401007387 */ /* 0x0001e80000100a00 */
[----:B------:R1:W-:Y:S04]  /*fca20*/  STL.64 [R1+0xe78], R22 ;  /* 0x000e781601007387 */ /* 0x0003e80000100a00 */
[----:B0-----:R-:W3:Y:S04]  /*fca30*/  LDL.LU R20, [R1+0xe00] ;  /* 0x000e000001147983 */ /* 0x001ee80000300800 */
[----:B------:R-:W3:Y:S04]  /*fca40*/  LDL.LU R21, [R1+0xe04] ;  /* 0x000e040001157983 */ /* 0x000ee80000300800 */
[----:B-1----:R-:W4:Y:S04]  /*fca50*/  LDL.LU R22, [R1+0xe08] ;  /* 0x000e080001167983 */ /* 0x002f280000300800 */
[----:B------:R-:W4:Y:S04]  /*fca60*/  LDL.LU R23, [R1+0xe0c] ;  /* 0x000e0c0001177983 */ /* 0x000f280000300800 */
[----:B------:R-:W3:Y:S01]  /*fca70*/  LDL.LU R8, [R1+0xe10] ;  /* 0x000e100001087983 */ /* 0x000ee20000300800 */
[----:B------:R-:W-:-:S03]  /*fca80*/  IMAD.MOV.U32 R13, RZ, RZ, R10 ;  /* 0x000000ffff0d7224 */ /* 0x000fc600078e000a */
[----:B------:R-:W3:Y:S01]  /*fca90*/  LDL.LU R9, [R1+0xe14] ;  /* 0x000e140001097983 */ /* 0x000ee20000300800 */
[----:B------:R-:W-:-:S03]  /*fcaa0*/  IMAD.MOV.U32 R12, RZ, RZ, R11 ;  /* 0x000000ffff0c7224 */ /* 0x000fc600078e000b */
[----:B------:R-:W3:Y:S04]  /*fcab0*/  LDL.LU R10, [R1+0xe18] ;  /* 0x000e1800010a7983 */ /* 0x000ee80000300800 */
[----:B------:R-:W3:Y:S01]  /*fcac0*/  LDL.LU R11, [R1+0xe1c] ;  /* 0x000e1c00010b7983 */ /* 0x000ee20000300800 */
[----:B------:R-:W-:Y:S01]  /*fcad0*/  IMAD.MOV.U32 R29, RZ, RZ, R7 ;  /* 0x000000ffff1d7224 */ /* 0x000fe200078e0007 */
[C---:B--2---:R-:W-:Y:S02]  /*fcae0*/  HMMA.16816.F32.BF16 R24, R16.reuse, R6, R24 ;  /* 0x000000061018723c */ /* 0x044fe40000041818 */
[----:B----4-:R0:W-:Y:S04]  /*fcaf0*/  STL.64 [R1+0x55a8], R22 ;  /* 0x0055a81601007387 */ /* 0x0101e80000100a00 */
[----:B---3--:R-:W-:Y:S04]  /*fcb00*/  STL.64 [R1+0x55a0], R20 ;  /* 0x0055a01401007387 */ /* 0x008fe80000100a00 */
[----:B0-----:R-:W2:Y:S04]  /*fcb10*/  LDL.64 R22, [R1+0x8] ;  /* 0x0000080001167983 */ /* 0x001ea80000100a00 */
        /* <DEDUP_REMOVED lines=34> */
[----:B------:R-:W4:Y:S04]  /*fcd40*/  LDL.LU.64 R6, [R1+0x55c0] ;  /* 0x0055c00001067983 */ /* 0x000f280000300a00 */
[----:B----4-:R0:W-:Y:S04]  /*fcd50*/  STL.64 [R1+0x5578], R6 ;  /* 0x0055780601007387 */ /* 0x0101e80000100a00 */
[----:B------:R-:W-:Y:S04]  /*fcd60*/  STL [R1+0x5570], R5 ;  /* 0x0055700501007387 */ /* 0x000fe80000100800 */
[----:B0-----:R-:W3:Y:S02]  /*fcd70*/  LDL.64 R6, [R1+0x18] ;  /* 0x0000180001067983 */ /* 0x001ee40000100a00 */
[----:B---3--:R-:W-:-:S15]  /*fcd80*/  HMMA.16816.F32.BF16 R24, R16, R6, R24 ;  /* 0x000000061018723c */ /* 0x008fde0000041818 */
[----:B------:R-:W-:-:S04]  /*fcd90*/  NOP ;  /* 0x0000000000007918 */ /* 0x000fc80000000000 */
[----:B------:R-:W-:Y:S04]  /*fcda0*/  STL.64 [R1+0xe20], R24 ;  /* 0x000e201801007387 */ /* 0x000fe80000100a00 */
[----:B------:R0:W-:Y:S04]  /*fcdb0*/  STL.64 [R1+0xe28], R26 ;  /* 0x000e281a01007387 */ /* 0x0001e80000100a00 */
[----:B0-----:R-:W3:Y:S04]  /*fcdc0*/  LDL.LU.64 R26, [R1+0x55b8] ;  /* 0x0055b800011a7983 */ /* 0x001ee80000300a00 */
[----:B------:R-:W4:Y:S01]  /*fcdd0*/  LDL.LU R4, [R1+0xde0] ;  /* 0x000de00001047983 */ /* 0x000f220000300800 */
[----:B------:R-:W-:-:S03]  /*fcde0*/  IMAD.MOV.U32 R25, RZ, RZ, R6 ;  /* 0x000000ffff197224 */ /* 0x000fc600078e0006 */
[----:B------:R-:W4:Y:S01]  /*fcdf0*/  LDL.LU R5, [R1+0xde4] ;  /* 0x000de40001057983 */ /* 0x000f220000300800 */
[----:B------:R-:W-:-:S03]  /*fce00*/  IMAD.MOV.U32 R24, RZ, RZ, R7 ;  /* 0x000000ffff187224 */ /* 0x000fc600078e0007 */
[----:B------:R-:W3:Y:S04]  /*fce10*/  LDL.LU R6, [R1+0xde8] ;  /* 0x000de80001067983 */ /* 0x000ee80000300800 */
[----:B------:R-:W3:Y:S01]  /*fce20*/  LDL.LU R7, [R1+0xdec] ;  /* 0x000dec0001077983 */ /* 0x000ee20000300800 */
[----:B--2---:R-:W-:Y:S03]  /*fce30*/  HMMA.16816.F32.BF16 R8, R16, R22, R8 ;  /* 0x000000161008723c */ /* 0x004fe60000041808 */
[----:B---3--:R-:W-:Y:S04]  /*fce40*/  STL.64 [R1+0x5588], R6 ;  /* 0x0055880601007387 */ /* 0x008fe80000100a00 */
[----:B----4-:R0:W-:Y:S04]  /*fce50*/  STL.64 [R1+0x5580], R4 ;  /* 0x0055800401007387 */ /* 0x0101e80000100a00 */
[----:B0-----:R-:W2:Y:S04]  /*fce60*/  LDL.LU R4, [R1+0xdf0] ;  /* 0x000df00001047983 */ /* 0x001ea80000300800 */
[----:B------:R-:W2:Y:S04]  /*fce70*/  LDL.LU R5, [R1+0xdf4] ;  /* 0x000df40001057983 */ /* 0x000ea80000300800 */
[----:B------:R-:W2:Y:S04]  /*fce80*/  LDL.LU R6, [R1+0xdf8] ;  /* 0x000df80001067983 */ /* 0x000ea80000300800 */
[----:B------:R-:W2:Y:S04]  /*fce90*/  LDL.LU R7, [R1+0xdfc] ;  /* 0x000dfc0001077983 */ /* 0x000ea80000300800 */
[----:B------:R0:W-:Y:S04]  /*fcea0*/  STL.64 [R1+0xe10], R8 ;  /* 0x000e100801007387 */ /* 0x0001e80000100a00 */
[----:B------:R1:W-:Y:S01]  /*fceb0*/  STL.64 [R1+0xe18], R10 ;  /* 0x000e180a01007387 */ /* 0x0003e20000100a00 */
[----:B0-----:R-:W-:-:S03]  /*fcec0*/  IMAD.MOV.U32 R9, RZ, RZ, R22 ;  /* 0x000000ffff097224 */ /* 0x001fc600078e0016 */
[----:B-1----:R-:W3:Y:S01]  /*fced0*/  LDL.LU.64 R10, [R1+0x55b0] ;  /* 0x0055b000010a7983 */ /* 0x002ee20000300a00 */
[----:B------:R-:W-:-:S03]  /*fcee0*/  IMAD.MOV.U32 R8, RZ, RZ, R23 ;  /* 0x000000ffff087224 */ /* 0x000fc600078e0017 */
[----:B------:R-:W4:Y:S04]  /*fcef0*/  LDL.LU.64 R22, [R1+0x55a8] ;  /* 0x0055a80001167983 */ /* 0x000f280000300a00 */
[----:B------:R-:W4:Y:S02]  /*fcf00*/  LDL.LU.64 R20, [R1+0x55a0] ;  /* 0x0055a00001147983 */ /* 0x000f240000300a00 */
[----:B----4-:R-:W-:-:S15]  /*fcf10*/  HMMA.16816.F32.BF16 R20, R16, R26, R20 ;  /* 0x0000001a1014723c */ /* 0x010fde0000041814 */
[----:B------:R-:W-:-:S04]  /*fcf20*/  NOP ;  /* 0x0000000000007918 */ /* 0x000fc80000000000 */
[----:B------:R-:W-:Y:S04]  /*fcf30*/  STL.64 [R1+0xe00], R20 ;  /* 0x000e001401007387 */ /* 0x000fe80000100a00 */
[----:B------:R0:W-:Y:S04]  /*fcf40*/  STL.64 [R1+0xe08], R22 ;  /* 0x000e081601007387 */ /* 0x0001e80000100a00 */
[----:B0-----:R-:W4:Y:S04]  /*fcf50*/  LDL.LU R22, [R1+0x5598] ;  /* 0x0055980001167983 */ /* 0x001f280000300800 */
[----:B------:R-:W3:Y:S04]  /*fcf60*/  LDL.LU.64 R20, [R1+0x5590] ;  /* 0x0055900001147983 */ /* 0x000ee80000300a00 */
[----:B------:R-:W-:Y:S04]  /*fcf70*/  STL.64 [R1+0x52a8], R26 ;  /* 0x0052a81a01007387 */ /* 0x000fe80000100a00 */
[----:B------:R0:W-:Y:S04]  /*fcf80*/  STL.64 [R1+0x5500], R24 ;  /* 0x0055001801007387 */ /* 0x0001e80000100a00 */
[----:B0-----:R-:W3:Y:S04]  /*fcf90*/  LDL.LU R24, [R1+0x470] ;  /* 0x0004700001187983 */ /* 0x001ee80000300800 */
[----:B------:R-:W3:Y:S04]  /*fcfa0*/  LDL.LU R25, [R1+0x474] ;  /* 0x0004740001197983 */ /* 0x000ee80000300800 */
[----:B------:R-:W3:Y:S04]  /*fcfb0*/  LDL.LU R26, [R1+0x478] ;  /* 0x00047800011a7983 */ /* 0x000ee80000300800 */
[----:B------:R-:W3:Y:S01]  /*fcfc0*/  LDL.LU R27, [R1+0x47c] ;  /* 0x00047c00011b7983 */ /* 0x000ee20000300800 */
[----:B--2---:R-:W-:Y:S03]  /*fcfd0*/  HMMA.16816.F32.BF16 R4, R16, R14, R4 ;  /* 0x0000000e1004723c */ /* 0x004fe60000041804 */
[----:B---3--:R4:W-:Y:S04]  /*fcfe0*/  STL.64 [R1+0x5510], R26 ;  /* 0x0055101a01007387 */ /* 0x0089e80000100a00 */
[----:B------:R-:W-:Y:S01]  /*fcff0*/  STL.64 [R1+0x5508], R24 ;  /* 0x0055081801007387 */ /* 0x000fe20000100a00 */
[----:B----4-:R-:W-:-:S02]  /*fd000*/  IMAD.MOV.U32 R26, RZ, RZ, R22 ;  /* 0x000000ffff1a7224 */ /* 0x010fc400078e0016 */
        /* <DEDUP_REMOVED lines=13> */
[----:B------:R-:W4:Y:S04]  /*fd0e0*/  LDL.LU.64 R4, [R1+0x5580] ;  /* 0x0055800001047983 */ /* 0x000f280000300a00 */
[----:B------:R0:W-:Y:S04]  /*fd0f0*/  STL.64 [R1+0x52a0], R14 ;  /* 0x0052a00e01007387 */ /* 0x0001e80000100a00 */
[----:B------:R1:W-:Y:S04]  /*fd100*/  STL.64 [R1+0x5538], R12 ;  /* 0x0055380c01007387 */ /* 0x0003e80000100a00 */
[----:B0-----:R-:W2:Y:S01]  /*fd110*/  LDL.64 R14, [R1+0x1a8] ;  /* 0x0001a800010e7983 */ /* 0x001ea20000100a00 */
[C---:B----4-:R-:W-:Y:S03]  /*fd120*/  HMMA.16816.F32.BF16 R4, R16.reuse, R10, R4 ;  /* 0x0000000a1004723c */ /* 0x050fe60000041804 */
[----:B--2---:R0:W-:Y:S04]  /*fd130*/  STL.64 [R1+0x5558], R14 ;  /* 0x0055580e01007387 */ /* 0x0041e80000100a00 */
[----:B-1----:R-:W3:Y:S04]  /*fd140*/  LDL.LU R12, [R1+0x4b0] ;  /* 0x0004b000010c7983 */ /* 0x002ee80000300800 */
[----:B------:R-:W3:Y:S04]  /*fd150*/  LDL.LU R13, [R1+0x4b4] ;  /* 0x0004b400010d7983 */ /* 0x000ee80000300800 */
[----:B0-----:R-:W3:Y:S04]  /*fd160*/  LDL.LU R14, [R1+0x4b8] ;  /* 0x0004b800010e7983 */ /* 0x001ee80000300800 */
[----:B------:R-:W3:Y:S04]  /*fd170*/  LDL.LU R15, [R1+0x4bc] ;  /* 0x0004bc00010f7983 */ /* 0x000ee80000300800 */
[----:B------:R-:W-:Y:S04]  /*fd180*/  STL.64 [R1+0xde0], R4 ;  /* 0x000de00401007387 */ /* 0x000fe80000100a00 */
[----:B------:R0:W-:Y:S04]  /*fd190*/  STL.64 [R1+0xde8], R6 ;  /* 0x000de80601007387 */ /* 0x0001e80000100a00 */
[----:B0-----:R-:W2:Y:S04]  /*fd1a0*/  LDL.LU.64 R6, [R1+0x5578] ;  /* 0x0055780001067983 */ /* 0x001ea80000300a00 */
[----:B------:R-:W4:Y:S04]  /*fd1b0*/  LDL.LU R5, [R1+0x5570] ;  /* 0x0055700001057983 */ /* 0x000f280000300800 */
        /* <DEDUP_REMOVED lines=26> */
[----:B------:R-:W-:Y:S04]  /*fd360*/  STL.64 [R1+0x1320], R12 ;  /* 0x0013200c01007387 */ /* 0x000fe80000100a00 */
[----:B------:R0:W-:Y:S04]  /*fd370*/  STL.64 [R1+0x1328], R14 ;  /* 0x0013280e01007387 */ /* 0x0001e80000100a00 */
[----:B0-----:R-:W2:Y:S01]  /*fd380*/  LDL.LU.64 R14, [R1+0x5558] ;  /* 0x00555800010e7983 */ /* 0x001ea20000300a00 */
[----:B------:R-:W-:Y:S02]  /*fd390*/  IMAD.MOV.U32 R18, RZ, RZ, R2 ;  /* 0x000000ffff127224 */ /* 0x000fe400078e0002 */
[----:B------:R-:W-:-:S02]  /*fd3a0*/  IMAD.MOV.U32 R19, RZ, RZ, R0 ;  /* 0x000000ffff137224 */ /* 0x000fc400078e0000 */
[----:B------:R-:W-:Y:S02]  /*fd3b0*/  IMAD.MOV.U32 R2, RZ, RZ, R26 ;  /* 0x000000ffff027224 */ /* 0x000fe400078e001a */
[----:B------:R-:W-:Y:S02]  /*fd3c0*/  IMAD.MOV.U32 R0, RZ, RZ, R27 ;  /* 0x000000ffff007224 */ /* 0x000fe400078e001b */
[----:B------:R-:W3:Y:S01]  /*fd3d0*/  LDL.LU.64 R26, [R1+0x5550] ;  /* 0x00555000011a7983 */ /* 0x000ee20000300a00 */
[----:B------:R-:W0:Y:S01]  /*fd3e0*/  S2R R25, SR_TID.X ;  /* 0x0000000000197919 */ /* 0x000e220000002100 */
[----:B--2---:R-:W-:-:S15]  /*fd3f0*/  HMMA.16816.F32.BF16 R8, R20, R14, R8 ;  /* 0x0000000e1408723c */ /* 0x004fde0000041808 */
[----:B------:R-:W-:-:S04]  /*fd400*/  NOP ;  /* 0x0000000000007918 */ /* 0x000fc80000000000 */
[----:B------:R-:W-:Y:S04]  /*fd410*/  STL.64 [R1+0x4a0], R8 ;  /* 0x0004a00801007387 */ /* 0x000fe80000100a00 */
[----:B------:R1:W-:Y:S04]  /*fd420*/  STL.64 [R1+0x4a8], R10 ;  /* 0x0004a80a01007387 */ /* 0x0003e80000100a00 */
[----:B-1----:R-:W3:Y:S04]  /*fd430*/  LDL.LU.64 R10, [R1+0x5548] ;  /* 0x00554800010a7983 */ /* 0x002ee80000300a00 */
[----:B------:R-:W3:Y:S01]  /*fd440*/  LDL.LU.64 R8, [R1+0x5540] ;  /* 0x0055400001087983 */ /* 0x000ee20000300a00 */
[----:B------:R-:W-:-:S02]  /*fd450*/  IMAD.MOV.U32 R4, RZ, RZ, R14 ;  /* 0x000000ffff047224 */ /* 0x000fc400078e000e */
[----:B------:R-:W-:Y:S01]  /*fd460*/  IMAD.MOV.U32 R3, RZ, RZ, R15 ;  /* 0x000000ffff037224 */ /* 0x000fe200078e000f */
[C---:B0-----:R-:W-:Y:S01]  /*fd470*/  LOP3.LUT R28, R25.reuse, 0x7, RZ, 0xc0, !PT ;  /* 0x00000007191c7812 */ /* 0x041fe200078ec0ff */
[C---:B------:R-:W-:Y:S02]  /*fd480*/  IMAD.SHL.U32 R14, R25.reuse, 0x2, RZ ;  /* 0x00000002190e7824 */ /* 0x040fe400078e00ff */
[----:B------:R-:W-:Y:S01]  /*fd490*/  IMAD.SHL.U32 R15, R25, 0x80, RZ ;  /* 0x00000080190f7824 */ /* 0x000fe200078e00ff */
[----:B------:R-:W2:Y:S04]  /*fd4a0*/  LDL.LU.64 R12, [R1+0x5538] ;  /* 0x00553800010c7983 */ /* 0x000ea80000300a00 */
        /* <DEDUP_REMOVED lines=13> */
[----:B------:R-:W2:Y:S02]  /*fd580*/  LDL.LU.64 R24, [R1+0x5508] ;  /* 0x0055080001187983 */ /* 0x000ea40000300a00 */
[----:B--2---:R-:W-:Y:S01]  /*fd590*/  HMMA.16816.F32.BF16 R16, R20, R18, R24 ;  /* 0x000000121410723c */ /* 0x004fe20000041818 */
[----:B---3--:R-:W-:-:S02]  /*fd5a0*/  IMAD.MOV.U32 R26, RZ, RZ, R9 ;  /* 0x000000ffff1a7224 */ /* 0x008fc400078e0009 */
[----:B------:R-:W-:Y:S01]  /*fd5b0*/  IMAD.MOV.U32 R27, RZ, RZ, R8 ;  /* 0x000000ffff1b7224 */ /* 0x000fe200078e0008 */
[----:B------:R-:W2:-:S15]  /*fd5c0*/  LDL.LU.64 R24, [R1+0x5500] ;  /* 0x0055000001187983 */ /* 0x000e9e0000300a00 */
[----:B------:R-:W-:Y:S04]  /*fd5d0*/  STL.64 [R1+0x470], R16 ;  /* 0x0004701001007387 */ /* 0x000fe80000100a00 */
[----:B------:R-:W-:Y:S04]  /*fd5e0*/  STL.64 [R1+0x478], R18 ;  /* 0x0004781201007387 */ /* 0x000fe80000100a00 */
[----:B------:R0:W-:Y:S04]  /*fd5f0*/  STL.64 [R1+0x52c0], R26 ;  /* 0x0052c01a01007387 */ /* 0x0001e80000100a00 */
[----:B------:R-:W3:Y:S04]  /*fd600*/  LDL.LU R8, [R1+0x730] ;  /* 0x0007300001087983 */ /* 0x000ee80000300800 */
[----:B------:R-:W3:Y:S04]  /*fd610*/  LDL.LU R9, [R1+0x734] ;  /* 0x0007340001097983 */ /* 0x000ee80000300800 */
[----:B------:R-:W3:Y:S04]  /*fd620*/  LDL.LU R10, [R1+0x738] ;  /* 0x00073800010a7983 */ /* 0x000ee80000300800 */
[----:B------:R-:W3:Y:S01]  /*fd630*/  LDL.LU R11, [R1+0x73c] ;  /* 0x00073c00010b7983 */ /* 0x000ee20000300800 */
[----:B--2---:R-:W-:-:S02]  /*fd640*/  IMAD.MOV.U32 R6, RZ, RZ, R25 ;  /* 0x000000ffff067224 */ /* 0x004fc400078e0019 */
[----:B------:R-:W-:Y:S01]  /*fd650*/  IMAD.MOV.U32 R7, RZ, RZ, R24 ;  /* 0x000000ffff077224 */ /* 0x000fe200078e0018 */
[----:B---3--:R1:W-:Y:S04]  /*fd660*/  STL.64 [R1+0x52d0], R10 ;  /* 0x0052d00a01007387 */ /* 0x0083e80000100a00 */
[----:B------:R-:W-:Y:S04]  /*fd670*/  STL.64 [R1+0x52c8], R8 ;  /* 0x0052c80801007387 */ /* 0x000fe80000100a00 */
[----:B------:R2:W-:Y:S04]  /*fd680*/  STL.64 [R1+0x52d8], R6 ;  /* 0x0052d80601007387 */ /* 0x0005e80000100a00 */
[----:B------:R-:W3:Y:S04]  /*fd690*/  LDL.LU R24, [R1+0x740] ;  /* 0x0007400001187983 */ /* 0x000ee80000300800 */
[----:B------:R-:W3:Y:S04]  /*fd6a0*/  LDL.LU R25, [R1+0x744] ;  /* 0x0007440001197983 */ /* 0x000ee80000300800 */
[----:B0-----:R-:W2:Y:S04]  /*fd6b0*/  LDL.LU R26, [R1+0x748] ;  /* 0x00074800011a7983 */ /* 0x001ea80000300800 */
[----:B------:R-:W2:Y:S01]  /*fd6c0*/  LDL.LU R27, [R1+0x74c] ;  /* 0x00074c00011b7983 */ /* 0x000ea20000300800 */
[----:B-1----:R-:W-:-:S02]  /*fd6d0*/  IMAD.MOV.U32 R10, RZ, RZ, R12 ;  /* 0x000000ffff0a7224 */ /* 0x002fc400078e000c */
[----:B----4-:R-:W-:Y:S01]  /*fd6e0*/  IMAD.MOV.U32 R11, RZ, RZ, R5 ;  /* 0x000000ffff0b7224 */ /* 0x010fe200078e0005 */
[----:B--2---:R0:W-:Y:S04]  /*fd6f0*/  STL.64 [R1+0x52e8], R26 ;  /* 0x0052e81a01007387 */ /* 0x0041e80000100a00 */
[----:B---3--:R-:W-:Y:S04]  /*fd700*/  STL.64 [R1+0x52e0], R24 ;  /* 0x0052e01801007387 */ /* 0x008fe80000100a00 */
[----:B------:R-:W2:Y:S04]  /*fd710*/  LDL.LU R12, [R1+0x54f8] ;  /* 0x0054f800010c7983 */ /* 0x000ea80000300800 */
[----:B------:R-:W-:Y:S04]  /*fd720*/  STL.64 [R1+0x52f0], R10 ;  /* 0x0052f00a01007387 */ /* 0x000fe80000100a00 */
[----:B------:R-:W3:Y:S04]  /*fd730*/  LDL.LU R4, [R1+0x750] ;  /* 0x0007500001047983 */ /* 0x000ee80000300800 */
[----:B------:R-:W3:Y:S04]  /*fd740*/  LDL.LU R5, [R1+0x754] ;  /* 0x0007540001057983 */ /* 0x000ee80000300800 */
[----:B------:R-:W4:Y:S04]  /*fd750*/  LDL.LU R6, [R1+0x758] ;  /* 0x0007580001067983 */ /* 0x000f280000300800 */
[----:B------:R-:W4:Y:S04]  /*fd760*/  LDL.LU R7, [R1+0x75c] ;  /* 0x00075c0001077983 */ /* 0x000f280000300800 */
[----:B----4-:R2:W-:Y:S04]  /*fd770*/  STL.64 [R1+0x5300], R6 ;  /* 0x0053000601007387 */ /* 0x0105e80000100a00 */
[----:B---3--:R-:W-:Y:S04]  /*fd780*/  STL.64 [R1+0x52f8], R4 ;  /* 0x0052f80401007387 */ /* 0x008fe80000100a00 */
[----:B0-----:R-:W3:Y:S01]  /*fd790*/  LDL R26, [R1+0x38] ;  /* 0x00003800011a7983 */ /* 0x001ee20000100800 */
        /* <DEDUP_REMOVED lines=29> */
[----:B------:R-:W2:Y:S04]  /*fd970*/  LDL.LU R4, [R1+0x7a0] ;  /* 0x0007a00001047983 */ /* 0x000ea80000300800 */
[----:B------:R-:W2:Y:S04]  /*fd980*/  LDL.LU R5, [R1+0x7a4] ;  /* 0x0007a40001057983 */ /* 0x000ea80000300800 */
[----:B0-----:R-:W2:Y:S04]  /*fd990*/  LDL.LU R6, [R1+0x7a8] ;  /* 0x0007a80001067983 */ /* 0x001ea80000300800 */
        /* <DEDUP_REMOVED lines=32> */
[----:B------:R-:W2:Y:S04]  /*fdba0*/  LDL R6, [R1+0xb8] ;  /* 0x0000b80001067983 */ /* 0x000ea80000100800 */
[----:B------:R-:W2:Y:S04]  /*fdbb0*/  LDL R7, [R1+0xbc] ;  /* 0x0000bc0001077983 */ /* 0x000ea80000100800 */
[----:B--2---:R3:W-:Y:S02]  /*fdbc0*/  STL.64 [R1+0x53b0], R6 ;  /* 0x0053b00601007387 */ /* 0x0047e40000100a00 */
[----:B---3--:R-:W-:-:S02]  /*fdbd0*/  IMAD.MOV.U32 R6, RZ, RZ, R12 ;  /* 0x000000ffff067224 */ /* 0x008fc400078e000c */
        /* <DEDUP_REMOVED lines=78> */
[----:B------:R-:W2:Y:S04]  /*fe0c0*/  LDL R18, [R1+0x158] ;  /* 0x0001580001127983 */ /* 0x000ea80000100800 */
[----:B------:R-:W2:Y:S04]  /*fe0d0*/  LDL R19, [R1+0x15c] ;  /* 0x00015c0001137983 */ /* 0x000ea80000100800 */
[----:B--2---:R-:W-:Y:S04]  /*fe0e0*/  STL.64 [R1+0x5490], R18 ;  /* 0x0054901201007387 */ /* 0x004fe80000100a00 */
        /* <DEDUP_REMOVED lines=28> */
[----:B------:R-:W3:Y:S04]  /*fe2b0*/  LDL.LU R26, [R1+0x868] ;  /* 0x00086800011a7983 */ /* 0x000ee80000300800 */
[----:B------:R-:W3:Y:S01]  /*fe2c0*/  LDL.LU R27, [R1+0x86c] ;  /* 0x00086c00011b7983 */ /* 0x000ee20000300800 */
[----:B------:R-:W-:Y:S01]  /*fe2d0*/  HMMA.16816.F32.BF16 R16, R20, R18, R4 ;  /* 0x000000121410723c */ /* 0x000fe20000041804 */
[----:B------:R-:W-:-:S05]  /*fe2e0*/  IMAD R28, R28, 0x110, RZ ;  /* 0x000001101c1c7824 */ /* 0x000fca00078e02ff */
[----:B------:R-:W-:-:S04]  /*fe2f0*/  LOP3.LUT R28, R28, 0x10, R14, 0x78, !PT ;  /* 0x000000101c1c7812 */ /* 0x000fc800078e780e */
[----:B------:R-:W-:Y:S01]  /*fe300*/  LOP3.LUT R28, R28, 0x800, R15, 0xf8, !PT ;  /* 0x000008001c1c7812 */ /* 0x000fe200078ef80f */
        /* <DEDUP_REMOVED lines=108> */
[----:B----4-:R-:W-:-:S07]  /*fe9d0*/  IMAD.MOV.U32 R19, RZ, RZ, R29 ;  /* 0x000000ffff137224 */ /* 0x010fce00078e001d */
[----:B---3--:R-:W-:Y:S01]  /*fe9e0*/  HMMA.16816.F32.BF16 R16, R20, R18, R4 ;  /* 0x000000121410723c */ /* 0x008fe20000041804 */
        /* <DEDUP_REMOVED lines=44> */
[----:B------:R0:W-:Y:S04]  /*fecb0*/  STL.64 [R1+0x740], R4 ;  /* 0x0007400401007387 */ /* 0x0001e80000100a00 */
[----:B------:R-:W-:Y:S04]  /*fecc0*/  STL.64 [R1+0x748], R6 ;  /* 0x0007480601007387 */ /* 0x000fe80000100a00 */
[----:B0-----:R-:W2:Y:S01]  /*fecd0*/  LDL.LU R4, [R1+0x52b8] ;  /* 0x0052b80001047983 */ /* 0x001ea20000300800 */
[----:B----4-:R-:W-:Y:S03]  /*fece0*/  HMMA.16816.F32.BF16 R24, R20, R26, R8 ;  /* 0x0000001a1418723c */ /* 0x010fe60000041808 */
[----:B------:R-:W4:-:S15]  /*fecf0*/  LDL.LU.64 R10, [R1+0x52b0] ;  /* 0x0052b000010a7983 */ /* 0x000f1e0000300a00 */
[----:B------:R-:W-:Y:S01]  /*fed00*/  NOP ;  /* 0x0000000000007918 */ /* 0x000fe20000000000 */
[----:B------:R-:W-:Y:S04]  /*fed10*/  STL.64 [R1+0x730], R24 ;  /* 0x0007301801007387 */ /* 0x000fe80000100a00 */
[----:B------:R0:W-:Y:S04]  /*fed20*/  STL.64 [R1+0x738], R26 ;  /* 0x0007381a01007387 */ /* 0x0001e80000100a00 */
[----:B0-----:R-:W2:Y:S02]  /*fed30*/  LDL.LU.64 R26, [R1+0x52a8] ;  /* 0x0052a800011a7983 */ /* 0x001ea40000300a00 */
[----:B--2---:R-:W-:-:S15]  /*fed40*/  HMMA.16816.F32.BF16 R12, R20, R26, R12 ;  /* 0x0000001a140c723c */ /* 0x004fde000004180c */
[----:B------:R-:W-:-:S04]  /*fed50*/  NOP ;  /* 0x0000000000007918 */ /* 0x000fc80000000000 */
[----:B------:R-:W-:Y:S04]  /*fed60*/  STL.64 [R1+0x720], R12 ;  /* 0x0007200c01007387 */ /* 0x000fe80000100a00 */
[----:B------:R0:W-:Y:S04]  /*fed70*/  STL.64 [R1+0x728], R14 ;  /* 0x0007280e01007387 */ /* 0x0001e80000100a00 */
[----:B0-----:R-:W3:Y:S04]  /*fed80*/  LDL.LU.64 R14, [R1+0x52a0] ;  /* 0x0052a000010e7983 */ /* 0x001ee80000300a00 */
[----:B------:R0:W-:Y:S04]  /*fed90*/  STL.64 [R1+0x5210], R26 ;  /* 0x0052101a01007387 */ /* 0x0001e80000100a00 */
[----:B0-----:R-:W2:Y:S04]  /*feda0*/  LDL.64 R26, [R1+0x158] ;  /* 0x00015800011a7983 */ /* 0x001ea80000100a00 */
[----:B--2---:R0:W-:Y:S04]  /*fedb0*/  STL.64 [R1+0x5218], R26 ;  /* 0x0052181a01007387 */ /* 0x0041e80000100a00 */
[----:B------:R-:W2:Y:S04]  /*fedc0*/  LDL.LU R24, [R1+0xd80] ;  /* 0x000d800001187983 */ /* 0x000ea80000300800 */
[----:B------:R-:W2:Y:S04]  /*fedd0*/  LDL.LU R25, [R1+0xd84] ;  /* 0x000d840001197983 */ /* 0x000ea80000300800 */
[----:B0-----:R-:W2:Y:S04]  /*fede0*/  LDL.LU R26, [R1+0xd88] ;  /* 0x000d8800011a7983 */ /* 0x001ea80000300800 */
[----:B------:R-:W2:Y:S04]  /*fedf0*/  LDL.LU R27, [R1+0xd8c] ;  /* 0x000d8c00011b7983 */ /* 0x000ea80000300800 */
[----:B--2---:R0:W-:Y:S04]  /*fee00*/  STL.64 [R1+0x5228], R26 ;  /* 0x0052281a01007387 */ /* 0x0041e80000100a00 */
[----:B------:R-:W-:Y:S04]  /*fee10*/  STL.64 [R1+0x5220], R24 ;  /* 0x0052201801007387 */ /* 0x000fe80000100a00 */
[----:B0-----:R-:W2:Y:S04]  /*fee20*/  LDL.64 R26, [R1+0x178] ;  /* 0x00017800011a7983 */ /* 0x001ea80000100a00 */
[----:B--2---:R0:W-:Y:S04]  /*fee30*/  STL.64 [R1+0x5238], R26 ;  /* 0x0052381a01007387 */ /* 0x0041e80000100a00 */
[----:B0-----:R-:W2:Y:S01]  /*fee40*/  LDL.64 R26, [R1+0x188] ;  /* 0x00018800011a7983 */ /* 0x001ea20000100a00 */
[----:B---3--:R-:W-:Y:S03]  /*fee50*/  HMMA.16816.F32.BF16 R16, R20, R14, R16 ;  /* 0x0000000e1410723c */ /* 0x008fe60000041810 */
[----:B--2---:R0:W-:Y:S04]  /*fee60*/  STL.64 [R1+0x5250], R26 ;  /* 0x0052501a01007387 */ /* 0x0041e80000100a00 */
[----:B0-----:R-:W2:Y:S04]  /*fee70*/  LDL.64 R26, [R1+0x198] ;  /* 0x00019800011a7983 */ /* 0x001ea80000100a00 */
[----:B--2---:R0:W-:Y:S02]  /*fee80*/  STL.64 [R1+0x5258], R26 ;  /* 0x0052581a01007387 */ /* 0x0041e40000100a00 */
[----:B0-----:R-:W-:-:S02]  /*fee90*/  IMAD.MOV.U32 R26, RZ, RZ, R4 ;  /* 0x000000ffff1a7224 */ /* 0x001fc400078e0004 */
[----:B------:R-:W-:Y:S01]  /*feea0*/  IMAD.MOV.U32 R27, RZ, RZ, R3 ;  /* 0x000000ffff1b7224 */ /* 0x000fe200078e0003 */
[----:B------:R-:W4:Y:S04]  /*feeb0*/  LDL.LU R4, [R1+0x700] ;  /* 0x0007000001047983 */ /* 0x000f280000300800 */
[----:B------:R-:W4:Y:S04]  /*feec0*/  LDL.LU R5, [R1+0x704] ;  /* 0x0007040001057983 */ /* 0x000f280000300800 */
[----:B------:R-:W4:Y:S04]  /*feed0*/  LDL.LU R6, [R1+0x708] ;  /* 0x0007080001067983 */ /* 0x000f280000300800 */
[----:B------:R-:W4:Y:S04]  /*feee0*/  LDL.LU R7, [R1+0x70c] ;  /* 0x00070c0001077983 */ /* 0x000f280000300800 */
[----:B------:R-:W-:Y:S04]  /*feef0*/  STL.64 [R1+0x5270], R26 ;  /* 0x0052701a01007387 */ /* 0x000fe80000100a00 */
[----:B------:R0:W-:Y:S04]  /*fef00*/  STL.64 [R1+0x710], R16 ;  /* 0x0007101001007387 */ /* 0x0001e80000100a00 */
[----:B------:R1:W-:Y:S04]  /*fef10*/  STL.64 [R1+0x718], R18 ;  /* 0x0007181201007387 */ /* 0x0003e80000100a00 */
[----:B0-----:R-:W2:Y:S04]  /*fef20*/  LDL.LU R16, [R1+0x440] ;  /* 0x0004400001107983 */ /* 0x001ea80000300800 */
[----:B------:R-:W2:Y:S04]  /*fef30*/  LDL.LU R17, [R1+0x444] ;  /* 0x0004440001117983 */ /* 0x000ea80000300800 */
[----:B-1----:R-:W2:Y:S04]  /*fef40*/  LDL.LU R18, [R1+0x448] ;  /* 0x0004480001127983 */ /* 0x002ea80000300800 */
[----:B------:R-:W2:Y:S04]  /*fef50*/  LDL.LU R19, [R1+0x44c] ;  /* 0x00044c0001137983 */ /* 0x000ea80000300800 */
        /* <DEDUP_REMOVED lines=27> */
[----:B------:R0:W-:Y:S04]  /*ff110*/  STL [R1+0x507c], R10 ;  /* 0x00507c0a01007387 */ /* 0x0001e80000100800 */
[----:B------:R1:W-:Y:S04]  /*ff120*/  STL [R1+0x5078], R11 ;  /* 0x0050780b01007387 */ /* 0x0003e80000100800 */
[----:B------:R-:W4:Y:S04]  /*ff130*/  LDL.LU R8, [R1+0xdb0] ;  /* 0x000db00001087983 */ /* 0x000f280000300800 */
[----:B------:R-:W4:Y:S04]  /*ff140*/  LDL.LU R9, [R1+0xdb4] ;  /* 0x000db40001097983 */ /* 0x000f280000300800 */
[----:B0-----:R-:W4:Y:S04]  /*ff150*/  LDL.LU R10, [R1+0xdb8] ;  /* 0x000db800010a7983 */ /* 0x001f280000300800 */
[----:B-1----:R-:W4:Y:S01]  /*ff160*/  LDL.LU R11, [R1+0xdbc] ;  /* 0x000dbc00010b7983 */ /* 0x002f220000300800 */
[----:B---3--:R-:W-:Y:S03]  /*ff170*/  HMMA.16816.F32.BF16 R20, R20, R6, R16 ;  /* 0x000000061414723c */ /* 0x008fe60000041810 */
[----:B------:R-:W2:Y:S04]  /*ff180*/  LDL.LU.64 R18, [R1+0x5290] ;  /* 0x0052900001127983 */ /* 0x000ea80000300a00 */
[----:B------:R-:W2:Y:S04]  /*ff190*/  LDL.LU.64 R16, [R1+0x5288] ;  /* 0x0052880001107983 */ /* 0x000ea80000300a00 */
[----:B------:R0:W-:Y:S04]  /*ff1a0*/  STL.64 [R1+0x50a0], R6 ;  /* 0x0050a00601007387 */ /* 0x0001e80000100a00 */
[----:B------:R-:W3:Y:S04]  /*ff1b0*/  LDL.LU R4, [R1+0xd70] ;  /* 0x000d700001047983 */ /* 0x000ee80000300800 */
[----:B------:R-:W-:Y:S04]  /*ff1c0*/  STL.64 [R1+0x440], R20 ;  /* 0x0004401401007387 */ /* 0x000fe80000100a00 */
[----:B------:R-:W-:Y:S04]  /*ff1d0*/  STL.64 [R1+0x448], R22 ;  /* 0x0004481601007387 */ /* 0x000fe80000100a00 */
[----:B------:R-:W1:Y:S01]  /*ff1e0*/  LDSM.16.MT88.4 R20, [R28+UR5+0x27080] ;  /* 0x027080051c14783b */ /* 0x000e620008004200 */
[----:B------:R-:W-:-:S02]  /*ff1f0*/  IMAD.MOV.U32 R26, RZ, RZ, R2 ;  /* 0x000000ffff1a7224 */ /* 0x000fc400078e0002 */
[----:B------:R-:W-:Y:S01]  /*ff200*/  IMAD.MOV.U32 R27, RZ, RZ, R0 ;  /* 0x000000ffff1b7224 */ /* 0x000fe200078e0000 */
[----:B------:R-:W3:Y:S04]  /*ff210*/  LDL.LU R5, [R1+0xd74] ;  /* 0x000d740001057983 */ /* 0x000ee80000300800 */
[----:B0-----:R-:W3:Y:S04]  /*ff220*/  LDL.LU R6, [R1+0xd78] ;  /* 0x000d780001067983 */ /* 0x001ee80000300800 */
[----:B------:R-:W3:Y:S04]  /*ff230*/  LDL.LU R7, [R1+0xd7c] ;  /* 0x000d7c0001077983 */ /* 0x000ee80000300800 */
[----:B-1----:R0:W-:Y:S04]  /*ff240*/  STL.64 [R1+0x5060], R22 ;  /* 0x0050601601007387 */ /* 0x0021e80000100a00 */
[----:B------:R-:W-:Y:S04]  /*ff250*/  STL.64 [R1+0x5058], R20 ;  /* 0x0050581401007387 */ /* 0x000fe80000100a00 */
[----:B0-----:R-:W3:Y:S01]  /*ff260*/  LDL.64 R22, [R1+0x168] ;  /* 0x0001680001167983 */ /* 0x001ee20000100a00 */
        /* <DEDUP_REMOVED lines=11> */
[----:B0-----:R-:W4:Y:S02]  /*ff320*/  LDL.LU.64 R26, [R1+0x5258] ;  /* 0x00525800011a7983 */ /* 0x001f240000300a00 */
[----:B----4-:R-:W-:-:S15]  /*ff330*/  HMMA.16816.F32.BF16 R8, R16, R26, R8 ;  /* 0x0000001a1008723c */ /* 0x010fde0000041808 */
[----:B------:R-:W-:-:S04]  /*ff340*/  NOP ;  /* 0x0000000000007918 */ /* 0x000fc80000000000 */
[----:B------:R-:W-:Y:S04]  /*ff350*/  STL.64 [R1+0xdb0], R8 ;  /* 0x000db00801007387 */ /* 0x000fe80000100a00 */
[----:B------:R0:W-:Y:S02]  /*ff360*/  STL.64 [R1+0xdb8], R10 ;  /* 0x000db80a01007387 */ /* 0x0001e40000100a00 */
        /* <DEDUP_REMOVED lines=28> */
[----:B------:R-:W-:-:S03]  /*ff530*/  IMAD.MOV.U32 R8, RZ, RZ, R22 ;  /* 0x000000ffff087224 */ /* 0x000fc600078e0016 */
[----:B------:R-:W-:Y:S04]  /*ff540*/  STL [R1+0x4f84], R3 ;  /* 0x004f840301007387 */ /* 0x000fe80000100800 */
[----:B------:R-:W-:Y:S01]  /*ff550*/  STL [R1+0x4f80], R8 ;  /* 0x004f800801007387 */ /* 0x000fe20000100800 */
[----:B---3--:R-:W-:-:S15]  /*ff560*/  HMMA.16816.F32.BF16 R4, R16, R26, R4 ;  /* 0x0000001a1004723c */ /* 0x008fde0000041804 */
[----:B------:R-:W-:-:S04]  /*ff570*/  NOP ;  /* 0x0000000000007918 */ /* 0x000fc80000000000 */
[----:B------:R-:W-:Y:S04]  /*ff580*/  STL.64 [R1+0xd70], R4 ;  /* 0x000d700401007387 */ /* 0x000fe80000100a00 */
[----:B------:R-:W-:Y:S04]  /*ff590*/  STL.64 [R1+0xd78], R6 ;  /* 0x000d780601007387 */ /* 0x000fe80000100a00 */
[----:B------:R-:W3:Y:S04]  /*ff5a0*/  LDL.LU R20, [R1+0xd00] ;  /* 0x000d000001147983 */ /* 0x000ee80000300800 */
        /* <DEDUP_REMOVED lines=9> */
[----:B------:R-:W2:Y:S01]  /*ff640*/  LDL.LU R24, [R1+0xd60] ;  /* 0x000d600001187983 */ /* 0x000ea20000300800 */
[----:B------:R-:W-:-:S03]  /*ff650*/  IMAD.MOV.U32 R12, RZ, RZ, R26 ;  /* 0x000000ffff0c7224 */ /* 0x000fc600078e001a */
[----:B------:R-:W2:Y:S01]  /*ff660*/  LDL.LU R25, [R1+0xd64] ;  /* 0x000d640001197983 */ /* 0x000ea20000300800 */
[----:B------:R-:W-:-:S03]  /*ff670*/  IMAD.MOV.U32 R9, RZ, RZ, R27 ;  /* 0x000000ffff097224 */ /* 0x000fc600078e001b */
[----:B------:R-:W2:Y:S04]  /*ff680*/  LDL.LU R26, [R1+0xd68] ;  /* 0x000d6800011a7983 */ /* 0x000ea80000300800 */
[----:B------:R-:W2:Y:S04]  /*ff690*/  LDL.LU R27, [R1+0xd6c] ;  /* 0x000d6c00011b7983 */ /* 0x000ea80000300800 */
[----:B----4-:R0:W-:Y:S04]  /*ff6a0*/  STL.64 [R1+0x51b0], R22 ;  /* 0x0051b01601007387 */ /* 0x0101e80000100a00 */
[----:B---3--:R-:W-:Y:S04]  /*ff6b0*/  STL.64 [R1+0x51a8], R20 ;  /* 0x0051a81401007387 */ /* 0x008fe80000100a00 */
        /* <DEDUP_REMOVED lines=38> */
[----:B------:R1:W-:Y:S01]  /*ff920*/  STL.64 [R1+0xd68], R26 ;  /* 0x000d681a01007387 */ /* 0x0003e20000100a00 */
[----:B0-----:R-:W-:-:S03]  /*ff930*/  IMAD.MOV.U32 R24, RZ, RZ, R22 ;  /* 0x000000ffff187224 */ /* 0x001fc600078e0016 */
[----:B-1----:R-:W3:Y:S04]  /*ff940*/  LDL.LU.64 R26, [R1+0x5210] ;  /* 0x00521000011a7983 */ /* 0x002ee80000300a00 */
        /* <DEDUP_REMOVED lines=43> */
[----:B------:R-:W4:Y:S04]  /*ffc00*/  LDL.LU.64 R22, [R1+0x51b0] ;  /* 0x0051b00001167983 */ /* 0x000f280000300a00 */
[----:B------:R-:W4:Y:S04]  /*ffc10*/  LDL.LU.64 R20, [R1+0x51a8] ;  /* 0x0051a80001147983 */ /* 0x000f280000300a00 */
[----:B------:R-:W-:Y:S04]  /*ffc20*/  STL [R1+0x4fb4], R12 ;  /* 0x004fb40c01007387 */ /* 0x000fe80000100800 */
[----:B------:R-:W-:Y:S04]  /*ffc30*/  STL [R1+0x4fb0], R9 ;  /* 0x004fb00901007387 */ /* 0x000fe80000100800 */
[----:B------:R0:W-:Y:S04]  /*ffc40*/  STL.64 [R1+0x5178], R10 ;  /* 0x0051780a01007387 */ /* 0x0001e80000100a00 */
[----:B0-----:R-:W4:Y:S02]  /*ffc50*/  LDL.64 R10, [R1+0xf8] ;  /* 0x0000f800010a7983 */ /* 0x001f240000100a00 */
[----:B----4-:R-:W-:-:S15]  /*ffc60*/  HMMA.16816.F32.BF16 R20, R16, R10, R20 ;  /* 0x0000000a1014723c */ /* 0x010fde0000041814 */
        /* <DEDUP_REMOVED lines=8> */
[----:B------:R-:W-:Y:S04]  /*ffcf0*/  STL [R1+0x4fb8], R13 ;  /* 0x004fb80d01007387 */ /* 0x000fe80000100800 */
[----:B------:R-:W-:Y:S01]  /*ffd00*/  STL.64 [R1+0x5160], R14 ;  /* 0x0051600e01007387 */ /* 0x000fe20000100a00 */
[----:B--2---:R-:W-:-:S15]  /*ffd10*/  HMMA.16816.F32.BF16 R8, R16, R6, R20 ;  /* 0x000000061008723c */ /* 0x004fde0000041814 */
[----:B------:R-:W-:-:S04]  /*ffd20*/  NOP ;  /* 0x0000000000007918 */ /* 0x000fc80000000000 */
[----:B------:R0:W-:Y:S04]  /*ffd30*/  STL.64 [R1+0xd00], R8 ;  /* 0x000d000801007387 */ /* 0x0001e80000100a00 */
[----:B------:R1:W-:Y:S04]  /*ffd40*/  STL.64 [R1+0xd08], R10 ;  /* 0x000d080a01007387 */ /* 0x0003e80000100a00 */
[----:B------:R-:W2:Y:S04]  /*ffd50*/  LDL.LU R20, [R1+0xc90] ;  /* 0x000c900001147983 */ /* 0x000ea80000300800 */
[----:B------:R-:W2:Y:S04]  /*ffd60*/  LDL.LU R21, [R1+0xc94] ;  /* 0x000c940001157983 */ /* 0x000ea80000300800 */
[----:B------:R-:W4:Y:S04]  /*ffd70*/  LDL.LU R22, [R1+0xc98] ;  /* 0x000c980001167983 */ /* 0x000f280000300800 */
[----:B------:R-:W4:Y:S04]  /*ffd80*/  LDL.LU R23, [R1+0xc9c] ;  /* 0x000c9c0001177983 */ /* 0x000f280000300800 */
[----:B0-----:R-:W2:Y:S04]  /*ffd90*/  LDL.LU R8, [R1+0xce0] ;  /* 0x000ce00001087983 */ /* 0x001ea80000300800 */
[----:B------:R-:W2:Y:S04]  /*ffda0*/  LDL.LU R9, [R1+0xce4] ;  /* 0x000ce40001097983 */ /* 0x000ea80000300800 */
[----:B-1----:R-:W2:Y:S04]  /*ffdb0*/  LDL.LU R10, [R1+0xce8] ;  /* 0x000ce800010a7983 */ /* 0x002ea80000300800 */
[----:B------:R-:W2:Y:S04]  /*ffdc0*/  LDL.LU R11, [R1+0xcec] ;  /* 0x000cec00010b7983 */ /* 0x000ea80000300800 */
[----:B--2---:R0:W-:Y:S04]  /*ffdd0*/  STL.64 [R1+0x5188], R10 ;  /* 0x0051880a01007387 */ /* 0x0041e80000100a00 */
[----:B------:R-:W-:Y:S04]  /*ffde0*/  STL.64 [R1+0x5180], R8 ;  /* 0x0051800801007387 */ /* 0x000fe80000100a00 */
[----:B0-----:R-:W2:Y:S04]  /*ffdf0*/  LDL.64 R10, [R1+0xd8] ;  /* 0x0000d800010a7983 */ /* 0x001ea80000100a00 */
[----:B------:R-:W2:Y:S04]  /*ffe00*/  LDL.LU R12, [R1+0xcd0] ;  /* 0x000cd000010c7983 */ /* 0x000ea80000300800 */
[----:B------:R-:W2:Y:S04]  /*ffe10*/  LDL.LU R13, [R1+0xcd4] ;  /* 0x000cd400010d7983 */ /* 0x000ea80000300800 */
[----:B------:R-:W2:Y:S04]  /*ffe20*/  LDL.LU R14, [R1+0xcd8] ;  /* 0x000cd800010e7983 */ /* 0x000ea80000300800 */
[----:B------:R-:W2:Y:S04]  /*ffe30*/  LDL.LU R15, [R1+0xcdc] ;  /* 0x000cdc00010f7983 */ /* 0x000ea80000300800 */
[----:B--2---:R0:W-:Y:S04]  /*ffe40*/  STL.64 [R1+0x5170], R14 ;  /* 0x0051700e01007387 */ /* 0x0041e80000100a00 */
[----:B------:R1:W-:Y:S04]  /*ffe50*/  STL.64 [R1+0x5168], R12 ;  /* 0x0051680c01007387 */ /* 0x0003e80000100a00 */
[----:B0-----:R-:W2:Y:S04]  /*ffe60*/  LDL.64 R14, [R1+0xc8] ;  /* 0x0000c800010e7983 */ /* 0x001ea80000100a00 */
[----:B--2---:R0:W-:Y:S04]  /*ffe70*/  STL.64 [R1+0x5190], R14 ;  /* 0x0051900e01007387 */ /* 0x0041e80000100a00 */
[----:B-1----:R-:W2:Y:S04]  /*ffe80*/  LDL.LU R12, [R1+0xcf0] ;  /* 0x000cf000010c7983 */ /* 0x002ea80000300800 */
[----:B------:R-:W2:Y:S04]  /*ffe90*/  LDL.LU R13, [R1+0xcf4] ;  /* 0x000cf400010d7983 */ /* 0x000ea80000300800 */
[----:B0-----:R-:W2:Y:S04]  /*ffea0*/  LDL.LU R14, [R1+0xcf8] ;  /* 0x000cf800010e7983 */ /* 0x001ea80000300800 */
[----:B------:R-:W2:Y:S04]  /*ffeb0*/  LDL.LU R15, [R1+0xcfc] ;  /* 0x000cfc00010f7983 */ /* 0x000ea80000300800 */
[----:B----4-:R0:W-:Y:S04]  /*ffec0*/  STL.64 [R1+0x5130], R22 ;  /* 0x0051301601007387 */ /* 0x0101e80000100a00 */
[----:B------:R-:W-:Y:S04]  /*ffed0*/  STL.64 [R1+0x5128], R20 ;  /* 0x0051281401007387 */ /* 0x000fe80000100a00 */
[----:B0-----:R-:W4:Y:S04]  /*ffee0*/  LDL.64 R22, [R1+0x98] ;  /* 0x0000980001167983 */ /* 0x001f280000100a00 */
[----:B----4-:R0:W-:Y:S04]  /*ffef0*/  STL.64 [R1+0x5140], R22 ;  /* 0x0051401601007387 */ /* 0x0101e80000100a00 */
[----:B0-----:R-:W4:Y:S01]  /*fff00*/  LDL.64 R22, [R1+0xa8] ;  /* 0x0000a80001167983 */ /* 0x001f220000100a00 */
[----:B------:R-:W-:-:S02]  /*fff10*/  IMAD.MOV.U32 R25, RZ, RZ, R6 ;  /* 0x000000ffff197224 */ /* 0x000fc400078e0006 */
[----:B------:R-:W-:Y:S01]  /*fff20*/  IMAD.MOV.U32 R29, RZ, RZ, R7 ;  /* 0x000000ffff1d7224 */ /* 0x000fe200078e0007 */
[----:B----4-:R0:W-:Y:S04]  /*fff30*/  STL.64 [R1+0x5158], R22 ;  /* 0x0051581601007387 */ /* 0x0101e80000100a00 */
[----:B------:R-:W4:Y:S04]  /*fff40*/  LDL.64 R6, [R1+0x78] ;  /* 0x0000780001067983 */ /* 0x000f280000100a00 */
[----:B0-----:R-:W2:Y:S04]  /*fff50*/  LDL.64 R22, [R1+0xb8] ;  /* 0x0000b80001167983 */ /* 0x001ea80000100a00 */
[----:B----4-:R0:W-:Y:S04]  /*fff60*/  STL.64 [R1+0x5138], R6 ;  /* 0x0051380601007387 */ /* 0x0101e80000100a00 */
[----:B------:R-:W4:Y:S04]  /*fff70*/  LDL.LU R4, [R1+0xcb0] ;  /* 0x000cb00001047983 */ /* 0x000f280000300800 */
[----:B------:R-:W4:Y:S04]  /*fff80*/  LDL.LU R5, [R1+0xcb4] ;  /* 0x000cb40001057983 */ /* 0x000f280000300800 */
[----:B0-----:R-:W3:Y:S04]  /*fff90*/  LDL.LU R6, [R1+0xcb8] ;  /* 0x000cb80001067983 */ /* 0x001ee80000300800 */
[----:B------:R-:W3:Y:S01]  /*fffa0*/  LDL.LU R7, [R1+0xcbc] ;  /* 0x000cbc0001077983 */ /* 0x000ee20000300800 */
[----:B--2---:R-:W-:Y:S01]  /*fffb0*/  HMMA.16816.F32.BF16 R12, R16, R10, R12 ;  /* 0x0000000a100c723c */ /* 0x004fe2000004180c */
[----:B------:R-:W-:-:S02]  /*fffc0*/  IMAD.MOV.U32 R2, RZ, RZ, R10 ;  /* 0x000000ffff027224 */ /* 0x000fc400078e000a */
[----:B------:R-:W-:Y:S01]  /*fffd0*/  IMAD.MOV.U32 R0, RZ, RZ, R11 ;  /* 0x000000ffff007224 */ /* 0x000fe200078e000b */
[----:B---3--:R-:W-:Y:S04]  /*fffe0*/  STL.64 [R1+0x5150], R6 ;  /* 0x0051500601007387 */ /* 0x008fe80000100a00 */
        /* <DEDUP_REMOVED lines=17> */
[----:B------:R0:W-:Y:S04]  /*100100*/  STL.64 [R1+0xce0], R8 ;  /* 0x000ce00801007387 */ /* 0x0001e80000100a00 */
[----:B------:R1:W-:Y:S01]  /*100110*/  STL.64 [R1+0xce8], R10 ;  /* 0x000ce80a01007387 */ /* 0x0003e20000100a00 */
[----:B0-----:R-:W-:-:S03]  /*100120*/  IMAD.MOV.U32 R8, RZ, RZ, R14 ;  /* 0x000000ffff087224 */ /* 0x001fc600078e000e */
[----:B-1----:R-:W3:Y:S04]  /*100130*/  LDL.LU.64 R10, [R1+0x5178] ;  /* 0x00517800010a7983 */ /* 0x002ee80000300a00 */
[----:B------:R-:W4:Y:S04]  /*100140*/  LDL.LU.64 R14, [R1+0x5170] ;  /* 0x00517000010e7983 */ /* 0x000f280000300a00 */
[----:B------:R-:W4:Y:S04]  /*100150*/  LDL.LU.64 R12, [R1+0x5168] ;  /* 0x00516800010c7983 */ /* 0x000f280000300a00 */
[----:B------:R-:W-:Y:S04]  /*100160*/  STL [R1+0x4fd4], R3 ;  /* 0x004fd40301007387 */ /* 0x000fe80000100800 */
[----:B------:R-:W-:Y:S01]  /*100170*/  STL [R1+0x4fd0], R8 ;  /* 0x004fd00801007387 */ /* 0x000fe20000100800 */
[----:B------:R-:W-:Y:S01]  /*100180*/  IMAD.MOV.U32 R9, RZ, RZ, R23 ;  /* 0x000000ffff097224 */ /* 0x000fe200078e0017 */
[----:B----4-:R-:W-:-:S15]  /*100190*/  HMMA.16816.F32.BF16 R12, R16, R22, R12 ;  /* 0x00000016100c723c */ /* 0x010fde000004180c */
[----:B------:R-:W-:-:S04]  /*1001a0*/  NOP ;  /* 0x0000000000007918 */ /* 0x000fc80000000000 */
        /* <DEDUP_REMOVED lines=17> */
[----:B----4-:R0:W-:Y:S04]  /*1002c0*/  STL.64 [R1+0x5118], R14 ;  /* 0x0051180e01007387 */ /* 0x0101e80000100a00 */
[----:B0-----:R-:W4:Y:S04]  /*1002d0*/  LDL.64 R14, [R1+0x88] ;  /* 0x00008800010e7983 */ /* 0x001f280000100a00 */
        /* <DEDUP_REMOVED lines=11> */
[----:B------:R1:W-:Y:S04]  /*100390*/  STL.64 [R1+0x5108], R26 ;  /* 0x0051081a01007387 */ /* 0x0003e80000100a00 */
[----:B------:R-:W2:Y:S04]  /*1003a0*/  LDL.LU R24, [R1+0xca0] ;  /* 0x000ca00001187983 */ /* 0x000ea80000300800 */
[----:B0-----:R-:W2:Y:S04]  /*1003b0*/  LDL.LU R25, [R1+0xca4] ;  /* 0x000ca40001197983 */ /* 0x001ea80000300800 */
[----:B-1----:R-:W2:Y:S04]  /*1003c0*/  LDL.LU R26, [R1+0xca8] ;  /* 0x000ca800011a7983 */ /* 0x002ea80000300800 */
[----:B------:R-:W2:Y:S01]  /*1003d0*/  LDL.LU R27, [R1+0xcac] ;  /* 0x000cac00011b7983 */ /* 0x000ea20000300800 */
[----:B----4-:R-:W-:-:S02]  /*1003e0*/  IMAD.MOV.U32 R0, RZ, RZ, R14 ;  /* 0x000000ffff007224 */ /* 0x010fc400078e000e */
[----:B------:R-:W-:Y:S01]  /*1003f0*/  IMAD.MOV.U32 R2, RZ, RZ, R15 ;  /* 0x000000ffff027224 */ /* 0x000fe200078e000f */
[----:B------:R-:W-:Y:S01]  /*100400*/  STL [R1+0x4fe8], R29 ;  /* 0x004fe81d01007387 */ /* 0x000fe20000100800 */
[C---:B--2---:R-:W-:Y:S08]  /*100410*/  HMMA.16816.F32.BF16 R24, R16.reuse, R14, R24 ;  /* 0x0000000e1018723c */ /* 0x044ff00000041818 */
[----:B------:R-:W-:Y:S01]  /*100420*/  HMMA.16816.F32.BF16 R12, R16, R6, R20 ;  /* 0x00000006100c723c */ /* 0x000fe20000041814 */
[----:B------:R-:W-:-:S02]  /*100430*/  IMAD.MOV.U32 R3, RZ, RZ, R6 ;  /* 0x000000ffff037224 */ /* 0x000fc400078e0006 */
[----:B------:R-:W-:-:S08]  /*100440*/  IMAD.MOV.U32 R8, RZ, RZ, R7 ;  /* 0x000000ffff087224 */ /* 0x000fd000078e0007 */
        /* <DEDUP_REMOVED lines=16> */
[----:B0-----:R-:W2:Y:S04]  /*100550*/  LDL.64 R6, [R1+0x18] ;  /* 0x0000180001067983 */ /* 0x001ea80000100a00 */
[----:B--2---:R0:W-:Y:S04]  /*100560*/  STL.64 [R1+0x50c0], R6 ;  /* 0x0050c00601007387 */ /* 0x0041e80000100a00 */
[----:B0-----:R-:W2:Y:S04]  /*100570*/  LDL.64 R6, [R1+0x28] ;  /* 0x0000280001067983 */ /* 0x001ea80000100a00 */
        /* <DEDUP_REMOVED lines=10> */
[----:B------:R-:W3:Y:S04]  /*100620*/  LDL.64 R14, [R1+0x68] ;  /* 0x00006800010e7983 */ /* 0x000ee80000100a00 */
[----:B--2---:R0:W-:Y:S04]  /*100630*/  STL.64 [R1+0x5120], R26 ;  /* 0x0051201a01007387 */ /* 0x0041e80000100a00 */
[----:B------:R-:W3:Y:S04]  /*100640*/  LDL.LU R24, [R1+0xc80] ;  /* 0x000c800001187983 */ /* 0x000ee80000300800 */
[----:B------:R-:W3:Y:S04]  /*100650*/  LDL.LU R25, [R1+0xc84] ;  /* 0x000c840001197983 */ /* 0x000ee80000300800 */
[----:B0-----:R-:W3:Y:S04]  /*100660*/  LDL.LU R26, [R1+0xc88] ;  /* 0x000c8800011a7983 */ /* 0x001ee80000300800 */
[----:B------:R-:W3:Y:S04]  /*100670*/  LDL.LU R27, [R1+0xc8c] ;  /* 0x000c8c00011b7983 */ /* 0x000ee80000300800 */
[----:B------:R-:W2:Y:S04]  /*100680*/  LDL.64 R6, [R1+0x48] ;  /* 0x0000480001067983 */ /* 0x000ea80000100a00 */
[----:B--2---:R0:W-:Y:S04]  /*100690*/  STL.64 [R1+0x5110], R6 ;  /* 0x0051100601007387 */ /* 0x0041e80000100a00 */
[----:B------:R-:W2:Y:S04]  /*1006a0*/  LDL.LU R4, [R1+0xc70] ;  /* 0x000c700001047983 */ /* 0x000ea80000300800 */
[----:B------:R-:W2:Y:S04]  /*1006b0*/  LDL.LU R5, [R1+0xc74] ;  /* 0x000c740001057983 */ /* 0x000ea80000300800 */
[----:B0-----:R-:W2:Y:S04]  /*1006c0*/  LDL.LU R6, [R1+0xc78] ;  /* 0x000c780001067983 */ /* 0x001ea80000300800 */
[----:B------:R-:W2:Y:S04]  /*1006d0*/  LDL.LU R7, [R1+0xc7c] ;  /* 0x000c7c0001077983 */ /* 0x000ea80000300800 */
[----:B----4-:R0:W-:Y:S04]  /*1006e0*/  STL.64 [R1+0x5098], R22 ;  /* 0x0050981601007387 */ /* 0x0101e80000100a00 */
[----:B------:R1:W-:Y:S04]  /*1006f0*/  STL.64 [R1+0x5090], R20 ;  /* 0x0050901401007387 */ /* 0x0003e80000100a00 */
[----:B0-----:R-:W4:Y:S04]  /*100700*/  LDL.64 R22, [R1+0x8] ;  /* 0x0000080001167983 */ /* 0x001f280000100a00 */
[----:B----4-:R0:W-:Y:S04]  /*100710*/  STL.64 [R1+0x50b8], R22 ;  /* 0x0050b81601007387 */ /* 0x0101e80000100a00 */
[----:B-1----:R-:W4:Y:S04]  /*100720*/  LDL.LU R20, [R1+0xc30] ;  /* 0x000c300001147983 */ /* 0x002f280000300800 */
        /* <DEDUP_REMOVED lines=26> */
[----:B0-----:R-:W3:Y:S01]  /*1008d0*/  LDL.LU.64 R26, [R1+0x5120] ;  /* 0x00512000011a7983 */ /* 0x001ee20000300a00 */
[----:B------:R-:W-:-:S02]  /*1008e0*/  IMAD.MOV.U32 R12, RZ, RZ, R15 ;  /* 0x000000ffff0c7224 */ /* 0x000fc400078e000f */
[----:B------:R-:W-:Y:S02]  /*1008f0*/  IMAD.MOV.U32 R9, RZ, RZ, R14 ;  /* 0x000000ffff097224 */ /* 0x000fe400078e000e */
[----:B------:R-:W4:Y:S04]  /*100900*/  LDL.LU.64 R14, [R1+0x5118] ;  /* 0x00511800010e7983 */ /* 0x000f280000300a00 */
[----:B------:R-:W-:Y:S04]  /*100910*/  STL [R1+0x5004], R12 ;  /* 0x0050040c01007387 */ /* 0x000fe80000100800 */
[----:B------:R-:W-:Y:S01]  /*100920*/  STL [R1+0x5000], R9 ;  /* 0x0050000901007387 */ /* 0x000fe20000100800 */
[----:B---3--:R-:W-:-:S15]  /*100930*/  HMMA.16816.F32.BF16 R4, R16, R26, R4 ;  /* 0x0000001a1004723c */ /* 0x008fde0000041804 */
[----:B------:R-:W-:-:S04]  /*100940*/  NOP ;  /* 0x0000000000007918 */ /* 0x000fc80000000000 */
[----:B------:R-:W-:Y:S04]  /*100950*/  STL.64 [R1+0xc70], R4 ;  /* 0x000c700401007387 */ /* 0x000fe80000100a00 */
[----:B------:R0:W-:Y:S04]  /*100960*/  STL.64 [R1+0xc78], R6 ;  /* 0x000c780601007387 */ /* 0x0001e80000100a00 */
[----:B0-----:R-:W2:Y:S01]  /*100970*/  LDL.LU.64 R6, [R1+0x5110] ;  /* 0x0051100001067983 */ /* 0x001ea20000300a00 */
[----:B------:R-:W-:Y:S02]  /*100980*/  IMAD.MOV.U32 R13, RZ, RZ, R26 ;  /* 0x000000ffff0d7224 */ /* 0x000fe400078e001a */
[----:B------:R-:W-:-:S02]  /*100990*/  IMAD.MOV.U32 R24, RZ, RZ, R27 ;  /* 0x000000ffff187224 */ /* 0x000fc400078e001b */
[----:B------:R-:W3:Y:S01]  /*1009a0*/  LDL.LU.64 R26, [R1+0x5108] ;  /* 0x00510800011a7983 */ /* 0x000ee20000300a00 */
        /* <DEDUP_REMOVED lines=45> */
[C---:B---3--:R-:W-:Y:S02]  /*100c80*/  HMMA.16816.F32.BF16 R20, R16.reuse, R26, R20 ;  /* 0x0000001a1014723c */ /* 0x048fe40000041814 */
        /* <DEDUP_REMOVED lines=9> */
[----:B------:R-:W4:Y:S04]  /*100d20*/  LDL.LU.64 R20, [R1+0x5080] ;  /* 0x0050800001147983 */ /* 0x000f280000300a00 */
[----:B------:R-:W-:Y:S01]  /*100d30*/  STL.64 [R1+0x4d60], R26 ;  /* 0x004d601a01007387 */ /* 0x000fe20000100a00 */
[----:B----4-:R-:W-:-:S15]  /*100d40*/  HMMA.16816.F32.BF16 R20, R16, R14, R20 ;  /* 0x0000000e1014723c */ /* 0x010fde0000041814 */
[----:B------:R-:W-:-:S04]  /*100d50*/  NOP ;  /* 0x0000000000007918 */ /* 0x000fc80000000000 */
        /* <DEDUP_REMOVED lines=8> */
[----:B0-----:R-:W4:Y:S04]  /*100de0*/  LDL.LU R12, [R1+0x400] ;  /* 0x00040000010c7983 */ /* 0x001f280000300800 */
[----:B------:R-:W4:Y:S04]  /*100df0*/  LDL.LU R13, [R1+0x404] ;  /* 0x00040400010d7983 */ /* 0x000f280000300800 */
[----:B------:R-:W2:Y:S04]  /*100e00*/  LDL.LU R14, [R1+0x408] ;  /* 0x00040800010e7983 */ /* 0x000ea80000300800 */
[----:B------:R-:W2:Y:S04]  /*100e10*/  LDL.LU R15, [R1+0x40c] ;  /* 0x00040c00010f7983 */ /* 0x000ea80000300800 */
[----:B--2---:R0:W-:Y:S04]  /*100e20*/  STL.64 [R1+0x5018], R14 ;  /* 0x0050180e01007387 */ /* 0x0041e80000100a00 */
[----:B----4-:R-:W-:Y:S01]  /*100e30*/  STL.64 [R1+0x5010], R12 ;  /* 0x0050100c01007387 */ /* 0x010fe20000100a00 */
[----:B0-----:R-:W-:-:S02]  /*100e40*/  IMAD.MOV.U32 R14, RZ, RZ, R10 ;  /* 0x000000ffff0e7224 */ /* 0x001fc400078e000a */
[----:B------:R-:W-:Y:S01]  /*100e50*/  IMAD.MOV.U32 R15, RZ, RZ, R11 ;  /* 0x000000ffff0f7224 */ /* 0x000fe200078e000b */
[----:B------:R-:W2:Y:S04]  /*100e60*/  LDL.LU R10, [R1+0x507c] ;  /* 0x00507c00010a7983 */ /* 0x000ea80000300800 */
[----:B------:R-:W2:Y:S04]  /*100e70*/  LDL.LU R11, [R1+0x5078] ;  /* 0x00507800010b7983 */ /* 0x000ea80000300800 */
[----:B------:R0:W-:Y:S04]  /*100e80*/  STL.64 [R1+0x5028], R14 ;  /* 0x0050280e01007387 */ /* 0x0001e80000100a00 */
[----:B0-----:R-:W4:Y:S04]  /*100e90*/  LDL R14, [R1+0x1a8] ;  /* 0x0001a800010e7983 */ /* 0x001f280000100800 */
[----:B------:R-:W4:Y:S01]  /*100ea0*/  LDL R15, [R1+0x1ac] ;  /* 0x0001ac00010f7983 */ /* 0x000f220000100800 */
[C---:B--2---:R-:W-:Y:S03]  /*100eb0*/  HMMA.16816.F32.BF16 R4, R16.reuse, R10, R4 ;  /* 0x0000000a1004723c */ /* 0x044fe60000041804 */
[----:B----4-:R0:W-:Y:S04]  /*100ec0*/  STL.64 [R1+0x5040], R14 ;  /* 0x0050400e01007387 */ /* 0x0101e80000100a00 */
        /* <DEDUP_REMOVED lines=25> */
[----:B------:R-:W2:Y:S04]  /*101060*/  LDL.LU.64 R22, [R1+0x5060] ;  /* 0x0050600001167983 */ /* 0x000ea80000300a00 */
[----:B------:R-:W2:Y:S04]  /*101070*/  LDL.LU.64 R20, [R1+0x5058] ;  /* 0x0050580001147983 */ /* 0x000ea80000300a00 */
[----:B------:R-:W-:Y:S04]  /*101080*/  STL.64 [R1+0x550], R16 ;  /* 0x0005501001007387 */ /* 0x000fe80000100a00 */
[----:B------:R0:W-:Y:S04]  /*101090*/  STL.64 [R1+0x558], R18 ;  /* 0x0005581201007387 */ /* 0x0001e80000100a00 */
[----:B0-----:R-:W3:Y:S04]  /*1010a0*/  LDL R18, [R1+0x188] ;  /* 0x0001880001127983 */ /* 0x001ee80000100800 */
        /* <DEDUP_REMOVED lines=26> */
[----:B------:R-:W-:Y:S01]  /*101250*/  LOP3.LUT R28, R28, 0x10, R26, 0x78, !PT ;  /* 0x000000101c1c7812 */ /* 0x000fe200078e781a */
[----:B----4-:R-:W-:-:S03]  /*101260*/  IMAD.MOV.U32 R26, RZ, RZ, R5 ;  /* 0x000000ffff1a7224 */ /* 0x010fc600078e0005 */
[----:B------:R-:W-:Y:S01]  /*101270*/  LOP3.LUT R28, R28, 0x800, R27, 0xf8, !PT ;  /* 0x000008001c1c7812 */ /* 0x000fe200078ef81b */
[----:B------:R-:W-:Y:S01]  /*101280*/  IMAD.MOV.U32 R27, RZ, RZ, R4 ;  /* 0x000000ffff1b7224 */ /* 0x000fe200078e0004 */
[----:B---3--:R-:W-:Y:S01]  /*101290*/  HMMA.16816.F32.BF16 R16, R20, R18, R12 ;  /* 0x000000121410723c */ /* 0x008fe2000004180c */
[----:B------:R-:W3:-:S15]  /*1012a0*/  LDL.LU.64 R12, [R1+0x5008] ;  /* 0x00500800010c7983 */ /* 0x000ede0000300a00 */
[----:B------:R-:W-:-:S03]  /*1012b0*/  NOP ;  /* 0x0000000000007918 */ /* 0x000fc60000000000 */
[----:B------:R-:W-:Y:S04]  /*1012c0*/  STL.64 [R1+0x400], R16 ;  /* 0x0004001001007387 */ /* 0x000fe80000100a00 */
[----:B------:R-:W-:Y:S04]  /*1012d0*/  STL.64 [R1+0x408], R18 ;  /* 0x0004081201007387 */ /* 0x000fe80000100a00 */
[----:B------:R2:W-:Y:S04]  /*1012e0*/  STL.64 [R1+0x4d70], R26 ;  /* 0x004d701a01007387 */ /* 0x0005e80000100a00 */
[----:B------:R-:W4:Y:S04]  /*1012f0*/  LDL.LU R4, [R1+0x5b0] ;  /* 0x0005b00001047983 */ /* 0x000f280000300800 */
[----:B------:R-:W4:Y:S04]  /*101300*/  LDL.LU R5, [R1+0x5b4] ;  /* 0x0005b40001057983 */ /* 0x000f280000300800 */
[----:B------:R-:W4:Y:S04]  /*101310*/  LDL.LU R6, [R1+0x5b8] ;  /* 0x0005b80001067983 */ /* 0x000f280000300800 */
        /* <DEDUP_REMOVED lines=182> */
[----:B------:R-:W-:Y:S02]  /*101e80*/  IMAD.MOV.U32 R27, RZ, RZ, R25 ;  /* 0x000000ffff1b7224 */ /* 0x000fe400078e0019 */
[----:B---3--:R-:W-:Y:S02]  /*101e90*/  IMAD.MOV.U32 R18, RZ, RZ, R12 ;  /* 0x000000ffff127224 */ /* 0x008fe400078e000c */
[----:B------:R-:W-:Y:S01]  /*101ea0*/  IMAD.MOV.U32 R19, RZ, RZ, R9 ;  /* 0x000000ffff137224 */ /* 0x000fe200078e0009 */
[----:B------:R0:W-:Y:S02]  /*101eb0*/  STL.64 [R1+0x4f38], R26 ;  /* 0x004f381a01007387 */ /* 0x0001e40000100a00 */
[----:B0-----:R-:W-:Y:S02]  /*101ec0*/  IMAD.MOV.U32 R26, RZ, RZ, R24 ;  /* 0x000000ffff1a7224 */ /* 0x001fe400078e0018 */
[----:B------:R-:W-:Y:S01]  /*101ed0*/  IMAD.MOV.U32 R27, RZ, RZ, R13 ;  /* 0x000000ffff1b7224 */ /* 0x000fe200078e000d */
[----:B--2---:R-:W-:Y:S04]  /*101ee0*/  STL.64 [R1+0x4ee8], R6 ;  /* 0x004ee80601007387 */ /* 0x004fe80000100a00 */
[----:B------:R0:W-:Y:S04]  /*101ef0*/  STL.64 [R1+0x4ee0], R4 ;  /* 0x004ee00401007387 */ /* 0x0001e80000100a00 */
[----:B0-----:R-:W2:Y:S04]  /*101f00*/  LDL.LU R4, [R1+0x6b0] ;  /* 0x0006b00001047983 */ /* 0x001ea80000300800 */
[----:B------:R-:W2:Y:S04]  /*101f10*/  LDL.LU R5, [R1+0x6b4] ;  /* 0x0006b40001057983 */ /* 0x000ea80000300800 */
[----:B------:R-:W3:Y:S04]  /*101f20*/  LDL.LU R6, [R1+0x6b8] ;  /* 0x0006b80001067983 */ /* 0x000ee80000300800 */
[----:B------:R-:W3:Y:S04]  /*101f30*/  LDL.LU R7, [R1+0x6bc] ;  /* 0x0006bc0001077983 */ /* 0x000ee80000300800 */
[----:B------:R0:W-:Y:S04]  /*101f40*/  STL.64 [R1+0x4f50], R26 ;  /* 0x004f501a01007387 */ /* 0x0001e80000100a00 */
[----:B------:R1:W-:Y:S04]  /*101f50*/  STL.64 [R1+0x4f58], R18 ;  /* 0x004f581201007387 */ /* 0x0003e80000100a00 */
[----:B------:R-:W2:Y:S04]  /*101f60*/  LDL.LU R24, [R1+0x3d0] ;  /* 0x0003d00001187983 */ /* 0x000ea80000300800 */
[----:B------:R-:W2:Y:S04]  /*101f70*/  LDL.LU R25, [R1+0x3d4] ;  /* 0x0003d40001197983 */ /* 0x000ea80000300800 */
[----:B0-----:R-:W2:Y:S04]  /*101f80*/  LDL.LU R26, [R1+0x3d8] ;  /* 0x0003d800011a7983 */ /* 0x001ea80000300800 */
[----:B------:R-:W2:Y:S01]  /*101f90*/  LDL.LU R27, [R1+0x3dc] ;  /* 0x0003dc00011b7983 */ /* 0x000ea20000300800 */
[----:B-1----:R-:W-:-:S02]  /*101fa0*/  IMAD.MOV.U32 R18, RZ, RZ, R8 ;  /* 0x000000ffff127224 */ /* 0x002fc400078e0008 */
[----:B----4-:R-:W-:Y:S01]  /*101fb0*/  IMAD.MOV.U32 R19, RZ, RZ, R3 ;  /* 0x000000ffff137224 */ /* 0x010fe200078e0003 */
[----:B--2---:R-:W-:Y:S04]  /*101fc0*/  STL.64 [R1+0x4f68], R26 ;  /* 0x004f681a01007387 */ /* 0x004fe80000100a00 */
[----:B------:R-:W-:Y:S04]  /*101fd0*/  STL.64 [R1+0x4f60], R24 ;  /* 0x004f601801007387 */ /* 0x000fe80000100a00 */
[----:B------:R0:W-:Y:S04]  /*101fe0*/  STL.64 [R1+0x4f70], R18 ;  /* 0x004f701201007387 */ /* 0x0001e80000100a00 */
[----:B------:R-:W2:Y:S04]  /*101ff0*/  LDL.LU R16, [R1+0x3f0] ;  /* 0x0003f00001107983 */ /* 0x000ea80000300800 */
[----:B------:R-:W2:Y:S04]  /*102000*/  LDL.LU R17, [R1+0x3f4] ;  /* 0x0003f40001117983 */ /* 0x000ea80000300800 */
[----:B0-----:R-:W2:Y:S04]  /*102010*/  LDL.LU R18, [R1+0x3f8] ;  /* 0x0003f80001127983 */ /* 0x001ea80000300800 */
[----:B------:R-:W2:Y:S04]  /*102020*/  LDL.LU R19, [R1+0x3fc] ;  /* 0x0003fc0001137983 */ /* 0x000ea80000300800 */
        /* <DEDUP_REMOVED lines=23> */
[----:B------:R-:W-:-:S07]  /*1021a0*/  IMAD.MOV.U32 R11, RZ, RZ, R0 ;  /* 0x000000ffff0b7224 */ /* 0x000fce00078e0000 */
        /* <DEDUP_REMOVED lines=154> */
[----:B0-----:R-:W3:Y:S02]  /*102b50*/  LDL.LU.64 R26, [R1+0x4d60] ;  /* 0x004d6000011a7983 */ /* 0x001ee40000300a00 */
[----:B---3--:R-:W-:-:S15]  /*102b60*/  HMMA.16816.F32.BF16 R12, R20, R26, R12 ;  /* 0x0000001a140c723c */ /* 0x008fde000004180c */
[----:B------:R-:W-:-:S04]  /*102b70*/  NOP ;  /* 0x0000000000007918 */ /* 0x000fc80000000000 */
[----:B------:R-:W-:Y:S04]  /*102b80*/  STL.64 [R1+0x5a0], R12 ;  /* 0x0005a00c01007387 */ /* 0x000fe80000100a00 */
[----:B------:R0:W-:Y:S04]  /*102b90*/  STL.64 [R1+0x5a8], R14 ;  /* 0x0005a80e01007387 */ /* 0x0001e80000100a00 */
[----:B0-----:R-:W3:Y:S04]  /*102ba0*/  LDL.LU.64 R14, [R1+0x4d58] ;  /* 0x004d5800010e7983 */ /* 0x001ee80000300a00 */
        /* <DEDUP_REMOVED lines=9> */
[----:B0-----:R-:W3:Y:S04]  /*102c40*/  LDL.LU.64 R10, [R1+0x4d50] ;  /* 0x004d5000010a7983 */ /* 0x001ee80000300a00 */
[----:B------:R0:W-:Y:S04]  /*102c50*/  STL.64 [R1+0x4ca8], R14 ;  /* 0x004ca80e01007387 */ /* 0x0001e80000100a00 */
[----:B------:R-:W3:Y:S04]  /*102c60*/  LDL.LU R12, [R1+0x580] ;  /* 0x00058000010c7983 */ /* 0x000ee80000300800 */
[----:B------:R-:W3:Y:S04]  /*102c70*/  LDL.LU R13, [R1+0x584] ;  /* 0x00058400010d7983 */ /* 0x000ee80000300800 */
[----:B0-----:R-:W3:Y:S04]  /*102c80*/  LDL.LU R14, [R1+0x588] ;  /* 0x00058800010e7983 */ /* 0x001ee80000300800 */
[----:B------:R-:W3:Y:S02]  /*102c90*/  LDL.LU R15, [R1+0x58c] ;  /* 0x00058c00010f7983 */ /* 0x000ee40000300800 */
[----:B---3--:R-:W-:Y:S02]  /*102ca0*/  HMMA.16816.F32.BF16 R12, R20, R10, R12 ;  /* 0x0000000a140c723c */ /* 0x008fe4000004180c */
[----:B------:R0:W-:Y:S04]  /*102cb0*/  STL [R1+0x4b74], R10 ;  /* 0x004b740a01007387 */ /* 0x0001e80000100800 */
[----:B------:R1:W-:-:S13]  /*102cc0*/  STL [R1+0x4b70], R11 ;  /* 0x004b700b01007387 */ /* 0x0003da0000100800 */
[----:B------:R-:W-:Y:S04]  /*102cd0*/  STL.64 [R1+0x580], R12 ;  /* 0x0005800c01007387 */ /* 0x000fe80000100a00 */
[----:B------:R-:W-:Y:S04]  /*102ce0*/  STL.64 [R1+0x588], R14 ;  /* 0x0005880e01007387 */ /* 0x000fe80000100a00 */
[----:B------:R-:W3:Y:S04]  /*102cf0*/  LDL.LU R8, [R1+0xbc0] ;  /* 0x000bc00001087983 */ /* 0x000ee80000300800 */
[----:B------:R-:W3:Y:S04]  /*102d00*/  LDL.LU R9, [R1+0xbc4] ;  /* 0x000bc40001097983 */ /* 0x000ee80000300800 */
[----:B0-----:R-:W4:Y:S04]  /*102d10*/  LDL.LU R10, [R1+0xbc8] ;  /* 0x000bc800010a7983 */ /* 0x001f280000300800 */
[----:B-1----:R-:W4:Y:S04]  /*102d20*/  LDL.LU R11, [R1+0xbcc] ;  /* 0x000bcc00010b7983 */ /* 0x002f280000300800 */
[----:B----4-:R0:W-:Y:S04]  /*102d30*/  STL.64 [R1+0x4d40], R10 ;  /* 0x004d400a01007387 */ /* 0x0101e80000100a00 */
[----:B---3--:R-:W-:Y:S04]  /*102d40*/  STL.64 [R1+0x4d38], R8 ;  /* 0x004d380801007387 */ /* 0x008fe80000100a00 */
[----:B0-----:R-:W3:Y:S01]  /*102d50*/  LDL.LU.64 R10, [R1+0x1a8] ;  /* 0x0001a800010a7983 */ /* 0x001ee20000300a00 */
[----:B--2---:R-:W-:Y:S03]  /*102d60*/  HMMA.16816.F32.BF16 R12, R20, R6, R24 ;  /* 0x00000006140c723c */ /* 0x004fe60000041818 */
[----:B---3--:R0:W-:Y:S04]  /*102d70*/  STL.64 [R1+0x4d48], R10 ;  /* 0x004d480a01007387 */ /* 0x0081e80000100a00 */
[----:B0-----:R-:W2:Y:S04]  /*102d80*/  LDL.LU.64 R10, [R1+0x1b8] ;  /* 0x0001b800010a7983 */ /* 0x001ea80000300a00 */
[----:B------:R0:W-:Y:S04]  /*102d90*/  STL.64 [R1+0x4cc0], R6 ;  /* 0x004cc00601007387 */ /* 0x0001e80000100a00 */
[----:B0-----:R-:W3:Y:S04]  /*102da0*/  LDL.LU.64 R6, [R1+0x178] ;  /* 0x0001780001067983 */ /* 0x001ee80000300a00 */
[----:B------:R-:W-:Y:S04]  /*102db0*/  STL.64 [R1+0x3c0], R12 ;  /* 0x0003c00c01007387 */ /* 0x000fe80000100a00 */
[----:B------:R-:W-:Y:S01]  /*102dc0*/  STL.64 [R1+0x3c8], R14 ;  /* 0x0003c80e01007387 */ /* 0x000fe20000100a00 */
[----:B------:R-:W-:-:S05]  /*102dd0*/  LOP3.LUT R28, R28, 0x60, RZ, 0x3c, !PT ;  /* 0x000000601c1c7812 */ /* 0x000fca00078e3cff */
[----:B------:R-:W0:Y:S04]  /*102de0*/  LDSM.16.MT88.4 R20, [R28+UR5+0x27080] ;  /* 0x027080051c14783b */ /* 0x000e280008004200 */
[----:B------:R-:W2:Y:S04]  /*102df0*/  LDSM.16.MT88.4 R16, [R28+UR5+0x27000] ;  /* 0x027000051c10783b */ /* 0x000ea80008004200 */
[----:B---3--:R1:W-:Y:S04]  /*102e00*/  STL.64 [R1+0x4d28], R6 ;  /* 0x004d280601007387 */ /* 0x0083e80000100a00 */
[----:B-1----:R-:W3:Y:S04]  /*102e10*/  LDL.LU.64 R6, [R1+0x188] ;  /* 0x0001880001067983 */ /* 0x002ee80000300a00 */
[----:B---3--:R1:W-:Y:S04]  /*102e20*/  STL.64 [R1+0x4d30], R6 ;  /* 0x004d300601007387 */ /* 0x0083e80000100a00 */
[----:B-1----:R-:W3:Y:S04]  /*102e30*/  LDL.LU.64 R6, [R1+0x198] ;  /* 0x0001980001067983 */ /* 0x002ee80000300a00 */
[----:B------:R-:W4:Y:S04]  /*102e40*/  LDL.LU R12, [R1+0xb90] ;  /* 0x000b9000010c7983 */ /* 0x000f280000300800 */
[----:B------:R-:W4:Y:S04]  /*102e50*/  LDL.LU R13, [R1+0xb94] ;  /* 0x000b9400010d7983 */ /* 0x000f280000300800 */
[----:B------:R-:W4:Y:S04]  /*102e60*/  LDL.LU R14, [R1+0xb98] ;  /* 0x000b9800010e7983 */ /* 0x000f280000300800 */
[----:B------:R-:W4:Y:S04]  /*102e70*/  LDL.LU R15, [R1+0xb9c] ;  /* 0x000b9c00010f7983 */ /* 0x000f280000300800 */
[----:B------:R-:W4:Y:S04]  /*102e80*/  LDL.LU.64 R26, [R1+0x168] ;  /* 0x00016800011a7983 */ /* 0x000f280000300a00 */
        /* <DEDUP_REMOVED lines=11> */
[----:B------:R-:W-:Y:S02]  /*102f40*/  IMAD.MOV.U32 R21, RZ, RZ, R10 ;  /* 0x000000ffff157224 */ /* 0x000fe400078e000a */
[----:B------:R-:W2:Y:S04]  /*102f50*/  LDL.LU.64 R10, [R1+0x4d48] ;  /* 0x004d4800010a7983 */ /* 0x000ea80000300a00 */
[----:B------:R0:W-:Y:S04]  /*102f60*/  STL [R1+0x4b7c], R20 ;  /* 0x004b7c1401007387 */ /* 0x0001e80000100800 */
[----:B------:R1:W-:Y:S04]  /*102f70*/  STL [R1+0x4b78], R21 ;  /* 0x004b781501007387 */ /* 0x0003e80000100800 */
[----:B0-----:R-:W2:Y:S04]  /*102f80*/  LDL.LU R20, [R1+0xbd0] ;  /* 0x000bd00001147983 */ /* 0x001ea80000300800 */
[----:B-1----:R-:W2:Y:S04]  /*102f90*/  LDL.LU R21, [R1+0xbd4] ;  /* 0x000bd40001157983 */ /* 0x002ea80000300800 */
[----:B------:R-:W2:Y:S04]  /*102fa0*/  LDL.LU R22, [R1+0xbd8] ;  /* 0x000bd80001167983 */ /* 0x000ea80000300800 */
[----:B------:R-:W2:Y:S02]  /*102fb0*/  LDL.LU R23, [R1+0xbdc] ;  /* 0x000bdc0001177983 */ /* 0x000ea40000300800 */
[----:B--2---:R-:W-:-:S15]  /*102fc0*/  HMMA.16816.F32.BF16 R20, R16, R10, R20 ;  /* 0x0000000a1014723c */ /* 0x004fde0000041814 */
[----:B------:R-:W-:-:S04]  /*102fd0*/  NOP ;  /* 0x0000000000007918 */ /* 0x000fc80000000000 */
[----:B------:R-:W-:Y:S04]  /*102fe0*/  STL.64 [R1+0xbd0], R20 ;  /* 0x000bd01401007387 */ /* 0x000fe80000100a00 */
[----:B------:R0:W-:Y:S02]  /*102ff0*/  STL.64 [R1+0xbd8], R22 ;  /* 0x000bd81601007387 */ /* 0x0001e40000100a00 */
[----:B0-----:R-:W-:Y:S02]  /*103000*/  IMAD.MOV.U32 R23, RZ, RZ, R10 ;  /* 0x000000ffff177224 */ /* 0x001fe400078e000a */
[----:B------:R-:W-:Y:S02]  /*103010*/  IMAD.MOV.U32 R22, RZ, RZ, R11 ;  /* 0x000000ffff167224 */ /* 0x000fe400078e000b */
[----:B------:R-:W3:Y:S04]  /*103020*/  LDL.LU.64 R10, [R1+0x4d40] ;  /* 0x004d4000010a7983 */ /* 0x000ee80000300a00 */
[----:B------:R-:W3:Y:S04]  /*103030*/  LDL.LU.64 R8, [R1+0x4d38] ;  /* 0x004d380001087983 */ /* 0x000ee80000300a00 */
[----:B------:R0:W-:Y:S04]  /*103040*/  STL [R1+0x4b84], R22 ;  /* 0x004b841601007387 */ /* 0x0001e80000100800 */
[----:B------:R1:W-:Y:S04]  /*103050*/  STL [R1+0x4b80], R23 ;  /* 0x004b801701007387 */ /* 0x0003e80000100800 */
[----:B------:R-:W2:Y:S04]  /*103060*/  LDL.LU R20, [R1+0xbb0] ;  /* 0x000bb00001147983 */ /* 0x000ea80000300800 */
[----:B------:R-:W2:Y:S04]  /*103070*/  LDL.LU R21, [R1+0xbb4] ;  /* 0x000bb40001157983 */ /* 0x000ea80000300800 */
[----:B0-----:R-:W2:Y:S04]  /*103080*/  LDL.LU R22, [R1+0xbb8] ;  /* 0x000bb80001167983 */ /* 0x001ea80000300800 */
[----:B-1----:R-:W2:Y:S01]  /*103090*/  LDL.LU R23, [R1+0xbbc] ;  /* 0x000bbc0001177983 */ /* 0x002ea20000300800 */
[----:B---3--:R-:W-:-:S15]  /*1030a0*/  HMMA.16816.F32.BF16 R8, R16, R6, R8 ;  /* 0x000000061008723c */ /* 0x008fde0000041808 */
[----:B------:R-:W-:-:S04]  /*1030b0*/  NOP ;  /* 0x0000000000007918 */ /* 0x000fc80000000000 */
[----:B------:R-:W-:Y:S04]  /*1030c0*/  STL.64 [R1+0xbc0], R8 ;  /* 0x000bc00801007387 */ /* 0x000fe80000100a00 */
[----:B------:R0:W-:Y:S02]  /*1030d0*/  STL.64 [R1+0xbc8], R10 ;  /* 0x000bc80a01007387 */ /* 0x0001e40000100a00 */
[----:B0-----:R-:W-:Y:S02]  /*1030e0*/  IMAD.MOV.U32 R10, RZ, RZ, R6 ;  /* 0x000000ffff0a7224 */ /* 0x001fe400078e0006 */
[----:B------:R-:W-:Y:S02]  /*1030f0*/  IMAD.MOV.U32 R11, RZ, RZ, R7 ;  /* 0x000000ffff0b7224 */ /* 0x000fe400078e0007 */
        /* <DEDUP_REMOVED lines=10> */
[----:B------:R1:W-:Y:S01]  /*1031a0*/  STL.64 [R1+0xbb8], R22 ;  /* 0x000bb81601007387 */ /* 0x0003e20000100a00 */
[----:B0-----:R-:W-:Y:S02]  /*1031b0*/  IMAD.MOV.U32 R20, RZ, RZ, R6 ;  /* 0x000000ffff147224 */ /* 0x001fe400078e0006 */
[----:B------:R-:W-:Y:S02]  /*1031c0*/  IMAD.MOV.U32 R21, RZ, RZ, R7 ;  /* 0x000000ffff157224 */ /* 0x000fe400078e0007 */
[----:B------:R-:W3:Y:S04]  /*1031d0*/  LDL.LU.64 R6, [R1+0x4d28] ;  /* 0x004d280001067983 */ /* 0x000ee80000300a00 */
[----:B------:R-:W-:Y:S04]  /*1031e0*/  STL [R1+0x4b94], R21 ;  /* 0x004b941501007387 */ /* 0x000fe80000100800 */
[----:B------:R0:W-:Y:S01]  /*1031f0*/  STL [R1+0x4b90], R20 ;  /* 0x004b901401007387 */ /* 0x0001e20000100800 */
[----:B---3--:R-:W-:Y:S01]  /*103200*/  HMMA.16816.F32.BF16 R8, R16, R6, R8 ;  /* 0x000000061008723c */ /* 0x008fe20000041808 */
[----:B-1----:R-:W-:-:S02]  /*103210*/  IMAD.MOV.U32 R22, RZ, RZ, R6 ;  /* 0x000000ffff167224 */ /* 0x002fc400078e0006 */
[----:B------:R-:W-:-:S05]  /*103220*/  IMAD.MOV.U32 R23, RZ, RZ, R7 ;  /* 0x000000ffff177224 */ /* 0x000fca00078e0007 */
[----:B----4-:R-:W-:Y:S11]  /*103230*/  HMMA.16816.F32.BF16 R4, R16, R26, R12 ;  /* 0x0000001a1004723c */ /* 0x010ff6000004180c */
[----:B------:R-:W-:Y:S04]  /*103240*/  STL.64 [R1+0xba0], R8 ;  /* 0x000ba00801007387 */ /* 0x000fe80000100a00 */
[----:B------:R-:W-:Y:S04]  /*103250*/  STL.64 [R1+0xba8], R10 ;  /* 0x000ba80a01007387 */ /* 0x000fe80000100a00 */
[----:B------:R-:W-:Y:S04]  /*103260*/  STL [R1+0x4b9c], R23 ;  /* 0x004b9c1701007387 */ /* 0x000fe80000100800 */
[----:B------:R1:W-:Y:S04]  /*103270*/  STL [R1+0x4b98], R22 ;  /* 0x004b981601007387 */ /* 0x0003e80000100800 */
[----:B0-----:R-:W2:Y:S04]  /*103280*/  LDL.LU R20, [R1+0xb80] ;  /* 0x000b800001147983 */ /* 0x001ea80000300800 */
[----:B------:R-:W2:Y:S04]  /*103290*/  LDL.LU R21, [R1+0xb84] ;  /* 0x000b840001157983 */ /* 0x000ea80000300800 */
[----:B-1----:R-:W2:Y:S04]  /*1032a0*/  LDL.LU R22, [R1+0xb88] ;  /* 0x000b880001167983 */ /* 0x002ea80000300800 */
[----:B------:R-:W2:Y:S04]  /*1032b0*/  LDL.LU R23, [R1+0xb8c] ;  /* 0x000b8c0001177983 */ /* 0x000ea80000300800 */
[----:B------:R-:W-:Y:S04]  /*1032c0*/  STL.64 [R1+0xb90], R4 ;  /* 0x000b900401007387 */ /* 0x000fe80000100a00 */
[----:B------:R0:W-:Y:S04]  /*1032d0*/  STL.64 [R1+0xb98], R6 ;  /* 0x000b980601007387 */ /* 0x0001e80000100a00 */
[----:B0-----:R-:W3:Y:S04]  /*1032e0*/  LDL.LU.64 R6, [R1+0x108] ;  /* 0x0001080001067983 */ /* 0x001ee80000300a00 */
        /* <DEDUP_REMOVED lines=9> */
[----:B0-----:R-:W2:Y:S01]  /*103380*/  LDL.LU.64 R6, [R1+0x158] ;  /* 0x0001580001067983 */ /* 0x001ea20000300a00 */
[----:B------:R-:W-:-:S03]  /*103390*/  IMAD.MOV.U32 R10, RZ, RZ, R27 ;  /* 0x000000ffff0a7224 */ /* 0x000fc600078e001b */
[----:B------:R-:W3:Y:S01]  /*1033a0*/  LDL.LU R12, [R1+0xb20] ;  /* 0x000b2000010c7983 */ /* 0x000ee20000300800 */
[----:B------:R-:W-:-:S03]  /*1033b0*/  IMAD.MOV.U32 R11, RZ, RZ, R26 ;  /* 0x000000ffff0b7224 */ /* 0x000fc600078e001a */
[----:B------:R-:W3:Y:S04]  /*1033c0*/  LDL.LU R13, [R1+0xb24] ;  /* 0x000b2400010d7983 */ /* 0x000ee80000300800 */
[----:B------:R-:W3:Y:S04]  /*1033d0*/  LDL.LU R14, [R1+0xb28] ;  /* 0x000b2800010e7983 */ /* 0x000ee80000300800 */
[----:B------:R-:W3:Y:S04]  /*1033e0*/  LDL.LU R15, [R1+0xb2c] ;  /* 0x000b2c00010f7983 */ /* 0x000ee80000300800 */
[----:B------:R-:W3:Y:S04]  /*1033f0*/  LDL.LU.64 R26, [R1+0xf8] ;  /* 0x0000f800011a7983 */ /* 0x000ee80000300a00 */
[----:B------:R0:W-:Y:S04]  /*103400*/  STL [R1+0x4ba4], R10 ;  /* 0x004ba40a01007387 */ /* 0x0001e80000100800 */
[----:B------:R1:W-:Y:S04]  /*103410*/  STL [R1+0x4ba0], R11 ;  /* 0x004ba00b01007387 */ /* 0x0003e80000100800 */
[----:B------:R-:W4:Y:S04]  /*103420*/  LDL.LU R8, [R1+0xb60] ;  /* 0x000b600001087983 */ /* 0x000f280000300800 */
[----:B------:R-:W4:Y:S04]  /*103430*/  LDL.LU R9, [R1+0xb64] ;  /* 0x000b640001097983 */ /* 0x000f280000300800 */
[----:B0-----:R-:W4:Y:S04]  /*103440*/  LDL.LU R10, [R1+0xb68] ;  /* 0x000b6800010a7983 */ /* 0x001f280000300800 */
[----:B-1----:R-:W4:Y:S01]  /*103450*/  LDL.LU R11, [R1+0xb6c] ;  /* 0x000b6c00010b7983 */ /* 0x002f220000300800 */
        /* <DEDUP_REMOVED lines=22> */
[----:B------:R-:W2:Y:S04]  /*1035c0*/  LDL.LU R20, [R1+0xb50] ;  /* 0x000b500001147983 */ /* 0x000ea80000300800 */
[----:B------:R-:W2:Y:S04]  /*1035d0*/  LDL.LU R21, [R1+0xb54] ;  /* 0x000b540001157983 */ /* 0x000ea80000300800 */
[----:B0-----:R-:W2:Y:S04]  /*1035e0*/  LDL.LU R22, [R1+0xb58] ;  /* 0x000b580001167983 */ /* 0x001ea80000300800 */
[----:B-1----:R-:W2:Y:S01]  /*1035f0*/  LDL.LU R23, [R1+0xb5c] ;  /* 0x000b5c0001177983 */ /* 0x002ea20000300800 */
[----:B----4-:R-:W-:-:S15]  /*103600*/  HMMA.16816.F32.BF16 R8, R16, R6, R8 ;  /* 0x000000061008723c */ /* 0x010fde0000041808 */
        /* <DEDUP_REMOVED lines=8> */
[----:B------:R-:W4:Y:S04]  /*103690*/  LDL.LU R8, [R1+0xb30] ;  /* 0x000b300001087983 */ /* 0x000f280000300800 */
[----:B------:R-:W4:Y:S04]  /*1036a0*/  LDL.LU R9, [R1+0xb34] ;  /* 0x000b340001097983 */ /* 0x000f280000300800 */
[----:B0-----:R-:W4:Y:S04]  /*1036b0*/  LDL.LU R10, [R1+0xb38] ;  /* 0x000b3800010a7983 */ /* 0x001f280000300800 */
[----:B------:R-:W4:Y:S01]  /*1036c0*/  LDL.LU R11, [R1+0xb3c] ;  /* 0x000b3c00010b7983 */ /* 0x000f220000300800 */
        /* <DEDUP_REMOVED lines=20> */
[----:B------:R-:W-:Y:S04]  /*103810*/  STL [R1+0x4bcc], R23 ;  /* 0x004bcc1701007387 */ /* 0x000fe80000100800 */
[----:B------:R4:W-:Y:S02]  /*103820*/  STL [R1+0x4bc8], R22 ;  /* 0x004bc81601007387 */ /* 0x0009e40000100800 */
[----:B----4-:R-:W-:Y:S01]  /*103830*/  HMMA.16816.F32.BF16 R20, R16, R6, R8 ;  /* 0x000000061014723c */ /* 0x010fe20000041808 */
[----:B------:R-:W-:-:S02]  /*103840*/  IMAD.MOV.U32 R11, RZ, RZ, R6 ;  /* 0x000000ffff0b7224 */ /* 0x000fc400078e0006 */
[----:B------:R-:W-:-:S05]  /*103850*/  IMAD.MOV.U32 R10, RZ, RZ, R7 ;  /* 0x000000ffff0a7224 */ /* 0x000fca00078e0007 */
[----:B---3--:R-:W-:Y:S11]  /*103860*/  HMMA.16816.F32.BF16 R4, R16, R26, R12 ;  /* 0x0000001a1004723c */ /* 0x008ff6000004180c */
[----:B------:R-:W-:Y:S04]  /*103870*/  STL.64 [R1+0xb30], R20 ;  /* 0x000b301401007387 */ /* 0x000fe80000100a00 */
[----:B------:R-:W-:Y:S04]  /*103880*/  STL.64 [R1+0xb38], R22 ;  /* 0x000b381601007387 */ /* 0x000fe80000100a00 */
[----:B------:R-:W-:Y:S04]  /*103890*/  STL [R1+0x4bd4], R10 ;  /* 0x004bd40a01007387 */ /* 0x000fe80000100800 */
[----:B------:R-:W-:Y:S04]  /*1038a0*/  STL [R1+0x4bd0], R11 ;  /* 0x004bd00b01007387 */ /* 0x000fe80000100800 */
        /* <DEDUP_REMOVED lines=10> */
[----:B--2---:R0:W-:Y:S04]  /*103950*/  STL.64 [R1+0x4cf8], R10 ;  /* 0x004cf80a01007387 */ /* 0x0041e80000100a00 */
[----:B----4-:R-:W-:Y:S04]  /*103960*/  STL.64 [R1+0x4cf0], R8 ;  /* 0x004cf00801007387 */ /* 0x010fe80000100a00 */
[----:B0-----:R-:W2:Y:S04]  /*103970*/  LDL.LU.64 R10, [R1+0xe8] ;  /* 0x0000e800010a7983 */ /* 0x001ea80000300a00 */
[----:B---3--:R0:W-:Y:S04]  /*103980*/  STL.64 [R1+0x4cd0], R6 ;  /* 0x004cd00601007387 */ /* 0x0081e80000100a00 */
[----:B------:R-:W-:Y:S04]  /*103990*/  STL.64 [R1+0x4cc8], R4 ;  /* 0x004cc80401007387 */ /* 0x000fe80000100a00 */
[----:B0-----:R-:W3:Y:S04]  /*1039a0*/  LDL.LU.64 R6, [R1+0xb8] ;  /* 0x0000b80001067983 */ /* 0x001ee80000300a00 */
[----:B---3--:R0:W-:Y:S04]  /*1039b0*/  STL.64 [R1+0x4ce0], R6 ;  /* 0x004ce00601007387 */ /* 0x0081e80000100a00 */
[----:B0-----:R-:W3:Y:S04]  /*1039c0*/  LDL.LU.64 R6, [R1+0xc8] ;  /* 0x0000c80001067983 */ /* 0x001ee80000300a00 */
[----:B---3--:R0:W-:Y:S04]  /*1039d0*/  STL.64 [R1+0x4ce8], R6 ;  /* 0x004ce80601007387 */ /* 0x0081e80000100a00 */
[----:B0-----:R-:W3:Y:S04]  /*1039e0*/  LDL.LU.64 R6, [R1+0xd8] ;  /* 0x0000d80001067983 */ /* 0x001ee80000300a00 */
[----:B------:R-:W4:Y:S04]  /*1039f0*/  LDL.LU R12, [R1+0xac0] ;  /* 0x000ac000010c7983 */ /* 0x000f280000300800 */
[----:B------:R-:W4:Y:S04]  /*103a00*/  LDL.LU R13, [R1+0xac4] ;  /* 0x000ac400010d7983 */ /* 0x000f280000300800 */
[----:B------:R-:W2:Y:S04]  /*103a10*/  LDL.LU R14, [R1+0xac8] ;  /* 0x000ac800010e7983 */ /* 0x000ea80000300800 */
[----:B------:R-:W2:Y:S04]  /*103a20*/  LDL.LU R15, [R1+0xacc] ;  /* 0x000acc00010f7983 */ /* 0x000ea80000300800 */
[----:B--2---:R0:W-:Y:S04]  /*103a30*/  STL.64 [R1+0x4cb8], R14 ;  /* 0x004cb80e01007387 */ /* 0x0041e80000100a00 */
[----:B----4-:R1:W-:Y:S04]  /*103a40*/  STL.64 [R1+0x4cb0], R12 ;  /* 0x004cb00c01007387 */ /* 0x0103e80000100a00 */
[----:B0-----:R-:W2:Y:S01]  /*103a50*/  LDL.LU.64 R14, [R1+0xa8] ;  /* 0x0000a800010e7983 */ /* 0x001ea20000300a00 */
[----:B------:R-:W-:-:S02]  /*103a60*/  IMAD.MOV.U32 R20, RZ, RZ, R27 ;  /* 0x000000ffff147224 */ /* 0x000fc400078e001b */
[----:B------:R-:W-:Y:S01]  /*103a70*/  IMAD.MOV.U32 R21, RZ, RZ, R26 ;  /* 0x000000ffff157224 */ /* 0x000fe200078e001a */
[----:B--2---:R0:W-:Y:S04]  /*103a80*/  STL.64 [R1+0x4cd8], R14 ;  /* 0x004cd80e01007387 */ /* 0x0041e80000100a00 */
[----:B-1----:R-:W2:Y:S04]  /*103a90*/  LDL.LU R12, [R1+0xae0] ;  /* 0x000ae000010c7983 */ /* 0x002ea80000300800 */
[----:B------:R-:W2:Y:S04]  /*103aa0*/  LDL.LU R13, [R1+0xae4] ;  /* 0x000ae400010d7983 */ /* 0x000ea80000300800 */
[----:B0-----:R-:W2:Y:S04]  /*103ab0*/  LDL.LU R14, [R1+0xae8] ;  /* 0x000ae800010e7983 */ /* 0x001ea80000300800 */
[----:B------:R-:W2:Y:S04]  /*103ac0*/  LDL.LU R15, [R1+0xaec] ;  /* 0x000aec00010f7983 */ /* 0x000ea80000300800 */
[----:B------:R-:W4:Y:S04]  /*103ad0*/  LDL.LU.64 R26, [R1+0x98] ;  /* 0x00009800011a7983 */ /* 0x000f280000300a00 */
        /* <DEDUP_REMOVED lines=28> */
[----:B0-----:R-:W3:Y:S01]  /*103ca0*/  LDL.LU.64 R10, [R1+0x78] ;  /* 0x00007800010a7983 */ /* 0x001ee20000300a00 */
[----:B--2---:R-:W-:-:S15]  /*103cb0*/  HMMA.16816.F32.BF16 R20, R16, R6, R20 ;  /* 0x000000061014723c */ /* 0x004fde0000041814 */
        /* <DEDUP_REMOVED lines=29> */
[----:B------:R-:W4:Y:S02]  /*103e90*/  LDL.LU.64 R12, [R1+0x4cb0] ;  /* 0x004cb000010c7983 */ /* 0x000f240000300a00 */
[----:B----4-:R-:W-:Y:S02]  /*103ea0*/  HMMA.16816.F32.BF16 R12, R16, R26, R12 ;  /* 0x0000001a100c723c */ /* 0x010fe4000004180c */
[----:B--2---:R0:W-:Y:S04]  /*103eb0*/  STL.64 [R1+0x4b68], R6 ;  /* 0x004b680601007387 */ /* 0x0041e80000100a00 */
[----:B------:R-:W-:Y:S04]  /*103ec0*/  STL.64 [R1+0x4b60], R4 ;  /* 0x004b600401007387 */ /* 0x000fe80000100a00 */
[----:B0-----:R-:W2:Y:S09]  /*103ed0*/  LDL.LU.64 R6, [R1+0x88] ;  /* 0x0000880001067983 */ /* 0x001eb20000300a00 */
[----:B------:R-:W-:Y:S04]  /*103ee0*/  STL.64 [R1+0xac0], R12 ;  /* 0x000ac00c01007387 */ /* 0x000fe80000100a00 */
[----:B------:R0:W-:Y:S04]  /*103ef0*/  STL.64 [R1+0xac8], R14 ;  /* 0x000ac80e01007387 */ /* 0x0001e80000100a00 */
[----:B0-----:R-:W4:Y:S01]  /*103f00*/  LDL.LU.64 R14, [R1+0x4ca8] ;  /* 0x004ca800010e7983 */ /* 0x001f220000300a00 */
[----:B------:R-:W-:-:S02]  /*103f10*/  IMAD.MOV.U32 R12, RZ, RZ, R27 ;  /* 0x000000ffff0c7224 */ /* 0x000fc400078e001b */
[----:B------:R-:W-:Y:S02]  /*103f20*/  IMAD.MOV.U32 R13, RZ, RZ, R26 ;  /* 0x000000ffff0d7224 */ /* 0x000fe400078e001a */
[----:B------:R-:W2:Y:S04]  /*103f30*/  LDL.LU.64 R26, [R1+0x4ca0] ;  /* 0x004ca000011a7983 */ /* 0x000ea80000300a00 */
[----:B------:R0:W-:Y:S04]  /*103f40*/  STL [R1+0x4994], R12 ;  /* 0x0049940c01007387 */ /* 0x0001e80000100800 */
[----:B------:R1:W-:Y:S04]  /*103f50*/  STL [R1+0x4990], R13 ;  /* 0x0049900d01007387 */ /* 0x0003e80000100800 */
[----:B----4-:R4:W-:Y:S04]  /*103f60*/  STL.64 [R1+0x4c80], R14 ;  /* 0x004c800e01007387 */ /* 0x0109e80000100a00 */
[----:B0-----:R-:W3:Y:S04]  /*103f70*/  LDL.LU R12, [R1+0xab0] ;  /* 0x000ab000010c7983 */ /* 0x001ee80000300800 */
[----:B-1----:R-:W3:Y:S04]  /*103f80*/  LDL.LU R13, [R1+0xab4] ;  /* 0x000ab400010d7983 */ /* 0x002ee80000300800 */
[----:B----4-:R-:W3:Y:S04]  /*103f90*/  LDL.LU R14, [R1+0xab8] ;  /* 0x000ab800010e7983 */ /* 0x010ee80000300800 */
        /* <DEDUP_REMOVED lines=9> */
[----:B------:R-:W-:Y:S04]  /*104030*/  STL.64 [R1+0x4c68], R26 ;  /* 0x004c681a01007387 */ /* 0x000fe80000100a00 */
[----:B------:R-:W-:Y:S04]  /*104040*/  STL.64 [R1+0xaa0], R4 ;  /* 0x000aa00401007387 */ /* 0x000fe80000100a00 */
[----:B------:R-:W-:Y:S04]  /*104050*/  STL.64 [R1+0xaa8], R6 ;  /* 0x000aa80601007387 */ /* 0x000fe80000100a00 */
[----:B------:R-:W2:Y:S04]  /*104060*/  LDL.LU R20, [R1+0xa20] ;  /* 0x000a200001147983 */ /* 0x000ea80000300800 */
[----:B------:R-:W2:Y:S04]  /*104070*/  LDL.LU R21, [R1+0xa24] ;  /* 0x000a240001157983 */ /* 0x000ea80000300800 */
[----:B------:R-:W3:Y:S04]  /*104080*/  LDL.LU R22, [R1+0xa28] ;  /* 0x000a280001167983 */ /* 0x000ee80000300800 */
[----:B------:R-:W3:Y:S04]  /*104090*/  LDL.LU R23, [R1+0xa2c] ;  /* 0x000a2c0001177983 */ /* 0x000ee80000300800 */
[----:B---3--:R0:W-:Y:S04]  /*1040a0*/  STL.64 [R1+0x4c00], R22 ;  /* 0x004c001601007387 */ /* 0x0081e80000100a00 */
[----:B--2---:R-:W-:Y:S04]  /*1040b0*/  STL.64 [R1+0x4bf8], R20 ;  /* 0x004bf81401007387 */ /* 0x004fe80000100a00 */
[----:B0-----:R-:W2:Y:S04]  /*1040c0*/  LDL.LU.64 R22, [R1+0x8] ;  /* 0x0000080001167983 */ /* 0x001ea80000300a00 */
[----:B--2---:R0:W-:Y:S04]  /*1040d0*/  STL.64 [R1+0x4c18], R22 ;  /* 0x004c181601007387 */ /* 0x0041e80000100a00 */
[----:B0-----:R-:W2:Y:S04]  /*1040e0*/  LDL.LU.64 R22, [R1+0x18] ;  /* 0x0000180001167983 */ /* 0x001ea80000300a00 */
[----:B--2---:R0:W-:Y:S04]  /*1040f0*/  STL.64 [R1+0x4c30], R22 ;  /* 0x004c301601007387 */ /* 0x0041e80000100a00 */
[----:B0-----:R-:W2:Y:S01]  /*104100*/  LDL.LU.64 R22, [R1+0x28] ;  /* 0x0000280001167983 */ /* 0x001ea20000300a00 */
[----:B------:R-:W-:-:S02]  /*104110*/  IMAD.MOV.U32 R2, RZ, RZ, R10 ;  /* 0x000000ffff027224 */ /* 0x000fc400078e000a */
[----:B------:R-:W-:Y:S01]  /*104120*/  IMAD.MOV.U32 R29, RZ, RZ, R11 ;  /* 0x000000ffff1d7224 */ /* 0x000fe200078e000b */
[----:B--2---:R-:W-:Y:S04]  /*104130*/  STL.64 [R1+0x4c48], R22 ;  /* 0x004c481601007387 */ /* 0x004fe80000100a00 */
        /* <DEDUP_REMOVED lines=18> */
[----:B0-----:R-:W2:Y:S04]  /*104260*/  LDL.LU.64 R14, [R1+0x68] ;  /* 0x00006800010e7983 */ /* 0x001ea80000300a00 */
[----:B------:R0:W-:Y:S04]  /*104270*/  STL.64 [R1+0x4c78], R26 ;  /* 0x004c781a01007387 */ /* 0x0001e80000100a00 */
[----:B------:R1:W-:Y:S04]  /*104280*/  STL.64 [R1+0x4c70], R24 ;  /* 0x004c701801007387 */ /* 0x0003e80000100a00 */
[----:B0-----:R-:W2:Y:S04]  /*104290*/  LDL.LU.64 R26, [R1+0x58] ;  /* 0x00005800011a7983 */ /* 0x001ea80000300a00 */
[----:B--2---:R0:W-:Y:S04]  /*1042a0*/  STL.64 [R1+0x4c98], R26 ;  /* 0x004c981a01007387 */ /* 0x0041e80000100a00 */
[----:B-1----:R-:W2:Y:S04]  /*1042b0*/  LDL.LU R24, [R1+0xa90] ;  /* 0x000a900001187983 */ /* 0x002ea80000300800 */
[----:B------:R-:W2:Y:S04]  /*1042c0*/  LDL.LU R25, [R1+0xa94] ;  /* 0x000a940001197983 */ /* 0x000ea80000300800 */
[----:B0-----:R-:W2:Y:S04]  /*1042d0*/  LDL.LU R26, [R1+0xa98] ;  /* 0x000a9800011a7983 */ /* 0x001ea80000300800 */
[----:B------:R-:W2:Y:S04]  /*1042e0*/  LDL.LU R27, [R1+0xa9c] ;  /* 0x000a9c00011b7983 */ /* 0x000ea80000300800 */
[----:B------:R0:W-:Y:S04]  /*1042f0*/  STL.64 [R1+0x4c60], R10 ;  /* 0x004c600a01007387 */ /* 0x0001e80000100a00 */
[----:B----4-:R-:W-:Y:S04]  /*104300*/  STL.64 [R1+0x4c58], R8 ;  /* 0x004c580801007387 */ /* 0x010fe80000100a00 */
[----:B0-----:R-:W4:Y:S04]  /*104310*/  LDL.LU.64 R10, [R1+0x48] ;  /* 0x00004800010a7983 */ /* 0x001f280000300a00 */
        /* <DEDUP_REMOVED lines=38> */
[----:B------:R-:W2:Y:S04]  /*104580*/  LDL.LU.64 R26, [R1+0x4c78] ;  /* 0x004c7800011a7983 */ /* 0x000ea80000300a00 */
[----:B------:R-:W2:Y:S04]  /*104590*/  LDL.LU.64 R24, [R1+0x4c70] ;  /* 0x004c700001187983 */ /* 0x000ea80000300a00 */
[----:B------:R-:W-:Y:S01]  /*1045a0*/  STL [R1+0x49b0], R13 ;  /* 0x0049b00d01007387 */ /* 0x000fe20000100800 */
[----:B----4-:R-:W-:Y:S01]  /*1045b0*/  IMAD.MOV.U32 R12, RZ, RZ, R11 ;  /* 0x000000ffff0c7224 */ /* 0x010fe200078e000b */
[----:B--2---:R-:W-:-:S15]  /*1045c0*/  HMMA.16816.F32.BF16 R24, R16, R10, R24 ;  /* 0x0000000a1018723c */ /* 0x004fde0000041818 */
[----:B------:R-:W-:-:S04]  /*1045d0*/  NOP ;  /* 0x0000000000007918 */ /* 0x000fc80000000000 */
[----:B------:R0:W-:Y:S04]  /*1045e0*/  STL.64 [R1+0xa70], R24 ;  /* 0x000a701801007387 */ /* 0x0001e80000100a00 */
[----:B------:R1:W-:Y:S01]  /*1045f0*/  STL.64 [R1+0xa78], R26 ;  /* 0x000a781a01007387 */ /* 0x0003e20000100a00 */
[----:B0-----:R-:W-:-:S03]  /*104600*/  IMAD.MOV.U32 R25, RZ, RZ, R10 ;  /* 0x000000ffff197224 */ /* 0x001fc600078e000a */
[----:B-1----:R-:W2:Y:S04]  /*104610*/  LDL.LU.64 R26, [R1+0x4c68] ;  /* 0x004c6800011a7983 */ /* 0x002ea80000300a00 */
[----:B------:R-:W4:Y:S04]  /*104620*/  LDL.LU.64 R10, [R1+0x4c60] ;  /* 0x004c6000010a7983 */ /* 0x000f280000300a00 */
        /* <DEDUP_REMOVED lines=43> */
[----:B---3--:R-:W-:Y:S03]  /*1048e0*/  HMMA.16816.F32.BF16 R4, R16, R14, R4 ;  /* 0x0000000e1004723c */ /* 0x008fe60000041804 */
[----:B------:R2:W-:Y:S04]  /*1048f0*/  STL.64 [R1+0x49c0], R26 ;  /* 0x0049c01a01007387 */ /* 0x0005e80000100a00 */
[----:B------:R-:W-:Y:S01]  /*104900*/  STL.64 [R1+0x49b8], R24 ;  /* 0x0049b81801007387 */ /* 0x000fe20000100a00 */
[----:B--2---:R-:W-:-:S02]  /*104910*/  IMAD.MOV.U32 R26, RZ, RZ, R22 ;  /* 0x000000ffff1a7224 */ /* 0x004fc400078e0016 */
[----:B------:R-:W-:Y:S01]  /*104920*/  IMAD.MOV.U32 R27, RZ, RZ, R23 ;  /* 0x000000ffff1b7224 */ /* 0x000fe200078e0017 */
[----:B------:R-:W2:Y:S04]  /*104930*/  LDL.LU R22, [R1+0x4be4] ;  /* 0x004be40001167983 */ /* 0x000ea80000300800 */
[----:B------:R-:W3:Y:S04]  /*104940*/  LDL.LU R23, [R1+0x4be0] ;  /* 0x004be00001177983 */ /* 0x000ee80000300800 */
[----:B------:R4:W-:Y:S02]  /*104950*/  STL.64 [R1+0x49d0], R26 ;  /* 0x0049d01a01007387 */ /* 0x0009e40000100a00 */
[----:B----4-:R-:W-:-:S02]  /*104960*/  IMAD.MOV.U32 R26, RZ, RZ, R20 ;  /* 0x000000ffff1a7224 */ /* 0x010fc400078e0014 */
[----:B------:R-:W-:Y:S01]  /*104970*/  IMAD.MOV.U32 R27, RZ, RZ, R21 ;  /* 0x000000ffff1b7224 */ /* 0x000fe200078e0015 */
[----:B------:R-:W4:Y:S04]  /*104980*/  LDL.LU R20, [R1+0x4bdc] ;  /* 0x004bdc0001147983 */ /* 0x000f280000300800 */
[----:B------:R-:W-:Y:S04]  /*104990*/  STL.64 [R1+0xa10], R4 ;  /* 0x000a100401007387 */ /* 0x000fe80000100a00 */
[----:B------:R-:W-:Y:S04]  /*1049a0*/  STL.64 [R1+0xa18], R6 ;  /* 0x000a180601007387 */ /* 0x000fe80000100a00 */
[----:B------:R-:W4:Y:S04]  /*1049b0*/  LDL.LU R21, [R1+0x4bd8] ;  /* 0x004bd80001157983 */ /* 0x000f280000300800 */
[----:B------:R0:W-:Y:S02]  /*1049c0*/  STL.64 [R1+0x49e8], R26 ;  /* 0x0049e81a01007387 */ /* 0x0001e40000100a00 */
[----:B0-----:R-:W-:-:S02]  /*1049d0*/  IMAD.MOV.U32 R26, RZ, RZ, R10 ;  /* 0x000000ffff1a7224 */ /* 0x001fc400078e000a */
        /* <DEDUP_REMOVED lines=131> */
[----:B------:R-:W-:-:S05]  /*105210*/  IMAD.MOV.U32 R27, RZ, RZ, R22 ;  /* 0x000000ffff1b7224 */ /* 0x000fca00078e0016 */
[----:B------:R-:W-:Y:S04]  /*105220*/  STL.64 [R1+0x4b38], R26 ;  /* 0x004b381a01007387 */ /* 0x000fe80000100a00 */
[----:B----4-:R-:W-:Y:S04]  /*105230*/  STL.64 [R1+0x4ad0], R14 ;  /* 0x004ad00e01007387 */ /* 0x010fe80000100a00 */
        /* <DEDUP_REMOVED lines=49> */
[----:B------:R-:W4:Y:S01]  /*105550*/  LDL.LU.64 R4, [R1+0x4b60] ;  /* 0x004b600001047983 */ /* 0x000f220000300a00 */
[----:B---3--:R-:W-:Y:S03]  /*105560*/  HMMA.16816.F32.BF16 R16, R16, R6, R20 ;  /* 0x000000061010723c */ /* 0x008fe60000041814 */
[----:B------:R-:W2:Y:S04]  /*105570*/  LDL.LU.64 R22, [R1+0x4b58] ;  /* 0x004b580001167983 */ /* 0x000ea80000300a00 */
[----:B------:R-:W2:-:S12]  /*105580*/  LDL.LU.64 R20, [R1+0x4b50] ;  /* 0x004b500001147983 */ /* 0x000e980000300a00 */
[----:B------:R-:W-:Y:S04]  /*105590*/  STL.64 [R1+0x540], R16 ;  /* 0x0005401001007387 */ /* 0x000fe80000100a00 */
[----:B------:R4:W-:Y:S04]  /*1055a0*/  STL.64 [R1+0x548], R18 ;  /* 0x0005481201007387 */ /* 0x0009e80000100a00 */
[----:B------:R0:W-:Y:S01]  /*1055b0*/  STL.64 [R1+0x4858], R6 ;  /* 0x0048580601007387 */ /* 0x0001e20000100a00 */
[----:B----4-:R-:W-:Y:S02]  /*1055c0*/  IMAD.MOV.U32 R19, RZ, RZ, R4 ;  /* 0x000000ffff137224 */ /* 0x010fe400078e0004 */
[----:B------:R-:W-:Y:S01]  /*1055d0*/  IMAD.MOV.U32 R18, RZ, RZ, R5 ;  /* 0x000000ffff127224 */ /* 0x000fe200078e0005 */
[----:B------:R-:W3:Y:S04]  /*1055e0*/  LDL.LU R4, [R1+0x2a0] ;  /* 0x0002a00001047983 */ /* 0x000ee80000300800 */
[----:B------:R-:W3:Y:S04]  /*1055f0*/  LDL.LU R5, [R1+0x2a4] ;  /* 0x0002a40001057983 */ /* 0x000ee80000300800 */
[----:B0-----:R-:W3:Y:S04]  /*105600*/  LDL.LU R6, [R1+0x2a8] ;  /* 0x0002a80001067983 */ /* 0x001ee80000300800 */
        /* <DEDUP_REMOVED lines=97> */
[C---:B---3--:R-:W-:Y:S08]  /*105c20*/  HMMA.16816.F32.BF16 R16, R20.reuse, R18, R4 ;  /* 0x000000121410723c */ /* 0x048ff00000041804 */
[----:B--2---:R-:W-:Y:S01]  /*105c30*/  HMMA.16816.F32.BF16 R24, R20, R26, R12 ;  /* 0x0000001a1418723c */ /* 0x004fe2000004180c */
[----:B------:R-:W2:-:S15]  /*105c40*/  LDL.LU.64 R12, [R1+0x49c8] ;  /* 0x0049c800010c7983 */ /* 0x000e9e0000300a00 */
[----:B------:R-:W-:-:S03]  /*105c50*/  NOP ;  /* 0x0000000000007918 */ /* 0x000fc60000000000 */
[----:B------:R-:W-:Y:S04]  /*105c60*/  STL.64 [R1+0x2b0], R24 ;  /* 0x0002b01801007387 */ /* 0x000fe80000100a00 */
[----:B------:R0:W-:Y:S04]  /*105c70*/  STL.64 [R1+0x2b8], R26 ;  /* 0x0002b81a01007387 */ /* 0x0001e80000100a00 */
[----:B0-----:R-:W3:Y:S04]  /*105c80*/  LDL.LU.64 R26, [R1+0x49c0] ;  /* 0x0049c000011a7983 */ /* 0x001ee80000300a00 */
[----:B------:R-:W4:Y:S04]  /*105c90*/  LDL.LU.64 R24, [R1+0x49b8] ;  /* 0x0049b80001187983 */ /* 0x000f280000300a00 */
[----:B------:R-:W2:Y:S04]  /*105ca0*/  LDL.LU R4, [R1+0x1d0] ;  /* 0x0001d00001047983 */ /* 0x000ea80000300800 */
[----:B------:R-:W-:Y:S04]  /*105cb0*/  STL.64 [R1+0x2a0], R16 ;  /* 0x0002a01001007387 */ /* 0x000fe80000100a00 */
[----:B------:R-:W-:Y:S04]  /*105cc0*/  STL.64 [R1+0x2a8], R18 ;  /* 0x0002a81201007387 */ /* 0x000fe80000100a00 */
        /* <DEDUP_REMOVED lines=15> */
[----:B--2---:R0:W-:Y:S04]  /*105dc0*/  STL.64 [R1+0x4888], R6 ;  /* 0x0048880601007387 */ /* 0x0041e80000100a00 */
[----:B------:R-:W-:Y:S01]  /*105dd0*/  STL.64 [R1+0x4880], R4 ;  /* 0x0048800401007387 */ /* 0x000fe20000100a00 */
        /* <DEDUP_REMOVED lines=10> */
[----:B0-----:R-:W-:-:S02]  /*105e80*/  IMAD.MOV.U32 R6, RZ, RZ, R2 ;  /* 0x000000ffff067224 */ /* 0x001fc400078e0002 */
[----:B----4-:R-:W-:Y:S01]  /*105e90*/  IMAD.MOV.U32 R7, RZ, RZ, R24 ;  /* 0x000000ffff077224 */ /* 0x010fe200078e0018 */
[----:B------:R-:W4:Y:S04]  /*105ea0*/  LDL.LU R2, [R1+0x49a0] ;  /* 0x0049a00001027983 */ /* 0x000f280000300800 */
[----:B------:R-:W3:Y:S04]  /*105eb0*/  LDL.LU R24, [R1+0x499c] ;  /* 0x00499c0001187983 */ /* 0x000ee80000300800 */
[----:B------:R0:W-:Y:S02]  /*105ec0*/  STL.64 [R1+0x48d8], R6 ;  /* 0x0048d80601007387 */ /* 0x0001e40000100a00 */
[----:B0-----:R-:W-:-:S02]  /*105ed0*/  IMAD.MOV.U32 R6, RZ, RZ, R9 ;  /* 0x000000ffff067224 */ /* 0x001fc400078e0009 */
[----:B------:R-:W-:-:S05]  /*105ee0*/  IMAD.MOV.U32 R7, RZ, RZ, R8 ;  /* 0x000000ffff077224 */ /* 0x000fca00078e0008 */
[----:B------:R0:W-:Y:S04]  /*105ef0*/  STL.64 [R1+0x48f0], R6 ;  /* 0x0048f00601007387 */ /* 0x0001e80000100a00 */
[----:B------:R-:W3:Y:S04]  /*105f00*/  LDL.LU.64 R8, [R1+0x1288] ;  /* 0x0012880001087983 */ /* 0x000ee80000300a00 */
[----:B------:R-:W-:Y:S01]  /*105f10*/  STL.64 [R1+0x4898], R10 ;  /* 0x0048980a01007387 */ /* 0x000fe20000100a00 */
[----:B------:R-:W-:Y:S02]  /*105f20*/  IMAD.MOV.U32 R15, RZ, RZ, R3 ;  /* 0x000000ffff0f7224 */ /* 0x000fe400078e0003 */
[----:B0-----:R-:W-:-:S02]  /*105f30*/  IMAD.MOV.U32 R6, RZ, RZ, R25 ;  /* 0x000000ffff067224 */ /* 0x001fc400078e0019 */
[----:B------:R-:W-:Y:S02]  /*105f40*/  IMAD.MOV.U32 R7, RZ, RZ, R12 ;  /* 0x000000ffff077224 */ /* 0x000fe400078e000c */
[----:B--2---:R-:W-:Y:S01]  /*105f50*/  IMAD.MOV.U32 R14, RZ, RZ, R13 ;  /* 0x000000ffff0e7224 */ /* 0x004fe200078e000d */
[----:B---3--:R0:W-:Y:S04]  /*105f60*/  STL.64 [R1+0x4890], R8 ;  /* 0x0048900801007387 */ /* 0x0081e80000100a00 */
[----:B0-----:R-:W2:Y:S04]  /*105f70*/  LDL.LU R8, [R1+0x200] ;  /* 0x0002000001087983 */ /* 0x001ea80000300800 */
[----:B------:R-:W2:Y:S04]  /*105f80*/  LDL.LU R9, [R1+0x204] ;  /* 0x0002040001097983 */ /* 0x000ea80000300800 */
[----:B------:R-:W3:Y:S04]  /*105f90*/  LDL.LU R10, [R1+0x208] ;  /* 0x00020800010a7983 */ /* 0x000ee80000300800 */
[----:B------:R-:W3:Y:S04]  /*105fa0*/  LDL.LU R11, [R1+0x20c] ;  /* 0x00020c00010b7983 */ /* 0x000ee80000300800 */
[----:B------:R-:W2:Y:S04]  /*105fb0*/  LDL.LU R25, [R1+0x4998] ;  /* 0x0049980001197983 */ /* 0x000ea80000300800 */
[----:B------:R-:W2:Y:S04]  /*105fc0*/  LDL.LU R12, [R1+0x4994] ;  /* 0x00499400010c7983 */ /* 0x000ea80000300800 */
[----:B------:R0:W-:Y:S04]  /*105fd0*/  STL.64 [R1+0x4910], R6 ;  /* 0x0049100601007387 */ /* 0x0001e80000100a00 */
[----:B------:R-:W2:Y:S04]  /*105fe0*/  LDL.LU R13, [R1+0x4990] ;  /* 0x00499000010d7983 */ /* 0x000ea80000300800 */
[----:B------:R-:W2:Y:S04]  /*105ff0*/  LDL.LU R3, [R1+0x498c] ;  /* 0x00498c0001037983 */ /* 0x000ea80000300800 */
[----:B------:R1:W-:Y:S04]  /*106000*/  STL.64 [R1+0x4918], R14 ;  /* 0x0049180e01007387 */ /* 0x0003e80000100a00 */
[----:B------:R-:W2:Y:S04]  /*106010*/  LDL.LU R4, [R1+0x250] ;  /* 0x0002500001047983 */ /* 0x000ea80000300800 */
[----:B------:R-:W2:Y:S04]  /*106020*/  LDL.LU R5, [R1+0x254] ;  /* 0x0002540001057983 */ /* 0x000ea80000300800 */
[----:B0-----:R-:W2:Y:S04]  /*106030*/  LDL.LU R6, [R1+0x258] ;  /* 0x0002580001067983 */ /* 0x001ea80000300800 */
        /* <DEDUP_REMOVED lines=17> */
[----:B------:R0:W-:Y:S02]  /*106150*/  STL.64 [R1+0x4948], R14 ;  /* 0x0049480e01007387 */ /* 0x0001e40000100a00 */
[----:B0-----:R-:W-:-:S02]  /*106160*/  IMAD.MOV.U32 R14, RZ, RZ, R25 ;  /* 0x000000ffff0e7224 */ /* 0x001fc400078e0019 */
[----:B------:R-:W-:-:S05]  /*106170*/  IMAD.MOV.U32 R15, RZ, RZ, R24 ;  /* 0x000000ffff0f7224 */ /* 0x000fca00078e0018 */
[----:B------:R-:W-:Y:S04]  /*106180*/  STL.64 [R1+0x4960], R14 ;  /* 0x0049600e01007387 */ /* 0x000fe80000100a00 */
        /* <DEDUP_REMOVED lines=25> */
[----:B------:R-:W3:Y:S01]  /*106320*/  LDL.LU R9, [R1+0x224] ;  /* 0x0002240001097983 */ /* 0x000ee20000300800 */
[----:B------:R-:W-:-:S02]  /*106330*/  IMAD.MOV.U32 R10, RZ, RZ, R2 ;  /* 0x000000ffff0a7224 */ /* 0x000fc400078e0002 */
[----:B------:R-:W-:Y:S01]  /*106340*/  IMAD.MOV.U32 R11, RZ, RZ, R28 ;  /* 0x000000ffff0b7224 */ /* 0x000fe200078e001c */
[----:B------:R-:W4:Y:S04]  /*106350*/  LDL.LU R2, [R1+0x497c] ;  /* 0x00497c0001027983 */ /* 0x000f280000300800 */
[----:B------:R-:W2:Y:S04]  /*106360*/  LDL.LU R28, [R1+0x4978] ;  /* 0x00497800011c7983 */ /* 0x000ea80000300800 */
[----:B------:R-:W-:Y:S01]  /*106370*/  STL.64 [R1+0x48e8], R10 ;  /* 0x0048e80a01007387 */ /* 0x000fe20000100a00 */
[----:B------:R-:W-:-:S02]  /*106380*/  IMAD.MOV.U32 R14, RZ, RZ, R13 ;  /* 0x000000ffff0e7224 */ /* 0x000fc400078e000d */
[----:B------:R-:W-:Y:S01]  /*106390*/  IMAD.MOV.U32 R15, RZ, RZ, R12 ;  /* 0x000000ffff0f7224 */ /* 0x000fe200078e000c */
        /* <DEDUP_REMOVED lines=11> */
[----:B------:R-:W2:Y:S04]  /*106450*/  LDL.LU R24, [R1+0x41e8] ;  /* 0x0041e80001187983 */ /* 0x000ea80000300800 */
[----:B------:R-:W2:Y:S04]  /*106460*/  LDL.LU.64 R6, [R1+0x4970] ;  /* 0x0049700001067983 */ /* 0x000ea80000300a00 */
[----:B------:R-:W2:Y:S04]  /*106470*/  LDL.LU.64 R4, [R1+0x4968] ;  /* 0x0049680001047983 */ /* 0x000ea80000300a00 */
[----:B------:R-:W-:Y:S04]  /*106480*/  STL.64 [R1+0x290], R12 ;  /* 0x0002900c01007387 */ /* 0x000fe80000100a00 */
[----:B------:R0:W-:Y:S04]  /*106490*/  STL.64 [R1+0x298], R14 ;  /* 0x0002980e01007387 */ /* 0x0001e80000100a00 */
[----:B0-----:R-:W2:Y:S01]  /*1064a0*/  LDL.LU.64 R14, [R1+0x4960] ;  /* 0x00496000010e7983 */ /* 0x001ea20000300a00 */
[----:B------:R-:W-:-:S03]  /*1064b0*/  IMAD.MOV.U32 R10, RZ, RZ, R28 ;  /* 0x000000ffff0a7224 */ /* 0x000fc600078e001c */
[----:B------:R-:W3:Y:S01]  /*1064c0*/  LDL.LU R28, [R1+0x41e0] ;  /* 0x0041e000011c7983 */ /* 0x000ee20000300800 */
[----:B--2---:R-:W-:Y:S03]  /*1064d0*/  HMMA.16816.F32.BF16 R12, R20, R14, R4 ;  /* 0x0000000e140c723c */ /* 0x004fe60000041804 */
[----:B------:R-:W2:Y:S04]  /*1064e0*/  LDL.LU.64 R6, [R1+0x4958] ;  /* 0x0049580001067983 */ /* 0x000ea80000300a00 */
[----:B------:R-:W2:-:S12]  /*1064f0*/  LDL.LU.64 R4, [R1+0x4950] ;  /* 0x0049500001047983 */ /* 0x000e980000300a00 */
[----:B------:R-:W-:Y:S04]  /*106500*/  STL.64 [R1+0x280], R12 ;  /* 0x0002800c01007387 */ /* 0x000fe80000100a00 */
[----:B------:R0:W-:Y:S04]  /*106510*/  STL.64 [R1+0x288], R14 ;  /* 0x0002880e01007387 */ /* 0x0001e80000100a00 */
[----:B0-----:R-:W2:Y:S01]  /*106520*/  LDL.LU.64 R14, [R1+0x4948] ;  /* 0x00494800010e7983 */ /* 0x001ea20000300a00 */
[----:B----4-:R-:W-:-:S03]  /*106530*/  IMAD.MOV.U32 R11, RZ, RZ, R2 ;  /* 0x000000ffff0b7224 */ /* 0x010fc600078e0002 */
[----:B------:R-:W4:Y:S01]  /*106540*/  LDL.LU R2, [R1+0x41d8] ;  /* 0x0041d80001027983 */ /* 0x000f220000300800 */
[----:B--2---:R-:W-:Y:S03]  /*106550*/  HMMA.16816.F32.BF16 R12, R20, R14, R4 ;  /* 0x0000000e140c723c */ /* 0x004fe60000041804 */
[----:B------:R-:W2:Y:S04]  /*106560*/  LDL.LU.64 R6, [R1+0x4940] ;  /* 0x0049400001067983 */ /* 0x000ea80000300a00 */
[----:B------:R-:W2:-:S12]  /*106570*/  LDL.LU.64 R4, [R1+0x4938] ;  /* 0x0049380001047983 */ /* 0x000e980000300a00 */
[----:B------:R-:W-:Y:S04]  /*106580*/  STL.64 [R1+0x270], R12 ;  /* 0x0002700c01007387 */ /* 0x000fe80000100a00 */
[----:B------:R0:W-:Y:S04]  /*106590*/  STL.64 [R1+0x278], R14 ;  /* 0x0002780e01007387 */ /* 0x0001e80000100a00 */
[----:B0-----:R-:W2:Y:S04]  /*1065a0*/  LDL.LU.64 R14, [R1+0x4930] ;  /* 0x00493000010e7983 */ /* 0x001ea80000300a00 */
[----:B------:R-:W3:Y:S01]  /*1065b0*/  LDL.LU R19, [R1+0x41d0] ;  /* 0x0041d00001137983 */ /* 0x000ee20000300800 */
        /* <DEDUP_REMOVED lines=8> */
[----:B------:R-:W2:-:S15]  /*106640*/  LDL.LU.64 R6, [R1+0x4910] ;  /* 0x0049100001067983 */ /* 0x000e9e0000300a00 */
[----:B------:R-:W-:Y:S01]  /*106650*/  NOP ;  /* 0x0000000000007918 */ /* 0x000fe20000000000 */
[----:B------:R-:W-:Y:S04]  /*106660*/  STL.64 [R1+0x1260], R12 ;  /* 0x0012600c01007387 */ /* 0x000fe80000100a00 */
[----:B------:R0:W-:Y:S04]  /*106670*/  STL.64 [R1+0x1268], R14 ;  /* 0x0012680e01007387 */ /* 0x0001e80000100a00 */
[----:B0-----:R-:W3:Y:S04]  /*106680*/  LDL.LU.64 R14, [R1+0x4908] ;  /* 0x00490800010e7983 */ /* 0x001ee80000300a00 */
        /* <DEDUP_REMOVED lines=16> */
[----:B---3--:R-:W-:Y:S04]  /*106790*/  STL.64 [R1+0x4850], R18 ;  /* 0x0048501201007387 */ /* 0x008fe80000100a00 */
[----:B------:R0:W-:Y:S04]  /*1067a0*/  STL [R1+0x484c], R17 ;  /* 0x00484c1101007387 */ /* 0x0001e80000100800 */
[----:B------:R-:W2:Y:S04]  /*1067b0*/  LDL.LU R16, [R1+0x1c0] ;  /* 0x0001c00001107983 */ /* 0x000ea80000300800 */
[----:B0-----:R-:W2:Y:S01]  /*1067c0*/  LDL.LU R17, [R1+0x1c4] ;  /* 0x0001c40001117983 */ /* 0x001ea20000300800 */
[----:B------:R-:W-:-:S03]  /*1067d0*/  IMAD.MOV.U32 R18, RZ, RZ, R0 ;  /* 0x000000ffff127224 */ /* 0x000fc600078e0000 */
[----:B------:R-:W3:Y:S04]  /*1067e0*/  LDL.LU R0, [R1+0x48d0] ;  /* 0x0048d00001007983 */ /* 0x000ee80000300800 */
[----:B------:R-:W2:Y:S04]  /*1067f0*/  LDL.LU R12, [R1+0x41e4] ;  /* 0x0041e400010c7983 */ /* 0x000ea80000300800 */
        /* <DEDUP_REMOVED lines=24> */
[----:B------:R-:W3:Y:S01]  /*106980*/  LDL.LU.64 R26, [R1+0x1280] ;  /* 0x00128000011a7983 */ /* 0x000ee20000300a00 */
        /* <DEDUP_REMOVED lines=10> */
[----:B0-----:R-:W2:Y:S01]  /*106a30*/  LDL.LU.64 R6, [R1+0x4858] ;  /* 0x0048580001067983 */ /* 0x001ea20000300a00 */
[----:B------:R-:W-:Y:S02]  /*106a40*/  IMAD.MOV.U32 R19, RZ, RZ, R3 ;  /* 0x000000ffff137224 */ /* 0x000fe400078e0003 */
[----:B------:R-:W-:Y:S01]  /*106a50*/  IMAD.MOV.U32 R10, RZ, RZ, R4 ;  /* 0x000000ffff0a7224 */ /* 0x000fe200078e0004 */
[----:B------:R-:W-:-:S02]  /*106a60*/  IADD3 R4, P0, PT, R8, UR8, RZ ;  /* 0x0000000808047c10 */ /* 0x000fc4000ff1e0ff */
[----:B---3--:R-:W-:Y:S02]  /*106a70*/  IADD3 R5, P1, PT, R26, UR8, RZ ;  /* 0x000000081a057c10 */ /* 0x008fe4000ff3e0ff */
[----:B------:R-:W-:Y:S02]  /*106a80*/  IADD3 R24, P6, PT, R24, UR8, RZ ;  /* 0x0000000818187c10 */ /* 0x000fe4000ffde0ff */
[----:B------:R-:W-:Y:S01]  /*106a90*/  IADD3 R28, P5, PT, R28, UR8, RZ ;  /* 0x000000081c1c7c10 */ /* 0x000fe2000ffbe0ff */
[----:B------:R-:W-:Y:S04]  /*106aa0*/  STL [R1+0x4844], R10 ;  /* 0x0048440a01007387 */ /* 0x000fe80000100800 */
[----:B------:R-:W-:Y:S01]  /*106ab0*/  STL [R1+0x4848], R4 ;  /* 0x0048480401007387 */ /* 0x000fe20000100800 */
[----:B------:R-:W-:-:S02]  /*106ac0*/  IADD3 R29, P3, PT, R29, UR8, RZ ;  /* 0x000000081d1d7c10 */ /* 0x000fc4000ff7e0ff */
[----:B------:R-:W-:Y:S01]  /*106ad0*/  IADD3 R13, P2, PT, R13, UR8, RZ ;  /* 0x000000080d0d7c10 */ /* 0x000fe2000ff5e0ff */
[----:B------:R-:W0:Y:S01]  /*106ae0*/  LDC R3, c[0x0][0x3ac] ;  /* 0x0000eb00ff037b82 */ /* 0x000e220000000800 */
[----:B--2---:R-:W-:Y:S01]  /*106af0*/  HMMA.16816.F32.BF16 R20, R20, R6, R16 ;  /* 0x000000061414723c */ /* 0x004fe20000041810 */
[----:B------:R-:W2:Y:S04]  /*106b00*/  LDL.LU.64 R18, [R1+0x4850] ;  /* 0x0048500001127983 */ /* 0x000ea80000300a00 */
[----:B------:R-:W3:Y:S01]  /*106b10*/  LDL.LU R17, [R1+0x484c] ;  /* 0x00484c0001117983 */ /* 0x000ee20000300800 */
[----:B------:R-:W-:Y:S02]  /*106b20*/  IADD3.X R8, PT, PT, R9, UR4, RZ, P0, !PT ;  /* 0x0000000409087c10 */ /* 0x000fe400087fe4ff */
[----:B------:R-:W-:-:S02]  /*106b30*/  IADD3.X R9, PT, PT, R27, UR4, RZ, P1, !PT ;  /* 0x000000041b097c10 */ /* 0x000fc40008ffe4ff */
[----:B----4-:R-:W-:-:S09]  /*106b40*/  IADD3 R2, P0, PT, R2, UR8, RZ ;  /* 0x0000000802027c10 */ /* 0x010fd2000ff1e0ff */
[----:B------:R-:W-:Y:S04]  /*106b50*/  STL.64 [R1+0x11d0], R20 ;  /* 0x0011d01401007387 */ /* 0x000fe80000100a00 */
[----:B------:R-:W-:Y:S04]  /*106b60*/  STL.64 [R1+0x11d8], R22 ;  /* 0x0011d81601007387 */ /* 0x000fe80000100a00 */
[----:B------:R1:W-:Y:S04]  /*106b70*/  STL [R1+0x41e8], R24 ;  /* 0x0041e81801007387 */ /* 0x0003e80000100800 */
[----:B-1----:R-:W4:Y:S01]  /*106b80*/  LDL.LU R24, [R1+0x41b0] ;  /* 0x0041b00001187983 */ /* 0x002f220000300800 */
[----:B---3--:R-:W-:-:S05]  /*106b90*/  IADD3 R17, P1, PT, R17, UR8, RZ ;  /* 0x0000000811117c10 */ /* 0x008fca000ff3e0ff */
[----:B------:R-:W-:Y:S04]  /*106ba0*/  STL [R1+0x41f0], R17 ;  /* 0x0041f01101007387 */ /* 0x000fe80000100800 */
[----:B------:R1:W-:Y:S04]  /*106bb0*/  STL [R1+0x41e0], R28 ;  /* 0x0041e01c01007387 */ /* 0x0003e80000100800 */
[----:B-1----:R-:W3:Y:S04]  /*106bc0*/  LDL.LU R28, [R1+0x41dc] ;  /* 0x0041dc00011c7983 */ /* 0x002ee80000300800 */
[----:B------:R1:W-:Y:S04]  /*106bd0*/  STL [R1+0x41d8], R2 ;  /* 0x0041d80201007387 */ /* 0x0003e80000100800 */
[----:B-1----:R-:W3:Y:S01]  /*106be0*/  LDL.LU R2, [R1+0x41a8] ;  /* 0x0041a80001027983 */ /* 0x002ee20000300800 */
[----:B--2---:R-:W-:-:S02]  /*106bf0*/  IADD3 R19, P4, PT, R19, UR8, RZ ;  /* 0x0000000813137c10 */ /* 0x004fc4000ff9e0ff */
[----:B------:R-:W-:-:S03]  /*106c00*/  IADD3.X R25, PT, PT, R25, UR4, RZ, P1, !PT ;  /* 0x0000000419197c10 */ /* 0x000fc60008ffe4ff */
[----:B------:R1:W-:Y:S01]  /*106c10*/  STL [R1+0x41d0], R19 ;  /* 0x0041d01301007387 */ /* 0x0003e20000100800 */
[----:B------:R-:W-:-:S03]  /*106c20*/  IADD3 R18, P1, PT, R18, UR8, RZ ;  /* 0x0000000812127c10 */ /* 0x000fc6000ff3e0ff */
[----:B-1----:R-:W2:Y:S04]  /*106c30*/  LDL.LU R19, [R1+0x41d4] ;  /* 0x0041d40001137983 */ /* 0x002ea80000300800 */
[----:B------:R1:W-:Y:S01]  /*106c40*/  STL [R1+0x41c8], R29 ;  /* 0x0041c81d01007387 */ /* 0x0003e20000100800 */
[----:B------:R-:W-:-:S03]  /*106c50*/  IADD3.X R12, PT, PT, R12, UR4, RZ, P6, !PT ;  /* 0x000000040c0c7c10 */ /* 0x000fc6000b7fe4ff */
[----:B-1----:R-:W2:Y:S04]  /*106c60*/  LDL.LU R29, [R1+0x41a0] ;  /* 0x0041a000011d7983 */ /* 0x002ea80000300800 */
[----:B------:R1:W-:Y:S04]  /*106c70*/  STL [R1+0x41c0], R13 ;  /* 0x0041c00d01007387 */ /* 0x0003e80000100800 */
[----:B-1----:R-:W2:Y:S04]  /*106c80*/  LDL.LU R13, [R1+0x41cc] ;  /* 0x0041cc00010d7983 */ /* 0x002ea80000300800 */
[----:B------:R1:W-:Y:S04]  /*106c90*/  STL [R1+0x41ec], R25 ;  /* 0x0041ec1901007387 */ /* 0x0003e80000100800 */
[----:B-1----:R-:W2:Y:S04]  /*106ca0*/  LDL.LU R25, [R1+0x4198] ;  /* 0x0041980001197983 */ /* 0x002ea80000300800 */
[----:B------:R-:W2:Y:S04]  /*106cb0*/  LDL.LU R20, [R1+0x41c4] ;  /* 0x0041c40001147983 */ /* 0x000ea80000300800 */
[----:B------:R-:W2:Y:S04]  /*106cc0*/  LDL.LU R21, [R1+0x4190] ;  /* 0x0041900001157983 */ /* 0x000ea80000300800 */
[----:B------:R-:W-:Y:S04]  /*106cd0*/  STL [R1+0x41b8], R18 ;  /* 0x0041b81201007387 */ /* 0x000fe80000100800 */
[----:B------:R-:W2:Y:S04]  /*106ce0*/  LDL.LU R22, [R1+0x41bc] ;  /* 0x0041bc0001167983 */ /* 0x000ea80000300800 */
[----:B------:R1:W-:Y:S04]  /*106cf0*/  STL [R1+0x41e4], R12 ;  /* 0x0041e40c01007387 */ /* 0x0003e80000100800 */
        /* <DEDUP_REMOVED lines=12> */
[----:B-1----:R-:W2:Y:S01]  /*106dc0*/  LDL.LU R12, [R1+0x4158] ;  /* 0x00415800010c7983 */ /* 0x002ea20000300800 */
[----:B----4-:R-:W-:-:S05]  /*106dd0*/  IADD3 R24, P6, PT, R24, UR8, RZ ;  /* 0x0000000818187c10 */ /* 0x010fca000ffde0ff */
[----:B------:R1:W-:Y:S04]  /*106de0*/  STL [R1+0x41b0], R24 ;  /* 0x0041b01801007387 */ /* 0x0003e80000100800 */
[----:B-1----:R-:W4:Y:S01]  /*106df0*/  LDL.LU R24, [R1+0x4184] ;  /* 0x0041840001187983 */ /* 0x002f220000300800 */
[----:B---3--:R-:W-:-:S05]  /*106e00*/  IADD3.X R28, PT, PT, R28, UR4, RZ, P5, !PT ;  /* 0x000000041c1c7c10 */ /* 0x008fca000affe4ff */
[----:B------:R1:W-:Y:S01]  /*106e10*/  STL [R1+0x41dc], R28 ;  /* 0x0041dc1c01007387 */ /* 0x0003e20000100800 */
[----:B------:R-:W-:-:S03]  /*106e20*/  IADD3 R2, P5, PT, R2, UR8, RZ ;  /* 0x0000000802027c10 */ /* 0x000fc6000ffbe0ff */
[----:B-1----:R-:W3:Y:S04]  /*106e30*/  LDL.LU R28, [R1+0x4150] ;  /* 0x00415000011c7983 */ /* 0x002ee80000300800 */
[----:B------:R1:W-:Y:S04]  /*106e40*/  STL [R1+0x41a8], R2 ;  /* 0x0041a80201007387 */ /* 0x0003e80000100800 */
[----:B-1----:R-:W3:Y:S01]  /*106e50*/  LDL.LU R2, [R1+0x417c] ;  /* 0x00417c0001027983 */ /* 0x002ee20000300800 */
[----:B--2---:R-:W-:-:S05]  /*106e60*/  IADD3.X R19, PT, PT, R19, UR4, RZ, P0, !PT ;  /* 0x0000000413137c10 */ /* 0x004fca00087fe4ff */
[----:B------:R1:W-:Y:S01]  /*106e70*/  STL [R1+0x41d4], R19 ;  /* 0x0041d41301007387 */ /* 0x0003e20000100800 */
[----:B------:R-:W-:-:S03]  /*106e80*/  IADD3 R29, P0, PT, R29, UR8, RZ ;  /* 0x000000081d1d7c10 */ /* 0x000fc6000ff1e0ff */
[----:B-1----:R-:W2:Y:S04]  /*106e90*/  LDL.LU R19, [R1+0x4148] ;  /* 0x0041480001137983 */ /* 0x002ea80000300800 */
[----:B------:R1:W-:Y:S01]  /*106ea0*/  STL [R1+0x41a0], R29 ;  /* 0x0041a01d01007387 */ /* 0x0003e20000100800 */
[----:B------:R-:W-:-:S03]  /*106eb0*/  IADD3.X R13, PT, PT, R13, UR4, RZ, P4, !PT ;  /* 0x000000040d0d7c10 */ /* 0x000fc6000a7fe4ff */
[----:B-1----:R-:W2:Y:S04]  /*106ec0*/  LDL.LU R29, [R1+0x4174] ;  /* 0x00417400011d7983 */ /* 0x002ea80000300800 */
[----:B------:R1:W-:Y:S01]  /*106ed0*/  STL [R1+0x41cc], R13 ;  /* 0x0041cc0d01007387 */ /* 0x0003e20000100800 */
[----:B------:R-:W-:Y:S02]  /*106ee0*/  IADD3 R25, P4, PT, R25, UR8, RZ ;  /* 0x0000000819197c10 */ /* 0x000fe4000ff9e0ff */
[----:B------:R-:W-:Y:S01]  /*106ef0*/  IADD3.X R20, PT, PT, R20, UR4, RZ, P3, !PT ;  /* 0x0000000414147c10 */ /* 0x000fe20009ffe4ff */
[----:B-1----:R-:W2:Y:S01]  /*106f00*/  LDL.LU R13, [R1+0x4140] ;  /* 0x00414000010d7983 */ /* 0x002ea20000300800 */
[----:B------:R-:W-:-:S03]  /*106f10*/  IADD3 R21, P3, PT, R21, UR8, RZ ;  /* 0x0000000815157c10 */ /* 0x000fc6000ff7e0ff */
[----:B------:R-:W2:Y:S01]  /*106f20*/  LDL.LU R18, [R1+0x416c] ;  /* 0x00416c0001127983 */ /* 0x000ea20000300800 */
[----:B------:R-:W-:-:S03]  /*106f30*/  IADD3.X R22, PT, PT, R22, UR4, RZ, P2, !PT ;  /* 0x0000000416167c10 */ /* 0x000fc600097fe4ff */
[----:B------:R1:W-:Y:S01]  /*106f40*/  STL [R1+0x4198], R25 ;  /* 0x0041981901007387 */ /* 0x0003e20000100800 */
[----:B------:R-:W-:Y:S02]  /*106f50*/  IADD3 R23, P2, PT, R23, UR8, RZ ;  /* 0x0000000817177c10 */ /* 0x000fe4000ff5e0ff */
[----:B------:R-:W-:Y:S02]  /*106f60*/  IADD3.X R6, PT, PT, R6, UR4, RZ, P1, !PT ;  /* 0x0000000406067c10 */ /* 0x000fe40008ffe4ff */
[----:B------:R-:W-:Y:S02]  /*106f70*/  IADD3 R7, P1, PT, R7, UR8, RZ ;  /* 0x0000000807077c10 */ /* 0x000fe4000ff3e0ff */
[----:B------:R-:W-:Y:S02]  /*106f80*/  IADD3.X R4, PT, PT, R4, UR4, RZ, P6, !PT ;  /* 0x0000000404047c10 */ /* 0x000fe4000b7fe4ff */
[----:B------:R-:W-:Y:S02]  /*106f90*/  IADD3 R10, P6, PT, R10, UR8, RZ ;  /* 0x000000080a0a7c10 */ /* 0x000fe4000ffde0ff */
[----:B------:R-:W-:Y:S01]  /*106fa0*/  IADD3.X R11, PT, PT, R11, UR4, RZ, P5, !PT ;  /* 0x000000040b0b7c10 */ /* 0x000fe2000affe4ff */
[----:B-1----:R-:W2:Y:S04]  /*106fb0*/  LDL.LU R25, [R1+0x4138] ;  /* 0x0041380001197983 */ /* 0x002ea80000300800 */
[----:B------:R-:W-:Y:S04]  /*106fc0*/  STL [R1+0x41c4], R20 ;  /* 0x0041c41401007387 */ /* 0x000fe80000100800 */
[----:B------:R-:W-:Y:S04]  /*106fd0*/  STL [R1+0x4190], R21 ;  /* 0x0041901501007387 */ /* 0x000fe80000100800 */
[----:B------:R-:W-:Y:S04]  /*106fe0*/  STL [R1+0x41bc], R22 ;  /* 0x0041bc1601007387 */ /* 0x000fe80000100800 */
[----:B------:R-:W-:Y:S04]  /*106ff0*/  STL [R1+0x4188], R23 ;  /* 0x0041881701007387 */ /* 0x000fe80000100800 */
[----:B------:R-:W-:Y:S01]  /*107000*/  STL [R1+0x41b4], R6 ;  /* 0x0041b40601007387 */ /* 0x000fe20000100800 */
[----:B------:R-:W-:-:S03]  /*107010*/  IADD3 R14, P5, PT, R14, UR8, RZ ;  /* 0x000000080e0e7c10 */ /* 0x000fc6000ffbe0ff */
[----:B------:R-:W-:Y:S01]  /*107020*/  STL [R1+0x4180], R7 ;  /* 0x0041800701007387 */ /* 0x000fe20000100800 */
[----:B------:R-:W-:-:S03]  /*107030*/  IADD3.X R15, PT, PT, R15, UR4, RZ, P0, !PT ;  /* 0x000000040f0f7c10 */ /* 0x000fc600087fe4ff */
[----:B------:R-:W-:Y:S01]  /*107040*/  STL [R1+0x41ac], R4 ;  /* 0x0041ac0401007387 */ /* 0x000fe20000100800 */
[----:B------:R-:W-:-:S03]  /*107050*/  IADD3 R26, P0, PT, R26, UR8, RZ ;  /* 0x000000081a1a7c10 */ /* 0x000fc6000ff1e0ff */
[----:B------:R-:W-:Y:S01]  /*107060*/  STL [R1+0x4178], R10 ;  /* 0x0041780a01007387 */ /* 0x000fe20000100800 */
[----:B------:R-:W-:Y:S02]  /*107070*/  IADD3.X R27, PT, PT, R27, UR4, RZ, P4, !PT ;  /* 0x000000041b1b7c10 */ /* 0x000fe4000a7fe4ff */
[----:B------:R-:W-:Y:S01]  /*107080*/  IADD3.X R17, PT, PT, R17, UR4, RZ, P3, !PT ;  /* 0x0000000411117c10 */ /* 0x000fe20009ffe4ff */
[----:B------:R-:W-:Y:S01]  /*107090*/  STL [R1+0x41a4], R11 ;  /* 0x0041a40b01007387 */ /* 0x000fe20000100800 */
[----:B------:R-:W-:-:S03]  /*1070a0*/  IADD3 R12, P3, PT, R12, UR8, RZ ;  /* 0x000000080c0c7c10 */ /* 0x000fc6000ff7e0ff */
[----:B------:R-:W-:Y:S01]  /*1070b0*/  STL [R1+0x4170], R14 ;  /* 0x0041700e01007387 */ /* 0x000fe20000100800 */
[----:B------:R-:W-:-:S03]  /*1070c0*/  IADD3 R16, P4, PT, R16, UR8, RZ ;  /* 0x0000000810107c10 */ /* 0x000fc6000ff9e0ff */
[----:B------:R-:W-:Y:S04]  /*1070d0*/  STL [R1+0x419c], R15 ;  /* 0x00419c0f01007387 */ /* 0x000fe80000100800 */
[----:B------:R-:W-:Y:S04]  /*1070e0*/  STL [R1+0x4168], R26 ;  /* 0x0041681a01007387 */ /* 0x000fe80000100800 */
[----:B------:R-:W-:Y:S04]  /*1070f0*/  STL [R1+0x4194], R27 ;  /* 0x0041941b01007387 */ /* 0x000fe80000100800 */
[----:B------:R1:W-:Y:S04]  /*107100*/  STL [R1+0x4158], R12 ;  /* 0x0041580c01007387 */ /* 0x0003e80000100800 */
[----:B------:R-:W-:Y:S01]  /*107110*/  STL [R1+0x4160], R16 ;  /* 0x0041601001007387 */ /* 0x000fe20000100800 */
[----:B----4-:R-:W-:-:S03]  /*107120*/  IADD3.X R24, PT, PT, R24, UR4, RZ, P2, !PT ;  /* 0x0000000418187c10 */ /* 0x010fc600097fe4ff */
[----:B-1----:R-:W4:Y:S04]  /*107130*/  LDL.LU R12, [R1+0x4164] ;  /* 0x00416400010c7983 */ /* 0x002f280000300800 */
[----:B------:R-:W-:Y:S04]  /*107140*/  STL [R1+0x418c], R17 ;  /* 0x00418c1101007387 */ /* 0x000fe80000100800 */
[----:B------:R1:W-:Y:S04]  /*107150*/  STL [R1+0x4184], R24 ;  /* 0x0041841801007387 */ /* 0x0003e80000100800 */
[----:B-1----:R-:W4:Y:S01]  /*107160*/  LDL.LU R24, [R1+0x4130] ;  /* 0x0041300001187983 */ /* 0x002f220000300800 */
[----:B---3--:R-:W-:-:S05]  /*107170*/  IADD3 R28, P2, PT, R28, UR8, RZ ;  /* 0x000000081c1c7c10 */ /* 0x008fca000ff5e0ff */
[----:B------:R1:W-:Y:S01]  /*107180*/  STL [R1+0x4150], R28 ;  /* 0x0041501c01007387 */ /* 0x0003e20000100800 */
[----:B------:R-:W-:-:S03]  /*107190*/  IADD3.X R2, PT, PT, R2, UR4, RZ, P1, !PT ;  /* 0x0000000402027c10 */ /* 0x000fc60008ffe4ff */
[----:B-1----:R-:W3:Y:S04]  /*1071a0*/  LDL.LU R28, [R1+0x415c] ;  /* 0x00415c00011c7983 */ /* 0x002ee80000300800 */
[----:B------:R1:W-:Y:S04]  /*1071b0*/  STL [R1+0x417c], R2 ;  /* 0x00417c0201007387 */ /* 0x0003e80000100800 */
[----:B-1----:R-:W3:Y:S01]  /*1071c0*/  LDL.LU R2, [R1+0x4128] ;  /* 0x0041280001027983 */ /* 0x002ee20000300800 */
[----:B--2---:R-:W-:-:S05]  /*1071d0*/  IADD3 R19, P1, PT, R19, UR8, RZ ;  /* 0x0000000813137c10 */ /* 0x004fca000ff3e0ff */
[----:B------:R1:W-:Y:S01]  /*1071e0*/  STL [R1+0x4148], R19 ;  /* 0x0041481301007387 */ /* 0x0003e20000100800 */
[----:B------:R-:W-:-:S03]  /*1071f0*/  IADD3.X R29, PT, PT, R29, UR4, RZ, P6, !PT ;  /* 0x000000041d1d7c10 */ /* 0x000fc6000b7fe4ff */
[----:B-1----:R-:W2:Y:S04]  /*107200*/  LDL.LU R19, [R1+0x4154] ;  /* 0x0041540001137983 */ /* 0x002ea80000300800 */
[----:B------:R1:W-:Y:S01]  /*107210*/  STL [R1+0x4174], R29 ;  /* 0x0041741d01007387 */ /* 0x0003e20000100800 */
[----:B------:R-:W-:Y:S02]  /*107220*/  IADD3 R13, P6, PT, R13, UR8, RZ ;  /* 0x000000080d0d7c10 */ /* 0x000fe4000ffde0ff */
[----:B------:R-:W-:Y:S01]  /*107230*/  IADD3.X R18, PT, PT, R18, UR4, RZ, P5, !PT ;  /* 0x0000000412127c10 */ /* 0x000fe2000affe4ff */
[----:B-1----:R-:W2:Y:S04]  /*107240*/  LDL.LU R29, [R1+0x4120] ;  /* 0x00412000011d7983 */ /* 0x002ea80000300800 */
[----:B------:R1:W-:Y:S01]  /*107250*/  STL [R1+0x4140], R13 ;  /* 0x0041400d01007387 */ /* 0x0003e20000100800 */
[----:B------:R-:W-:-:S03]  /*107260*/  IADD3 R25, P5, PT, R25, UR8, RZ ;  /* 0x0000000819197c10 */ /* 0x000fc6000ffbe0ff */
        /* <DEDUP_REMOVED lines=19> */
[----:B----4-:R-:W-:-:S05]  /*1073a0*/  IADD3.X R12, PT, PT, R12, UR4, RZ, P0, !PT ;  /* 0x000000040c0c7c10 */ /* 0x010fca00087fe4ff */
[----:B------:R1:W-:Y:S01]  /*1073b0*/  STL [R1+0x4164], R12 ;  /* 0x0041640c01007387 */ /* 0x0003e20000100800 */
[----:B------:R-:W-:-:S03]  /*1073c0*/  IADD3 R24, P0, PT, R24, UR8, RZ ;  /* 0x0000000818187c10 */ /* 0x000fc6000ff1e0ff */
[----:B-1----:R-:W4:Y:S04]  /*1073d0*/  LDL.LU R12, [R1+0x40d8] ;  /* 0x0040d800010c7983 */ /* 0x002f280000300800 */
        /* <DEDUP_REMOVED lines=13> */
[----:B------:R-:W-:Y:S02]  /*1074b0*/  IADD3.X R13, PT, PT, R13, UR4, RZ, P2, !PT ;  /* 0x000000040d0d7c10 */ /* 0x000fe400097fe4ff */
[----:B------:R-:W-:Y:S01]  /*1074c0*/  IADD3 R20, P2, PT, R20, UR8, RZ ;  /* 0x0000000814147c10 */ /* 0x000fe2000ff5e0ff */
[----:B-1----:R-:W2:Y:S01]  /*1074d0*/  LDL.LU R29, [R1+0x40f4] ;  /* 0x0040f400011d7983 */ /* 0x002ea20000300800 */
[----:B------:R-:W-:-:S03]  /*1074e0*/  IADD3.X R21, PT, PT, R21, UR4, RZ, P1, !PT ;  /* 0x0000000415157c10 */ /* 0x000fc60008ffe4ff */
[----:B------:R-:W2:Y:S01]  /*1074f0*/  LDL.LU R18, [R1+0x40c0] ;  /* 0x0040c00001127983 */ /* 0x000ea20000300800 */
[----:B------:R-:W-:-:S03]  /*107500*/  IADD3 R22, P1, PT, R22, UR8, RZ ;  /* 0x0000000816167c10 */ /* 0x000fc6000ff3e0ff */
[----:B------:R1:W-:Y:S01]  /*107510*/  STL [R1+0x414c], R13 ;  /* 0x00414c0d01007387 */ /* 0x0003e20000100800 */
[----:B------:R-:W-:Y:S02]  /*107520*/  IADD3.X R23, PT, PT, R23, UR4, RZ, P6, !PT ;  /* 0x0000000417177c10 */ /* 0x000fe4000b7fe4ff */
[----:B------:R-:W-:Y:S02]  /*107530*/  IADD3 R6, P6, PT, R6, UR8, RZ ;  /* 0x0000000806067c10 */ /* 0x000fe4000ffde0ff */
[----:B------:R-:W-:Y:S02]  /*107540*/  IADD3.X R7, PT, PT, R7, UR4, RZ, P5, !PT ;  /* 0x0000000407077c10 */ /* 0x000fe4000affe4ff */
[----:B------:R-:W-:Y:S02]  /*107550*/  IADD3 R4, P5, PT, R4, UR8, RZ ;  /* 0x0000000804047c10 */ /* 0x000fe4000ffbe0ff */
[----:B------:R-:W-:Y:S02]  /*107560*/  IADD3.X R10, PT, PT, R10, UR4, RZ, P0, !PT ;  /* 0x000000040a0a7c10 */ /* 0x000fe400087fe4ff */
[----:B------:R-:W-:Y:S01]  /*107570*/  IADD3 R11, P0, PT, R11, UR8, RZ ;  /* 0x000000080b0b7c10 */ /* 0x000fe2000ff1e0ff */
[----:B-1----:R-:W2:Y:S04]  /*107580*/  LDL.LU R13, [R1+0x40ec] ;  /* 0x0040ec00010d7983 */ /* 0x002ea80000300800 */
[----:B------:R-:W-:Y:S04]  /*107590*/  STL [R1+0x4118], R20 ;  /* 0x0041181401007387 */ /* 0x000fe80000100800 */
[----:B------:R-:W-:Y:S04]  /*1075a0*/  STL [R1+0x4144], R21 ;  /* 0x0041441501007387 */ /* 0x000fe80000100800 */
[----:B------:R-:W-:Y:S04]  /*1075b0*/  STL [R1+0x4110], R22 ;  /* 0x0041101601007387 */ /* 0x000fe80000100800 */
[----:B------:R-:W-:Y:S04]  /*1075c0*/  STL [R1+0x413c], R23 ;  /* 0x00413c1701007387 */ /* 0x000fe80000100800 */
[----:B------:R-:W-:Y:S01]  /*1075d0*/  STL [R1+0x4108], R6 ;  /* 0x0041080601007387 */ /* 0x000fe20000100800 */
[----:B------:R-:W-:-:S03]  /*1075e0*/  IADD3.X R14, PT, PT, R14, UR4, RZ, P4, !PT ;  /* 0x000000040e0e7c10 */ /* 0x000fc6000a7fe4ff */
[----:B------:R-:W-:Y:S01]  /*1075f0*/  STL [R1+0x4134], R7 ;  /* 0x0041340701007387 */ /* 0x000fe20000100800 */
[----:B------:R-:W-:-:S03]  /*107600*/  IADD3 R15, P4, PT, R15, UR8, RZ ;  /* 0x000000080f0f7c10 */ /* 0x000fc6000ff9e0ff */
[----:B------:R-:W-:Y:S01]  /*107610*/  STL [R1+0x4100], R4 ;  /* 0x0041000401007387 */ /* 0x000fe20000100800 */
[----:B------:R-:W-:-:S03]  /*107620*/  IADD3.X R26, PT, PT, R26, UR4, RZ, P3, !PT ;  /* 0x000000041a1a7c10 */ /* 0x000fc60009ffe4ff */
[----:B------:R-:W-:Y:S01]  /*107630*/  STL [R1+0x412c], R10 ;  /* 0x00412c0a01007387 */ /* 0x000fe20000100800 */
[----:B------:R-:W-:-:S03]  /*107640*/  IADD3 R27, P3, PT, R27, UR8, RZ ;  /* 0x000000081b1b7c10 */ /* 0x000fc6000ff7e0ff */
[----:B------:R-:W-:Y:S01]  /*107650*/  STL [R1+0x40f8], R11 ;  /* 0x0040f80b01007387 */ /* 0x000fe20000100800 */
[----:B------:R-:W-:-:S03]  /*107660*/  IADD3.X R25, PT, PT, R25, UR4, RZ, P1, !PT ;  /* 0x0000000419197c10 */ /* 0x000fc60008ffe4ff */
[----:B------:R-:W-:Y:S01]  /*107670*/  STL [R1+0x4124], R14 ;  /* 0x0041240e01007387 */ /* 0x000fe20000100800 */
[----:B------:R-:W-:-:S03]  /*107680*/  IADD3.X R16, PT, PT, R16, UR4, RZ, P2, !PT ;  /* 0x0000000410107c10 */ /* 0x000fc600097fe4ff */
[----:B------:R-:W-:Y:S01]  /*107690*/  STL [R1+0x40f0], R15 ;  /* 0x0040f00f01007387 */ /* 0x000fe20000100800 */
[----:B------:R-:W-:-:S03]  /*1076a0*/  IADD3 R17, P2, PT, R17, UR8, RZ ;  /* 0x0000000811117c10 */ /* 0x000fc6000ff5e0ff */
[----:B------:R-:W-:Y:S04]  /*1076b0*/  STL [R1+0x411c], R26 ;  /* 0x00411c1a01007387 */ /* 0x000fe80000100800 */
[----:B------:R-:W-:Y:S04]  /*1076c0*/  STL [R1+0x40e8], R27 ;  /* 0x0040e81b01007387 */ /* 0x000fe80000100800 */
[----:B------:R1:W-:Y:S04]  /*1076d0*/  STL [R1+0x410c], R25 ;  /* 0x00410c1901007387 */ /* 0x0003e80000100800 */
[----:B------:R-:W-:Y:S01]  /*1076e0*/  STL [R1+0x4114], R16 ;  /* 0x0041141001007387 */ /* 0x000fe20000100800 */
[----:B----4-:R-:W-:-:S03]  /*1076f0*/  IADD3 R12, P1, PT, R12, UR8, RZ ;  /* 0x000000080c0c7c10 */ /* 0x010fc6000ff3e0ff */
[----:B-1----:R-:W4:Y:S04]  /*107700*/  LDL.LU R25, [R1+0x40b8] ;  /* 0x0040b80001197983 */ /* 0x002f280000300800 */
[----:B------:R-:W-:Y:S04]  /*107710*/  STL [R1+0x40e0], R17 ;  /* 0x0040e01101007387 */ /* 0x000fe80000100800 */
[----:B------:R1:W-:Y:S01]  /*107720*/  STL [R1+0x40d8], R12 ;  /* 0x0040d80c01007387 */ /* 0x0003e20000100800 */
[----:B------:R-:W-:-:S03]  /*107730*/  IADD3.X R24, PT, PT, R24, UR4, RZ, P6, !PT ;  /* 0x0000000418187c10 */ /* 0x000fc6000b7fe4ff */
[----:B-1----:R-:W4:Y:S04]  /*107740*/  LDL.LU R12, [R1+0x40e4] ;  /* 0x0040e400010c7983 */ /* 0x002f280000300800 */
        /* <DEDUP_REMOVED lines=10> */
[----:B------:R-:W-:Y:S02]  /*1077f0*/  IADD3.X R29, PT, PT, R29, UR4, RZ, P0, !PT ;  /* 0x000000041d1d7c10 */ /* 0x000fe400087fe4ff */
[----:B------:R-:W-:Y:S01]  /*107800*/  IADD3 R18, P0, PT, R18, UR8, RZ ;  /* 0x0000000812127c10 */ /* 0x000fe2000ff1e0ff */
[----:B-1----:R-:W2:Y:S04]  /*107810*/  LDL.LU R19, [R1+0x40d4] ;  /* 0x0040d40001137983 */ /* 0x002ea80000300800 */
[----:B------:R1:W-:Y:S01]  /*107820*/  STL [R1+0x40f4], R29 ;  /* 0x0040f41d01007387 */ /* 0x0003e20000100800 */
[----:B------:R-:W-:-:S03]  /*107830*/  IADD3.X R13, PT, PT, R13, UR4, RZ, P4, !PT ;  /* 0x000000040d0d7c10 */ /* 0x000fc6000a7fe4ff */
        /* <DEDUP_REMOVED lines=20> */
[----:B------:R1:W-:Y:S01]  /*107980*/  STL [R1+0x40b8], R25 ;  /* 0x0040b81901007387 */ /* 0x0003e20000100800 */
[----:B------:R-:W-:-:S03]  /*107990*/  IADD3.X R12, PT, PT, R12, UR4, RZ, P3, !PT ;  /* 0x000000040c0c7c10 */ /* 0x000fc60009ffe4ff */
[----:B-1----:R-:W4:Y:S04]  /*1079a0*/  LDL.LU R25, [R1+0x408c] ;  /* 0x00408c0001197983 */ /* 0x002f280000300800 */
        /* <DEDUP_REMOVED lines=52> */
[----:B------:R1:W-:Y:S01]  /*107cf0*/  STL [R1+0x408c], R25 ;  /* 0x00408c1901007387 */ /* 0x0003e20000100800 */
[----:B------:R-:W-:-:S03]  /*107d00*/  IADD3 R12, P5, PT, R12, UR8, RZ ;  /* 0x000000080c0c7c10 */ /* 0x000fc6000ffbe0ff */
[----:B-1----:R-:W4:Y:S04]  /*107d10*/  LDL.LU R25, [R1+0x4038] ;  /* 0x0040380001197983 */ /* 0x002f280000300800 */
        /* <DEDUP_REMOVED lines=11> */
[----:B--2---:R-:W-:Y:S02]  /*107dd0*/  IADD3 R19, P4, PT, R19, UR8, RZ ;  /* 0x0000000813137c10 */ /* 0x004fe4000ff9e0ff */
[----:B------:R-:W-:-:S03]  /*107de0*/  IADD3.X R18, PT, PT, R18, UR4, RZ, P3, !PT ;  /* 0x0000000412127c10 */ /* 0x000fc60009ffe4ff */
        /* <DEDUP_REMOVED lines=39> */
[----:B--2---:R-:W-:Y:S02]  /*108060*/  IADD3.X R19, PT, PT, R19, UR4, RZ, P5, !PT ;  /* 0x0000000413137c10 */ /* 0x004fe4000affe4ff */
[----:B------:R-:W-:-:S02]  /*108070*/  IADD3 R20, P5, PT, R20, UR8, RZ ;  /* 0x0000000814147c10 */ /* 0x000fc4000ffbe0ff */
[----:B------:R-:W-:Y:S01]  /*108080*/  IADD3.X R21, PT, PT, R21, UR4, RZ, P0, !PT ;  /* 0x0000000415157c10 */ /* 0x000fe200087fe4ff */
        /* <DEDUP_REMOVED lines=53> */
[----:B------:R-:W-:Y:S01]  /*1083e0*/  IADD3.X R19, PT, PT, R19, UR4, RZ, P1, !PT ;  /* 0x0000000413137c10 */ /* 0x000fe20008ffe4ff */
        /* <DEDUP_REMOVED lines=37> */
[----:B------:R-:W3:Y:S04]  /*108640*/  LDL.LU R18, [R1+0x3f7c] ;  /* 0x003f7c0001127983 */ /* 0x000ee80000300800 */
[----:B------:R1:W-:Y:S04]  /*108650*/  STL [R1+0x3fa8], R2 ;  /* 0x003fa80201007387 */ /* 0x0003e80000100800 */
[----:B-1----:R-:W3:Y:S01]  /*108660*/  LDL.LU R2, [R1+0x3f48] ;  /* 0x003f480001027983 */ /* 0x002ee20000300800 */
[----:B--2---:R-:W-:-:S02]  /*108670*/  IADD3.X R20, PT, PT, R20, UR4, RZ, P4, !PT ;  /* 0x0000000414147c10 */ /* 0x004fc4000a7fe4ff */
[----:B------:R-:W-:Y:S02]  /*108680*/  IADD3 R21, P4, PT, R21, UR8, RZ ;  /* 0x0000000815157c10 */ /* 0x000fe4000ff9e0ff */
[----:B------:R-:W-:Y:S02]  /*108690*/  IADD3.X R22, PT, PT, R22, UR4, RZ, P3, !PT ;  /* 0x0000000416167c10 */ /* 0x000fe40009ffe4ff */
[----:B------:R-:W-:Y:S02]  /*1086a0*/  IADD3 R23, P3, PT, R23, UR8, RZ ;  /* 0x0000000817177c10 */ /* 0x000fe4000ff7e0ff */
[----:B------:R-:W-:Y:S01]  /*1086b0*/  IADD3.X R6, PT, PT, R6, UR4, RZ, P2, !PT ;  /* 0x0000000406067c10 */ /* 0x000fe200097fe4ff */
        /* <DEDUP_REMOVED lines=24> */
[----:B------:R1:W-:Y:S01]  /*108840*/  STL [R1+0x3f68], R19 ;  /* 0x003f681301007387 */ /* 0x0003e20000100800 */
[----:B----4-:R-:W-:-:S03]  /*108850*/  IADD3.X R29, PT, PT, R29, UR4, RZ, P3, !PT ;  /* 0x000000041d1d7c10 */ /* 0x010fc60009ffe4ff */
[----:B------:R-:W-:Y:S04]  /*108860*/  STL [R1+0x3f70], R16 ;  /* 0x003f701001007387 */ /* 0x000fe80000100800 */
[----:B-1----:R-:W2:Y:S04]  /*108870*/  LDL.LU R19, [R1+0x3f74] ;  /* 0x003f740001137983 */ /* 0x002ea80000300800 */
[----:B------:R-:W-:Y:S04]  /*108880*/  STL [R1+0x3f9c], R17 ;  /* 0x003f9c1101007387 */ /* 0x000fe80000100800 */
        /* <DEDUP_REMOVED lines=14> */
[----:B---3--:R-:W-:Y:S02]  /*108970*/  IADD3 R28, P1, PT, R28, UR8, RZ ;  /* 0x000000081c1c7c10 */ /* 0x008fe4000ff3e0ff */
[----:B------:R-:W-:-:S03]  /*108980*/  IADD3.X R18, PT, PT, R18, UR4, RZ, P6, !PT ;  /* 0x0000000412127c10 */ /* 0x000fc6000b7fe4ff */
[----:B------:R1:W-:Y:S01]  /*108990*/  STL [R1+0x3f50], R28 ;  /* 0x003f501c01007387 */ /* 0x0003e20000100800 */
[----:B------:R-:W-:-:S03]  /*1089a0*/  IADD3 R2, P6, PT, R2, UR8, RZ ;  /* 0x0000000802027c10 */ /* 0x000fc6000ffde0ff */
[----:B-1----:R-:W3:Y:S04]  /*1089b0*/  LDL.LU R28, [R1+0x3f5c] ;  /* 0x003f5c00011c7983 */ /* 0x002ee80000300800 */
[----:B------:R-:W3:Y:S04]  /*1089c0*/  LDL.LU R20, [R1+0x3f28] ;  /* 0x003f280001147983 */ /* 0x000ee80000300800 */
[----:B------:R-:W3:Y:S04]  /*1089d0*/  LDL.LU R21, [R1+0x3f54] ;  /* 0x003f540001157983 */ /* 0x000ee80000300800 */
[----:B------:R-:W-:Y:S04]  /*1089e0*/  STL [R1+0x3f7c], R18 ;  /* 0x003f7c1201007387 */ /* 0x000fe80000100800 */
[----:B------:R-:W3:Y:S04]  /*1089f0*/  LDL.LU R22, [R1+0x3f20] ;  /* 0x003f200001167983 */ /* 0x000ee80000300800 */
[----:B------:R1:W-:Y:S04]  /*108a00*/  STL [R1+0x3f48], R2 ;  /* 0x003f480201007387 */ /* 0x0003e80000100800 */
        /* <DEDUP_REMOVED lines=12> */
[----:B-1----:R-:W3:Y:S01]  /*108ad0*/  LDL.LU R2, [R1+0x3f1c] ;  /* 0x003f1c0001027983 */ /* 0x002ee20000300800 */
[----:B--2---:R-:W-:-:S05]  /*108ae0*/  IADD3.X R19, PT, PT, R19, UR4, RZ, P5, !PT ;  /* 0x0000000413137c10 */ /* 0x004fca000affe4ff */
[----:B------:R1:W-:Y:S01]  /*108af0*/  STL [R1+0x3f74], R19 ;  /* 0x003f741301007387 */ /* 0x0003e20000100800 */
[----:B----4-:R-:W-:-:S03]  /*108b00*/  IADD3 R29, P5, PT, R29, UR8, RZ ;  /* 0x000000081d1d7c10 */ /* 0x010fc6000ffbe0ff */
[----:B-1----:R-:W2:Y:S04]  /*108b10*/  LDL.LU R19, [R1+0x3ee8] ;  /* 0x003ee80001137983 */ /* 0x002ea80000300800 */
        /* <DEDUP_REMOVED lines=13> */
[----:B-1----:R-:W4:Y:S04]  /*108bf0*/  LDL.LU R24, [R1+0x3f04] ;  /* 0x003f040001187983 */ /* 0x002f280000300800 */
[----:B------:R-:W4:Y:S01]  /*108c00*/  LDL.LU R18, [R1+0x3ed0] ;  /* 0x003ed00001127983 */ /* 0x000f220000300800 */
[----:B---3--:R-:W-:-:S02]  /*108c10*/  IADD3.X R28, PT, PT, R28, UR4, RZ, P3, !PT ;  /* 0x000000041c1c7c10 */ /* 0x008fc40009ffe4ff */
[----:B------:R-:W-:Y:S02]  /*108c20*/  IADD3 R20, P3, PT, R20, UR8, RZ ;  /* 0x0000000814147c10 */ /* 0x000fe4000ff7e0ff */
[----:B------:R-:W-:Y:S01]  /*108c30*/  IADD3.X R21, PT, PT, R21, UR4, RZ, P2, !PT ;  /* 0x0000000415157c10 */ /* 0x000fe200097fe4ff */
[----:B------:R1:W-:Y:S01]  /*108c40*/  STL [R1+0x3f5c], R28 ;  /* 0x003f5c1c01007387 */ /* 0x0003e20000100800 */
[----:B------:R-:W-:Y:S02]  /*108c50*/  IADD3 R22, P2, PT, R22, UR8, RZ ;  /* 0x0000000816167c10 */ /* 0x000fe4000ff5e0ff */
[----:B------:R-:W-:Y:S02]  /*108c60*/  IADD3.X R23, PT, PT, R23, UR4, RZ, P1, !PT ;  /* 0x0000000417177c10 */ /* 0x000fe40008ffe4ff */
[----:B------:R-:W-:Y:S02]  /*108c70*/  IADD3 R6, P1, PT, R6, UR8, RZ ;  /* 0x0000000806067c10 */ /* 0x000fe4000ff3e0ff */
[----:B------:R-:W-:-:S02]  /*108c80*/  IADD3.X R7, PT, PT, R7, UR4, RZ, P6, !PT ;  /* 0x0000000407077c10 */ /* 0x000fc4000b7fe4ff */
[----:B------:R-:W-:Y:S01]  /*108c90*/  IADD3 R4, P6, PT, R4, UR8, RZ ;  /* 0x0000000804047c10 */ /* 0x000fe2000ffde0ff */
[----:B-1----:R-:W3:Y:S04]  /*108ca0*/  LDL.LU R28, [R1+0x3efc] ;  /* 0x003efc00011c7983 */ /* 0x002ee80000300800 */
        /* <DEDUP_REMOVED lines=18> */
[----:B------:R-:W-:Y:S04]  /*108dd0*/  STL [R1+0x3f00], R15 ;  /* 0x003f000f01007387 */ /* 0x000fe80000100800 */
[----:B------:R-:W-:Y:S04]  /*108de0*/  STL [R1+0x3f2c], R26 ;  /* 0x003f2c1a01007387 */ /* 0x000fe80000100800 */
[----:B------:R-:W-:Y:S04]  /*108df0*/  STL [R1+0x3ef8], R27 ;  /* 0x003ef81b01007387 */ /* 0x000fe80000100800 */
[----:B------:R1:W-:Y:S04]  /*108e00*/  STL [R1+0x3f1c], R2 ;  /* 0x003f1c0201007387 */ /* 0x0003e80000100800 */
[----:B------:R-:W-:Y:S04]  /*108e10*/  STL [R1+0x3f24], R16 ;  /* 0x003f241001007387 */ /* 0x000fe80000100800 */
[----:B-1----:R-:W3:Y:S01]  /*108e20*/  LDL.LU R2, [R1+0x3ec8] ;  /* 0x003ec80001027983 */ /* 0x002ee20000300800 */
[----:B------:R-:W-:-:S02]  /*108e30*/  IADD3 R17, P3, PT, R17, UR8, RZ ;  /* 0x0000000811117c10 */ /* 0x000fc4000ff7e0ff */
[----:B--2---:R-:W-:-:S03]  /*108e40*/  IADD3 R19, P2, PT, R19, UR8, RZ ;  /* 0x0000000813137c10 */ /* 0x004fc6000ff5e0ff */
[----:B------:R-:W-:Y:S04]  /*108e50*/  STL [R1+0x3ef0], R17 ;  /* 0x003ef01101007387 */ /* 0x000fe80000100800 */
[----:B------:R1:W-:Y:S01]  /*108e60*/  STL [R1+0x3ee8], R19 ;  /* 0x003ee81301007387 */ /* 0x0003e20000100800 */
[----:B----4-:R-:W-:-:S03]  /*108e70*/  IADD3.X R29, PT, PT, R29, UR4, RZ, P1, !PT ;  /* 0x000000041d1d7c10 */ /* 0x010fc60008ffe4ff */
[----:B-1----:R-:W2:Y:S04]  /*108e80*/  LDL.LU R19, [R1+0x3ef4] ;  /* 0x003ef40001137983 */ /* 0x002ea80000300800 */
        /* <DEDUP_REMOVED lines=11> */
[----:B-1----:R-:W4:Y:S01]  /*108f40*/  LDL.LU R12, [R1+0x3ee4] ;  /* 0x003ee400010c7983 */ /* 0x002f220000300800 */
[----:B------:R-:W-:-:S03]  /*108f50*/  IADD3 R18, P5, PT, R18, UR8, RZ ;  /* 0x0000000812127c10 */ /* 0x000fc6000ffbe0ff */
[----:B------:R1:W-:Y:S04]  /*108f60*/  STL [R1+0x3f04], R24 ;  /* 0x003f041801007387 */ /* 0x0003e80000100800 */
[----:B-1----:R-:W4:Y:S04]  /*108f70*/  LDL.LU R24, [R1+0x3eb0] ;  /* 0x003eb00001187983 */ /* 0x002f280000300800 */
[----:B------:R-:W4:Y:S04]  /*108f80*/  LDL.LU R20, [R1+0x3edc] ;  /* 0x003edc0001147983 */ /* 0x000f280000300800 */
[----:B------:R-:W4:Y:S04]  /*108f90*/  LDL.LU R21, [R1+0x3ea8] ;  /* 0x003ea80001157983 */ /* 0x000f280000300800 */
[----:B------:R-:W-:Y:S04]  /*108fa0*/  STL [R1+0x3ed0], R18 ;  /* 0x003ed01201007387 */ /* 0x000fe80000100800 */
[----:B------:R-:W4:Y:S01]  /*108fb0*/  LDL.LU R22, [R1+0x3ed4] ;  /* 0x003ed40001167983 */ /* 0x000f220000300800 */
[----:B---3--:R-:W-:-:S05]  /*108fc0*/  IADD3.X R28, PT, PT, R28, UR4, RZ, P0, !PT ;  /* 0x000000041c1c7c10 */ /* 0x008fca00087fe4ff */
        /* <DEDUP_REMOVED lines=14> */
[----:B------:R-:W-:-:S05]  /*1090b0*/  IADD3 R2, P0, PT, R2, UR8, RZ ;  /* 0x0000000802027c10 */ /* 0x000fca000ff1e0ff */
[----:B------:R1:W-:Y:S04]  /*1090c0*/  STL [R1+0x3ec8], R2 ;  /* 0x003ec80201007387 */ /* 0x0003e80000100800 */
        /* <DEDUP_REMOVED lines=17> */
[----:B------:R-:W4:Y:S04]  /*1091e0*/  LDL.LU R18, [R1+0x3e84] ;  /* 0x003e840001127983 */ /* 0x000f280000300800 */
[----:B------:R1:W-:Y:S01]  /*1091f0*/  STL [R1+0x3eb0], R24 ;  /* 0x003eb01801007387 */ /* 0x0003e20000100800 */
[----:B------:R-:W-:Y:S02]  /*109200*/  IADD3.X R20, PT, PT, R20, UR4, RZ, P1, !PT ;  /* 0x0000000414147c10 */ /* 0x000fe40008ffe4ff */
[----:B------:R-:W-:-:S02]  /*109210*/  IADD3 R21, P1, PT, R21, UR8, RZ ;  /* 0x0000000815157c10 */ /* 0x000fc4000ff3e0ff */
[----:B------:R-:W-:Y:S01]  /*109220*/  IADD3.X R22, PT, PT, R22, UR4, RZ, P6, !PT ;  /* 0x0000000416167c10 */ /* 0x000fe2000b7fe4ff */
[----:B-1----:R-:W4:Y:S04]  /*109230*/  LDL.LU R24, [R1+0x3e50] ;  /* 0x003e500001187983 */ /* 0x002f280000300800 */
[----:B------:R-:W-:Y:S04]  /*109240*/  STL [R1+0x3edc], R20 ;  /* 0x003edc1401007387 */ /* 0x000fe80000100800 */
[----:B------:R-:W-:Y:S04]  /*109250*/  STL [R1+0x3ea8], R21 ;  /* 0x003ea81501007387 */ /* 0x000fe80000100800 */
[----:B------:R-:W-:Y:S01]  /*109260*/  STL [R1+0x3ed4], R22 ;  /* 0x003ed41601007387 */ /* 0x000fe20000100800 */
[----:B---3--:R-:W-:-:S02]  /*109270*/  IADD3 R23, P6, PT, R23, UR8, RZ ;  /* 0x0000000817177c10 */ /* 0x008fc4000ffde0ff */
[----:B------:R-:W-:Y:S02]  /*109280*/  IADD3.X R6, PT, PT, R6, UR4, RZ, P5, !PT ;  /* 0x0000000406067c10 */ /* 0x000fe4000affe4ff */
[----:B------:R-:W-:Y:S02]  /*109290*/  IADD3 R7, P5, PT, R7, UR8, RZ ;  /* 0x0000000807077c10 */ /* 0x000fe4000ffbe0ff */
[----:B------:R-:W-:Y:S02]  /*1092a0*/  IADD3.X R4, PT, PT, R4, UR4, RZ, P0, !PT ;  /* 0x0000000404047c10 */ /* 0x000fe400087fe4ff */
[----:B------:R-:W-:Y:S01]  /*1092b0*/  IADD3 R10, P0, PT, R10, UR8, RZ ;  /* 0x000000080a0a7c10 */ /* 0x000fe2000ff1e0ff */
        /* <DEDUP_REMOVED lines=19> */
[----:B------:R-:W-:Y:S04]  /*1093f0*/  STL [R1+0x3e78], R16 ;  /* 0x003e781001007387 */ /* 0x000fe80000100800 */
[----:B-1----:R-:W3:Y:S04]  /*109400*/  LDL.LU R28, [R1+0x3e7c] ;  /* 0x003e7c00011c7983 */ /* 0x002ee80000300800 */
[----:B------:R-:W-:Y:S01]  /*109410*/  STL [R1+0x3ea4], R17 ;  /* 0x003ea41101007387 */ /* 0x000fe20000100800 */
[----:B------:R-:W-:-:S05]  /*109420*/  IADD3.X R2, PT, PT, R2, UR4, RZ, P6, !PT ;  /* 0x0000000402027c10 */ /* 0x000fca000b7fe4ff */
[----:B------:R1:W-:Y:S04]  /*109430*/  STL [R1+0x3e9c], R2 ;  /* 0x003e9c0201007387 */ /* 0x0003e80000100800 */
[----:B-1----:R-:W3:Y:S01]  /*109440*/  LDL.LU R2, [R1+0x3e48] ;  /* 0x003e480001027983 */ /* 0x002ee20000300800 */
[----:B--2---:R-:W-:-:S05]  /*109450*/  IADD3 R19, P6, PT, R19, UR8, RZ ;  /* 0x0000000813137c10 */ /* 0x004fca000ffde0ff */
        /* <DEDUP_REMOVED lines=10> */
[----:B------:R-:W-:Y:S02]  /*109500*/  IADD3 R12, P0, PT, R12, UR8, RZ ;  /* 0x000000080c0c7c10 */ /* 0x000fe4000ff1e0ff */
[----:B------:R-:W-:Y:S01]  /*109510*/  IADD3.X R18, PT, PT, R18, UR4, RZ, P4, !PT ;  /* 0x0000000412127c10 */ /* 0x000fe2000a7fe4ff */
[----:B-1----:R-:W4:Y:S04]  /*109520*/  LDL.LU R25, [R1+0x3e38] ;  /* 0x003e380001197983 */ /* 0x002f280000300800 */
[----:B------:R1:W-:Y:S01]  /*109530*/  STL [R1+0x3e58], R12 ;  /* 0x003e580c01007387 */ /* 0x0003e20000100800 */
[----:B------:R-:W-:-:S03]  /*109540*/  IADD3 R24, P4, PT, R24, UR8, RZ ;  /* 0x0000000818187c10 */ /* 0x000fc6000ff9e0ff */
[----:B-1----:R-:W4:Y:S04]  /*109550*/  LDL.LU R12, [R1+0x3e64] ;  /* 0x003e6400010c7983 */ /* 0x002f280000300800 */
[----:B------:R-:W4:Y:S04]  /*109560*/  LDL.LU R20, [R1+0x3e30] ;  /* 0x003e300001147983 */ /* 0x000f280000300800 */
[----:B------:R-:W4:Y:S04]  /*109570*/  LDL.LU R21, [R1+0x3e5c] ;  /* 0x003e5c0001157983 */ /* 0x000f280000300800 */
[----:B------:R-:W-:Y:S04]  /*109580*/  STL [R1+0x3e84], R18 ;  /* 0x003e841201007387 */ /* 0x000fe80000100800 */
[----:B------:R-:W4:Y:S04]  /*109590*/  LDL.LU R22, [R1+0x3e28] ;  /* 0x003e280001167983 */ /* 0x000f280000300800 */
[----:B------:R1:W-:Y:S04]  /*1095a0*/  STL [R1+0x3e50], R24 ;  /* 0x003e501801007387 */ /* 0x0003e80000100800 */
        /* <DEDUP_REMOVED lines=12> */
[----:B-1----:R-:W4:Y:S01]  /*109670*/  LDL.LU R24, [R1+0x3e24] ;  /* 0x003e240001187983 */ /* 0x002f220000300800 */
[----:B---3--:R-:W-:-:S05]  /*109680*/  IADD3.X R28, PT, PT, R28, UR4, RZ, P3, !PT ;  /* 0x000000041c1c7c10 */ /* 0x008fca0009ffe4ff */
[----:B------:R1:W-:Y:S04]  /*109690*/  STL [R1+0x3e7c], R28 ;  /* 0x003e7c1c01007387 */ /* 0x0003e80000100800 */
        /* <DEDUP_REMOVED lines=15> */
[----:B------:R-:W-:Y:S02]  /*109790*/  IADD3.X R12, PT, PT, R12, UR4, RZ, P6, !PT ;  /* 0x000000040c0c7c10 */ /* 0x000fe4000b7fe4ff */
[----:B------:R-:W-:Y:S01]  /*1097a0*/  IADD3 R20, P6, PT, R20, UR8, RZ ;  /* 0x0000000814147c10 */ /* 0x000fe2000ffde0ff */
[----:B-1----:R-:W4:Y:S01]  /*1097b0*/  LDL.LU R25, [R1+0x3e0c] ;  /* 0x003e0c0001197983 */ /* 0x002f220000300800 */
[----:B------:R-:W-:-:S03]  /*1097c0*/  IADD3.X R21, PT, PT, R21, UR4, RZ, P5, !PT ;  /* 0x0000000415157c10 */ /* 0x000fc6000affe4ff */
[----:B------:R-:W4:Y:S01]  /*1097d0*/  LDL.LU R18, [R1+0x3dd8] ;  /* 0x003dd80001127983 */ /* 0x000f220000300800 */
        /* <DEDUP_REMOVED lines=8> */
[----:B-1----:R-:W4:Y:S04]  /*109860*/  LDL.LU R12, [R1+0x3e04] ;  /* 0x003e0400010c7983 */ /* 0x002f280000300800 */
        /* <DEDUP_REMOVED lines=19> */
[----:B------:R1:W-:Y:S01]  /*1099a0*/  STL [R1+0x3e24], R24 ;  /* 0x003e241801007387 */ /* 0x0003e20000100800 */
[----:B------:R-:W-:-:S03]  /*1099b0*/  IADD3 R17, P6, PT, R17, UR8, RZ ;  /* 0x0000000811117c10 */ /* 0x000fc6000ffde0ff */
[----:B------:R-:W-:Y:S04]  /*1099c0*/  STL [R1+0x3e2c], R16 ;  /* 0x003e2c1001007387 */ /* 0x000fe80000100800 */
[----:B-1----:R-:W4:Y:S04]  /*1099d0*/  LDL.LU R24, [R1+0x3dd0] ;  /* 0x003dd00001187983 */ /* 0x002f280000300800 */
[----:B------:R-:W-:Y:S01]  /*1099e0*/  STL [R1+0x3df8], R17 ;  /* 0x003df81101007387 */ /* 0x000fe20000100800 */
[----:B---3--:R-:W-:-:S05]  /*1099f0*/  IADD3 R28, P5, PT, R28, UR8, RZ ;  /* 0x000000081c1c7c10 */ /* 0x008fca000ffbe0ff */
[----:B------:R1:W-:Y:S04]  /*109a00*/  STL [R1+0x3df0], R28 ;  /* 0x003df01c01007387 */ /* 0x0003e80000100800 */
[----:B-1----:R-:W3:Y:S01]  /*109a10*/  LDL.LU R28, [R1+0x3dfc] ;  /* 0x003dfc00011c7983 */ /* 0x002ee20000300800 */
        /* <DEDUP_REMOVED lines=11> */
[----:B------:R-:W-:Y:S02]  /*109ad0*/  IADD3.X R25, PT, PT, R25, UR4, RZ, P3, !PT ;  /* 0x0000000419197c10 */ /* 0x000fe40009ffe4ff */
[----:B------:R-:W-:Y:S01]  /*109ae0*/  IADD3 R18, P3, PT, R18, UR8, RZ ;  /* 0x0000000812127c10 */ /* 0x000fe2000ff7e0ff */
[----:B-1----:R-:W4:Y:S04]  /*109af0*/  LDL.LU R13, [R1+0x3dec] ;  /* 0x003dec00010d7983 */ /* 0x002f280000300800 */
[----:B------:R1:W-:Y:S01]  /*109b00*/  STL [R1+0x3e0c], R25 ;  /* 0x003e0c1901007387 */ /* 0x0003e20000100800 */
[----:B------:R-:W-:-:S03]  /*109b10*/  IADD3.X R12, PT, PT, R12, UR4, RZ, P2, !PT ;  /* 0x000000040c0c7c10 */ /* 0x000fc600097fe4ff */
        /* <DEDUP_REMOVED lines=19> */
[----:B------:R-:W-:-:S05]  /*109c50*/  IADD3 R24, P2, PT, R24, UR8, RZ ;  /* 0x0000000818187c10 */ /* 0x000fca000ff5e0ff */
[----:B------:R1:W-:Y:S04]  /*109c60*/  STL [R1+0x3dd0], R24 ;  /* 0x003dd01801007387 */ /* 0x0003e80000100800 */
        /* <DEDUP_REMOVED lines=15> */
[----:B------:R-:W-:Y:S02]  /*109d60*/  IADD3 R25, P5, PT, R25, UR8, RZ ;  /* 0x0000000819197c10 */ /* 0x000fe4000ffbe0ff */
[----:B------:R-:W-:Y:S01]  /*109d70*/  IADD3.X R20, PT, PT, R20, UR4, RZ, P0, !PT ;  /* 0x0000000414147c10 */ /* 0x000fe200087fe4ff */
[----:B-1----:R-:W4:Y:S01]  /*109d80*/  LDL.LU R13, [R1+0x3d60] ;  /* 0x003d6000010d7983 */ /* 0x002f220000300800 */
[----:B------:R-:W-:-:S03]  /*109d90*/  IADD3 R21, P0, PT, R21, UR8, RZ ;  /* 0x0000000815157c10 */ /* 0x000fc6000ff1e0ff */
[----:B------:R-:W4:Y:S01]  /*109da0*/  LDL.LU R18, [R1+0x3d8c] ;  /* 0x003d8c0001127983 */ /* 0x000f220000300800 */
        /* <DEDUP_REMOVED lines=8> */
[----:B-1----:R-:W4:Y:S04]  /*109e30*/  LDL.LU R25, [R1+0x3d58] ;  /* 0x003d580001197983 */ /* 0x002f280000300800 */
        /* <DEDUP_REMOVED lines=22> */
[----:B------:R-:W-:-:S03]  /*109fa0*/  IADD3.X R24, PT, PT, R24, UR4, RZ, P4, !PT ;  /* 0x0000000418187c10 */ /* 0x000fc6000a7fe4ff */
[----:B-1----:R-:W4:Y:S04]  /*109fb0*/  LDL.LU R12, [R1+0x3d84] ;  /* 0x003d8400010c7983 */ /* 0x002f280000300800 */
[----:B------:R-:W-:Y:S04]  /*109fc0*/  STL [R1+0x3dac], R17 ;  /* 0x003dac1101007387 */ /* 0x000fe80000100800 */
[----:B------:R1:W-:Y:S04]  /*109fd0*/  STL [R1+0x3da4], R24 ;  /* 0x003da41801007387 */ /* 0x0003e80000100800 */
[----:B-1----:R-:W4:Y:S01]  /*109fe0*/  LDL.LU R24, [R1+0x3d50] ;  /* 0x003d500001187983 */ /* 0x002f220000300800 */
        /* <DEDUP_REMOVED lines=35> */
[----:B------:R-:W-:-:S05]  /*10a220*/  IADD3.X R12, PT, PT, R12, UR4, RZ, P6, !PT ;  /* 0x000000040c0c7c10 */ /* 0x000fca000b7fe4ff */
[----:B------:R1:W-:Y:S01]  /*10a230*/  STL [R1+0x3d84], R12 ;  /* 0x003d840c01007387 */ /* 0x0003e20000100800 */
[----:B------:R-:W-:-:S03]  /*10a240*/  IADD3 R24, P6, PT, R24, UR8, RZ ;  /* 0x0000000818187c10 */ /* 0x000fc6000ffde0ff */
[----:B-1----:R-:W4:Y:S04]  /*10a250*/  LDL.LU R12, [R1+0x3cf8] ;  /* 0x003cf800010c7983 */ /* 0x002f280000300800 */
        /* <DEDUP_REMOVED lines=13> */
[----:B------:R-:W-:Y:S02]  /*10a330*/  IADD3.X R13, PT, PT, R13, UR4, RZ, P4, !PT ;  /* 0x000000040d0d7c10 */ /* 0x000fe4000a7fe4ff */
[----:B------:R-:W-:Y:S02]  /*10a340*/  IADD3 R20, P4, PT, R20, UR8, RZ ;  /* 0x0000000814147c10 */ /* 0x000fe4000ff9e0ff */
[----:B------:R-:W-:Y:S01]  /*10a350*/  IADD3.X R21, PT, PT, R21, UR4, RZ, P3, !PT ;  /* 0x0000000415157c10 */ /* 0x000fe20009ffe4ff */
[----:B-1----:R-:W4:Y:S04]  /*10a360*/  LDL.LU R29, [R1+0x3d14] ;  /* 0x003d1400011d7983 */ /* 0x002f280000300800 */
        /* <DEDUP_REMOVED lines=32> */
[----:B------:R-:W-:-:S03]  /*10a570*/  IADD3 R12, P3, PT, R12, UR8, RZ ;  /* 0x000000080c0c7c10 */ /* 0x000fc6000ff7e0ff */
        /* <DEDUP_REMOVED lines=15> */
[----:B----4-:R-:W-:Y:S02]  /*10a670*/  IADD3.X R29, PT, PT, R29, UR4, RZ, P6, !PT ;  /* 0x000000041d1d7c10 */ /* 0x010fe4000b7fe4ff */
[----:B------:R-:W-:Y:S01]  /*10a680*/  IADD3 R18, P6, PT, R18, UR8, RZ ;  /* 0x0000000812127c10 */ /* 0x000fe2000ffde0ff */
[----:B-1----:R-:W2:Y:S04]  /*10a690*/  LDL.LU R19, [R1+0x3cf4] ;  /* 0x003cf40001137983 */ /* 0x002ea80000300800 */
        /* <DEDUP_REMOVED lines=38> */
[----:B----4-:R-:W-:Y:S02]  /*10a900*/  IADD3 R29, P3, PT, R29, UR8, RZ ;  /* 0x000000081d1d7c10 */ /* 0x010fe4000ff7e0ff */
[----:B------:R-:W-:Y:S02]  /*10a910*/  IADD3.X R20, PT, PT, R20, UR4, RZ, P2, !PT ;  /* 0x0000000414147c10 */ /* 0x000fe400097fe4ff */
[----:B------:R-:W-:Y:S01]  /*10a920*/  IADD3 R21, P2, PT, R21, UR8, RZ ;  /* 0x0000000815157c10 */ /* 0x000fe2000ff5e0ff */
[----:B-1----:R-:W2:Y:S04]  /*10a930*/  LDL.LU R19, [R1+0x3c68] ;  /* 0x003c680001137983 */ /* 0x002ea80000300800 */
        /* <DEDUP_REMOVED lines=49> */
[----:B--2---:R-:W-:Y:S02]  /*10ac50*/  IADD3 R19, P5, PT, R19, UR8, RZ ;  /* 0x0000000813137c10 */ /* 0x004fe4000ffbe0ff */
[----:B----4-:R-:W-:-:S03]  /*10ac60*/  IADD3.X R18, PT, PT, R18, UR4, RZ, P0, !PT ;  /* 0x0000000412127c10 */ /* 0x010fc600087fe4ff */
[----:B------:R1:W-:Y:S01]  /*10ac70*/  STL [R1+0x3c68], R19 ;  /* 0x003c681301007387 */ /* 0x0003e20000100800 */
[----:B------:R-:W-:-:S03]  /*10ac80*/  IADD3 R29, P0, PT, R29, UR8, RZ ;  /* 0x000000081d1d7c10 */ /* 0x000fc6000ff1e0ff */
[----:B-1----:R-:W2:Y:S04]  /*10ac90*/  LDL.LU R19, [R1+0x3c74] ;  /* 0x003c740001137983 */ /* 0x002ea80000300800 */
        /* <DEDUP_REMOVED lines=35> */
[----:B-1----:R-:W3:Y:S04]  /*10aed0*/  LDL.LU R2, [R1+0x3c1c] ;  /* 0x003c1c0001027983 */ /* 0x002ee80000300800 */
[----:B------:R-:W3:Y:S01]  /*10aee0*/  LDL.LU R18, [R1+0x3be8] ;  /* 0x003be80001127983 */ /* 0x000ee20000300800 */
[----:B--2---:R-:W-:Y:S02]  /*10aef0*/  IADD3.X R19, PT, PT, R19, UR4, RZ, P1, !PT ;  /* 0x0000000413137c10 */ /* 0x004fe40008ffe4ff */
[----:B----4-:R-:W-:-:S02]  /*10af00*/  IADD3 R20, P1, PT, R20, UR8, RZ ;  /* 0x0000000814147c10 */ /* 0x010fc4000ff3e0ff */
[----:B------:R-:W-:Y:S02]  /*10af10*/  IADD3.X R21, PT, PT, R21, UR4, RZ, P6, !PT ;  /* 0x0000000415157c10 */ /* 0x000fe4000b7fe4ff */
[----:B------:R-:W-:Y:S01]  /*10af20*/  IADD3 R22, P6, PT, R22, UR8, RZ ;  /* 0x0000000816167c10 */ /* 0x000fe2000ffde0ff */
[----:B------:R1:W-:Y:S01]  /*10af30*/  STL [R1+0x3c74], R19 ;  /* 0x003c741301007387 */ /* 0x0003e20000100800 */
[----:B------:R-:W-:Y:S02]  /*10af40*/  IADD3.X R23, PT, PT, R23, UR4, RZ, P5, !PT ;  /* 0x0000000417177c10 */ /* 0x000fe4000affe4ff */
[----:B------:R-:W-:Y:S02]  /*10af50*/  IADD3 R6, P5, PT, R6, UR8, RZ ;  /* 0x0000000806067c10 */ /* 0x000fe4000ffbe0ff */
[----:B------:R-:W-:Y:S02]  /*10af60*/  IADD3.X R7, PT, PT, R7, UR4, RZ, P0, !PT ;  /* 0x0000000407077c10 */ /* 0x000fe400087fe4ff */
[----:B------:R-:W-:-:S02]  /*10af70*/  IADD3 R4, P0, PT, R4, UR8, RZ ;  /* 0x0000000804047c10 */ /* 0x000fc4000ff1e0ff */
        /* <DEDUP_REMOVED lines=45> */
[----:B------:R-:W-:-:S03]  /*10b250*/  IADD3 R18, P4, PT, R18, UR8, RZ ;  /* 0x0000000812127c10 */ /* 0x000fc6000ff9e0ff */
[----:B------:R-:W3:Y:S04]  /*10b260*/  LDL.LU R20, [R1+0x3bf4] ;  /* 0x003bf40001147983 */ /* 0x000ee80000300800 */
[----:B------:R-:W3:Y:S01]  /*10b270*/  LDL.LU R21, [R1+0x3bc0] ;  /* 0x003bc00001157983 */ /* 0x000ee20000300800 */
[----:B--2---:R-:W-:-:S03]  /*10b280*/  IADD3.X R19, PT, PT, R19, UR4, RZ, P3, !PT ;  /* 0x0000000413137c10 */ /* 0x004fc60009ffe4ff */
        /* <DEDUP_REMOVED lines=33> */
[----:B-1----:R-:W3:Y:S04]  /*10b4a0*/  LDL.LU R28, [R1+0x3b70] ;  /* 0x003b7000011c7983 */ /* 0x002ee80000300800 */
[----:B------:R-:W3:Y:S01]  /*10b4b0*/  LDL.LU R18, [R1+0x3b9c] ;  /* 0x003b9c0001127983 */ /* 0x000ee20000300800 */
[----:B------:R-:W-:-:S05]  /*10b4c0*/  IADD3 R2, P6, PT, R2, UR8, RZ ;  /* 0x0000000802027c10 */ /* 0x000fca000ffde0ff */
[----:B------:R1:W-:Y:S04]  /*10b4d0*/  STL [R1+0x3bc8], R2 ;  /* 0x003bc80201007387 */ /* 0x0003e80000100800 */
[----:B-1----:R-:W3:Y:S01]  /*10b4e0*/  LDL.LU R2, [R1+0x3b68] ;  /* 0x003b680001027983 */ /* 0x002ee20000300800 */
[----:B------:R-:W-:Y:S02]  /*10b4f0*/  IADD3.X R20, PT, PT, R20, UR4, RZ, P5, !PT ;  /* 0x0000000414147c10 */ /* 0x000fe4000affe4ff */
[----:B------:R-:W-:Y:S02]  /*10b500*/  IADD3 R21, P5, PT, R21, UR8, RZ ;  /* 0x0000000815157c10 */ /* 0x000fe4000ffbe0ff */
[----:B--2---:R-:W-:Y:S02]  /*10b510*/  IADD3.X R22, PT, PT, R22, UR4, RZ, P0, !PT ;  /* 0x0000000416167c10 */ /* 0x004fe400087fe4ff */
[----:B------:R-:W-:-:S02]  /*10b520*/  IADD3 R23, P0, PT, R23, UR8, RZ ;  /* 0x0000000817177c10 */ /* 0x000fc4000ff1e0ff */
        /* <DEDUP_REMOVED lines=46> */
[----:B------:R1:W-:Y:S04]  /*10b810*/  STL [R1+0x3b70], R28 ;  /* 0x003b701c01007387 */ /* 0x0003e80000100800 */
[----:B-1----:R-:W3:Y:S04]  /*10b820*/  LDL.LU R28, [R1+0x3b7c] ;  /* 0x003b7c00011c7983 */ /* 0x002ee80000300800 */
[----:B------:R-:W3:Y:S04]  /*10b830*/  LDL.LU R20, [R1+0x3b48] ;  /* 0x003b480001147983 */ /* 0x000ee80000300800 */
[----:B------:R-:W3:Y:S04]  /*10b840*/  LDL.LU R21, [R1+0x3b74] ;  /* 0x003b740001157983 */ /* 0x000ee80000300800 */
[----:B------:R-:W-:Y:S04]  /*10b850*/  STL [R1+0x3b9c], R18 ;  /* 0x003b9c1201007387 */ /* 0x000fe80000100800 */
[----:B------:R-:W3:Y:S01]  /*10b860*/  LDL.LU R22, [R1+0x3b40] ;  /* 0x003b400001167983 */ /* 0x000ee20000300800 */
[----:B------:R-:W-:-:S05]  /*10b870*/  IADD3 R2, P2, PT, R2, UR8, RZ ;  /* 0x0000000802027c10 */ /* 0x000fca000ff5e0ff */
        /* <DEDUP_REMOVED lines=37> */
[----:B------:R-:W-:-:S03]  /*10bad0*/  IADD3 R22, P4, PT, R22, UR8, RZ ;  /* 0x0000000816167c10 */ /* 0x000fc6000ff9e0ff */
[----:B-1----:R-:W3:Y:S01]  /*10bae0*/  LDL.LU R28, [R1+0x3b1c] ;  /* 0x003b1c00011c7983 */ /* 0x002ee20000300800 */
        /* <DEDUP_REMOVED lines=28> */
[----:B------:R-:W-:-:S05]  /*10bcb0*/  IADD3 R17, P0, PT, R17, UR8, RZ ;  /* 0x0000000811117c10 */ /* 0x000fca000ff1e0ff */
[----:B------:R-:W-:Y:S01]  /*10bcc0*/  STL [R1+0x3b10], R17 ;  /* 0x003b101101007387 */ /* 0x000fe20000100800 */
        /* <DEDUP_REMOVED lines=16> */
[----:B-1----:R-:W4:Y:S04]  /*10bdd0*/  LDL.LU R12, [R1+0x3b04] ;  /* 0x003b0400010c7983 */ /* 0x002f280000300800 */
        /* <DEDUP_REMOVED lines=44> */
[----:B------:R1:W-:Y:S04]  /*10c0a0*/  STL [R1+0x3ad0], R24 ;  /* 0x003ad01801007387 */ /* 0x0003e80000100800 */
        /* <DEDUP_REMOVED lines=130> */
[----:B0-----:R-:W-:-:S04]  /*10c8d0*/  IMAD.SHL.U32 R3, R3, 0x80, RZ ;  /* 0x0000008003037824 */ /* 0x001fc800078e00ff */
[----:B------:R-:W-:Y:S01]  /*10c8e0*/  IMAD.SHL.U32 R3, R3, 0x2, RZ ;  /* 0x0000000203037824 */ /* 0x000fe200078e00ff */
[----:B--2---:R-:W-:-:S05]  /*10c8f0*/  IADD3 R19, P6, PT, R19, UR8, RZ ;  /* 0x0000000813137c10 */ /* 0x004fca000ffde0ff */
[----:B------:R0:W-:Y:S01]  /*10c900*/  STL [R1+0x3a08], R19 ;  /* 0x003a081301007387 */ /* 0x0001e20000100800 */
[----:B----4-:R-:W-:-:S03]  /*10c910*/  IADD3.X R29, PT, PT, R29, UR4, RZ, P5, !PT ;  /* 0x000000041d1d7c10 */ /* 0x010fc6000affe4ff */
[----:B0-----:R-:W2:Y:S04]  /*10c920*/  LDL.LU R19, [R1+0x3a14] ;  /* 0x003a140001137983 */ /* 0x001ea80000300800 */
[----:B------:R0:W-:Y:S01]  /*10c930*/  STL [R1+0x3a34], R29 ;  /* 0x003a341d01007387 */ /* 0x0001e20000100800 */
[----:B------:R-:W-:-:S03]  /*10c940*/  IADD3 R13, P5, PT, R13, R3, RZ ;  /* 0x000000030d0d7210 */ /* 0x000fc60007fbe0ff */
[----:B0-----:R-:W4:Y:S04]  /*10c950*/  LDL.LU R29, [R1+0x39e0] ;  /* 0x0039e000011d7983 */ /* 0x001f280000300800 */
[----:B------:R0:W-:Y:S01]  /*10c960*/  STL [R1+0x3a00], R13 ;  /* 0x003a000d01007387 */ /* 0x0001e20000100800 */
[----:B------:R-:W-:Y:S02]  /*10c970*/  IADD3.X R25, PT, PT, R25, UR4, RZ, P0, !PT ;  /* 0x0000000419197c10 */ /* 0x000fe400087fe4ff */
[----:B------:R-:W-:Y:S01]  /*10c980*/  IADD3 R18, P0, PT, R18, R3, RZ ;  /* 0x0000000312127210 */ /* 0x000fe20007f1e0ff */
[----:B0-----:R-:W4:Y:S04]  /*10c990*/  LDL.LU R13, [R1+0x3a0c] ;  /* 0x003a0c00010d7983 */ /* 0x001f280000300800 */
[----:B------:R0:W-:Y:S01]  /*10c9a0*/  STL [R1+0x3a2c], R25 ;  /* 0x003a2c1901007387 */ /* 0x0001e20000100800 */
[----:B------:R-:W-:-:S03]  /*10c9b0*/  IADD3.X R12, PT, PT, R12, UR4, RZ, P4, !PT ;  /* 0x000000040c0c7c10 */ /* 0x000fc6000a7fe4ff */
[----:B0-----:R-:W4:Y:S04]  /*10c9c0*/  LDL.LU R25, [R1+0x39d8] ;  /* 0x0039d80001197983 */ /* 0x001f280000300800 */
        /* <DEDUP_REMOVED lines=17> */
[----:B0-----:R-:W4:Y:S01]  /*10cae0*/  LDL.LU R12, [R1+0x3998] ;  /* 0x00399800010c7983 */ /* 0x001f220000300800 */
[----:B------:R-:W-:-:S05]  /*10caf0*/  IADD3 R24, P4, PT, R24, R3, RZ ;  /* 0x0000000318187210 */ /* 0x000fca0007f9e0ff */
[----:B------:R0:W-:Y:S04]  /*10cb00*/  STL [R1+0x39f0], R24 ;  /* 0x0039f01801007387 */ /* 0x0001e80000100800 */
[----:B0-----:R-:W4:Y:S01]  /*10cb10*/  LDL.LU R24, [R1+0x39c4] ;  /* 0x0039c40001187983 */ /* 0x001f220000300800 */
[----:B---3--:R-:W-:-:S05]  /*10cb20*/  IADD3.X R28, PT, PT, R28, UR4, RZ, P3, !PT ;  /* 0x000000041c1c7c10 */ /* 0x008fca0009ffe4ff */
[----:B------:R0:W-:Y:S04]  /*10cb30*/  STL [R1+0x3a1c], R28 ;  /* 0x003a1c1c01007387 */ /* 0x0001e80000100800 */
[----:B0-----:R-:W3:Y:S01]  /*10cb40*/  LDL.LU R28, [R1+0x3990] ;  /* 0x00399000011c7983 */ /* 0x001ee20000300800 */
[----:B------:R-:W-:-:S05]  /*10cb50*/  IADD3 R2, P3, PT, R2, R3, RZ ;  /* 0x0000000302027210 */ /* 0x000fca0007f7e0ff */
[----:B------:R0:W-:Y:S04]  /*10cb60*/  STL [R1+0x39e8], R2 ;  /* 0x0039e80201007387 */ /* 0x0001e80000100800 */
[----:B0-----:R-:W3:Y:S01]  /*10cb70*/  LDL.LU R2, [R1+0x39bc] ;  /* 0x0039bc0001027983 */ /* 0x001ee20000300800 */
[----:B--2---:R-:W-:-:S05]  /*10cb80*/  IADD3.X R19, PT, PT, R19, UR4, RZ, P2, !PT ;  /* 0x0000000413137c10 */ /* 0x004fca00097fe4ff */
[----:B------:R0:W-:Y:S01]  /*10cb90*/  STL [R1+0x3a14], R19 ;  /* 0x003a141301007387 */ /* 0x0001e20000100800 */
[----:B----4-:R-:W-:-:S03]  /*10cba0*/  IADD3 R29, P2, PT, R29, R3, RZ ;  /* 0x000000031d1d7210 */ /* 0x010fc60007f5e0ff */
[----:B0-----:R-:W2:Y:S04]  /*10cbb0*/  LDL.LU R19, [R1+0x3988] ;  /* 0x0039880001137983 */ /* 0x001ea80000300800 */
[----:B------:R0:W-:Y:S01]  /*10cbc0*/  STL [R1+0x39e0], R29 ;  /* 0x0039e01d01007387 */ /* 0x0001e20000100800 */
[----:B------:R-:W-:-:S03]  /*10cbd0*/  IADD3.X R13, PT, PT, R13, UR4, RZ, P1, !PT ;  /* 0x000000040d0d7c10 */ /* 0x000fc60008ffe4ff */
[----:B0-----:R-:W4:Y:S04]  /*10cbe0*/  LDL.LU R29, [R1+0x39b4] ;  /* 0x0039b400011d7983 */ /* 0x001f280000300800 */
[----:B------:R0:W-:Y:S01]  /*10cbf0*/  STL [R1+0x3a0c], R13 ;  /* 0x003a0c0d01007387 */ /* 0x0001e20000100800 */
[-C--:B------:R-:W-:Y:S02]  /*10cc00*/  IADD3 R25, P1, PT, R25, R3.reuse, RZ ;  /* 0x0000000319197210 */ /* 0x080fe40007f3e0ff */
[----:B------:R-:W-:Y:S02]  /*10cc10*/  IADD3.X R20, PT, PT, R20, UR4, RZ, P6, !PT ;  /* 0x0000000414147c10 */ /* 0x000fe4000b7fe4ff */
[----:B------:R-:W-:Y:S01]  /*10cc20*/  IADD3 R21, P6, PT, R21, R3, RZ ;  /* 0x0000000315157210 */ /* 0x000fe20007fde0ff */
[----:B0-----:R-:W4:Y:S04]  /*10cc30*/  LDL.LU R13, [R1+0x3980] ;  /* 0x00398000010d7983 */ /* 0x001f280000300800 */
[----:B------:R-:W4:Y:S01]  /*10cc40*/  LDL.LU R18, [R1+0x39ac] ;  /* 0x0039ac0001127983 */ /* 0x000f220000300800 */
[----:B------:R-:W-:-:S03]  /*10cc50*/  IMAD.X R22, R22, 0x1, R0, P5 ;  /* 0x0000000116167824 */ /* 0x000fc600028e0600 */
[----:B------:R0:W-:Y:S01]  /*10cc60*/  STL [R1+0x39d8], R25 ;  /* 0x0039d81901007387 */ /* 0x0001e20000100800 */
[-C--:B------:R-:W-:Y:S01]  /*10cc70*/  IADD3 R23, P5, PT, R23, R3.reuse, RZ ;  /* 0x0000000317177210 */ /* 0x080fe20007fbe0ff */
[--C-:B------:R-:W-:Y:S01]  /*10cc80*/  IMAD.X R6, R6, 0x1, R0.reuse, P0 ;  /* 0x0000000106067824 */ /* 0x100fe200000e0600 */
[-C--:B------:R-:W-:Y:S01]  /*10cc90*/  IADD3 R7, P0, PT, R7, R3.reuse, RZ ;  /* 0x0000000307077210 */ /* 0x080fe20007f1e0ff */
[--C-:B------:R-:W-:Y:S01]  /*10cca0*/  IMAD.X R4, R4, 0x1, R0.reuse, P4 ;  /* 0x0000000104047824 */ /* 0x100fe200020e0600 */
[-C--:B------:R-:W-:Y:S01]  /*10ccb0*/  IADD3 R10, P4, PT, R10, R3.reuse, RZ ;  /* 0x000000030a0a7210 */ /* 0x080fe20007f9e0ff */
[----:B------:R-:W-:Y:S01]  /*10ccc0*/  IMAD.X R11, R11, 0x1, R0, P3 ;  /* 0x000000010b0b7824 */ /* 0x000fe200018e0600 */
[----:B0-----:R-:W4:Y:S04]  /*10ccd0*/  LDL.LU R25, [R1+0x3978] ;  /* 0x0039780001197983 */ /* 0x001f280000300800 */
[----:B------:R-:W-:Y:S04]  /*10cce0*/  STL [R1+0x3a04], R20 ;  /* 0x003a041401007387 */ /* 0x000fe80000100800 */
[----:B------:R-:W-:Y:S04]  /*10ccf0*/  STL [R1+0x39d0], R21 ;  /* 0x0039d01501007387 */ /* 0x000fe80000100800 */
[----:B------:R-:W-:Y:S04]  /*10cd00*/  STL [R1+0x39fc], R22 ;  /* 0x0039fc1601007387 */ /* 0x000fe80000100800 */
[----:B------:R-:W-:Y:S04]  /*10cd10*/  STL [R1+0x39c8], R23 ;  /* 0x0039c81701007387 */ /* 0x000fe80000100800 */
[----:B------:R-:W-:Y:S01]  /*10cd20*/  STL [R1+0x39f4], R6 ;  /* 0x0039f40601007387 */ /* 0x000fe20000100800 */
[----:B------:R-:W-:-:S03]  /*10cd30*/  IADD3 R14, P3, PT, R14, R3, RZ ;  /* 0x000000030e0e7210 */ /* 0x000fc60007f7e0ff */
[----:B------:R-:W-:Y:S01]  /*10cd40*/  STL [R1+0x39c0], R7 ;  /* 0x0039c00701007387 */ /* 0x000fe20000100800 */
[----:B------:R-:W-:-:S03]  /*10cd50*/  IMAD.X R15, R15, 0x1, R0, P2 ;  /* 0x000000010f0f7824 */ /* 0x000fc600010e0600 */
[----:B------:R-:W-:Y:S01]  /*10cd60*/  STL [R1+0x39ec], R4 ;  /* 0x0039ec0401007387 */ /* 0x000fe20000100800 */
[----:B------:R-:W-:-:S03]  /*10cd70*/  IADD3 R26, P2, PT, R26, R3, RZ ;  /* 0x000000031a1a7210 */ /* 0x000fc60007f5e0ff */
[----:B------:R-:W-:Y:S01]  /*10cd80*/  STL [R1+0x39b8], R10 ;  /* 0x0039b80a01007387 */ /* 0x000fe20000100800 */
[--C-:B------:R-:W-:Y:S02]  /*10cd90*/  IMAD.X R27, R27, 0x1, R0.reuse, P1 ;  /* 0x000000011b1b7824 */ /* 0x100fe400008e0600 */
[----:B------:R-:W-:Y:S01]  /*10cda0*/  IMAD.X R17, R17, 0x1, R0, P6 ;  /* 0x0000000111117824 */ /* 0x000fe200030e0600 */
[----:B------:R-:W-:Y:S01]  /*10cdb0*/  STL [R1+0x39e4], R11 ;  /* 0x0039e40b01007387 */ /* 0x000fe20000100800 */
[----:B------:R-:W-:-:S03]  /*10cdc0*/  IADD3 R12, P6, PT, R12, R3, RZ ;  /* 0x000000030c0c7210 */ /* 0x000fc60007fde0ff */
[----:B------:R-:W-:Y:S01]  /*10cdd0*/  STL [R1+0x39b0], R14 ;  /* 0x0039b00e01007387 */ /* 0x000fe20000100800 */
[----:B------:R-:W-:-:S03]  /*10cde0*/  IADD3 R16, P1, PT, R16, R3, RZ ;  /* 0x0000000310107210 */ /* 0x000fc60007f3e0ff */
[----:B------:R-:W-:Y:S04]  /*10cdf0*/  STL [R1+0x39dc], R15 ;  /* 0x0039dc0f01007387 */ /* 0x000fe80000100800 */
[----:B------:R-:W-:Y:S04]  /*10ce00*/  STL [R1+0x39a8], R26 ;  /* 0x0039a81a01007387 */ /* 0x000fe80000100800 */
[----:B------:R-:W-:Y:S04]  /*10ce10*/  STL [R1+0x39d4], R27 ;  /* 0x0039d41b01007387 */ /* 0x000fe80000100800 */
[----:B------:R0:W-:Y:S04]  /*10ce20*/  STL [R1+0x3998], R12 ;  /* 0x0039980c01007387 */ /* 0x0001e80000100800 */
[----:B------:R-:W-:Y:S01]  /*10ce30*/  STL [R1+0x39a0], R16 ;  /* 0x0039a01001007387 */ /* 0x000fe20000100800 */
[----:B------:R-:W-:-:S03]  /*10ce40*/  IMAD.X R24, R24, 0x1, R0, P5 ;  /* 0x0000000118187824 */ /* 0x000fc600028e0600 */
[----:B0-----:R-:W4:Y:S04]  /*10ce50*/  LDL.LU R12, [R1+0x39a4] ;  /* 0x0039a400010c7983 */ /* 0x001f280000300800 */
[----:B------:R-:W-:Y:S04]  /*10ce60*/  STL [R1+0x39cc], R17 ;  /* 0x0039cc1101007387 */ /* 0x000fe80000100800 */
[----:B------:R0:W-:Y:S04]  /*10ce70*/  STL [R1+0x39c4], R24 ;  /* 0x0039c41801007387 */ /* 0x0001e80000100800 */
[----:B0-----:R-:W4:Y:S01]  /*10ce80*/  LDL.LU R24, [R1+0x3970] ;  /* 0x0039700001187983 */ /* 0x001f220000300800 */
[----:B---3--:R-:W-:-:S05]  /*10ce90*/  IADD3 R28, P5, PT, R28, R3, RZ ;  /* 0x000000031c1c7210 */ /* 0x008fca0007fbe0ff */
[----:B------:R0:W-:Y:S04]  /*10cea0*/  STL [R1+0x3990], R28 ;  /* 0x0039901c01007387 */ /* 0x0001e80000100800 */
[----:B0-----:R-:W3:Y:S01]  /*10ceb0*/  LDL.LU R28, [R1+0x399c] ;  /* 0x00399c00011c7983 */ /* 0x001ee20000300800 */
[----:B------:R-:W-:-:S05]  /*10cec0*/  IMAD.X R2, R2, 0x1, R0, P0 ;  /* 0x0000000102027824 */ /* 0x000fca00000e0600 */
[----:B------:R0:W-:Y:S04]  /*10ced0*/  STL [R1+0x39bc], R2 ;  /* 0x0039bc0201007387 */ /* 0x0001e80000100800 */
[----:B0-----:R-:W3:Y:S01]  /*10cee0*/  LDL.LU R2, [R1+0x3968] ;  /* 0x0039680001027983 */ /* 0x001ee20000300800 */
[----:B--2---:R-:W-:-:S05]  /*10cef0*/  IADD3 R19, P0, PT, R19, R3, RZ ;  /* 0x0000000313137210 */ /* 0x004fca0007f1e0ff */
[----:B------:R0:W-:Y:S01]  /*10cf00*/  STL [R1+0x3988], R19 ;  /* 0x0039881301007387 */ /* 0x0001e20000100800 */
[----:B----4-:R-:W-:-:S03]  /*10cf10*/  IMAD.X R29, R29, 0x1, R0, P4 ;  /* 0x000000011d1d7824 */ /* 0x010fc600020e0600 */
[----:B0-----:R-:W2:Y:S04]  /*10cf20*/  LDL.LU R19, [R1+0x3994] ;  /* 0x0039940001137983 */ /* 0x001ea80000300800 */
[----:B------:R0:W-:Y:S01]  /*10cf30*/  STL [R1+0x39b4], R29 ;  /* 0x0039b41d01007387 */ /* 0x0001e20000100800 */
[-C--:B------:R-:W-:Y:S01]  /*10cf40*/  IADD3 R13, P4, PT, R13, R3.reuse, RZ ;  /* 0x000000030d0d7210 */ /* 0x080fe20007f9e0ff */
[----:B------:R-:W-:Y:S02]  /*10cf50*/  IMAD.X R18, R18, 0x1, R0, P3 ;  /* 0x0000000112127824 */ /* 0x000fe400018e0600 */
[----:B0-----:R-:W4:Y:S04]  /*10cf60*/  LDL.LU R29, [R1+0x3960] ;  /* 0x00396000011d7983 */ /* 0x001f280000300800 */
[----:B------:R0:W-:Y:S01]  /*10cf70*/  STL [R1+0x3980], R13 ;  /* 0x0039800d01007387 */ /* 0x0001e20000100800 */
[----:B------:R-:W-:-:S03]  /*10cf80*/  IADD3 R25, P3, PT, R25, R3, RZ ;  /* 0x0000000319197210 */ /* 0x000fc60007f7e0ff */
        /* <DEDUP_REMOVED lines=19> */
[----:B------:R-:W-:-:S05]  /*10d0c0*/  IMAD.X R12, R12, 0x1, R0, P2 ;  /* 0x000000010c0c7824 */ /* 0x000fca00010e0600 */
[----:B------:R0:W-:Y:S01]  /*10d0d0*/  STL [R1+0x39a4], R12 ;  /* 0x0039a40c01007387 */ /* 0x0001e20000100800 */
[----:B------:R-:W-:-:S03]  /*10d0e0*/  IADD3 R24, P2, PT, R24, R3, RZ ;  /* 0x0000000318187210 */ /* 0x000fc60007f5e0ff */
[----:B0-----:R-:W4:Y:S04]  /*10d0f0*/  LDL.LU R12, [R1+0x3930] ;  /* 0x00393000010c7983 */ /* 0x001f280000300800 */
[----:B------:R0:W-:Y:S04]  /*10d100*/  STL [R1+0x3970], R24 ;  /* 0x0039701801007387 */ /* 0x0001e80000100800 */
[----:B0-----:R-:W4:Y:S01]  /*10d110*/  LDL.LU R24, [R1+0x3944] ;  /* 0x0039440001187983 */ /* 0x001f220000300800 */
[----:B---3--:R-:W-:-:S05]  /*10d120*/  IMAD.X R28, R28, 0x1, R0, P1 ;  /* 0x000000011c1c7824 */ /* 0x008fca00008e0600 */
[----:B------:R0:W-:Y:S04]  /*10d130*/  STL [R1+0x399c], R28 ;  /* 0x00399c1c01007387 */ /* 0x0001e80000100800 */
[----:B0-----:R-:W3:Y:S01]  /*10d140*/  LDL.LU R28, [R1+0x3928] ;  /* 0x00392800011c7983 */ /* 0x001ee20000300800 */
[----:B------:R-:W-:-:S05]  /*10d150*/  IADD3 R2, P1, PT, R2, R3, RZ ;  /* 0x0000000302027210 */ /* 0x000fca0007f3e0ff */
[----:B------:R0:W-:Y:S04]  /*10d160*/  STL [R1+0x3968], R2 ;  /* 0x0039680201007387 */ /* 0x0001e80000100800 */
[----:B0-----:R-:W3:Y:S01]  /*10d170*/  LDL.LU R2, [R1+0x4204] ;  /* 0x0042040001027983 */ /* 0x001ee20000300800 */
[----:B--2---:R-:W-:-:S05]  /*10d180*/  IMAD.X R19, R19, 0x1, R0, P6 ;  /* 0x0000000113137824 */ /* 0x004fca00030e0600 */
[----:B------:R0:W-:Y:S01]  /*10d190*/  STL [R1+0x3994], R19 ;  /* 0x0039941301007387 */ /* 0x0001e20000100800 */
[----:B----4-:R-:W-:-:S03]  /*10d1a0*/  IADD3 R29, P6, PT, R29, R3, RZ ;  /* 0x000000031d1d7210 */ /* 0x010fc60007fde0ff */
[----:B0-----:R-:W2:Y:S04]  /*10d1b0*/  LDL.LU R19, [R1+0x3920] ;  /* 0x0039200001137983 */ /* 0x001ea80000300800 */
[----:B------:R0:W-:Y:S01]  /*10d1c0*/  STL [R1+0x3960], R29 ;  /* 0x0039601d01007387 */ /* 0x0001e20000100800 */
[--C-:B------:R-:W-:Y:S01]  /*10d1d0*/  IMAD.X R13, R13, 0x1, R0.reuse, P5 ;  /* 0x000000010d0d7824 */ /* 0x100fe200028e0600 */
[-C--:B------:R-:W-:Y:S01]  /*10d1e0*/  IADD3 R20, P5, PT, R20, R3.reuse, RZ ;  /* 0x0000000314147210 */ /* 0x080fe20007fbe0ff */
[----:B------:R-:W-:Y:S01]  /*10d1f0*/  IMAD.X R21, R21, 0x1, R0, P0 ;  /* 0x0000000115157824 */ /* 0x000fe200000e0600 */
[----:B0-----:R-:W4:Y:S04]  /*10d200*/  LDL.LU R29, [R1+0x41fc] ;  /* 0x0041fc00011d7983 */ /* 0x001f280000300800 */
[----:B------:R-:W4:Y:S01]  /*10d210*/  LDL.LU R18, [R1+0x3918] ;  /* 0x0039180001127983 */ /* 0x000f220000300800 */
[----:B------:R-:W-:-:S03]  /*10d220*/  IADD3 R22, P0, PT, R22, R3, RZ ;  /* 0x0000000316167210 */ /* 0x000fc60007f1e0ff */
[----:B------:R0:W-:Y:S01]  /*10d230*/  STL [R1+0x398c], R13 ;  /* 0x00398c0d01007387 */ /* 0x0001e20000100800 */
[--C-:B------:R-:W-:Y:S01]  /*10d240*/  IMAD.X R23, R23, 0x1, R0.reuse, P4 ;  /* 0x0000000117177824 */ /* 0x100fe200020e0600 */
[-C--:B------:R-:W-:Y:S01]  /*10d250*/  IADD3 R6, P4, PT, R6, R3.reuse, RZ ;  /* 0x0000000306067210 */ /* 0x080fe20007f9e0ff */
[--C-:B------:R-:W-:Y:S01]  /*10d260*/  IMAD.X R7, R7, 0x1, R0.reuse, P3 ;  /* 0x0000000107077824 */ /* 0x100fe200018e0600 */
[-C--:B------:R-:W-:Y:S01]  /*10d270*/  IADD3 R4, P3, PT, R4, R3.reuse, RZ ;  /* 0x0000000304047210 */ /* 0x080fe20007f7e0ff */
[--C-:B------:R-:W-:Y:S01]  /*10d280*/  IMAD.X R10, R10, 0x1, R0.reuse, P2 ;  /* 0x000000010a0a7824 */ /* 0x100fe200010e0600 */
[----:B------:R-:W-:Y:S01]  /*10d290*/  IADD3 R11, P2, PT, R11, R3, RZ ;  /* 0x000000030b0b7210 */ /* 0x000fe20007f5e0ff */
[----:B0-----:R-:W4:Y:S04]  /*10d2a0*/  LDL.LU R13, [R1+0x41f4] ;  /* 0x0041f400010d7983 */ /* 0x001f280000300800 */
[----:B------:R-:W-:Y:S04]  /*10d2b0*/  STL [R1+0x3958], R20 ;  /* 0x0039581401007387 */ /* 0x000fe80000100800 */
[----:B------:R-:W-:Y:S04]  /*10d2c0*/  STL [R1+0x3984], R21 ;  /* 0x0039841501007387 */ /* 0x000fe80000100800 */
[----:B------:R-:W-:Y:S04]  /*10d2d0*/  STL [R1+0x3950], R22 ;  /* 0x0039501601007387 */ /* 0x000fe80000100800 */
[----:B------:R-:W-:Y:S04]  /*10d2e0*/  STL [R1+0x397c], R23 ;  /* 0x00397c1701007387 */ /* 0x000fe80000100800 */
[----:B------:R-:W-:Y:S01]  /*10d2f0*/  STL [R1+0x3948], R6 ;  /* 0x0039480601007387 */ /* 0x000fe20000100800 */
[----:B------:R-:W-:-:S03]  /*10d300*/  IMAD.X R14, R14, 0x1, R0, P1 ;  /* 0x000000010e0e7824 */ /* 0x000fc600008e0600 */
[----:B------:R-:W-:Y:S01]  /*10d310*/  STL [R1+0x3974], R7 ;  /* 0x0039740701007387 */ /* 0x000fe20000100800 */
[----:B------:R-:W-:-:S03]  /*10d320*/  IADD3 R15, P1, PT, R15, R3, RZ ;  /* 0x000000030f0f7210 */ /* 0x000fc60007f3e0ff */
[----:B------:R-:W-:Y:S01]  /*10d330*/  STL [R1+0x4208], R4 ;  /* 0x0042080401007387 */ /* 0x000fe20000100800 */
[----:B------:R-:W-:-:S03]  /*10d340*/  IMAD.X R26, R26, 0x1, R0, P6 ;  /* 0x000000011a1a7824 */ /* 0x000fc600030e0600 */
[----:B------:R-:W-:Y:S01]  /*10d350*/  STL [R1+0x396c], R10 ;  /* 0x00396c0a01007387 */ /* 0x000fe20000100800 */
[----:B------:R-:W-:-:S03]  /*10d360*/  IADD3 R27, P6, PT, R27, R3, RZ ;  /* 0x000000031b1b7210 */ /* 0x000fc60007fde0ff */
[----:B------:R-:W-:Y:S01]  /*10d370*/  STL [R1+0x4200], R11 ;  /* 0x0042000b01007387 */ /* 0x000fe20000100800 */
[----:B------:R-:W-:-:S03]  /*10d380*/  IMAD.X R25, R25, 0x1, R0, P0 ;  /* 0x0000000119197824 */ /* 0x000fc600000e0600 */
[----:B------:R-:W-:Y:S01]  /*10d390*/  STL [R1+0x3964], R14 ;  /* 0x0039640e01007387 */ /* 0x000fe20000100800 */
[----:B------:R-:W-:-:S03]  /*10d3a0*/  IMAD.X R16, R16, 0x1, R0, P5 ;  /* 0x0000000110107824 */ /* 0x000fc600028e0600 */
[----:B------:R-:W-:Y:S01]  /*10d3b0*/  STL [R1+0x41f8], R15 ;  /* 0x0041f80f01007387 */ /* 0x000fe20000100800 */
[----:B------:R-:W-:-:S03]  /*10d3c0*/  IADD3 R17, P5, PT, R17, R3, RZ ;  /* 0x0000000311117210 */ /* 0x000fc60007fbe0ff */
[----:B------:R-:W-:Y:S04]  /*10d3d0*/  STL [R1+0x395c], R26 ;  /* 0x00395c1a01007387 */ /* 0x000fe80000100800 */
[----:B------:R-:W-:Y:S04]  /*10d3e0*/  STL [R1+0x3940], R27 ;  /* 0x0039401b01007387 */ /* 0x000fe80000100800 */
[----:B------:R0:W-:Y:S04]  /*10d3f0*/  STL [R1+0x394c], R25 ;  /* 0x00394c1901007387 */ /* 0x0001e80000100800 */
[----:B------:R-:W-:Y:S01]  /*10d400*/  STL [R1+0x3954], R16 ;  /* 0x0039541001007387 */ /* 0x000fe20000100800 */
[----:B------:R-:W-:-:S03]  /*10d410*/  IADD3 R12, P0, PT, R12, R3, RZ ;  /* 0x000000030c0c7210 */ /* 0x000fc60007f1e0ff */
[----:B0-----:R-:W4:Y:S04]  /*10d420*/  LDL.LU R25, [R1+0x3910] ;  /* 0x0039100001197983 */ /* 0x001f280000300800 */
[----:B------:R-:W-:Y:S04]  /*10d430*/  STL [R1+0x3938], R17 ;  /* 0x0039381101007387 */ /* 0x000fe80000100800 */
[----:B------:R0:W-:Y:S01]  /*10d440*/  STL [R1+0x3930], R12 ;  /* 0x0039300c01007387 */ /* 0x0001e20000100800 */
[----:B------:R-:W-:-:S03]  /*10d450*/  IMAD.X R24, R24, 0x1, R0, P4 ;  /* 0x0000000118187824 */ /* 0x000fc600020e0600 */
[----:B0-----:R-:W4:Y:S04]  /*10d460*/  LDL.LU R12, [R1+0x393c] ;  /* 0x00393c00010c7983 */ /* 0x001f280000300800 */
        /* <DEDUP_REMOVED lines=10> */
[--C-:B----4-:R-:W-:Y:S01]  /*10d510*/  IMAD.X R29, R29, 0x1, R0.reuse, P2 ;  /* 0x000000011d1d7824 */ /* 0x110fe200010e0600 */
[----:B------:R-:W-:Y:S02]  /*10d520*/  IADD3 R18, P2, PT, R18, R3, RZ ;  /* 0x0000000312127210 */ /* 0x000fe40007f5e0ff */
[----:B0-----:R-:W2:Y:S04]  /*10d530*/  LDL.LU R19, [R1+0x392c] ;  /* 0x00392c0001137983 */ /* 0x001ea80000300800 */
[----:B------:R0:W-:Y:S01]  /*10d540*/  STL [R1+0x41fc], R29 ;  /* 0x0041fc1d01007387 */ /* 0x0001e20000100800 */
[----:B------:R-:W-:-:S03]  /*10d550*/  IMAD.X R13, R13, 0x1, R0, P1 ;  /* 0x000000010d0d7824 */ /* 0x000fc600008e0600 */
        /* <DEDUP_REMOVED lines=20> */
[----:B------:R0:W-:Y:S01]  /*10d6a0*/  STL [R1+0x3910], R25 ;  /* 0x0039101901007387 */ /* 0x0001e20000100800 */
[----:B------:R-:W-:-:S03]  /*10d6b0*/  IMAD.X R12, R12, 0x1, R0, P6 ;  /* 0x000000010c0c7824 */ /* 0x000fc600030e0600 */
[----:B0-----:R-:W4:Y:S04]  /*10d6c0*/  LDL.LU R25, [R1+0x38e4] ;  /* 0x0038e40001197983 */ /* 0x001f280000300800 */
        /* <DEDUP_REMOVED lines=13> */
[-C--:B----4-:R-:W-:Y:S01]  /*10d7a0*/  IADD3 R29, P0, PT, R29, R3.reuse, RZ ;  /* 0x000000031d1d7210 */ /* 0x090fe20007f1e0ff */
[--C-:B------:R-:W-:Y:S01]  /*10d7b0*/  IMAD.X R20, R20, 0x1, R0.reuse, P4 ;  /* 0x0000000114147824 */ /* 0x100fe200020e0600 */
[----:B------:R-:W-:Y:S01]  /*10d7c0*/  IADD3 R21, P4, PT, R21, R3, RZ ;  /* 0x0000000315157210 */ /* 0x000fe20007f9e0ff */
[----:B0-----:R-:W2:Y:S04]  /*10d7d0*/  LDL.LU R19, [R1+0x38a0] ;  /* 0x0038a00001137983 */ /* 0x001ea80000300800 */
        /* <DEDUP_REMOVED lines=35> */
[----:B------:R0:W-:Y:S01]  /*10da10*/  STL [R1+0x38e4], R25 ;  /* 0x0038e41901007387 */ /* 0x0001e20000100800 */
[----:B------:R-:W-:-:S03]  /*10da20*/  IADD3 R12, P3, PT, R12, R3, RZ ;  /* 0x000000030c0c7210 */ /* 0x000fc60007f7e0ff */
[----:B0-----:R-:W4:Y:S04]  /*10da30*/  LDL.LU R25, [R1+0x3890] ;  /* 0x0038900001197983 */ /* 0x001f280000300800 */
        /* <DEDUP_REMOVED lines=11> */
[----:B--2---:R-:W-:Y:S01]  /*10daf0*/  IADD3 R19, P1, PT, R19, R3, RZ ;  /* 0x0000000313137210 */ /* 0x004fe20007f3e0ff */
[----:B----4-:R-:W-:-:S04]  /*10db00*/  IMAD.X R18, R18, 0x1, R0, P6 ;  /* 0x0000000112127824 */ /* 0x010fc800030e0600 */
[----:B------:R0:W-:Y:S01]  /*10db10*/  STL [R1+0x38a0], R19 ;  /* 0x0038a01301007387 */ /* 0x0001e20000100800 */
[----:B------:R-:W-:-:S03]  /*10db20*/  IADD3 R29, P6, PT, R29, R3, RZ ;  /* 0x000000031d1d7210 */ /* 0x000fc60007fde0ff */
[----:B0-----:R-:W2:Y:S04]  /*10db30*/  LDL.LU R19, [R1+0x38ac] ;  /* 0x0038ac0001137983 */ /* 0x001ea80000300800 */
        /* <DEDUP_REMOVED lines=35> */
[----:B0-----:R-:W3:Y:S04]  /*10dd70*/  LDL.LU R2, [R1+0x3854] ;  /* 0x0038540001027983 */ /* 0x001ee80000300800 */
[----:B------:R-:W3:Y:S01]  /*10dd80*/  LDL.LU R18, [R1+0x3820] ;  /* 0x0038200001127983 */ /* 0x000ee20000300800 */
[--C-:B--2---:R-:W-:Y:S01]  /*10dd90*/  IMAD.X R19, R19, 0x1, R0.reuse, P3 ;  /* 0x0000000113137824 */ /* 0x104fe200018e0600 */
[-C--:B----4-:R-:W-:Y:S01]  /*10dda0*/  IADD3 R4, P3, PT, R4, R3.reuse, RZ ;  /* 0x0000000304047210 */ /* 0x090fe20007f7e0ff */
[----:B------:R-:W-:Y:S01]  /*10ddb0*/  IMAD.X R20, R20, 0x1, R0, P2 ;  /* 0x0000000114147824 */ /* 0x000fe200010e0600 */
[----:B------:R-:W-:-:S02]  /*10ddc0*/  IADD3 R21, P2, PT, R21, R3, RZ ;  /* 0x0000000315157210 */ /* 0x000fc40007f5e0ff */
[----:B------:R0:W-:Y:S01]  /*10ddd0*/  STL [R1+0x38ac], R19 ;  /* 0x0038ac1301007387 */ /* 0x0001e20000100800 */
[--C-:B------:R-:W-:Y:S01]  /*10dde0*/  IMAD.X R22, R22, 0x1, R0.reuse, P1 ;  /* 0x0000000116167824 */ /* 0x100fe200008e0600 */
[-C--:B------:R-:W-:Y:S01]  /*10ddf0*/  IADD3 R23, P1, PT, R23, R3.reuse, RZ ;  /* 0x0000000317177210 */ /* 0x080fe20007f3e0ff */
[--C-:B------:R-:W-:Y:S01]  /*10de00*/  IMAD.X R6, R6, 0x1, R0.reuse, P6 ;  /* 0x0000000106067824 */ /* 0x100fe200030e0600 */
[-C--:B------:R-:W-:Y:S01]  /*10de10*/  IADD3 R7, P6, PT, R7, R3.reuse, RZ ;  /* 0x0000000307077210 */ /* 0x080fe20007fde0ff */
[--C-:B------:R-:W-:Y:S01]  /*10de20*/  IMAD.X R10, R10, 0x1, R0.reuse, P5 ;  /* 0x000000010a0a7824 */ /* 0x100fe200028e0600 */
[----:B0-----:R-:W2:Y:S04]  /*10de30*/  LDL.LU R19, [R1+0x384c] ;  /* 0x00384c0001137983 */ /* 0x001ea80000300800 */
[----:B------:R0:W-:Y:S01]  /*10de40*/  STL [R1+0x3878], R4 ;  /* 0x0038780401007387 */ /* 0x0001e20000100800 */
        /* <DEDUP_REMOVED lines=21> */
[----:B------:R0:W-:Y:S01]  /*10dfa0*/  STL [R1+0x386c], R29 ;  /* 0x00386c1d01007387 */ /* 0x0001e20000100800 */
[----:B------:R-:W-:-:S03]  /*10dfb0*/  IADD3 R13, P2, PT, R13, R3, RZ ;  /* 0x000000030d0d7210 */ /* 0x000fc60007f5e0ff */
[----:B------:R-:W-:Y:S04]  /*10dfc0*/  STL [R1+0x3874], R16 ;  /* 0x0038741001007387 */ /* 0x000fe80000100800 */
[----:B0-----:R-:W4:Y:S01]  /*10dfd0*/  LDL.LU R29, [R1+0x3818] ;  /* 0x00381800011d7983 */ /* 0x001f220000300800 */
[----:B------:R-:W-:-:S03]  /*10dfe0*/  IMAD.X R25, R25, 0x1, R0, P1 ;  /* 0x0000000119197824 */ /* 0x000fc600008e0600 */
        /* <DEDUP_REMOVED lines=17> */
[----:B------:R-:W-:-:S03]  /*10e100*/  IADD3 R18, P5, PT, R18, R3, RZ ;  /* 0x0000000312127210 */ /* 0x000fc60007fbe0ff */
[----:B------:R-:W3:Y:S04]  /*10e110*/  LDL.LU R20, [R1+0x37f8] ;  /* 0x0037f80001147983 */ /* 0x000ee80000300800 */
[----:B------:R-:W3:Y:S04]  /*10e120*/  LDL.LU R21, [R1+0x3824] ;  /* 0x0038240001157983 */ /* 0x000ee80000300800 */
[----:B------:R0:W-:Y:S04]  /*10e130*/  STL [R1+0x3820], R18 ;  /* 0x0038201201007387 */ /* 0x0001e80000100800 */
[----:B------:R-:W3:Y:S01]  /*10e140*/  LDL.LU R22, [R1+0x37f0] ;  /* 0x0037f00001167983 */ /* 0x000ee20000300800 */
[----:B--2---:R-:W-:-:S05]  /*10e150*/  IMAD.X R19, R19, 0x1, R0, P0 ;  /* 0x0000000113137824 */ /* 0x004fca00000e0600 */
        /* <DEDUP_REMOVED lines=12> */
[----:B0-----:R-:W2:Y:S04]  /*10e220*/  LDL.LU R18, [R1+0x37c0] ;  /* 0x0037c00001127983 */ /* 0x001ea80000300800 */
[----:B-1----:R-:W2:Y:S01]  /*10e230*/  LDL.LU R19, [R1+0x37ec] ;  /* 0x0037ec0001137983 */ /* 0x002ea20000300800 */
[----:B----4-:R-:W-:-:S05]  /*10e240*/  IADD3 R29, P0, PT, R29, R3, RZ ;  /* 0x000000031d1d7210 */ /* 0x010fca0007f1e0ff */
[----:B------:R0:W-:Y:S01]  /*10e250*/  STL [R1+0x3818], R29 ;  /* 0x0038181d01007387 */ /* 0x0001e20000100800 */
[----:B------:R-:W-:-:S03]  /*10e260*/  IMAD.X R13, R13, 0x1, R0, P4 ;  /* 0x000000010d0d7824 */ /* 0x000fc600020e0600 */
[----:B0-----:R-:W4:Y:S04]  /*10e270*/  LDL.LU R29, [R1+0x37b8] ;  /* 0x0037b800011d7983 */ /* 0x001f280000300800 */
        /* <DEDUP_REMOVED lines=14> */
[----:B------:R-:W-:-:S03]  /*10e360*/  IADD3 R2, P2, PT, R2, R3, RZ ;  /* 0x0000000302027210 */ /* 0x000fc60007f5e0ff */
[----:B------:R-:W3:Y:S04]  /*10e370*/  LDL.LU R3, [R1+0x382c] ;  /* 0x00382c0001037983 */ /* 0x000ee80000300800 */
[----:B------:R0:W-:Y:S04]  /*10e380*/  STL [R1+0x3800], R2 ;  /* 0x0038000201007387 */ /* 0x0001e80000100800 */
[----:B0-----:R-:W4:Y:S01]  /*10e390*/  LDL.LU R2, [R1+0x37a0] ;  /* 0x0037a00001027983 */ /* 0x001f220000300800 */
[--C-:B------:R-:W-:Y:S02]  /*10e3a0*/  IMAD.X R21, R21, 0x1, R0.reuse, P6 ;  /* 0x0000000115157824 */ /* 0x100fe400030e0600 */
[----:B--2---:R-:W-:-:S02]  /*10e3b0*/  IMAD.X R23, R23, 0x1, R0, P5 ;  /* 0x0000000117177824 */ /* 0x004fc400028e0600 */
[--C-:B------:R-:W-:Y:S02]  /*10e3c0*/  IMAD.X R7, R7, 0x1, R0.reuse, P0 ;  /* 0x0000000107077824 */ /* 0x100fe400000e0600 */
[--C-:B------:R-:W-:Y:S02]  /*10e3d0*/  IMAD.X R11, R11, 0x1, R0.reuse, P4 ;  /* 0x000000010b0b7824 */ /* 0x100fe400020e0600 */
[--C-:B------:R-:W-:Y:S02]  /*10e3e0*/  IMAD.X R15, R15, 0x1, R0.reuse, P3 ;  /* 0x000000010f0f7824 */ /* 0x100fe400018e0600 */
[--C-:B------:R-:W-:Y:S02]  /*10e3f0*/  IMAD.X R27, R27, 0x1, R0.reuse, P2 ;  /* 0x000000011b1b7824 */ /* 0x100fe400010e0600 */
[----:B---3--:R-:W-:-:S05]  /*10e400*/  IMAD.X R3, R3, 0x1, R0, P1 ;  /* 0x0000000103037824 */ /* 0x008fca00008e0600 */
[----:B------:R0:W-:Y:S02]  /*10e410*/  STL [R1+0x382c], R3 ;  /* 0x00382c0301007387 */ /* 0x0001e40000100800 */
[----:B0-----:R-:W0:Y:S02]  /*10e420*/  LDC R3, c[0x0][0x3ac] ;  /* 0x0000eb00ff037b82 */ /* 0x001e240000000800 */
[----:B0-----:R-:W-:-:S04]  /*10e430*/  IMAD.SHL.U32 R3, R3, 0x80, RZ ;  /* 0x0000008003037824 */ /* 0x001fc800078e00ff */
[----:B------:R-:W-:-:S05]  /*10e440*/  IMAD.SHL.U32 R3, R3, 0x2, RZ ;  /* 0x0000000203037824 */ /* 0x000fca00078e00ff */
[-C--:B------:R-:W-:Y:S02]  /*10e450*/  IADD3 R20, P1, PT, R20, R3.reuse, RZ ;  /* 0x0000000314147210 */ /* 0x080fe40007f3e0ff */
[-C--:B------:R-:W-:Y:S02]  /*10e460*/  IADD3 R22, P6, PT, R22, R3.reuse, RZ ;  /* 0x0000000316167210 */ /* 0x080fe40007fde0ff */
[-C--:B------:R-:W-:Y:S02]  /*10e470*/  IADD3 R6, P5, PT, R6, R3.reuse, RZ ;  /* 0x0000000306067210 */ /* 0x080fe40007fbe0ff */
[-C--:B------:R-:W-:Y:S01]  /*10e480*/  IADD3 R10, P0, PT, R10, R3.reuse, RZ ;  /* 0x000000030a0a7210 */ /* 0x080fe20007f1e0ff */
[----:B------:R-:W-:Y:S04]  /*10e490*/  STL [R1+0x37f8], R20 ;  /* 0x0037f81401007387 */ /* 0x000fe80000100800 */
[----:B------:R-:W-:Y:S04]  /*10e4a0*/  STL [R1+0x3824], R21 ;  /* 0x0038241501007387 */ /* 0x000fe80000100800 */
[----:B------:R-:W-:Y:S04]  /*10e4b0*/  STL [R1+0x37f0], R22 ;  /* 0x0037f01601007387 */ /* 0x000fe80000100800 */
[----:B------:R-:W-:Y:S01]  /*10e4c0*/  STL [R1+0x381c], R23 ;  /* 0x00381c1701007387 */ /* 0x000fe20000100800 */
[----:B------:R-:W-:-:S03]  /*10e4d0*/  IADD3 R14, P4, PT, R14, R3, RZ ;  /* 0x000000030e0e7210 */ /* 0x000fc60007f9e0ff */
[----:B------:R-:W-:Y:S04]  /*10e4e0*/  STL [R1+0x37e8], R6 ;  /* 0x0037e80601007387 */ /* 0x000fe80000100800 */
[----:B------:R-:W-:Y:S01]  /*10e4f0*/  STL [R1+0x3814], R7 ;  /* 0x0038140701007387 */ /* 0x000fe20000100800 */
[----:B------:R-:W-:-:S03]  /*10e500*/  IADD3 R26, P3, PT, R26, R3, RZ ;  /* 0x000000031a1a7210 */ /* 0x000fc60007f7e0ff */
[----:B------:R0:W-:Y:S04]  /*10e510*/  STL [R1+0x37e0], R10 ;  /* 0x0037e00a01007387 */ /* 0x0001e80000100800 */
[----:B------:R-:W-:Y:S01]  /*10e520*/  STL [R1+0x380c], R11 ;  /* 0x00380c0b01007387 */ /* 0x000fe20000100800 */
[----:B------:R-:W-:-:S03]  /*10e530*/  IADD3 R16, P2, PT, R16, R3, RZ ;  /* 0x0000000310107210 */ /* 0x000fc60007f5e0ff */
[----:B------:R-:W-:Y:S04]  /*10e540*/  STL [R1+0x37d8], R14 ;  /* 0x0037d80e01007387 */ /* 0x000fe80000100800 */
[----:B------:R-:W-:Y:S01]  /*10e550*/  STL [R1+0x3804], R15 ;  /* 0x0038040f01007387 */ /* 0x000fe20000100800 */
[----:B------:R-:W-:-:S03]  /*10e560*/  IMAD.X R17, R17, 0x1, R0, P1 ;  /* 0x0000000111117824 */ /* 0x000fc600008e0600 */
[----:B------:R-:W-:Y:S01]  /*10e570*/  STL [R1+0x37d0], R26 ;  /* 0x0037d01a01007387 */ /* 0x000fe20000100800 */
[-C--:B------:R-:W-:Y:S01]  /*10e580*/  IADD3 R18, P1, PT, R18, R3.reuse, RZ ;  /* 0x0000000312127210 */ /* 0x080fe20007f3e0ff */
[----:B------:R-:W-:Y:S02]  /*10e590*/  IMAD.X R19, R19, 0x1, R0, P6 ;  /* 0x0000000113137824 */ /* 0x000fe400030e0600 */
[----:B------:R-:W-:Y:S01]  /*10e5a0*/  STL [R1+0x37fc], R27 ;  /* 0x0037fc1b01007387 */ /* 0x000fe20000100800 */
[----:B----4-:R-:W-:-:S03]  /*10e5b0*/  IADD3 R29, P6, PT, R29, R3, RZ ;  /* 0x000000031d1d7210 */ /* 0x010fc60007fde0ff */
[----:B------:R-:W-:Y:S04]  /*10e5c0*/  STL [R1+0x37c8], R16 ;  /* 0x0037c81001007387 */ /* 0x000fe80000100800 */
[----:B0-----:R-:W2:Y:S04]  /*10e5d0*/  LDL.LU R10, [R1+0x3798] ;  /* 0x00379800010a7983 */ /* 0x001ea80000300800 */
[----:B------:R-:W-:Y:S01]  /*10e5e0*/  STL [R1+0x37f4], R17 ;  /* 0x0037f41101007387 */ /* 0x000fe20000100800 */
[----:B------:R-:W-:-:S03]  /*10e5f0*/  IMAD.X R13, R13, 0x1, R0, P5 ;  /* 0x000000010d0d7824 */ /* 0x000fc600028e0600 */
[----:B------:R-:W-:Y:S04]  /*10e600*/  STL [R1+0x37c0], R18 ;  /* 0x0037c01201007387 */ /* 0x000fe80000100800 */
[----:B------:R0:W-:Y:S01]  /*10e610*/  STL [R1+0x37b8], R29 ;  /* 0x0037b81d01007387 */ /* 0x0001e20000100800 */
[----:B------:R-:W-:-:S03]  /*10e620*/  IADD3 R25, P5, PT, R25, R3, RZ ;  /* 0x0000000319197210 */ /* 0x000fc60007fbe0ff */
[----:B------:R-:W-:Y:S01]  /*10e630*/  STL [R1+0x37ec], R19 ;  /* 0x0037ec1301007387 */ /* 0x000fe20000100800 */
[--C-:B------:R-:W-:Y:S01]  /*10e640*/  IMAD.X R12, R12, 0x1, R0.reuse, P0 ;  /* 0x000000010c0c7824 */ /* 0x100fe200000e0600 */
[-C--:B------:R-:W-:Y:S01]  /*10e650*/  IADD3 R24, P0, PT, R24, R3.reuse, RZ ;  /* 0x0000000318187210 */ /* 0x080fe20007f1e0ff */
[----:B------:R-:W-:Y:S01]  /*10e660*/  IMAD.X R28, R28, 0x1, R0, P4 ;  /* 0x000000011c1c7824 */ /* 0x000fe200020e0600 */
[----:B0-----:R-:W3:Y:S04]  /*10e670*/  LDL.LU R29, [R1+0x3790] ;  /* 0x00379000011d7983 */ /* 0x001ee80000300800 */
[----:B------:R0:W-:Y:S01]  /*10e680*/  STL [R1+0x37e4], R13 ;  /* 0x0037e40d01007387 */ /* 0x0001e20000100800 */
[----:B------:R-:W-:-:S03]  /*10e690*/  IADD3 R2, P4, PT, R2, R3, RZ ;  /* 0x0000000302027210 */ /* 0x000fc60007f9e0ff */
[----:B0-----:R-:W4:Y:S04]  /*10e6a0*/  LDL.LU R13, [R1+0x3788] ;  /* 0x00378800010d7983 */ /* 0x001f280000300800 */
        /* <DEDUP_REMOVED lines=8> */
[----:B------:R-:W2:Y:S04]  /*10e730*/  LDL.LU R3, [R1+0x37cc] ;  /* 0x0037cc0001037983 */ /* 0x000ea80000300800 */
[----:B------:R0:W-:Y:S04]  /*10e740*/  STL [R1+0x37a0], R2 ;  /* 0x0037a00201007387 */ /* 0x0001e80000100800 */
        /* <DEDUP_REMOVED lines=16> */
[----:B--2---:R-:W-:-:S05]  /*10e850*/  IMAD.X R3, R3, 0x1, R0, P3 ;  /* 0x0000000103037824 */ /* 0x004fca00018e0600 */
[----:B------:R0:W-:Y:S02]  /*10e860*/  STL [R1+0x37cc], R3 ;  /* 0x0037cc0301007387 */ /* 0x0001e40000100800 */
[----:B0-----:R-:W0:Y:S02]  /*10e870*/  LDC R3, c[0x0][0x3ac] ;  /* 0x0000eb00ff037b82 */ /* 0x001e240000000800 */
[----:B0-----:R-:W-:-:S04]  /*10e880*/  IMAD.SHL.U32 R3, R3, 0x80, RZ ;  /* 0x0000008003037824 */ /* 0x001fc800078e00ff */
[----:B------:R-:W-:-:S05]  /*10e890*/  IMAD.SHL.U32 R3, R3, 0x2, RZ ;  /* 0x0000000203037824 */ /* 0x000fca00078e00ff */
[----:B------:R-:W-:-:S05]  /*10e8a0*/  IADD3 R10, P3, PT, R10, R3, RZ ;  /* 0x000000030a0a7210 */ /* 0x000fca0007f7e0ff */
[----:B------:R0:W-:Y:S04]  /*10e8b0*/  STL [R1+0x3798], R10 ;  /* 0x0037980a01007387 */ /* 0x0001e80000100800 */
[----:B0-----:R-:W2:Y:S04]  /*10e8c0*/  LDL.LU R10, [R1+0x4844] ;  /* 0x00484400010a7983 */ /* 0x001ea80000300800 */
[----:B------:R-:W2:Y:S02]  /*10e8d0*/  LDL.LU R3, [R1+0x37c4] ;  /* 0x0037c40001037983 */ /* 0x000ea40000300800 */
[----:B--2---:R-:W-:-:S05]  /*10e8e0*/  IMAD.X R3, R3, 0x1, R0, P2 ;  /* 0x0000000103037824 */ /* 0x004fca00010e0600 */
[----:B------:R0:W-:Y:S02]  /*10e8f0*/  STL [R1+0x37c4], R3 ;  /* 0x0037c40301007387 */ /* 0x0001e40000100800 */
[----:B0-----:R-:W0:Y:S02]  /*10e900*/  LDC R3, c[0x0][0x3ac] ;  /* 0x0000eb00ff037b82 */ /* 0x001e240000000800 */
[----:B0-----:R-:W-:-:S04]  /*10e910*/  IMAD.SHL.U32 R3, R3, 0x80, RZ ;  /* 0x0000008003037824 */ /* 0x001fc800078e00ff */
[----:B------:R-:W-:-:S05]  /*10e920*/  IMAD.SHL.U32 R3, R3, 0x2, RZ ;  /* 0x0000000203037824 */ /* 0x000fca00078e00ff */
[----:B---3--:R-:W-:-:S05]  /*10e930*/  IADD3 R29, P2, PT, R29, R3, RZ ;  /* 0x000000031d1d7210 */ /* 0x008fca0007f5e0ff */
[----:B------:R0:W-:Y:S04]  /*10e940*/  STL [R1+0x3790], R29 ;  /* 0x0037901d01007387 */ /* 0x0001e80000100800 */
[----:B0-----:R-:W2:Y:S04]  /*10e950*/  LDL.LU R29, [R1+0x4840] ;  /* 0x00484000011d7983 */ /* 0x001ea80000300800 */
[----:B------:R-:W3:Y:S02]  /*10e960*/  LDL.LU R3, [R1+0x37bc] ;  /* 0x0037bc0001037983 */ /* 0x000ee40000300800 */
[----:B---3--:R-:W-:-:S05]  /*10e970*/  IMAD.X R3, R3, 0x1, R0, P1 ;  /* 0x0000000103037824 */ /* 0x008fca00008e0600 */
[----:B------:R0:W-:Y:S02]  /*10e980*/  STL [R1+0x37bc], R3 ;  /* 0x0037bc0301007387 */ /* 0x0001e40000100800 */
[----:B0-----:R-:W0:Y:S02]  /*10e990*/  LDC R3, c[0x0][0x3ac] ;  /* 0x0000eb00ff037b82 */ /* 0x001e240000000800 */
[----:B0-----:R-:W-:-:S04]  /*10e9a0*/  IMAD.SHL.U32 R3, R3, 0x80, RZ ;  /* 0x0000008003037824 */ /* 0x001fc800078e00ff */
[----:B------:R-:W-:-:S05]  /*10e9b0*/  IMAD.SHL.U32 R3, R3, 0x2, RZ ;  /* 0x0000000203037824 */ /* 0x000fca00078e00ff */
[----:B----4-:R-:W-:-:S05]  /*10e9c0*/  IADD3 R13, P1, PT, R13, R3, RZ ;  /* 0x000000030d0d7210 */ /* 0x010fca0007f3e0ff */
[----:B------:R0:W-:Y:S04]  /*10e9d0*/  STL [R1+0x3788], R13 ;  /* 0x0037880d01007387 */ /* 0x0001e80000100800 */
[----:B0-----:R-:W3:Y:S04]  /*10e9e0*/  LDL.LU R13, [R1+0x483c] ;  /* 0x00483c00010d7983 */ /* 0x001ee80000300800 */
[----:B------:R-:W4:Y:S02]  /*10e9f0*/  LDL.LU R3, [R1+0x37b4] ;  /* 0x0037b40001037983 */ /* 0x000f240000300800 */
[----:B----4-:R-:W-:-:S05]  /*10ea00*/  IMAD.X R3, R3, 0x1, R0, P6 ;  /* 0x0000000103037824 */ /* 0x010fca00030e0600 */
[----:B------:R0:W-:Y:S02]  /*10ea10*/  STL [R1+0x37b4], R3 ;  /* 0x0037b40301007387 */ /* 0x0001e40000100800 */
[----:B0-----:R-:W0:Y:S02]  /*10ea20*/  LDC R3, c[0x0][0x3ac] ;  /* 0x0000eb00ff037b82 */ /* 0x001e240000000800 */
[----:B0-----:R-:W-:-:S04]  /*10ea30*/  IMAD.SHL.U32 R3, R3, 0x80, RZ ;  /* 0x0000008003037824 */ /* 0x001fc800078e00ff */
[----:B------:R-:W-:-:S05]  /*10ea40*/  IMAD.SHL.U32 R3, R3, 0x2, RZ ;  /* 0x0000000203037824 */ /* 0x000fca00078e00ff */
[----:B------:R-:W-:-:S05]  /*10ea50*/  IADD3 R25, P6, PT, R25, R3, RZ ;  /* 0x0000000319197210 */ /* 0x000fca0007fde0ff */
[----:B------:R0:W-:Y:S04]  /*10ea60*/  STL [R1+0x3780], R25 ;  /* 0x0037801901007387 */ /* 0x0001e80000100800 */
[----:B0-----:R-:W4:Y:S04]  /*10ea70*/  LDL.LU R25, [R1+0x4838] ;  /* 0x0048380001197983 */ /* 0x001f280000300800 */
[----:B------:R-:W2:Y:S02]  /*10ea80*/  LDL.LU R3, [R1+0x37ac] ;  /* 0x0037ac0001037983 */ /* 0x000ea40000300800 */
        /* <DEDUP_REMOVED lines=26> */
[----:B------:R-:W2:Y:S01]  /*10ec30*/  LDL.LU R3, [R1+0x3794] ;  /* 0x0037940001037983 */ /* 0x000ea20000300800 */
[--C-:B------:R-:W-:Y:S02]  /*10ec40*/  IMAD.X R20, R20, 0x1, R0.reuse, P2 ;  /* 0x0000000114147824 */ /* 0x100fe400010e0600 */
[----:B------:R-:W-:-:S02]  /*10ec50*/  IMAD.X R22, R22, 0x1, R0, P1 ;  /* 0x0000000116167824 */ /* 0x000fc400008e0600 */
[--C-:B------:R-:W-:Y:S02]  /*10ec60*/  IMAD.X R6, R6, 0x1, R0.reuse, P6 ;  /* 0x0000000106067824 */ /* 0x100fe400030e0600 */
[--C-:B------:R-:W-:Y:S02]  /*10ec70*/  IMAD.X R11, R11, 0x1, R0.reuse, P5 ;  /* 0x000000010b0b7824 */ /* 0x100fe400028e0600 */
[--C-:B------:R-:W-:Y:S02]  /*10ec80*/  IMAD.X R15, R15, 0x1, R0.reuse, P0 ;  /* 0x000000010f0f7824 */ /* 0x100fe400000e0600 */
[--C-:B------:R-:W-:Y:S02]  /*10ec90*/  IMAD.X R26, R26, 0x1, R0.reuse, P4 ;  /* 0x000000011a1a7824 */ /* 0x100fe400020e0600 */
[----:B--2---:R-:W-:-:S05]  /*10eca0*/  IMAD.X R3, R3, 0x1, R0, P3 ;  /* 0x0000000103037824 */ /* 0x004fca00018e0600 */
        /* <DEDUP_REMOVED lines=8> */
[----:B------:R0:W-:Y:S01]  /*10ed30*/  STL [R1+0x3760], R2 ;  /* 0x0037600201007387 */ /* 0x0001e20000100800 */
[----:B------:R-:W-:Y:S01]  /*10ed40*/  IADD3 R14, P5, PT, R14, R3, RZ ;  /* 0x000000030e0e7210 */ /* 0x000fe20007fbe0ff */
[--C-:B------:R-:W-:Y:S02]  /*10ed50*/  IMAD.X R27, R27, 0x1, R0.reuse, P3 ;  /* 0x000000011b1b7824 */ /* 0x100fe400018e0600 */
[--C-:B------:R-:W-:Y:S01]  /*10ed60*/  IMAD.X R16, R16, 0x1, R0.reuse, P2 ;  /* 0x0000000110107824 */ /* 0x100fe200010e0600 */
[----:B0-----:R-:W2:Y:S04]  /*10ed70*/  LDL.LU R2, [R1+0x4828] ;  /* 0x0048280001027983 */ /* 0x001ea80000300800 */
        /* <DEDUP_REMOVED lines=8> */
[----:B------:R-:W-:-:S03]  /*10ee00*/  IMAD.X R19, R19, 0x1, R0, P5 ;  /* 0x0000000113137824 */ /* 0x000fc600028e0600 */
[----:B------:R-:W-:Y:S01]  /*10ee10*/  STL [R1+0x376c], R15 ;  /* 0x00376c0f01007387 */ /* 0x000fe20000100800 */
[----:B------:R-:W-:-:S03]  /*10ee20*/  IMAD.X R17, R17, 0x1, R0, P1 ;  /* 0x0000000111117824 */ /* 0x000fc600008e0600 */
[----:B------:R0:W-:Y:S01]  /*10ee30*/  STL [R1+0x3764], R26 ;  /* 0x0037641a01007387 */ /* 0x0001e20000100800 */
[----:B------:R-:W-:-:S03]  /*10ee40*/  IMAD.X R18, R18, 0x1, R0, P6 ;  /* 0x0000000112127824 */ /* 0x000fc600030e0600 */
[----:B------:R1:W-:Y:S04]  /*10ee50*/  STL [R1+0x375c], R27 ;  /* 0x00375c1b01007387 */ /* 0x0003e80000100800 */
[----:B------:R0:W-:Y:S04]  /*10ee60*/  STL [R1+0x3754], R16 ;  /* 0x0037541001007387 */ /* 0x0001e80000100800 */
[----:B------:R-:W-:Y:S04]  /*10ee70*/  STL [R1+0x373c], R19 ;  /* 0x00373c1301007387 */ /* 0x000fe80000100800 */
[----:B------:R1:W-:Y:S04]  /*10ee80*/  STL [R1+0x374c], R17 ;  /* 0x00374c1101007387 */ /* 0x0003e80000100800 */
[----:B------:R3:W-:Y:S04]  /*10ee90*/  STL [R1+0x3744], R18 ;  /* 0x0037441201007387 */ /* 0x0007e80000100800 */
[----:B0-----:R-:W2:Y:S04]  /*10eea0*/  LDL.LU R26, [R1+0x3738] ;  /* 0x00373800011a7983 */ /* 0x001ea80000300800 */
[----:B-1----:R-:W2:Y:S04]  /*10eeb0*/  LDL.LU R27, [R1+0x3730] ;  /* 0x00373000011b7983 */ /* 0x002ea80000300800 */
[----:B------:R-:W2:Y:S04]  /*10eec0*/  LDL.LU R16, [R1+0x3728] ;  /* 0x0037280001107983 */ /* 0x000ea80000300800 */
[----:B------:R-:W2:Y:S04]  /*10eed0*/  LDL.LU R17, [R1+0x3720] ;  /* 0x0037200001117983 */ /* 0x000ea80000300800 */
[----:B---3--:R-:W3:Y:S04]  /*10eee0*/  LDL.LU R18, [R1+0x3718] ;  /* 0x0037180001127983 */ /* 0x008ee80000300800 */
[----:B------:R-:W3:Y:S04]  /*10eef0*/  LDL.LU R19, [R1+0x3710] ;  /* 0x0037100001137983 */ /* 0x000ee80000300800 */
[----:B------:R-:W3:Y:S04]  /*10ef00*/  LDL.LU R6, [R1+0x3708] ;  /* 0x0037080001067983 */ /* 0x000ee80000300800 */
[----:B------:R-:W3:Y:S04]  /*10ef10*/  LDL.LU R7, [R1+0x3734] ;  /* 0x0037340001077983 */ /* 0x000ee80000300800 */
[----:B------:R-:W3:Y:S04]  /*10ef20*/  LDL.LU R11, [R1+0x3700] ;  /* 0x00370000010b7983 */ /* 0x000ee80000300800 */
[----:B------:R-:W-:Y:S04]  /*10ef30*/  STL [R1+0x4844], R29 ;  /* 0x0048441d01007387 */ /* 0x000fe80000100800 */
[----:B------:R-:W-:Y:S04]  /*10ef40*/  STL [R1+0x4840], R28 ;  /* 0x0048401c01007387 */ /* 0x000fe80000100800 */
[----:B----4-:R-:W-:Y:S04]  /*10ef50*/  STL [R1+0x483c], R25 ;  /* 0x00483c1901007387 */ /* 0x010fe80000100800 */
[----:B------:R-:W-:Y:S04]  /*10ef60*/  STL [R1+0x4838], R24 ;  /* 0x0048381801007387 */ /* 0x000fe80000100800 */
[----:B------:R-:W-:Y:S04]  /*10ef70*/  STL [R1+0x4834], R13 ;  /* 0x0048340d01007387 */ /* 0x000fe80000100800 */
[----:B------:R-:W-:Y:S04]  /*10ef80*/  STL [R1+0x4830], R12 ;  /* 0x0048300c01007387 */ /* 0x000fe80000100800 */
[----:B------:R-:W-:Y:S04]  /*10ef90*/  STL [R1+0x482c], R10 ;  /* 0x00482c0a01007387 */ /* 0x000fe80000100800 */
[----:B--2---:R-:W-:Y:S04]  /*10efa0*/  STL [R1+0x4828], R2 ;  /* 0x0048280201007387 */ /* 0x004fe80000100800 */
[----:B------:R-:W2:Y:S04]  /*10efb0*/  LDL.LU R15, [R1+0x2024] ;  /* 0x00202400010f7983 */ /* 0x000ea80000300800 */
[----:B------:R-:W4:Y:S01]  /*10efc0*/  LDL.LU R14, [R1+0x372c] ;  /* 0x00372c00010e7983 */ /* 0x000f220000300800 */
[----:B------:R-:W-:-:S02]  /*10efd0*/  IADD3 R26, P0, PT, R26, R3, RZ ;  /* 0x000000031a1a7210 */ /* 0x000fc40007f1e0ff */
[----:B------:R-:W-:-:S03]  /*10efe0*/  IADD3 R27, P6, PT, R27, R3, RZ ;  /* 0x000000031b1b7210 */ /* 0x000fc60007fde0ff */
[----:B------:R0:W-:Y:S01]  /*10eff0*/  STL [R1+0x3738], R26 ;  /* 0x0037381a01007387 */ /* 0x0001e20000100800 */
[----:B------:R-:W-:-:S03]  /*10f000*/  IADD3 R16, P5, PT, R16, R3, RZ ;  /* 0x0000000310107210 */ /* 0x000fc60007fbe0ff */
[----:B0-----:R-:W4:Y:S04]  /*10f010*/  LDL.LU R26, [R1+0x36f8] ;  /* 0x0036f800011a7983 */ /* 0x001f280000300800 */
[----:B------:R0:W-:Y:S01]  /*10f020*/  STL [R1+0x3730], R27 ;  /* 0x0037301b01007387 */ /* 0x0001e20000100800 */
[----:B------:R-:W-:-:S03]  /*10f030*/  IADD3 R17, P4, PT, R17, R3, RZ ;  /* 0x0000000311117210 */ /* 0x000fc60007f9e0ff */
[----:B0-----:R-:W4:Y:S04]  /*10f040*/  LDL.LU R27, [R1+0x3724] ;  /* 0x00372400011b7983 */ /* 0x001f280000300800 */
[----:B------:R0:W-:Y:S04]  /*10f050*/  STL [R1+0x3728], R16 ;  /* 0x0037281001007387 */ /* 0x0001e80000100800 */
[----:B0-----:R-:W4:Y:S01]  /*10f060*/  LDL.LU R16, [R1+0x36f0] ;  /* 0x0036f00001107983 */ /* 0x001f220000300800 */
[-C--:B---3--:R-:W-:Y:S02]  /*10f070*/  IADD3 R18, P3, PT, R18, R3.reuse, RZ ;  /* 0x0000000312127210 */ /* 0x088fe40007f7e0ff */
[----:B------:R-:W-:Y:S01]  /*10f080*/  IADD3 R19, P2, PT, R19, R3, RZ ;  /* 0x0000000313137210 */ /* 0x000fe20007f5e0ff */
[----:B--2---:R-:W-:-:S05]  /*10f090*/  VIADD R15, R15, 0x1 ;  /* 0x000000010f0f7836 */ /* 0x004fca0000000000 */
[----:B------:R-:W-:Y:S04]  /*10f0a0*/  STL [R1+0x2024], R15 ;  /* 0x0020240f01007387 */ /* 0x000fe80000100800 */
[----:B------:R-:W2:Y:S04]  /*10f0b0*/  LDL.LU R2, [R1+0x371c] ;  /* 0x00371c0001027983 */ /* 0x000ea80000300800 */
[----:B------:R-:W3:Y:S04]  /*10f0c0*/  LDL.LU R10, [R1+0x36e8] ;  /* 0x0036e800010a7983 */ /* 0x000ee80000300800 */
[----:B------:R-:W3:Y:S04]  /*10f0d0*/  LDL.LU R12, [R1+0x3714] ;  /* 0x00371400010c7983 */ /* 0x000ee80000300800 */
[----:B------:R0:W-:Y:S04]  /*10f0e0*/  STL [R1+0x3720], R17 ;  /* 0x0037201101007387 */ /* 0x0001e80000100800 */
[----:B------:R-:W3:Y:S04]  /*10f0f0*/  LDL.LU R13, [R1+0x36e0] ;  /* 0x0036e000010d7983 */ /* 0x000ee80000300800 */
[----:B------:R-:W3:Y:S04]  /*10f100*/  LDL.LU R24, [R1+0x370c] ;  /* 0x00370c0001187983 */ /* 0x000ee80000300800 */
[----:B------:R-:W3:Y:S04]  /*10f110*/  LDL.LU R25, [R1+0x36d8] ;  /* 0x0036d80001197983 */ /* 0x000ee80000300800 */
[----:B------:R-:W3:Y:S04]  /*10f120*/  LDL.LU R28, [R1+0x3704] ;  /* 0x00370400011c7983 */ /* 0x000ee80000300800 */
[----:B0-----:R-:W3:Y:S04]  /*10f130*/  LDL.LU R17, [R1+0x36d0] ;  /* 0x0036d00001117983 */ /* 0x001ee80000300800 */
[----:B------:R-:W3:Y:S04]  /*10f140*/  LDL.LU R29, [R1+0x36fc] ;  /* 0x0036fc00011d7983 */ /* 0x000ee80000300800 */
[----:B------:R-:W3:Y:S04]  /*10f150*/  LDL.LU R20, [R1+0x36c8] ;  /* 0x0036c80001147983 */ /* 0x000ee80000300800 */
[----:B------:R-:W3:Y:S04]  /*10f160*/  LDL.LU R21, [R1+0x36f4] ;  /* 0x0036f40001157983 */ /* 0x000ee80000300800 */
[----:B------:R0:W-:Y:S04]  /*10f170*/  STL [R1+0x3718], R18 ;  /* 0x0037181201007387 */ /* 0x0001e80000100800 */
[----:B------:R-:W3:Y:S04]  /*10f180*/  LDL.LU R22, [R1+0x36c0] ;  /* 0x0036c00001167983 */ /* 0x000ee80000300800 */
[----:B------:R-:W3:Y:S04]  /*10f190*/  LDL.LU R23, [R1+0x36ec] ;  /* 0x0036ec0001177983 */ /* 0x000ee80000300800 */
[----:B0-----:R-:W3:Y:S04]  /*10f1a0*/  LDL.LU R18, [R1+0x36b8] ;  /* 0x0036b80001127983 */ /* 0x001ee80000300800 */
[----:B------:R0:W-:Y:S04]  /*10f1b0*/  STL [R1+0x3710], R19 ;  /* 0x0037101301007387 */ /* 0x0001e80000100800 */
[----:B0-----:R-:W3:Y:S01]  /*10f1c0*/  LDL.LU R19, [R1+0x36e4] ;  /* 0x0036e40001137983 */ /* 0x001ee20000300800 */
[-C--:B------:R-:W-:Y:S01]  /*10f1d0*/  IADD3 R6, P1, PT, R6, R3.reuse, RZ ;  /* 0x0000000306067210 */ /* 0x080fe20007f3e0ff */
[----:B------:R-:W-:Y:S01]  /*10f1e0*/  IMAD.X R7, R7, 0x1, R0, P0 ;  /* 0x0000000107077824 */ /* 0x000fe200000e0600 */
[----:B------:R-:W-:-:S03]  /*10f1f0*/  IADD3 R11, P0, PT, R11, R3, RZ ;  /* 0x000000030b0b7210 */ /* 0x000fc60007f1e0ff */
[----:B------:R0:W-:Y:S01]  /*10f200*/  STL [R1+0x3708], R6 ;  /* 0x0037080601007387 */ /* 0x0001e20000100800 */
[----:B----4-:R-:W-:-:S03]  /*10f210*/  IMAD.X R14, R14, 0x1, R0, P6 ;  /* 0x000000010e0e7824 */ /* 0x010fc600030e0600 */
[----:B0-----:R-:W4:Y:S04]  /*10f220*/  LDL.LU R6, [R1+0x36b0] ;  /* 0x0036b00001067983 */ /* 0x001f280000300800 */
[----:B------:R0:W-:Y:S04]  /*10f230*/  STL [R1+0x3734], R7 ;  /* 0x0037340701007387 */ /* 0x0001e80000100800 */
[----:B0-----:R-:W4:Y:S04]  /*10f240*/  LDL.LU R7, [R1+0x36dc] ;  /* 0x0036dc0001077983 */ /* 0x001f280000300800 */
[----:B------:R0:W-:Y:S04]  /*10f250*/  STL [R1+0x3700], R11 ;  /* 0x0037000b01007387 */ /* 0x0001e80000100800 */
[----:B0-----:R-:W4:Y:S04]  /*10f260*/  LDL.LU R11, [R1+0x36a8] ;  /* 0x0036a800010b7983 */ /* 0x001f280000300800 */
[----:B------:R0:W-:Y:S04]  /*10f270*/  STL [R1+0x372c], R14 ;  /* 0x00372c0e01007387 */ /* 0x0001e80000100800 */
        /* <DEDUP_REMOVED lines=10> */
[----:B--2---:R-:W-:Y:S01]  /*10f320*/  IMAD.X R2, R2, 0x1, R0, P4 ;  /* 0x0000000102027824 */ /* 0x004fe200020e0600 */
[----:B---3--:R-:W-:-:S04]  /*10f330*/  IADD3 R10, P4, PT, R10, R3, RZ ;  /* 0x000000030a0a7210 */ /* 0x008fc80007f9e0ff */
[----:B------:R-:W-:Y:S01]  /*10f340*/  STL [R1+0x371c], R2 ;  /* 0x00371c0201007387 */ /* 0x000fe20000100800 */
[----:B------:R-:W-:-:S03]  /*10f350*/  IMAD.X R12, R12, 0x1, R0, P3 ;  /* 0x000000010c0c7824 */ /* 0x000fc600018e0600 */
[----:B------:R-:W-:Y:S01]  /*10f360*/  STL [R1+0x36e8], R10 ;  /* 0x0036e80a01007387 */ /* 0x000fe20000100800 */
[----:B------:R-:W-:-:S03]  /*10f370*/  IADD3 R13, P3, PT, R13, R3, RZ ;  /* 0x000000030d0d7210 */ /* 0x000fc60007f7e0ff */
[----:B------:R-:W-:Y:S01]  /*10f380*/  STL [R1+0x3714], R12 ;  /* 0x0037140c01007387 */ /* 0x000fe20000100800 */
[----:B------:R-:W-:-:S03]  /*10f390*/  IMAD.X R24, R24, 0x1, R0, P2 ;  /* 0x0000000118187824 */ /* 0x000fc600010e0600 */
[----:B------:R-:W-:Y:S01]  /*10f3a0*/  STL [R1+0x36e0], R13 ;  /* 0x0036e00d01007387 */ /* 0x000fe20000100800 */
[-C--:B------:R-:W-:Y:S01]  /*10f3b0*/  IADD3 R25, P2, PT, R25, R3.reuse, RZ ;  /* 0x0000000319197210 */ /* 0x080fe20007f5e0ff */
[--C-:B------:R-:W-:Y:S01]  /*10f3c0*/  IMAD.X R28, R28, 0x1, R0.reuse, P1 ;  /* 0x000000011c1c7824 */ /* 0x100fe200008e0600 */
[----:B------:R-:W-:Y:S01]  /*10f3d0*/  IADD3 R17, P1, PT, R17, R3, RZ ;  /* 0x0000000311117210 */ /* 0x000fe20007f3e0ff */
[----:B------:R-:W-:Y:S01]  /*10f3e0*/  STL [R1+0x370c], R24 ;  /* 0x00370c1801007387 */ /* 0x000fe20000100800 */
[----:B------:R-:W-:-:S03]  /*10f3f0*/  IMAD.X R29, R29, 0x1, R0, P0 ;  /* 0x000000011d1d7824 */ /* 0x000fc600000e0600 */
[----:B------:R0:W-:Y:S01]  /*10f400*/  STL [R1+0x36d0], R17 ;  /* 0x0036d01101007387 */ /* 0x0001e20000100800 */
[----:B------:R-:W-:-:S03]  /*10f410*/  IADD3 R20, P0, PT, R20, R3, RZ ;  /* 0x0000000314147210 */ /* 0x000fc60007f1e0ff */
[----:B------:R-:W-:Y:S01]  /*10f420*/  STL [R1+0x36d8], R25 ;  /* 0x0036d81901007387 */ /* 0x000fe20000100800 */
[----:B------:R-:W-:-:S03]  /*10f430*/  IMAD.X R21, R21, 0x1, R0, P6 ;  /* 0x0000000115157824 */ /* 0x000fc600030e0600 */
[----:B0-----:R-:W2:Y:S04]  /*10f440*/  LDL.LU R17, [R1+0x36c4] ;  /* 0x0036c40001117983 */ /* 0x001ea80000300800 */
[----:B------:R-:W-:Y:S01]  /*10f450*/  STL [R1+0x3704], R28 ;  /* 0x0037041c01007387 */ /* 0x000fe20000100800 */
[-C--:B------:R-:W-:Y:S01]  /*10f460*/  IADD3 R22, P6, PT, R22, R3.reuse, RZ ;  /* 0x0000000316167210 */ /* 0x080fe20007fde0ff */
[----:B------:R-:W-:Y:S02]  /*10f470*/  IMAD.X R23, R23, 0x1, R0, P5 ;  /* 0x0000000117177824 */ /* 0x000fe400028e0600 */
[----:B------:R-:W-:Y:S01]  /*10f480*/  STL [R1+0x36fc], R29 ;  /* 0x0036fc1d01007387 */ /* 0x000fe20000100800 */
[----:B------:R-:W-:-:S03]  /*10f490*/  IADD3 R18, P5, PT, R18, R3, RZ ;  /* 0x0000000312127210 */ /* 0x000fc60007fbe0ff */
[----:B------:R-:W-:Y:S04]  /*10f4a0*/  STL [R1+0x36c8], R20 ;  /* 0x0036c81401007387 */ /* 0x000fe80000100800 */
[----:B------:R-:W-:Y:S04]  /*10f4b0*/  STL [R1+0x36f4], R21 ;  /* 0x0036f41501007387 */ /* 0x000fe80000100800 */
[----:B------:R0:W-:Y:S04]  /*10f4c0*/  STL [R1+0x36b8], R18 ;  /* 0x0036b81201007387 */ /* 0x0001e80000100800 */
[----:B------:R-:W-:Y:S01]  /*10f4d0*/  STL [R1+0x36c0], R22 ;  /* 0x0036c01601007387 */ /* 0x000fe20000100800 */
[----:B------:R-:W-:-:S03]  /*10f4e0*/  IMAD.X R19, R19, 0x1, R0, P4 ;  /* 0x0000000113137824 */ /* 0x000fc600020e0600 */
[----:B0-----:R-:W3:Y:S04]  /*10f4f0*/  LDL.LU R18, [R1+0x3690] ;  /* 0x0036900001127983 */ /* 0x001ee80000300800 */
[----:B------:R-:W-:Y:S04]  /*10f500*/  STL [R1+0x36ec], R23 ;  /* 0x0036ec1701007387 */ /* 0x000fe80000100800 */
[----:B------:R0:W-:Y:S04]  /*10f510*/  STL [R1+0x36e4], R19 ;  /* 0x0036e41301007387 */ /* 0x0001e80000100800 */
[----:B0-----:R-:W3:Y:S01]  /*10f520*/  LDL.LU R19, [R1+0x36bc] ;  /* 0x0036bc0001137983 */ /* 0x001ee20000300800 */
        /* <DEDUP_REMOVED lines=19> */
[----:B------:R-:W4:Y:S04]  /*10f660*/  LDL.LU R2, [R1+0x3670] ;  /* 0x0036700001027983 */ /* 0x000f280000300800 */
[----:B------:R-:W4:Y:S04]  /*10f670*/  LDL.LU R10, [R1+0x369c] ;  /* 0x00369c00010a7983 */ /* 0x000f280000300800 */
[----:B------:R-:W4:Y:S04]  /*10f680*/  LDL.LU R12, [R1+0x3668] ;  /* 0x00366800010c7983 */ /* 0x000f280000300800 */
[----:B------:R0:W-:Y:S04]  /*10f690*/  STL [R1+0x3698], R16 ;  /* 0x0036981001007387 */ /* 0x0001e80000100800 */
[----:B------:R-:W4:Y:S04]  /*10f6a0*/  LDL.LU R13, [R1+0x3694] ;  /* 0x00369400010d7983 */ /* 0x000f280000300800 */
[----:B------:R-:W4:Y:S04]  /*10f6b0*/  LDL.LU R24, [R1+0x3660] ;  /* 0x0036600001187983 */ /* 0x000f280000300800 */
[----:B------:R-:W4:Y:S04]  /*10f6c0*/  LDL.LU R25, [R1+0x368c] ;  /* 0x00368c0001197983 */ /* 0x000f280000300800 */
[----:B------:R-:W4:Y:S04]  /*10f6d0*/  LDL.LU R28, [R1+0x3658] ;  /* 0x00365800011c7983 */ /* 0x000f280000300800 */
[----:B0-----:R-:W4:Y:S04]  /*10f6e0*/  LDL.LU R16, [R1+0x3684] ;  /* 0x0036840001107983 */ /* 0x001f280000300800 */
[----:B------:R-:W4:Y:S04]  /*10f6f0*/  LDL.LU R29, [R1+0x3650] ;  /* 0x00365000011d7983 */ /* 0x000f280000300800 */
[----:B------:R-:W4:Y:S04]  /*10f700*/  LDL.LU R20, [R1+0x367c] ;  /* 0x00367c0001147983 */ /* 0x000f280000300800 */
[----:B------:R-:W4:Y:S01]  /*10f710*/  LDL.LU R21, [R1+0x3648] ;  /* 0x0036480001157983 */ /* 0x000f220000300800 */
[----:B--2---:R-:W-:-:S05]  /*10f720*/  IMAD.X R17, R17, 0x1, R0, P0 ;  /* 0x0000000111117824 */ /* 0x004fca00000e0600 */
[----:B------:R0:W-:Y:S04]  /*10f730*/  STL [R1+0x36c4], R17 ;  /* 0x0036c41101007387 */ /* 0x0001e80000100800 */
[----:B------:R-:W2:Y:S04]  /*10f740*/  LDL.LU R22, [R1+0x3674] ;  /* 0x0036740001167983 */ /* 0x000ea80000300800 */
[----:B------:R-:W2:Y:S04]  /*10f750*/  LDL.LU R23, [R1+0x3640] ;  /* 0x0036400001177983 */ /* 0x000ea80000300800 */
[----:B0-----:R-:W2:Y:S01]  /*10f760*/  LDL.LU R17, [R1+0x366c] ;  /* 0x00366c0001117983 */ /* 0x001ea20000300800 */
[----:B---3--:R-:W-:-:S05]  /*10f770*/  IADD3 R18, P0, PT, R18, R3, RZ ;  /* 0x0000000312127210 */ /* 0x008fca0007f1e0ff */
[----:B------:R0:W-:Y:S04]  /*10f780*/  STL [R1+0x3690], R18 ;  /* 0x0036901201007387 */ /* 0x0001e80000100800 */
[----:B0-----:R-:W3:Y:S01]  /*10f790*/  LDL.LU R18, [R1+0x3638] ;  /* 0x0036380001127983 */ /* 0x001ee20000300800 */
[----:B------:R-:W-:-:S05]  /*10f7a0*/  IMAD.X R19, R19, 0x1, R0, P6 ;  /* 0x0000000113137824 */ /* 0x000fca00030e0600 */
        /* <DEDUP_REMOVED lines=17> */
[----:B0-----:R-:W4:Y:S01]  /*10f8c0*/  LDL.LU R26, [R1+0x3620] ;  /* 0x00362000011a7983 */ /* 0x001f220000300800 */
[----:B------:R-:W-:-:S03]  /*10f8d0*/  IADD3 R2, P3, PT, R2, R3, RZ ;  /* 0x0000000302027210 */ /* 0x000fc60007f7e0ff */
[----:B------:R0:W-:Y:S01]  /*10f8e0*/  STL [R1+0x36a4], R27 ;  /* 0x0036a41b01007387 */ /* 0x0001e20000100800 */
[--C-:B------:R-:W-:Y:S01]  /*10f8f0*/  IMAD.X R10, R10, 0x1, R0.reuse, P2 ;  /* 0x000000010a0a7824 */ /* 0x100fe200010e0600 */
[----:B------:R-:W-:Y:S02]  /*10f900*/  IADD3 R12, P2, PT, R12, R3, RZ ;  /* 0x000000030c0c7210 */ /* 0x000fe40007f5e0ff */
[----:B0-----:R-:W4:Y:S01]  /*10f910*/  LDL.LU R27, [R1+0x364c] ;  /* 0x00364c00011b7983 */ /* 0x001f220000300800 */
        /* <DEDUP_REMOVED lines=11> */
[----:B------:R0:W-:Y:S01]  /*10f9d0*/  STL [R1+0x3684], R16 ;  /* 0x0036841001007387 */ /* 0x0001e20000100800 */
[----:B------:R-:W-:-:S03]  /*10f9e0*/  IMAD.X R20, R20, 0x1, R0, P5 ;  /* 0x0000000114147824 */ /* 0x000fc600028e0600 */
[----:B------:R-:W-:Y:S01]  /*10f9f0*/  STL [R1+0x368c], R25 ;  /* 0x00368c1901007387 */ /* 0x000fe20000100800 */
[----:B------:R-:W-:-:S03]  /*10fa00*/  IADD3 R21, P5, PT, R21, R3, RZ ;  /* 0x0000000315157210 */ /* 0x000fc60007fbe0ff */
[----:B0-----:R-:W4:Y:S04]  /*10fa10*/  LDL.LU R16, [R1+0x3618] ;  /* 0x0036180001107983 */ /* 0x001f280000300800 */
[----:B------:R-:W-:Y:S04]  /*10fa20*/  STL [R1+0x3658], R28 ;  /* 0x0036581c01007387 */ /* 0x000fe80000100800 */
[----:B------:R-:W-:Y:S04]  /*10fa30*/  STL [R1+0x3650], R29 ;  /* 0x0036501d01007387 */ /* 0x000fe80000100800 */
[----:B------:R-:W-:Y:S04]  /*10fa40*/  STL [R1+0x367c], R20 ;  /* 0x00367c1401007387 */ /* 0x000fe80000100800 */
[----:B------:R-:W-:Y:S01]  /*10fa50*/  STL [R1+0x3648], R21 ;  /* 0x0036481501007387 */ /* 0x000fe20000100800 */
[----:B--2---:R-:W-:-:S02]  /*10fa60*/  IMAD.X R22, R22, 0x1, R0, P4 ;  /* 0x0000000116167824 */ /* 0x004fc400020e0600 */
[----:B------:R-:W-:Y:S01]  /*10fa70*/  IMAD.X R17, R17, 0x1, R0, P3 ;  /* 0x0000000111117824 */ /* 0x000fe200018e0600 */
[----:B------:R-:W-:-:S04]  /*10fa80*/  IADD3 R23, P4, PT, R23, R3, RZ ;  /* 0x0000000317177210 */ /* 0x000fc80007f9e0ff */
[----:B------:R0:W-:Y:S04]  /*10fa90*/  STL [R1+0x366c], R17 ;  /* 0x00366c1101007387 */ /* 0x0001e80000100800 */
[----:B------:R-:W-:Y:S04]  /*10faa0*/  STL [R1+0x3674], R22 ;  /* 0x0036741601007387 */ /* 0x000fe80000100800 */
[----:B0-----:R-:W2:Y:S04]  /*10fab0*/  LDL.LU R17, [R1+0x3644] ;  /* 0x0036440001117983 */ /* 0x001ea80000300800 */
[----:B------:R-:W-:Y:S01]  /*10fac0*/  STL [R1+0x3640], R23 ;  /* 0x0036401701007387 */ /* 0x000fe20000100800 */
        /* <DEDUP_REMOVED lines=29> */
[----:B------:R-:W4:Y:S01]  /*10fca0*/  LDL.LU R28, [R1+0x360c] ;  /* 0x00360c00011c7983 */ /* 0x000f220000300800 */
        /* <DEDUP_REMOVED lines=8> */
[----:B0-----:R-:W4:Y:S01]  /*10fd30*/  LDL.LU R16, [R1+0x35c0] ;  /* 0x0035c00001107983 */ /* 0x001f220000300800 */
[----:B--2---:R-:W-:-:S05]  /*10fd40*/  IMAD.X R17, R17, 0x1, R0, P5 ;  /* 0x0000000111117824 */ /* 0x004fca00028e0600 */
[----:B------:R0:W-:Y:S04]  /*10fd50*/  STL [R1+0x3644], R17 ;  /* 0x0036441101007387 */ /* 0x0001e80000100800 */
        /* <DEDUP_REMOVED lines=19> */
[----:B------:R-:W-:Y:S01]  /*10fe90*/  IADD3 R26, P2, PT, R26, R3, RZ ;  /* 0x000000031a1a7210 */ /* 0x000fe20007f5e0ff */
[----:B------:R-:W-:-:S04]  /*10fea0*/  IMAD.X R2, R2, 0x1, R0, P1 ;  /* 0x0000000102027824 */ /* 0x000fc800008e0600 */
[----:B------:R0:W-:Y:S01]  /*10feb0*/  STL [R1+0x35f8], R26 ;  /* 0x0035f81a01007387 */ /* 0x0001e20000100800 */
[-C--:B------:R-:W-:Y:S01]  /*10fec0*/  IADD3 R10, P1, PT, R10, R3.reuse, RZ ;  /* 0x000000030a0a7210 */ /* 0x080fe20007f3e0ff */
[----:B------:R-:W-:Y:S02]  /*10fed0*/  IMAD.X R12, R12, 0x1, R0, P0 ;  /* 0x000000010c0c7824 */ /* 0x000fe400000e0600 */
[----:B0-----:R-:W4:Y:S01]  /*10fee0*/  LDL.LU R26, [R1+0x35a0] ;  /* 0x0035a000011a7983 */ /* 0x001f220000300800 */
        /* <DEDUP_REMOVED lines=11> */
[----:B------:R0:W-:Y:S01]  /*10ffa0*/  STL [R1+0x35d8], R27 ;  /* 0x0035d81b01007387 */ /* 0x0001e20000100800 */
[----:B------:R-:W-:-:S03]  /*10ffb0*/  IADD3 R20, P4, PT, R20, R3, RZ ;  /* 0x0000000314147210 */ /* 0x000fc60007f9e0ff */
[----:B------:R-:W-:Y:S01]  /*10ffc0*/  STL [R1+0x35e0], R25 ;  /* 0x0035e01901007387 */ /* 0x000fe20000100800 */
[----:B------:R-:W-:-:S03]  /*10ffd0*/  IMAD.X R21, R21, 0x1, R0, P3 ;  /* 0x0000000115157824 */ /* 0x000fc600018e0600 */
[----:B0-----:R-:W4:Y:S04]  /*10ffe0*/  LDL.LU R27, [R1+0x35cc] ;  /* 0x0035cc00011b7983 */ /* 0x001f280000300800 */
        /* <DEDUP_REMOVED lines=8> */
[----:B------:R-:W-:Y:S04]  /*110070*/  STL [R1+0x35c8], R22 ;  /* 0x0035c81601007387 */ /* 0x000fe80000100800 */
[----:B0-----:R-:W4:Y:S04]  /*110080*/  LDL.LU R16, [R1+0x3598] ;  /* 0x0035980001107983 */ /* 0x001f280000300800 */
[----:B------:R-:W-:Y:S01]  /*110090*/  STL [R1+0x35f4], R23 ;  /* 0x0035f41701007387 */ /* 0x000fe20000100800 */
        /* <DEDUP_REMOVED lines=21> */
[----:B------:R-:W4:Y:S04]  /*1101f0*/  LDL.LU R2, [R1+0x3578] ;  /* 0x0035780001027983 */ /* 0x000f280000300800 */
[----:B------:R-:W4:Y:S04]  /*110200*/  LDL.LU R10, [R1+0x35a4] ;  /* 0x0035a400010a7983 */ /* 0x000f280000300800 */
[----:B------:R-:W4:Y:S01]  /*110210*/  LDL.LU R12, [R1+0x3570] ;  /* 0x00357000010c7983 */ /* 0x000f220000300800 */
[----:B------:R-:W-:-:S05]  /*110220*/  IADD3 R26, P5, PT, R26, R3, RZ ;  /* 0x000000031a1a7210 */ /* 0x000fca0007fbe0ff */
[----:B------:R0:W-:Y:S04]  /*110230*/  STL [R1+0x35a0], R26 ;  /* 0x0035a01a01007387 */ /* 0x0001e80000100800 */
[----:B------:R-:W4:Y:S04]  /*110240*/  LDL.LU R13, [R1+0x359c] ;  /* 0x00359c00010d7983 */ /* 0x000f280000300800 */
[----:B------:R-:W4:Y:S04]  /*110250*/  LDL.LU R24, [R1+0x3568] ;  /* 0x0035680001187983 */ /* 0x000f280000300800 */
[----:B------:R-:W4:Y:S04]  /*110260*/  LDL.LU R25, [R1+0x3594] ;  /* 0x0035940001197983 */ /* 0x000f280000300800 */
[----:B------:R-:W4:Y:S04]  /*110270*/  LDL.LU R28, [R1+0x3560] ;  /* 0x00356000011c7983 */ /* 0x000f280000300800 */
[----:B0-----:R-:W4:Y:S04]  /*110280*/  LDL.LU R26, [R1+0x358c] ;  /* 0x00358c00011a7983 */ /* 0x001f280000300800 */
[----:B------:R-:W4:Y:S04]  /*110290*/  LDL.LU R29, [R1+0x3558] ;  /* 0x00355800011d7983 */ /* 0x000f280000300800 */
[----:B------:R-:W4:Y:S01]  /*1102a0*/  LDL.LU R20, [R1+0x3584] ;  /* 0x0035840001147983 */ /* 0x000f220000300800 */
[----:B------:R-:W-:-:S03]  /*1102b0*/  IMAD.X R27, R27, 0x1, R0, P4 ;  /* 0x000000011b1b7824 */ /* 0x000fc600020e0600 */
[----:B------:R-:W4:Y:S04]  /*1102c0*/  LDL.LU R21, [R1+0x3550] ;  /* 0x0035500001157983 */ /* 0x000f280000300800 */
[----:B------:R0:W-:Y:S04]  /*1102d0*/  STL [R1+0x35cc], R27 ;  /* 0x0035cc1b01007387 */ /* 0x0001e80000100800 */
[----:B------:R-:W4:Y:S04]  /*1102e0*/  LDL.LU R22, [R1+0x357c] ;  /* 0x00357c0001167983 */ /* 0x000f280000300800 */
[----:B------:R-:W4:Y:S04]  /*1102f0*/  LDL.LU R23, [R1+0x3548] ;  /* 0x0035480001177983 */ /* 0x000f280000300800 */
[----:B0-----:R-:W4:Y:S01]  /*110300*/  LDL.LU R27, [R1+0x3574] ;  /* 0x00357400011b7983 */ /* 0x001f220000300800 */
[----:B------:R-:W-:-:S05]  /*110310*/  IADD3 R16, P4, PT, R16, R3, RZ ;  /* 0x0000000310107210 */ /* 0x000fca0007f9e0ff */
[----:B------:R0:W-:Y:S04]  /*110320*/  STL [R1+0x3598], R16 ;  /* 0x0035981001007387 */ /* 0x0001e80000100800 */
        /* <DEDUP_REMOVED lines=19> */
[----:B0-----:R-:W4:Y:S01]  /*110460*/  LDL.LU R11, [R1+0x3528] ;  /* 0x00352800010b7983 */ /* 0x001f220000300800 */
[----:B------:R-:W-:-:S03]  /*110470*/  IADD3 R2, P0, PT, R2, R3, RZ ;  /* 0x0000000302027210 */ /* 0x000fc60007f1e0ff */
[----:B------:R0:W-:Y:S01]  /*110480*/  STL [R1+0x35ac], R14 ;  /* 0x0035ac0e01007387 */ /* 0x0001e20000100800 */
[--C-:B------:R-:W-:Y:S01]  /*110490*/  IMAD.X R10, R10, 0x1, R0.reuse, P6 ;  /* 0x000000010a0a7824 */ /* 0x100fe200030e0600 */
[-C--:B------:R-:W-:Y:S02]  /*1104a0*/  IADD3 R12, P6, PT, R12, R3.reuse, RZ ;  /* 0x000000030c0c7210 */ /* 0x080fe40007fde0ff */
[----:B0-----:R-:W4:Y:S04]  /*1104b0*/  LDL.LU R14, [R1+0x3554] ;  /* 0x00355400010e7983 */ /* 0x001f280000300800 */
[----:B------:R-:W-:Y:S04]  /*1104c0*/  STL [R1+0x3578], R2 ;  /* 0x0035780201007387 */ /* 0x000fe80000100800 */
[----:B------:R-:W-:Y:S04]  /*1104d0*/  STL [R1+0x35a4], R10 ;  /* 0x0035a40a01007387 */ /* 0x000fe80000100800 */
[----:B------:R-:W-:Y:S01]  /*1104e0*/  STL [R1+0x3570], R12 ;  /* 0x0035700c01007387 */ /* 0x000fe20000100800 */
[----:B------:R-:W-:Y:S01]  /*1104f0*/  IMAD.X R13, R13, 0x1, R0, P5 ;  /* 0x000000010d0d7824 */ /* 0x000fe200028e0600 */
[----:B------:R-:W-:-:S04]  /*110500*/  IADD3 R24, P5, PT, R24, R3, RZ ;  /* 0x0000000318187210 */ /* 0x000fc80007fbe0ff */
[----:B------:R-:W-:Y:S01]  /*110510*/  STL [R1+0x359c], R13 ;  /* 0x00359c0d01007387 */ /* 0x000fe20000100800 */
[----:B------:R-:W-:-:S03]  /*110520*/  IMAD.X R25, R25, 0x1, R0, P4 ;  /* 0x0000000119197824 */ /* 0x000fc600020e0600 */
[----:B------:R-:W-:Y:S01]  /*110530*/  STL [R1+0x3568], R24 ;  /* 0x0035681801007387 */ /* 0x000fe20000100800 */
[-C--:B------:R-:W-:Y:S01]  /*110540*/  IADD3 R28, P4, PT, R28, R3.reuse, RZ ;  /* 0x000000031c1c7210 */ /* 0x080fe20007f9e0ff */
[----:B------:R-:W-:Y:S01]  /*110550*/  IMAD.X R26, R26, 0x1, R0, P3 ;  /* 0x000000011a1a7824 */ /* 0x000fe200018e0600 */
[----:B------:R-:W-:-:S04]  /*110560*/  IADD3 R29, P3, PT, R29, R3, RZ ;  /* 0x000000031d1d7210 */ /* 0x000fc80007f7e0ff */
[----:B------:R0:W-:Y:S01]  /*110570*/  STL [R1+0x358c], R26 ;  /* 0x00358c1a01007387 */ /* 0x0001e20000100800 */
[----:B------:R-:W-:-:S03]  /*110580*/  IMAD.X R20, R20, 0x1, R0, P2 ;  /* 0x0000000114147824 */ /* 0x000fc600010e0600 */
[----:B------:R-:W-:Y:S01]  /*110590*/  STL [R1+0x3594], R25 ;  /* 0x0035941901007387 */ /* 0x000fe20000100800 */
[----:B------:R-:W-:-:S03]  /*1105a0*/  IADD3 R21, P2, PT, R21, R3, RZ ;  /* 0x0000000315157210 */ /* 0x000fc60007f5e0ff */
[----:B0-----:R-:W4:Y:S04]  /*1105b0*/  LDL.LU R26, [R1+0x3520] ;  /* 0x00352000011a7983 */ /* 0x001f280000300800 */
[----:B------:R-:W-:Y:S01]  /*1105c0*/  STL [R1+0x3560], R28 ;  /* 0x0035601c01007387 */ /* 0x000fe20000100800 */
[----:B------:R-:W-:-:S03]  /*1105d0*/  IMAD.X R22, R22, 0x1, R0, P1 ;  /* 0x0000000116167824 */ /* 0x000fc600008e0600 */
[----:B------:R-:W-:Y:S01]  /*1105e0*/  STL [R1+0x3558], R29 ;  /* 0x0035581d01007387 */ /* 0x000fe20000100800 */
[----:B------:R-:W-:-:S03]  /*1105f0*/  IMAD.X R27, R27, 0x1, R0, P0 ;  /* 0x000000011b1b7824 */ /* 0x000fc600000e0600 */
[----:B------:R-:W-:Y:S01]  /*110600*/  STL [R1+0x3584], R20 ;  /* 0x0035841401007387 */ /* 0x000fe20000100800 */
[----:B------:R-:W-:-:S03]  /*110610*/  IADD3 R23, P1, PT, R23, R3, RZ ;  /* 0x0000000317177210 */ /* 0x000fc60007f3e0ff */
[----:B------:R-:W-:Y:S04]  /*110620*/  STL [R1+0x3550], R21 ;  /* 0x0035501501007387 */ /* 0x000fe80000100800 */
[----:B------:R0:W-:Y:S04]  /*110630*/  STL [R1+0x3574], R27 ;  /* 0x0035741b01007387 */ /* 0x0001e80000100800 */
[----:B------:R-:W-:Y:S04]  /*110640*/  STL [R1+0x357c], R22 ;  /* 0x00357c1601007387 */ /* 0x000fe80000100800 */
[----:B0-----:R-:W4:Y:S04]  /*110650*/  LDL.LU R27, [R1+0x354c] ;  /* 0x00354c00011b7983 */ /* 0x001f280000300800 */
[----:B------:R-:W-:Y:S01]  /*110660*/  STL [R1+0x3548], R23 ;  /* 0x0035481701007387 */ /* 0x000fe20000100800 */
        /* <DEDUP_REMOVED lines=38> */
[----:B0-----:R-:W4:Y:S01]  /*1108d0*/  LDL.LU R26, [R1+0x34c8] ;  /* 0x0034c800011a7983 */ /* 0x001f220000300800 */
[----:B------:R-:W-:-:S05]  /*1108e0*/  IMAD.X R27, R27, 0x1, R0, P2 ;  /* 0x000000011b1b7824 */ /* 0x000fca00010e0600 */
[----:B------:R0:W-:Y:S04]  /*1108f0*/  STL [R1+0x354c], R27 ;  /* 0x00354c1b01007387 */ /* 0x0001e80000100800 */
        /* <DEDUP_REMOVED lines=19> */
[----:B0-----:R-:W4:Y:S01]  /*110a30*/  LDL.LU R7, [R1+0x34dc] ;  /* 0x0034dc0001077983 */ /* 0x001f220000300800 */
[----:B------:R-:W-:-:S03]  /*110a40*/  IMAD.X R2, R2, 0x1, R0, P5 ;  /* 0x0000000102027824 */ /* 0x000fc600028e0600 */
        /* <DEDUP_REMOVED lines=20> */
[----:B------:R-:W-:Y:S04]  /*110b90*/  STL [R1+0x3514], R28 ;  /* 0x0035141c01007387 */ /* 0x000fe80000100800 */
[----:B------:R-:W-:Y:S04]  /*110ba0*/  STL [R1+0x350c], R29 ;  /* 0x00350c1d01007387 */ /* 0x000fe80000100800 */
[----:B------:R-:W-:Y:S04]  /*110bb0*/  STL [R1+0x34d8], R20 ;  /* 0x0034d81401007387 */ /* 0x000fe80000100800 */
[----:B------:R-:W-:Y:S01]  /*110bc0*/  STL [R1+0x3504], R21 ;  /* 0x0035041501007387 */ /* 0x000fe20000100800 */
[-C--:B------:R-:W-:Y:S01]  /*110bd0*/  IADD3 R22, P0, PT, R22, R3.reuse, RZ ;  /* 0x0000000316167210 */ /* 0x080fe20007f1e0ff */
[----:B------:R-:W-:Y:S01]  /*110be0*/  IMAD.X R23, R23, 0x1, R0, P6 ;  /* 0x0000000117177824 */ /* 0x000fe200030e0600 */
[----:B------:R-:W-:-:S05]  /*110bf0*/  IADD3 R26, P6, PT, R26, R3, RZ ;  /* 0x000000031a1a7210 */ /* 0x000fca0007fde0ff */
[----:B------:R0:W-:Y:S04]  /*110c00*/  STL [R1+0x34c8], R26 ;  /* 0x0034c81a01007387 */ /* 0x0001e80000100800 */
[----:B------:R-:W-:Y:S04]  /*110c10*/  STL [R1+0x34d0], R22 ;  /* 0x0034d01601007387 */ /* 0x000fe80000100800 */
[----:B0-----:R-:W4:Y:S04]  /*110c20*/  LDL.LU R26, [R1+0x34a0] ;  /* 0x0034a000011a7983 */ /* 0x001f280000300800 */
[----:B------:R-:W-:Y:S01]  /*110c30*/  STL [R1+0x34fc], R23 ;  /* 0x0034fc1701007387 */ /* 0x000fe20000100800 */
        /* <DEDUP_REMOVED lines=153> */
[----:B----4-:R-:W-:Y:S01]  /*1115d0*/  IADD3 R6, P3, PT, R6, R3, RZ ;  /* 0x0000000306067210 */ /* 0x010fe20007f7e0ff */
        /* <DEDUP_REMOVED lines=53> */
[----:B----4-:R-:W-:-:S03]  /*111930*/  IADD3 R6, P6, PT, R6, R3, RZ ;  /* 0x0000000306067210 */ /* 0x010fc60007fde0ff */
        /* <DEDUP_REMOVED lines=8> */
[----:B0-----:R-:W4:Y:S01]  /*1119c0*/  LDL.LU R6, [R1+0x339c] ;  /* 0x00339c0001067983 */ /* 0x001f220000300800 */
[----:B------:R-:W-:-:S03]  /*1119d0*/  IMAD.X R7, R7, 0x1, R0, P5 ;  /* 0x0000000107077824 */ /* 0x000fc600028e0600 */
        /* <DEDUP_REMOVED lines=31> */
[-C--:B----4-:R-:W-:Y:S01]  /*111bd0*/  IADD3 R2, P1, PT, R2, R3.reuse, RZ ;  /* 0x0000000302027210 */ /* 0x090fe20007f3e0ff */
[--C-:B------:R-:W-:Y:S01]  /*111be0*/  IMAD.X R10, R10, 0x1, R0.reuse, P0 ;  /* 0x000000010a0a7824 */ /* 0x100fe200000e0600 */
[-C--:B------:R-:W-:Y:S01]  /*111bf0*/  IADD3 R12, P0, PT, R12, R3.reuse, RZ ;  /* 0x000000030c0c7210 */ /* 0x080fe20007f1e0ff */
[----:B------:R-:W-:Y:S02]  /*111c00*/  IMAD.X R13, R13, 0x1, R0, P6 ;  /* 0x000000010d0d7824 */ /* 0x000fe400030e0600 */
        /* <DEDUP_REMOVED lines=18> */
[-C--:B------:R-:W-:Y:S01]  /*111d30*/  IADD3 R23, P2, PT, R23, R3.reuse, RZ ;  /* 0x0000000317177210 */ /* 0x080fe20007f5e0ff */
[----:B------:R-:W-:Y:S02]  /*111d40*/  IMAD.X R7, R7, 0x1, R0, P1 ;  /* 0x0000000107077824 */ /* 0x000fe400008e0600 */
[----:B------:R-:W-:Y:S04]  /*111d50*/  STL [R1+0x3394], R20 ;  /* 0x0033941401007387 */ /* 0x000fe80000100800 */
[----:B------:R-:W-:Y:S04]  /*111d60*/  STL [R1+0x3360], R21 ;  /* 0x0033601501007387 */ /* 0x000fe80000100800 */
[----:B------:R0:W-:Y:S04]  /*111d70*/  STL [R1+0x3384], R7 ;  /* 0x0033840701007387 */ /* 0x0001e80000100800 */
[----:B------:R-:W-:Y:S04]  /*111d80*/  STL [R1+0x338c], R22 ;  /* 0x00338c1601007387 */ /* 0x000fe80000100800 */
[----:B0-----:R-:W4:Y:S01]  /*111d90*/  LDL.LU R7, [R1+0x335c] ;  /* 0x00335c0001077983 */ /* 0x001f220000300800 */
[----:B------:R-:W-:-:S03]  /*111da0*/  IADD3 R11, P1, PT, R11, R3, RZ ;  /* 0x000000030b0b7210 */ /* 0x000fc60007f3e0ff */
[----:B------:R-:W-:Y:S04]  /*111db0*/  STL [R1+0x3358], R23 ;  /* 0x0033581701007387 */ /* 0x000fe80000100800 */
        /* <DEDUP_REMOVED lines=20> */
[----:B------:R-:W-:-:S03]  /*111f00*/  IMAD.X R19, R19, 0x1, R0, P4 ;  /* 0x0000000113137824 */ /* 0x000fc600020e0600 */
[----:B------:R-:W3:Y:S04]  /*111f10*/  LDL.LU R2, [R1+0x333c] ;  /* 0x00333c0001027983 */ /* 0x000ee80000300800 */
[----:B------:R-:W3:Y:S04]  /*111f20*/  LDL.LU R10, [R1+0x3308] ;  /* 0x00330800010a7983 */ /* 0x000ee80000300800 */
[----:B------:R-:W3:Y:S04]  /*111f30*/  LDL.LU R12, [R1+0x3334] ;  /* 0x00333400010c7983 */ /* 0x000ee80000300800 */
[----:B------:R0:W-:Y:S04]  /*111f40*/  STL [R1+0x3364], R19 ;  /* 0x0033641301007387 */ /* 0x0001e80000100800 */
[----:B------:R-:W3:Y:S04]  /*111f50*/  LDL.LU R13, [R1+0x3300] ;  /* 0x00330000010d7983 */ /* 0x000ee80000300800 */
[----:B------:R-:W3:Y:S04]  /*111f60*/  LDL.LU R24, [R1+0x332c] ;  /* 0x00332c0001187983 */ /* 0x000ee80000300800 */
[----:B------:R-:W3:Y:S04]  /*111f70*/  LDL.LU R25, [R1+0x32f8] ;  /* 0x0032f80001197983 */ /* 0x000ee80000300800 */
[----:B------:R-:W3:Y:S04]  /*111f80*/  LDL.LU R28, [R1+0x3324] ;  /* 0x00332400011c7983 */ /* 0x000ee80000300800 */
        /* <DEDUP_REMOVED lines=30> */
[----:B---3--:R-:W-:Y:S01]  /*112170*/  IADD3 R18, P0, PT, R18, R3, RZ ;  /* 0x0000000312127210 */ /* 0x008fe20007f1e0ff */
[----:B------:R-:W-:-:S04]  /*112180*/  IMAD.X R2, R2, 0x1, R0, P6 ;  /* 0x0000000102027824 */ /* 0x000fc800030e0600 */
[----:B------:R0:W-:Y:S01]  /*112190*/  STL [R1+0x3310], R18 ;  /* 0x0033101201007387 */ /* 0x0001e20000100800 */
[-C--:B------:R-:W-:Y:S01]  /*1121a0*/  IADD3 R10, P6, PT, R10, R3.reuse, RZ ;  /* 0x000000030a0a7210 */ /* 0x080fe20007fde0ff */
[----:B------:R-:W-:Y:S02]  /*1121b0*/  IMAD.X R12, R12, 0x1, R0, P5 ;  /* 0x000000010c0c7824 */ /* 0x000fe400028e0600 */
[----:B0-----:R-:W3:Y:S01]  /*1121c0*/  LDL.LU R18, [R1+0x32b8] ;  /* 0x0032b80001127983 */ /* 0x001ee20000300800 */
        /* <DEDUP_REMOVED lines=9> */
[----:B------:R-:W-:Y:S04]  /*112260*/  STL [R1+0x332c], R24 ;  /* 0x00332c1801007387 */ /* 0x000fe80000100800 */
[----:B------:R0:W-:Y:S04]  /*112270*/  STL [R1+0x32f0], R19 ;  /* 0x0032f01301007387 */ /* 0x0001e80000100800 */
[----:B------:R-:W-:Y:S04]  /*112280*/  STL [R1+0x32f8], R25 ;  /* 0x0032f81901007387 */ /* 0x000fe80000100800 */
[----:B0-----:R-:W3:Y:S01]  /*112290*/  LDL.LU R19, [R1+0x32e4] ;  /* 0x0032e40001137983 */ /* 0x001ee20000300800 */
[--C-:B----4-:R-:W-:Y:S01]  /*1122a0*/  IMAD.X R29, R29, 0x1, R0.reuse, P2 ;  /* 0x000000011d1d7824 */ /* 0x110fe200010e0600 */
[-C--:B------:R-:W-:Y:S01]  /*1122b0*/  IADD3 R20, P2, PT, R20, R3.reuse, RZ ;  /* 0x0000000314147210 */ /* 0x080fe20007f5e0ff */
[--C-:B------:R-:W-:Y:S01]  /*1122c0*/  IMAD.X R21, R21, 0x1, R0.reuse, P1 ;  /* 0x0000000115157824 */ /* 0x100fe200008e0600 */
[----:B------:R-:W-:Y:S01]  /*1122d0*/  STL [R1+0x3324], R28 ;  /* 0x0033241c01007387 */ /* 0x000fe20000100800 */
[----:B------:R-:W-:Y:S01]  /*1122e0*/  IADD3 R22, P1, PT, R22, R3, RZ ;  /* 0x0000000316167210 */ /* 0x000fe20007f3e0ff */
[----:B------:R-:W-:-:S02]  /*1122f0*/  IMAD.X R23, R23, 0x1, R0, P0 ;  /* 0x0000000117177824 */ /* 0x000fc400000e0600 */
[----:B------:R-:W-:Y:S01]  /*112300*/  STL [R1+0x331c], R29 ;  /* 0x00331c1d01007387 */ /* 0x000fe20000100800 */
[----:B------:R-:W-:-:S03]  /*112310*/  IADD3 R6, P0, PT, R6, R3, RZ ;  /* 0x0000000306067210 */ /* 0x000fc60007f1e0ff */
[----:B------:R-:W-:Y:S04]  /*112320*/  STL [R1+0x32e8], R20 ;  /* 0x0032e81401007387 */ /* 0x000fe80000100800 */
[----:B------:R-:W-:Y:S04]  /*112330*/  STL [R1+0x3314], R21 ;  /* 0x0033141501007387 */ /* 0x000fe80000100800 */
[----:B------:R0:W-:Y:S04]  /*112340*/  STL [R1+0x32d8], R6 ;  /* 0x0032d80601007387 */ /* 0x0001e80000100800 */
[----:B------:R-:W-:Y:S04]  /*112350*/  STL [R1+0x32e0], R22 ;  /* 0x0032e01601007387 */ /* 0x000fe80000100800 */
[----:B0-----:R-:W4:Y:S01]  /*112360*/  LDL.LU R6, [R1+0x32b0] ;  /* 0x0032b00001067983 */ /* 0x001f220000300800 */
[----:B------:R-:W-:-:S03]  /*112370*/  IMAD.X R7, R7, 0x1, R0, P6 ;  /* 0x0000000107077824 */ /* 0x000fc600030e0600 */
        /* <DEDUP_REMOVED lines=20> */
[----:B0-----:R-:W2:Y:S04]  /*1124c0*/  LDL.LU R17, [R1+0x32c4] ;  /* 0x0032c40001117983 */ /* 0x001ea80000300800 */
[----:B------:R-:W2:Y:S04]  /*1124d0*/  LDL.LU R2, [R1+0x3290] ;  /* 0x0032900001027983 */ /* 0x000ea80000300800 */
[----:B------:R-:W2:Y:S04]  /*1124e0*/  LDL.LU R10, [R1+0x32bc] ;  /* 0x0032bc00010a7983 */ /* 0x000ea80000300800 */
[----:B------:R-:W2:Y:S01]  /*1124f0*/  LDL.LU R12, [R1+0x3288] ;  /* 0x00328800010c7983 */ /* 0x000ea20000300800 */
[----:B---3--:R-:W-:-:S05]  /*112500*/  IADD3 R18, P3, PT, R18, R3, RZ ;  /* 0x0000000312127210 */ /* 0x008fca0007f7e0ff */
[----:B------:R0:W-:Y:S04]  /*112510*/  STL [R1+0x32b8], R18 ;  /* 0x0032b81201007387 */ /* 0x0001e80000100800 */
[----:B------:R-:W3:Y:S04]  /*112520*/  LDL.LU R13, [R1+0x32b4] ;  /* 0x0032b400010d7983 */ /* 0x000ee80000300800 */
[----:B------:R-:W3:Y:S04]  /*112530*/  LDL.LU R24, [R1+0x3280] ;  /* 0x0032800001187983 */ /* 0x000ee80000300800 */
[----:B------:R-:W3:Y:S04]  /*112540*/  LDL.LU R25, [R1+0x32ac] ;  /* 0x0032ac0001197983 */ /* 0x000ee80000300800 */
[----:B------:R-:W3:Y:S04]  /*112550*/  LDL.LU R28, [R1+0x3278] ;  /* 0x00327800011c7983 */ /* 0x000ee80000300800 */
[----:B0-----:R-:W3:Y:S04]  /*112560*/  LDL.LU R18, [R1+0x32a4] ;  /* 0x0032a40001127983 */ /* 0x001ee80000300800 */
[----:B------:R-:W3:Y:S04]  /*112570*/  LDL.LU R29, [R1+0x3270] ;  /* 0x00327000011d7983 */ /* 0x000ee80000300800 */
[----:B------:R-:W3:Y:S01]  /*112580*/  LDL.LU R20, [R1+0x329c] ;  /* 0x00329c0001147983 */ /* 0x000ee20000300800 */
[----:B------:R-:W-:-:S03]  /*112590*/  IMAD.X R19, R19, 0x1, R0, P2 ;  /* 0x0000000113137824 */ /* 0x000fc600010e0600 */
[----:B------:R-:W3:Y:S04]  /*1125a0*/  LDL.LU R21, [R1+0x3268] ;  /* 0x0032680001157983 */ /* 0x000ee80000300800 */
[----:B------:R0:W-:Y:S04]  /*1125b0*/  STL [R1+0x32e4], R19 ;  /* 0x0032e41301007387 */ /* 0x0001e80000100800 */
[----:B------:R-:W3:Y:S04]  /*1125c0*/  LDL.LU R22, [R1+0x3294] ;  /* 0x0032940001167983 */ /* 0x000ee80000300800 */
[----:B------:R-:W3:Y:S04]  /*1125d0*/  LDL.LU R23, [R1+0x3260] ;  /* 0x0032600001177983 */ /* 0x000ee80000300800 */
[----:B0-----:R-:W3:Y:S01]  /*1125e0*/  LDL.LU R19, [R1+0x328c] ;  /* 0x00328c0001137983 */ /* 0x001ee20000300800 */
[----:B----4-:R-:W-:-:S05]  /*1125f0*/  IADD3 R6, P2, PT, R6, R3, RZ ;  /* 0x0000000306067210 */ /* 0x010fca0007f5e0ff */
        /* <DEDUP_REMOVED lines=20> */
[----:B--2---:R-:W-:Y:S01]  /*112740*/  IMAD.X R17, R17, 0x1, R0, P5 ;  /* 0x0000000111117824 */ /* 0x004fe200028e0600 */
[----:B------:R-:W-:-:S04]  /*112750*/  IADD3 R2, P5, PT, R2, R3, RZ ;  /* 0x0000000302027210 */ /* 0x000fc80007fbe0ff */
[----:B------:R0:W-:Y:S01]  /*112760*/  STL [R1+0x32c4], R17 ;  /* 0x0032c41101007387 */ /* 0x0001e20000100800 */
[--C-:B------:R-:W-:Y:S01]  /*112770*/  IMAD.X R10, R10, 0x1, R0.reuse, P4 ;  /* 0x000000010a0a7824 */ /* 0x100fe200020e0600 */
[----:B------:R-:W-:Y:S02]  /*112780*/  IADD3 R12, P4, PT, R12, R3, RZ ;  /* 0x000000030c0c7210 */ /* 0x000fe40007f9e0ff */
[----:B0-----:R-:W2:Y:S04]  /*112790*/  LDL.LU R17, [R1+0x326c] ;  /* 0x00326c0001117983 */ /* 0x001ea80000300800 */
[----:B------:R-:W-:Y:S01]  /*1127a0*/  STL [R1+0x3290], R2 ;  /* 0x0032900201007387 */ /* 0x000fe20000100800 */
[----:B---3--:R-:W-:-:S03]  /*1127b0*/  IMAD.X R13, R13, 0x1, R0, P3 ;  /* 0x000000010d0d7824 */ /* 0x008fc600018e0600 */
[----:B------:R-:W-:Y:S01]  /*1127c0*/  STL [R1+0x32bc], R10 ;  /* 0x0032bc0a01007387 */ /* 0x000fe20000100800 */
[----:B------:R-:W-:-:S03]  /*1127d0*/  IADD3 R24, P3, PT, R24, R3, RZ ;  /* 0x0000000318187210 */ /* 0x000fc60007f7e0ff */
[----:B------:R-:W-:Y:S01]  /*1127e0*/  STL [R1+0x3288], R12 ;  /* 0x0032880c01007387 */ /* 0x000fe20000100800 */
[----:B------:R-:W-:-:S03]  /*1127f0*/  IMAD.X R25, R25, 0x1, R0, P2 ;  /* 0x0000000119197824 */ /* 0x000fc600010e0600 */
[----:B------:R-:W-:Y:S01]  /*112800*/  STL [R1+0x32b4], R13 ;  /* 0x0032b40d01007387 */ /* 0x000fe20000100800 */
[-C--:B------:R-:W-:Y:S01]  /*112810*/  IADD3 R28, P2, PT, R28, R3.reuse, RZ ;  /* 0x000000031c1c7210 */ /* 0x080fe20007f5e0ff */
[----:B------:R-:W-:Y:S02]  /*112820*/  IMAD.X R18, R18, 0x1, R0, P1 ;  /* 0x0000000112127824 */ /* 0x000fe400008e0600 */
[----:B------:R-:W-:Y:S01]  /*112830*/  STL [R1+0x3280], R24 ;  /* 0x0032801801007387 */ /* 0x000fe20000100800 */
[----:B------:R-:W-:-:S03]  /*112840*/  IADD3 R29, P1, PT, R29, R3, RZ ;  /* 0x000000031d1d7210 */ /* 0x000fc60007f3e0ff */
[----:B------:R0:W-:Y:S01]  /*112850*/  STL [R1+0x32a4], R18 ;  /* 0x0032a41201007387 */ /* 0x0001e20000100800 */
[----:B------:R-:W-:-:S03]  /*112860*/  IMAD.X R20, R20, 0x1, R0, P0 ;  /* 0x0000000114147824 */ /* 0x000fc600000e0600 */
[----:B------:R-:W-:Y:S01]  /*112870*/  STL [R1+0x32ac], R25 ;  /* 0x0032ac1901007387 */ /* 0x000fe20000100800 */
[----:B------:R-:W-:-:S03]  /*112880*/  IADD3 R21, P0, PT, R21, R3, RZ ;  /* 0x0000000315157210 */ /* 0x000fc60007f1e0ff */
[----:B0-----:R-:W3:Y:S04]  /*112890*/  LDL.LU R18, [R1+0x3238] ;  /* 0x0032380001127983 */ /* 0x001ee80000300800 */
[----:B------:R-:W-:Y:S01]  /*1128a0*/  STL [R1+0x3278], R28 ;  /* 0x0032781c01007387 */ /* 0x000fe20000100800 */
[----:B------:R-:W-:-:S03]  /*1128b0*/  IMAD.X R22, R22, 0x1, R0, P6 ;  /* 0x0000000116167824 */ /* 0x000fc600030e0600 */
[----:B------:R-:W-:Y:S01]  /*1128c0*/  STL [R1+0x3270], R29 ;  /* 0x0032701d01007387 */ /* 0x000fe20000100800 */
[----:B------:R-:W-:-:S03]  /*1128d0*/  IMAD.X R19, R19, 0x1, R0, P5 ;  /* 0x0000000113137824 */ /* 0x000fc600028e0600 */
[----:B------:R-:W-:Y:S04]  /*1128e0*/  STL [R1+0x329c], R20 ;  /* 0x00329c1401007387 */ /* 0x000fe80000100800 */
[----:B------:R-:W-:Y:S04]  /*1128f0*/  STL [R1+0x3268], R21 ;  /* 0x0032681501007387 */ /* 0x000fe80000100800 */
[----:B------:R0:W-:Y:S04]  /*112900*/  STL [R1+0x328c], R19 ;  /* 0x00328c1301007387 */ /* 0x0001e80000100800 */
[----:B------:R-:W-:Y:S04]  /*112910*/  STL [R1+0x3294], R22 ;  /* 0x0032941601007387 */ /* 0x000fe80000100800 */
[----:B0-----:R-:W3:Y:S01]  /*112920*/  LDL.LU R19, [R1+0x3264] ;  /* 0x0032640001137983 */ /* 0x001ee20000300800 */
[----:B------:R-:W-:-:S05]  /*112930*/  IADD3 R23, P6, PT, R23, R3, RZ ;  /* 0x0000000317177210 */ /* 0x000fca0007fde0ff */
[----:B------:R-:W-:Y:S01]  /*112940*/  STL [R1+0x3260], R23 ;  /* 0x0032601701007387 */ /* 0x000fe20000100800 */
        /* <DEDUP_REMOVED lines=28> */
[----:B------:R-:W2:Y:S04]  /*112b10*/  LDL.LU R25, [R1+0x3200] ;  /* 0x0032000001197983 */ /* 0x000ea80000300800 */
[----:B------:R-:W2:Y:S04]  /*112b20*/  LDL.LU R28, [R1+0x322c] ;  /* 0x00322c00011c7983 */ /* 0x000ea80000300800 */
        /* <DEDUP_REMOVED lines=8> */
[----:B0-----:R-:W3:Y:S01]  /*112bb0*/  LDL.LU R18, [R1+0x31e0] ;  /* 0x0031e00001127983 */ /* 0x001ee20000300800 */
[----:B------:R-:W-:-:S05]  /*112bc0*/  IMAD.X R19, R19, 0x1, R0, P0 ;  /* 0x0000000113137824 */ /* 0x000fca00000e0600 */
[----:B------:R0:W-:Y:S04]  /*112bd0*/  STL [R1+0x3264], R19 ;  /* 0x0032641301007387 */ /* 0x0001e80000100800 */
        /* <DEDUP_REMOVED lines=19> */
[----:B------:R-:W-:Y:S01]  /*112d10*/  IADD3 R16, P4, PT, R16, R3, RZ ;  /* 0x0000000310107210 */ /* 0x000fe20007f9e0ff */
[----:B------:R-:W-:-:S04]  /*112d20*/  IMAD.X R2, R2, 0x1, R0, P3 ;  /* 0x0000000102027824 */ /* 0x000fc800018e0600 */
[----:B------:R0:W-:Y:S01]  /*112d30*/  STL [R1+0x3218], R16 ;  /* 0x0032181001007387 */ /* 0x0001e20000100800 */
[-C--:B------:R-:W-:Y:S01]  /*112d40*/  IADD3 R10, P3, PT, R10, R3.reuse, RZ ;  /* 0x000000030a0a7210 */ /* 0x080fe20007f7e0ff */
[----:B------:R-:W-:Y:S02]  /*112d50*/  IMAD.X R12, R12, 0x1, R0, P2 ;  /* 0x000000010c0c7824 */ /* 0x000fe400010e0600 */
[----:B0-----:R-:W4:Y:S04]  /*112d60*/  LDL.LU R16, [R1+0x31c0] ;  /* 0x0031c00001107983 */ /* 0x001f280000300800 */
[----:B------:R-:W-:Y:S01]  /*112d70*/  STL [R1+0x3244], R2 ;  /* 0x0032440201007387 */ /* 0x000fe20000100800 */
[----:B--2---:R-:W-:-:S03]  /*112d80*/  IADD3 R13, P2, PT, R13, R3, RZ ;  /* 0x000000030d0d7210 */ /* 0x004fc60007f5e0ff */
[----:B------:R-:W-:Y:S01]  /*112d90*/  STL [R1+0x3210], R10 ;  /* 0x0032100a01007387 */ /* 0x000fe20000100800 */
[----:B------:R-:W-:-:S03]  /*112da0*/  IMAD.X R24, R24, 0x1, R0, P1 ;  /* 0x0000000118187824 */ /* 0x000fc600008e0600 */
[----:B------:R-:W-:Y:S01]  /*112db0*/  STL [R1+0x323c], R12 ;  /* 0x00323c0c01007387 */ /* 0x000fe20000100800 */
[-C--:B------:R-:W-:Y:S01]  /*112dc0*/  IADD3 R25, P1, PT, R25, R3.reuse, RZ ;  /* 0x0000000319197210 */ /* 0x080fe20007f3e0ff */
[----:B------:R-:W-:Y:S02]  /*112dd0*/  IMAD.X R28, R28, 0x1, R0, P0 ;  /* 0x000000011c1c7824 */ /* 0x000fe400000e0600 */
        /* <DEDUP_REMOVED lines=8> */
[----:B0-----:R-:W2:Y:S04]  /*112e60*/  LDL.LU R17, [R1+0x31ec] ;  /* 0x0031ec0001117983 */ /* 0x001ea80000300800 */
[----:B------:R-:W-:Y:S04]  /*112e70*/  STL [R1+0x322c], R28 ;  /* 0x00322c1c01007387 */ /* 0x000fe80000100800 */
[----:B------:R-:W-:Y:S01]  /*112e80*/  STL [R1+0x3224], R29 ;  /* 0x0032241d01007387 */ /* 0x000fe20000100800 */
[----:B---3--:R-:W-:Y:S01]  /*112e90*/  IADD3 R22, P5, PT, R22, R3, RZ ;  /* 0x0000000316167210 */ /* 0x008fe20007fbe0ff */
[----:B------:R-:W-:-:S02]  /*112ea0*/  IMAD.X R23, R23, 0x1, R0, P4 ;  /* 0x0000000117177824 */ /* 0x000fc400020e0600 */
[----:B------:R-:W-:Y:S01]  /*112eb0*/  STL [R1+0x31f0], R20 ;  /* 0x0031f01401007387 */ /* 0x000fe20000100800 */
[----:B------:R-:W-:-:S03]  /*112ec0*/  IADD3 R18, P4, PT, R18, R3, RZ ;  /* 0x0000000312127210 */ /* 0x000fc60007f9e0ff */
[----:B------:R-:W-:Y:S04]  /*112ed0*/  STL [R1+0x321c], R21 ;  /* 0x00321c1501007387 */ /* 0x000fe80000100800 */
[----:B------:R0:W-:Y:S04]  /*112ee0*/  STL [R1+0x31e0], R18 ;  /* 0x0031e01201007387 */ /* 0x0001e80000100800 */
[----:B------:R-:W-:Y:S04]  /*112ef0*/  STL [R1+0x31e8], R22 ;  /* 0x0031e81601007387 */ /* 0x000fe80000100800 */
[----:B0-----:R-:W3:Y:S04]  /*112f00*/  LDL.LU R18, [R1+0x31b8] ;  /* 0x0031b80001127983 */ /* 0x001ee80000300800 */
[----:B------:R-:W-:Y:S01]  /*112f10*/  STL [R1+0x3214], R23 ;  /* 0x0032141701007387 */ /* 0x000fe20000100800 */
        /* <DEDUP_REMOVED lines=20> */
[----:B0-----:R-:W4:Y:S04]  /*113060*/  LDL.LU R27, [R1+0x31cc] ;  /* 0x0031cc00011b7983 */ /* 0x001f280000300800 */
[----:B------:R-:W4:Y:S04]  /*113070*/  LDL.LU R2, [R1+0x3198] ;  /* 0x0031980001027983 */ /* 0x000f280000300800 */
[----:B------:R-:W4:Y:S01]  /*113080*/  LDL.LU R10, [R1+0x31c4] ;  /* 0x0031c400010a7983 */ /* 0x000f220000300800 */
[----:B------:R-:W-:-:S03]  /*113090*/  IADD3 R16, P0, PT, R16, R3, RZ ;  /* 0x0000000310107210 */ /* 0x000fc60007f1e0ff */
        /* <DEDUP_REMOVED lines=36> */
[----:B------:R-:W-:Y:S01]  /*1132e0*/  IMAD.X R27, R27, 0x1, R0, P2 ;  /* 0x000000011b1b7824 */ /* 0x000fe200010e0600 */
[----:B------:R-:W-:-:S04]  /*1132f0*/  IADD3 R2, P2, PT, R2, R3, RZ ;  /* 0x0000000302027210 */ /* 0x000fc80007f5e0ff */
        /* <DEDUP_REMOVED lines=21> */
[----:B--2---:R-:W-:-:S03]  /*113450*/  IMAD.X R22, R22, 0x1, R0, P3 ;  /* 0x0000000116167824 */ /* 0x004fc600018e0600 */
[----:B------:R-:W-:Y:S04]  /*113460*/  STL [R1+0x3178], R29 ;  /* 0x0031781d01007387 */ /* 0x000fe80000100800 */
[----:B------:R-:W-:Y:S01]  /*113470*/  STL [R1+0x31a4], R20 ;  /* 0x0031a41401007387 */ /* 0x000fe20000100800 */
[----:B------:R-:W-:-:S03]  /*113480*/  IMAD.X R17, R17, 0x1, R0, P2 ;  /* 0x0000000111117824 */ /* 0x000fc600010e0600 */
[----:B------:R-:W-:Y:S01]  /*113490*/  STL [R1+0x3170], R21 ;  /* 0x0031701501007387 */ /* 0x000fe20000100800 */
[----:B------:R-:W-:-:S03]  /*1134a0*/  IADD3 R23, P3, PT, R23, R3, RZ ;  /* 0x0000000317177210 */ /* 0x000fc60007f7e0ff */
        /* <DEDUP_REMOVED lines=28> */
[----:B------:R-:W-:-:S05]  /*113670*/  IMAD.X R27, R27, 0x1, R0, P5 ;  /* 0x000000011b1b7824 */ /* 0x000fca00028e0600 */
        /* <DEDUP_REMOVED lines=150> */
[----:B------:R-:W-:Y:S04]  /*113fe0*/  STL [R1+0x3088], R28 ;  /* 0x0030881c01007387 */ /* 0x000fe80000100800 */
[----:B------:R-:W-:Y:S01]  /*113ff0*/  STL [R1+0x3080], R29 ;  /* 0x0030801d01007387 */ /* 0x000fe20000100800 */
[----:B------:R-:W-:-:S03]  /*114000*/  IMAD.X R22, R22, 0x1, R0, P0 ;  /* 0x0000000116167824 */ /* 0x000fc600000e0600 */
[----:B------:R-:W-:Y:S01]  /*114010*/  STL [R1+0x30ac], R20 ;  /* 0x0030ac1401007387 */ /* 0x000fe20000100800 */
[----:B------:R-:W-:-:S03]  /*114020*/  IMAD.X R27, R27, 0x1, R0, P6 ;  /* 0x000000011b1b7824 */ /* 0x000fc600030e0600 */
[----:B------:R-:W-:Y:S01]  /*114030*/  STL [R1+0x3078], R21 ;  /* 0x0030781501007387 */ /* 0x000fe20000100800 */
[----:B------:R-:W-:-:S03]  /*114040*/  IADD3 R23, P0, PT, R23, R3, RZ ;  /* 0x0000000317177210 */ /* 0x000fc60007f1e0ff */
        /* <DEDUP_REMOVED lines=118> */
[----:B------:R-:W-:-:S03]  /*1147b0*/  IADD3 R11, P1, PT, R11, R3, RZ ;  /* 0x000000030b0b7210 */ /* 0x000fc60007f3e0ff */
        /* <DEDUP_REMOVED lines=184> */
[----:B0-----:R-:W3:Y:S04]  /*115340*/  LDL.LU R19, [R1+0x2ee4] ;  /* 0x002ee40001137983 */ /* 0x001ee80000300800 */
[----:B------:R-:W3:Y:S04]  /*115350*/  LDL.LU R2, [R1+0x2eb0] ;  /* 0x002eb00001027983 */ /* 0x000ee80000300800 */
[----:B------:R-:W3:Y:S01]  /*115360*/  LDL.LU R10, [R1+0x2edc] ;  /* 0x002edc00010a7983 */ /* 0x000ee20000300800 */
[----:B----4-:R-:W-:-:S03]  /*115370*/  IADD3 R6, P5, PT, R6, R3, RZ ;  /* 0x0000000306067210 */ /* 0x010fc60007fbe0ff */
        /* <DEDUP_REMOVED lines=39> */
[-C--:B------:R-:W-:Y:S01]  /*1155f0*/  IADD3 R2, P0, PT, R2, R3.reuse, RZ ;  /* 0x0000000302027210 */ /* 0x080fe20007f1e0ff */
[--C-:B------:R-:W-:Y:S01]  /*115600*/  IMAD.X R10, R10, 0x1, R0.reuse, P6 ;  /* 0x000000010a0a7824 */ /* 0x100fe200030e0600 */
[-C--:B----4-:R-:W-:Y:S01]  /*115610*/  IADD3 R12, P6, PT, R12, R3.reuse, RZ ;  /* 0x000000030c0c7210 */ /* 0x090fe20007fde0ff */
        /* <DEDUP_REMOVED lines=47> */
[----:B0-----:R-:W3:Y:S04]  /*115910*/  LDL.LU R18, [R1+0x2e38] ;  /* 0x002e380001127983 */ /* 0x001ee80000300800 */
[----:B------:R-:W3:Y:S04]  /*115920*/  LDL.LU R2, [R1+0x2e64] ;  /* 0x002e640001027983 */ /* 0x000ee80000300800 */
[----:B------:R-:W3:Y:S04]  /*115930*/  LDL.LU R10, [R1+0x2e30] ;  /* 0x002e3000010a7983 */ /* 0x000ee80000300800 */
[----:B------:R-:W3:Y:S01]  /*115940*/  LDL.LU R12, [R1+0x2e5c] ;  /* 0x002e5c00010c7983 */ /* 0x000ee20000300800 */
[----:B------:R-:W-:-:S05]  /*115950*/  IMAD.X R19, R19, 0x1, R0, P3 ;  /* 0x0000000113137824 */ /* 0x000fca00018e0600 */
        /* <DEDUP_REMOVED lines=40> */
[----:B0-----:R-:W3:Y:S04]  /*115be0*/  LDL.LU R18, [R1+0x2de0] ;  /* 0x002de00001127983 */ /* 0x001ee80000300800 */
        /* <DEDUP_REMOVED lines=9> */
[----:B------:R-:W-:Y:S04]  /*115c80*/  STL [R1+0x2e54], R24 ;  /* 0x002e541801007387 */ /* 0x000fe80000100800 */
[----:B------:R0:W-:Y:S04]  /*115c90*/  STL [R1+0x2e18], R19 ;  /* 0x002e181301007387 */ /* 0x0001e80000100800 */
[----:B------:R-:W-:Y:S04]  /*115ca0*/  STL [R1+0x2e20], R25 ;  /* 0x002e201901007387 */ /* 0x000fe80000100800 */
[----:B0-----:R-:W3:Y:S01]  /*115cb0*/  LDL.LU R19, [R1+0x2e0c] ;  /* 0x002e0c0001137983 */ /* 0x001ee20000300800 */
[--C-:B------:R-:W-:Y:S01]  /*115cc0*/  IMAD.X R29, R29, 0x1, R0.reuse, P1 ;  /* 0x000000011d1d7824 */ /* 0x100fe200008e0600 */
[-C--:B------:R-:W-:Y:S01]  /*115cd0*/  IADD3 R20, P1, PT, R20, R3.reuse, RZ ;  /* 0x0000000314147210 */ /* 0x080fe20007f3e0ff */
[--C-:B----4-:R-:W-:Y:S01]  /*115ce0*/  IMAD.X R21, R21, 0x1, R0.reuse, P0 ;  /* 0x0000000115157824 */ /* 0x110fe200000e0600 */
        /* <DEDUP_REMOVED lines=93> */
[----:B------:R-:W-:Y:S04]  /*1162c0*/  STL [R1+0x2da0], R28 ;  /* 0x002da01c01007387 */ /* 0x000fe80000100800 */
[----:B------:R-:W-:Y:S01]  /*1162d0*/  STL [R1+0x2d98], R29 ;  /* 0x002d981d01007387 */ /* 0x000fe20000100800 */
[----:B------:R-:W-:-:S03]  /*1162e0*/  IMAD.X R22, R22, 0x1, R0, P5 ;  /* 0x0000000116167824 */ /* 0x000fc600028e0600 */
[----:B------:R-:W-:Y:S01]  /*1162f0*/  STL [R1+0x2dc4], R20 ;  /* 0x002dc41401007387 */ /* 0x000fe20000100800 */
[----:B------:R-:W-:-:S03]  /*116300*/  IMAD.X R19, R19, 0x1, R0, P4 ;  /* 0x0000000113137824 */ /* 0x000fc600020e0600 */
        /* <DEDUP_REMOVED lines=28> */
[----:B------:R-:W4:Y:S01]  /*1164d0*/  LDL.LU R10, [R1+0x2d38] ;  /* 0x002d3800010a7983 */ /* 0x000f220000300800 */
[----:B--2---:R-:W-:-:S03]  /*1164e0*/  IMAD.X R17, R17, 0x1, R0, P0 ;  /* 0x0000000111117824 */ /* 0x004fc600000e0600 */
[----:B------:R-:W2:Y:S04]  /*1164f0*/  LDL.LU R12, [R1+0x2d64] ;  /* 0x002d6400010c7983 */ /* 0x000ea80000300800 */
        /* <DEDUP_REMOVED lines=39> */
[----:B--2---:R-:W-:Y:S02]  /*116770*/  IMAD.X R12, R12, 0x1, R0, P1 ;  /* 0x000000010c0c7824 */ /* 0x004fe400008e0600 */
[----:B0-----:R-:W2:Y:S01]  /*116780*/  LDL.LU R16, [R1+0x2ce8] ;  /* 0x002ce80001107983 */ /* 0x001ea20000300800 */
        /* <DEDUP_REMOVED lines=17> */
[----:B---3--:R-:W-:-:S03]  /*1168a0*/  IADD3 R22, P4, PT, R22, R3, RZ ;  /* 0x0000000316167210 */ /* 0x008fc60007f9e0ff */
[----:B------:R-:W-:Y:S01]  /*1168b0*/  STL [R1+0x2d4c], R29 ;  /* 0x002d4c1d01007387 */ /* 0x000fe20000100800 */
[----:B------:R-:W-:-:S03]  /*1168c0*/  IMAD.X R23, R23, 0x1, R0, P3 ;  /* 0x0000000117177824 */ /* 0x000fc600018e0600 */
        /* <DEDUP_REMOVED lines=31> */
[----:B--2---:R-:W-:-:S05]  /*116ac0*/  IADD3 R16, P6, PT, R16, R3, RZ ;  /* 0x0000000310107210 */ /* 0x004fca0007fde0ff */
[----:B------:R0:W-:Y:S04]  /*116ad0*/  STL [R1+0x2ce8], R16 ;  /* 0x002ce81001007387 */ /* 0x0001e80000100800 */
[----:B------:R-:W2:Y:S04]  /*116ae0*/  LDL.LU R13, [R1+0x2ce4] ;  /* 0x002ce400010d7983 */ /* 0x000ea80000300800 */
[----:B------:R-:W2:Y:S04]  /*116af0*/  LDL.LU R24, [R1+0x2cb0] ;  /* 0x002cb00001187983 */ /* 0x000ea80000300800 */
[----:B------:R-:W2:Y:S04]  /*116b00*/  LDL.LU R25, [R1+0x2cdc] ;  /* 0x002cdc0001197983 */ /* 0x000ea80000300800 */
[----:B------:R-:W2:Y:S04]  /*116b10*/  LDL.LU R28, [R1+0x2ca8] ;  /* 0x002ca800011c7983 */ /* 0x000ea80000300800 */
[----:B0-----:R-:W2:Y:S04]  /*116b20*/  LDL.LU R16, [R1+0x2cd4] ;  /* 0x002cd40001107983 */ /* 0x001ea80000300800 */
[----:B------:R-:W2:Y:S04]  /*116b30*/  LDL.LU R29, [R1+0x2ca0] ;  /* 0x002ca000011d7983 */ /* 0x000ea80000300800 */
[----:B------:R-:W2:Y:S01]  /*116b40*/  LDL.LU R20, [R1+0x2ccc] ;  /* 0x002ccc0001147983 */ /* 0x000ea20000300800 */
[----:B------:R-:W-:-:S03]  /*116b50*/  IMAD.X R17, R17, 0x1, R0, P5 ;  /* 0x0000000111117824 */ /* 0x000fc600028e0600 */
[----:B------:R-:W2:Y:S04]  /*116b60*/  LDL.LU R21, [R1+0x2c98] ;  /* 0x002c980001157983 */ /* 0x000ea80000300800 */
        /* <DEDUP_REMOVED lines=30> */
[----:B0-----:R-:W4:Y:S04]  /*116d50*/  LDL.LU R27, [R1+0x2c9c] ;  /* 0x002c9c00011b7983 */ /* 0x001f280000300800 */
[----:B------:R-:W-:Y:S01]  /*116d60*/  STL [R1+0x2cc0], R2 ;  /* 0x002cc00201007387 */ /* 0x000fe20000100800 */
[----:B--2---:R-:W-:-:S03]  /*116d70*/  IMAD.X R13, R13, 0x1, R0, P6 ;  /* 0x000000010d0d7824 */ /* 0x004fc600030e0600 */
        /* <DEDUP_REMOVED lines=13> */
[----:B0-----:R-:W2:Y:S04]  /*116e50*/  LDL.LU R16, [R1+0x2c68] ;  /* 0x002c680001107983 */ /* 0x001ea80000300800 */
        /* <DEDUP_REMOVED lines=49> */
[----:B0-----:R-:W2:Y:S01]  /*117170*/  LDL.LU R16, [R1+0x2c10] ;  /* 0x002c100001107983 */ /* 0x001ea20000300800 */
[----:B------:R-:W-:-:S05]  /*117180*/  IMAD.X R17, R17, 0x1, R0, P3 ;  /* 0x0000000111117824 */ /* 0x000fca00018e0600 */
        /* <DEDUP_REMOVED lines=43> */
[----:B------:R-:W-:Y:S01]  /*117440*/  STL [R1+0x2c54], R29 ;  /* 0x002c541d01007387 */ /* 0x000fe20000100800 */
[----:B--2---:R-:W-:Y:S01]  /*117450*/  IADD3 R22, P1, PT, R22, R3, RZ ;  /* 0x0000000316167210 */ /* 0x004fe20007f3e0ff */
[----:B------:R-:W-:-:S02]  /*117460*/  IMAD.X R23, R23, 0x1, R0, P0 ;  /* 0x0000000117177824 */ /* 0x000fc400000e0600 */
[----:B------:R-:W-:Y:S01]  /*117470*/  STL [R1+0x2c20], R20 ;  /* 0x002c201401007387 */ /* 0x000fe20000100800 */
[----:B------:R-:W-:-:S03]  /*117480*/  IADD3 R16, P0, PT, R16, R3, RZ ;  /* 0x0000000310107210 */ /* 0x000fc60007f1e0ff */
[----:B------:R-:W-:Y:S04]  /*117490*/  STL [R1+0x2c4c], R21 ;  /* 0x002c4c1501007387 */ /* 0x000fe80000100800 */
[----:B------:R0:W-:Y:S04]  /*1174a0*/  STL [R1+0x2c10], R16 ;  /* 0x002c101001007387 */ /* 0x0001e80000100800 */
[----:B------:R-:W-:Y:S04]  /*1174b0*/  STL [R1+0x2c18], R22 ;  /* 0x002c181601007387 */ /* 0x000fe80000100800 */
[----:B0-----:R-:W2:Y:S04]  /*1174c0*/  LDL.LU R16, [R1+0x2be8] ;  /* 0x002be80001107983 */ /* 0x001ea80000300800 */
[----:B------:R-:W-:Y:S01]  /*1174d0*/  STL [R1+0x2c44], R23 ;  /* 0x002c441701007387 */ /* 0x000fe20000100800 */
        /* <DEDUP_REMOVED lines=39> */
[----:B--2---:R-:W-:-:S05]  /*117750*/  IADD3 R16, P2, PT, R16, R3, RZ ;  /* 0x0000000310107210 */ /* 0x004fca0007f5e0ff */
[----:B------:R0:W-:Y:S04]  /*117760*/  STL [R1+0x2be8], R16 ;  /* 0x002be81001007387 */ /* 0x0001e80000100800 */
        /* <DEDUP_REMOVED lines=353> */
[----:B------:R-:W3:Y:S04]  /*118d80*/  LDL.LU R10, [R1+0x2a04] ;  /* 0x002a0400010a7983 */ /* 0x000ee80000300800 */
[----:B------:R-:W3:Y:S01]  /*118d90*/  LDL.LU R12, [R1+0x29d0] ;  /* 0x0029d000010c7983 */ /* 0x000ee20000300800 */
[----:B----4-:R-:W-:-:S05]  /*118da0*/  IADD3 R6, P4, PT, R6, R3, RZ ;  /* 0x0000000306067210 */ /* 0x010fca0007f9e0ff */
        /* <DEDUP_REMOVED lines=39> */
[----:B------:R-:W-:Y:S01]  /*119020*/  IMAD.X R10, R10, 0x1, R0, P5 ;  /* 0x000000010a0a7824 */ /* 0x000fe200028e0600 */
[----:B------:R-:W-:-:S03]  /*119030*/  IADD3 R12, P5, PT, R12, R3, RZ ;  /* 0x000000030c0c7210 */ /* 0x000fc60007fbe0ff */
[----:B------:R-:W-:Y:S01]  /*119040*/  STL [R1+0x29d8], R2 ;  /* 0x0029d80201007387 */ /* 0x000fe20000100800 */
[----:B----4-:R-:W-:-:S03]  /*119050*/  IMAD.X R13, R13, 0x1, R0, P4 ;  /* 0x000000010d0d7824 */ /* 0x010fc600020e0600 */
        /* <DEDUP_REMOVED lines=106> */
[--C-:B------:R-:W-:Y:S01]  /*119700*/  IMAD.X R21, R21, 0x1, R0.reuse, P6 ;  /* 0x0000000115157824 */ /* 0x100fe200030e0600 */
[----:B------:R-:W-:Y:S04]  /*119710*/  STL [R1+0x2974], R28 ;  /* 0x0029741c01007387 */ /* 0x000fe80000100800 */
[----:B------:R-:W-:Y:S01]  /*119720*/  STL [R1+0x296c], R29 ;  /* 0x00296c1d01007387 */ /* 0x000fe20000100800 */
[----:B----4-:R-:W-:Y:S01]  /*119730*/  IADD3 R22, P6, PT, R22, R3, RZ ;  /* 0x0000000316167210 */ /* 0x010fe20007fde0ff */
[----:B------:R-:W-:-:S02]  /*119740*/  IMAD.X R23, R23, 0x1, R0, P5 ;  /* 0x0000000117177824 */ /* 0x000fc400028e0600 */
[----:B------:R-:W-:Y:S01]  /*119750*/  STL [R1+0x2938], R20 ;  /* 0x0029381401007387 */ /* 0x000fe20000100800 */
[----:B------:R-:W-:-:S03]  /*119760*/  IADD3 R6, P5, PT, R6, R3, RZ ;  /* 0x0000000306067210 */ /* 0x000fc60007fbe0ff */
        /* <DEDUP_REMOVED lines=25> */
[----:B0-----:R-:W2:Y:S04]  /*119900*/  LDL.LU R17, [R1+0x2914] ;  /* 0x0029140001117983 */ /* 0x001ea80000300800 */
[----:B------:R-:W2:Y:S04]  /*119910*/  LDL.LU R2, [R1+0x28e0] ;  /* 0x0028e00001027983 */ /* 0x000ea80000300800 */
[----:B------:R-:W2:Y:S01]  /*119920*/  LDL.LU R10, [R1+0x290c] ;  /* 0x00290c00010a7983 */ /* 0x000ea20000300800 */
[----:B---3--:R-:W-:-:S03]  /*119930*/  IADD3 R18, P1, PT, R18, R3, RZ ;  /* 0x0000000312127210 */ /* 0x008fc60007f3e0ff */
        /* <DEDUP_REMOVED lines=36> */
[----:B------:R-:W-:Y:S01]  /*119b80*/  IMAD.X R17, R17, 0x1, R0, P3 ;  /* 0x0000000111117824 */ /* 0x000fe200018e0600 */
[----:B------:R-:W-:-:S04]  /*119b90*/  IADD3 R2, P3, PT, R2, R3, RZ ;  /* 0x0000000302027210 */ /* 0x000fc80007f7e0ff */
[----:B------:R0:W-:Y:S01]  /*119ba0*/  STL [R1+0x2914], R17 ;  /* 0x0029141101007387 */ /* 0x0001e20000100800 */
[--C-:B------:R-:W-:Y:S01]  /*119bb0*/  IMAD.X R10, R10, 0x1, R0.reuse, P2 ;  /* 0x000000010a0a7824 */ /* 0x100fe200010e0600 */
[----:B---3--:R-:W-:Y:S02]  /*119bc0*/  IADD3 R12, P2, PT, R12, R3, RZ ;  /* 0x000000030c0c7210 */ /* 0x008fe40007f5e0ff */
[----:B0-----:R-:W3:Y:S01]  /*119bd0*/  LDL.LU R17, [R1+0x28bc] ;  /* 0x0028bc0001117983 */ /* 0x001ee20000300800 */
        /* <DEDUP_REMOVED lines=18> */
[----:B------:R-:W-:Y:S04]  /*119d00*/  STL [R1+0x28c0], R29 ;  /* 0x0028c01d01007387 */ /* 0x000fe80000100800 */
        /* <DEDUP_REMOVED lines=28> */
[----:B0-----:R-:W2:Y:S04]  /*119ed0*/  LDL.LU R16, [R1+0x2868] ;  /* 0x0028680001107983 */ /* 0x001ea80000300800 */
[----:B------:R-:W2:Y:S04]  /*119ee0*/  LDL.LU R2, [R1+0x2894] ;  /* 0x0028940001027983 */ /* 0x000ea80000300800 */
[----:B------:R-:W2:Y:S04]  /*119ef0*/  LDL.LU R10, [R1+0x2860] ;  /* 0x00286000010a7983 */ /* 0x000ea80000300800 */
[----:B------:R-:W2:Y:S01]  /*119f00*/  LDL.LU R12, [R1+0x288c] ;  /* 0x00288c00010c7983 */ /* 0x000ea20000300800 */
[----:B---3--:R-:W-:-:S05]  /*119f10*/  IMAD.X R17, R17, 0x1, R0, P6 ;  /* 0x0000000111117824 */ /* 0x008fca00030e0600 */
        /* <DEDUP_REMOVED lines=8> */
[----:B------:R-:W-:-:S03]  /*119fa0*/  IADD3 R18, P6, PT, R18, R3, RZ ;  /* 0x0000000312127210 */ /* 0x000fc60007fde0ff */
[----:B------:R-:W3:Y:S04]  /*119fb0*/  LDL.LU R21, [R1+0x286c] ;  /* 0x00286c0001157983 */ /* 0x000ee80000300800 */
        /* <DEDUP_REMOVED lines=25> */
[----:B--2---:R-:W-:Y:S01]  /*11a150*/  IADD3 R16, P2, PT, R16, R3, RZ ;  /* 0x0000000310107210 */ /* 0x004fe20007f5e0ff */
[----:B------:R-:W-:-:S04]  /*11a160*/  IMAD.X R2, R2, 0x1, R0, P1 ;  /* 0x0000000102027824 */ /* 0x000fc800008e0600 */
[----:B------:R0:W-:Y:S01]  /*11a170*/  STL [R1+0x2868], R16 ;  /* 0x0028681001007387 */ /* 0x0001e20000100800 */
[-C--:B------:R-:W-:Y:S01]  /*11a180*/  IADD3 R10, P1, PT, R10, R3.reuse, RZ ;  /* 0x000000030a0a7210 */ /* 0x080fe20007f3e0ff */
[----:B------:R-:W-:Y:S02]  /*11a190*/  IMAD.X R12, R12, 0x1, R0, P0 ;  /* 0x000000010c0c7824 */ /* 0x000fe400000e0600 */
[----:B0-----:R-:W2:Y:S04]  /*11a1a0*/  LDL.LU R16, [R1+0x2810] ;  /* 0x0028100001107983 */ /* 0x001ea80000300800 */
[----:B------:R-:W-:Y:S01]  /*11a1b0*/  STL [R1+0x2894], R2 ;  /* 0x0028940201007387 */ /* 0x000fe20000100800 */
[----:B---3--:R-:W-:-:S03]  /*11a1c0*/  IADD3 R13, P0, PT, R13, R3, RZ ;  /* 0x000000030d0d7210 */ /* 0x008fc60007f1e0ff */
        /* <DEDUP_REMOVED lines=13> */
[----:B0-----:R-:W3:Y:S04]  /*11a2a0*/  LDL.LU R17, [R1+0x283c] ;  /* 0x00283c0001117983 */ /* 0x001ee80000300800 */
        /* <DEDUP_REMOVED lines=49> */
[----:B0-----:R-:W3:Y:S01]  /*11a5c0*/  LDL.LU R17, [R1+0x27e4] ;  /* 0x0027e40001117983 */ /* 0x001ee20000300800 */
[----:B------:R-:W-:-:S05]  /*11a5d0*/  IADD3 R18, P4, PT, R18, R3, RZ ;  /* 0x0000000312127210 */ /* 0x000fca0007f9e0ff */
        /* <DEDUP_REMOVED lines=42> */
[----:B------:R-:W-:Y:S04]  /*11a880*/  STL [R1+0x27d0], R28 ;  /* 0x0027d01c01007387 */ /* 0x000fe80000100800 */
[----:B------:R-:W-:Y:S01]  /*11a890*/  STL [R1+0x27c8], R29 ;  /* 0x0027c81d01007387 */ /* 0x000fe20000100800 */
[----:B---3--:R-:W-:-:S03]  /*11a8a0*/  IMAD.X R22, R22, 0x1, R0, P1 ;  /* 0x0000000116167824 */ /* 0x008fc600008e0600 */
[----:B------:R-:W-:Y:S01]  /*11a8b0*/  STL [R1+0x27f4], R20 ;  /* 0x0027f41401007387 */ /* 0x000fe20000100800 */
[----:B------:R-:W-:-:S03]  /*11a8c0*/  IMAD.X R17, R17, 0x1, R0, P0 ;  /* 0x0000000111117824 */ /* 0x000fc600000e0600 */
[----:B------:R-:W-:Y:S01]  /*11a8d0*/  STL [R1+0x27c0], R21 ;  /* 0x0027c01501007387 */ /* 0x000fe20000100800 */
[----:B------:R-:W-:-:S03]  /*11a8e0*/  IADD3 R23, P1, PT, R23, R3, RZ ;  /* 0x0000000317177210 */ /* 0x000fc60007f3e0ff */
[----:B------:R0:W-:Y:S04]  /*11a8f0*/  STL [R1+0x27e4], R17 ;  /* 0x0027e41101007387 */ /* 0x0001e80000100800 */
[----:B------:R-:W-:Y:S04]  /*11a900*/  STL [R1+0x27ec], R22 ;  /* 0x0027ec1601007387 */ /* 0x000fe80000100800 */
[----:B0-----:R-:W3:Y:S04]  /*11a910*/  LDL.LU R17, [R1+0x27bc] ;  /* 0x0027bc0001117983 */ /* 0x001ee80000300800 */
[----:B------:R-:W-:Y:S01]  /*11a920*/  STL [R1+0x27b8], R23 ;  /* 0x0027b81701007387 */ /* 0x000fe20000100800 */
        /* <DEDUP_REMOVED lines=39> */
[----:B---3--:R-:W-:-:S05]  /*11aba0*/  IMAD.X R17, R17, 0x1, R0, P2 ;  /* 0x0000000111117824 */ /* 0x008fca00010e0600 */
[----:B------:R0:W-:Y:S04]  /*11abb0*/  STL [R1+0x27bc], R17 ;  /* 0x0027bc1101007387 */ /* 0x0001e80000100800 */
        /* <DEDUP_REMOVED lines=138> */
[-C--:B------:R-:W-:Y:S01]  /*11b460*/  IADD3 R23, P5, PT, R23, R3.reuse, RZ ;  /* 0x0000000317177210 */ /* 0x080fe20007fbe0ff */
[----:B------:R-:W-:Y:S02]  /*11b470*/  IMAD.X R27, R27, 0x1, R0, P4 ;  /* 0x000000011b1b7824 */ /* 0x000fe400020e0600 */
[----:B------:R-:W-:Y:S04]  /*11b480*/  STL [R1+0x26c8], R21 ;  /* 0x0026c81501007387 */ /* 0x000fe80000100800 */
[----:B------:R0:W-:Y:S04]  /*11b490*/  STL [R1+0x26ec], R27 ;  /* 0x0026ec1b01007387 */ /* 0x0001e80000100800 */
[----:B------:R-:W-:Y:S04]  /*11b4a0*/  STL [R1+0x26f4], R22 ;  /* 0x0026f41601007387 */ /* 0x000fe80000100800 */
[----:B0-----:R-:W4:Y:S04]  /*11b4b0*/  LDL.LU R27, [R1+0x26c4] ;  /* 0x0026c400011b7983 */ /* 0x001f280000300800 */
[----:B------:R-:W-:Y:S01]  /*11b4c0*/  STL [R1+0x26c0], R23 ;  /* 0x0026c01701007387 */ /* 0x000fe20000100800 */
        /* <DEDUP_REMOVED lines=432> */
[----:B------:R-:W-:Y:S01]  /*11cfd0*/  IADD3 R18, P4, PT, R18, R3, RZ ;  /* 0x0000000312127210 */ /* 0x000fe20007f9e0ff */
        /* <DEDUP_REMOVED lines=20> */
[----:B------:R-:W-:Y:S01]  /*11d120*/  IMAD.X R21, R21, 0x1, R0, P5 ;  /* 0x0000000115157824 */ /* 0x000fe200028e0600 */
[----:B------:R-:W-:Y:S01]  /*11d130*/  STL [R1+0x249c], R28 ;  /* 0x00249c1c01007387 */ /* 0x000fe20000100800 */
[----:B----4-:R-:W-:-:S03]  /*11d140*/  IADD3 R22, P5, PT, R22, R3, RZ ;  /* 0x0000000316167210 */ /* 0x010fc60007fbe0ff */
        /* <DEDUP_REMOVED lines=29> */
[----:B0-----:R-:W3:Y:S04]  /*11d320*/  LDL.LU R17, [R1+0x243c] ;  /* 0x00243c0001117983 */ /* 0x001ee80000300800 */
[----:B------:R-:W3:Y:S04]  /*11d330*/  LDL.LU R2, [R1+0x2408] ;  /* 0x0024080001027983 */ /* 0x000ee80000300800 */
[----:B------:R-:W3:Y:S04]  /*11d340*/  LDL.LU R10, [R1+0x2434] ;  /* 0x00243400010a7983 */ /* 0x000ee80000300800 */
[----:B------:R-:W3:Y:S01]  /*11d350*/  LDL.LU R12, [R1+0x2400] ;  /* 0x00240000010c7983 */ /* 0x000ee20000300800 */
[----:B------:R-:W-:-:S05]  /*11d360*/  IADD3 R18, P0, PT, R18, R3, RZ ;  /* 0x0000000312127210 */ /* 0x000fca0007f1e0ff */
        /* <DEDUP_REMOVED lines=35> */
[----:B---3--:R-:W-:Y:S01]  /*11d5a0*/  IMAD.X R17, R17, 0x1, R0, P2 ;  /* 0x0000000111117824 */ /* 0x008fe200010e0600 */
[----:B------:R-:W-:-:S04]  /*11d5b0*/  IADD3 R2, P2, PT, R2, R3, RZ ;  /* 0x0000000302027210 */ /* 0x000fc80007f5e0ff */
[----:B------:R0:W-:Y:S01]  /*11d5c0*/  STL [R1+0x243c], R17 ;  /* 0x00243c1101007387 */ /* 0x0001e20000100800 */
[--C-:B------:R-:W-:Y:S01]  /*11d5d0*/  IMAD.X R10, R10, 0x1, R0.reuse, P1 ;  /* 0x000000010a0a7824 */ /* 0x100fe200008e0600 */
[----:B------:R-:W-:Y:S02]  /*11d5e0*/  IADD3 R12, P1, PT, R12, R3, RZ ;  /* 0x000000030c0c7210 */ /* 0x000fe40007f3e0ff */
[----:B0-----:R-:W3:Y:S04]  /*11d5f0*/  LDL.LU R17, [R1+0x23e4] ;  /* 0x0023e40001117983 */ /* 0x001ee80000300800 */
        /* <DEDUP_REMOVED lines=25> */
[----:B------:R-:W-:-:S02]  /*11d790*/  IADD3 R23, P3, PT, R23, R3, RZ ;  /* 0x0000000317177210 */ /* 0x000fc40007f7e0ff */
[----:B----4-:R-:W-:-:S03]  /*11d7a0*/  IADD3 R6, P2, PT, R6, R3, RZ ;  /* 0x0000000306067210 */ /* 0x010fc60007f5e0ff */
        /* <DEDUP_REMOVED lines=82> */
[----:B------:R-:W-:Y:S04]  /*11dcd0*/  STL [R1+0x23a4], R28 ;  /* 0x0023a41c01007387 */ /* 0x000fe80000100800 */
[----:B------:R-:W-:Y:S01]  /*11dce0*/  STL [R1+0x239c], R29 ;  /* 0x00239c1d01007387 */ /* 0x000fe20000100800 */
[----:B------:R-:W-:Y:S01]  /*11dcf0*/  IADD3 R22, P2, PT, R22, R3, RZ ;  /* 0x0000000316167210 */ /* 0x000fe20007f5e0ff */
        /* <DEDUP_REMOVED lines=651> */
[----:B------:R-:W-:-:S03]  /*1205b0*/  IADD3 R23, P5, PT, R23, R3, RZ ;  /* 0x0000000317177210 */ /* 0x000fc60007fbe0ff */
[----:B------:R-:W-:Y:S01]  /*1205c0*/  STL [R1+0x2034], R20 ;  /* 0x0020341401007387 */ /* 0x000fe20000100800 */
[----:B------:R-:W-:-:S03]  /*1205d0*/  IMAD.X R7, R7, 0x1, R0, P4 ;  /* 0x0000000107077824 */ /* 0x000fc600020e0600 */
        /* <DEDUP_REMOVED lines=370> */
[-C--:B------:R-:W-:Y:S01]  /*121d00*/  IADD3 R23, P6, PT, R23, R3.reuse, RZ ;  /* 0x0000000317177210 */ /* 0x080fe20007fde0ff */
[----:B------:R-:W-:Y:S02]  /*121d10*/  IMAD.X R17, R17, 0x1, R0, P5 ;  /* 0x0000000111117824 */ /* 0x000fe400028e0600 */
[----:B------:R-:W-:Y:S04]  /*121d20*/  STL [R1+0x4428], R21 ;  /* 0x0044281501007387 */ /* 0x000fe80000100800 */
        /* <DEDUP_REMOVED lines=274> */
[----:B------:R-:W-:Y:S01]  /*122e50*/  STL [R1+0x4598], R20 ;  /* 0x0045981401007387 */ /* 0x000fe20000100800 */
[-C--:B------:R-:W-:Y:S01]  /*122e60*/  IADD3 R22, P2, PT, R22, R3.reuse, RZ ;  /* 0x0000000316167210 */ /* 0x080fe20007f5e0ff */
[--C-:B------:R-:W-:Y:S01]  /*122e70*/  IMAD.X R23, R23, 0x1, R0.reuse, P1 ;  /* 0x0000000117177824 */ /* 0x100fe200008e0600 */
[----:B------:R-:W-:Y:S01]  /*122e80*/  IADD3 R26, P1, PT, R26, R3, RZ ;  /* 0x000000031a1a7210 */ /* 0x000fe20007f3e0ff */
        /* <DEDUP_REMOVED lines=367> */
[----:B------:R0:W-:Y:S04]  /*124580*/  STL [R1+0x4744], R29 ;  /* 0x0047441d01007387 */ /* 0x0001e80000100800 */
[----:B------:R1:W-:Y:S04]  /*124590*/  STL [R1+0x4788], R20 ;  /* 0x0047881401007387 */ /* 0x0003e80000100800 */
[----:B------:R1:W-:Y:S04]  /*1245a0*/  STL [R1+0x474c], R21 ;  /* 0x00474c1501007387 */ /* 0x0003e80000100800 */
[----:B0-----:R-:W3:Y:S01]  /*1245b0*/  LDL.LU R29, [R1+0x47c0] ;  /* 0x0047c000011d7983 */ /* 0x001ee20000300800 */
[-C--:B----4-:R-:W-:Y:S01]  /*1245c0*/  IADD3 R22, P3, PT, R22, R3.reuse, RZ ;  /* 0x0000000316167210 */ /* 0x090fe20007f7e0ff */
[----:B------:R-:W-:Y:S01]  /*1245d0*/  IMAD.X R23, R23, 0x1, R0, P2 ;  /* 0x0000000117177824 */ /* 0x000fe200010e0600 */
[----:B------:R-:W-:-:S03]  /*1245e0*/  IADD3 R6, P2, PT, R6, R3, RZ ;  /* 0x0000000306067210 */ /* 0x000fc60007f5e0ff */
[----:B------:R0:W-:Y:S04]  /*1245f0*/  STL [R1+0x4790], R22 ;  /* 0x0047901601007387 */ /* 0x0001e80000100800 */
[----:B------:R4:W-:Y:S04]  /*124600*/  STL [R1+0x4754], R23 ;  /* 0x0047541701007387 */ /* 0x0009e80000100800 */
[----:B------:R-:W3:Y:S04]  /*124610*/  LDL.LU R28, [R1+0x47c8] ;  /* 0x0047c800011c7983 */ /* 0x000ee80000300800 */
[----:B------:R0:W-:Y:S04]  /*124620*/  STL [R1+0x4798], R6 ;  /* 0x0047980601007387 */ /* 0x0001e80000100800 */
[----:B------:R-:W3:Y:S01]  /*124630*/  LDL.LU R25, [R1+0x47d0] ;  /* 0x0047d00001197983 */ /* 0x000ee20000300800 */
[----:B------:R-:W-:-:S05]  /*124640*/  IMAD.X R7, R7, 0x1, R0, P1 ;  /* 0x0000000107077824 */ /* 0x000fca00008e0600 */
[----:B------:R0:W-:Y:S04]  /*124650*/  STL [R1+0x475c], R7 ;  /* 0x00475c0701007387 */ /* 0x0001e80000100800 */
[----:B------:R-:W3:Y:S01]  /*124660*/  LDL.LU R24, [R1+0x47d8] ;  /* 0x0047d80001187983 */ /* 0x000ee20000300800 */
[----:B------:R-:W-:-:S05]  /*124670*/  IADD3 R11, P1, PT, R11, R3, RZ ;  /* 0x000000030b0b7210 */ /* 0x000fca0007f3e0ff */
        /* <DEDUP_REMOVED lines=11> */
[----:B--2---:R-:W-:-:S05]  /*124730*/  IADD3 R16, P6, PT, R16, R3, RZ ;  /* 0x0000000310107210 */ /* 0x004fca0007fde0ff */
[----:B------:R2:W-:Y:S04]  /*124740*/  STL [R1+0x47b0], R16 ;  /* 0x0047b01001007387 */ /* 0x0005e80000100800 */
[----:B-1----:R-:W3:Y:S02]  /*124750*/  LDL.LU R20, [R1+0x4800] ;  /* 0x0048000001147983 */ /* 0x002ee40000300800 */
[----:B---3--:R-:W-:-:S05]  /*124760*/  IMAD.X R17, R17, 0x1, R0, P5 ;  /* 0x0000000111117824 */ /* 0x008fca00028e0600 */
[----:B------:R1:W-:Y:S04]  /*124770*/  STL [R1+0x4774], R17 ;  /* 0x0047741101007387 */ /* 0x0003e80000100800 */
[----:B------:R-:W3:Y:S04]  /*124780*/  LDL.LU R21, [R1+0x47c4] ;  /* 0x0047c40001157983 */ /* 0x000ee80000300800 */
[----:B0-----:R-:W3:Y:S01]  /*124790*/  LDL.LU R22, [R1+0x4808] ;  /* 0x0048080001167983 */ /* 0x001ee20000300800 */
[----:B------:R-:W-:-:S05]  /*1247a0*/  IADD3 R18, P5, PT, R18, R3, RZ ;  /* 0x0000000312127210 */ /* 0x000fca0007fbe0ff */
[----:B------:R0:W-:Y:S04]  /*1247b0*/  STL [R1+0x47b8], R18 ;  /* 0x0047b81201007387 */ /* 0x0001e80000100800 */
[----:B----4-:R-:W4:Y:S04]  /*1247c0*/  LDL.LU R23, [R1+0x47cc] ;  /* 0x0047cc0001177983 */ /* 0x010f280000300800 */
[----:B------:R-:W3:Y:S04]  /*1247d0*/  LDL.LU R6, [R1+0x4810] ;  /* 0x0048100001067983 */ /* 0x000ee80000300800 */
[----:B------:R-:W3:Y:S04]  /*1247e0*/  LDL.LU R7, [R1+0x47d4] ;  /* 0x0047d40001077983 */ /* 0x000ee80000300800 */
[----:B------:R-:W3:Y:S04]  /*1247f0*/  LDL.LU R11, [R1+0x4814] ;  /* 0x00481400010b7983 */ /* 0x000ee80000300800 */
[----:B------:R-:W3:Y:S04]  /*124800*/  LDL.LU R14, [R1+0x47dc] ;  /* 0x0047dc00010e7983 */ /* 0x000ee80000300800 */
[----:B------:R-:W3:Y:S04]  /*124810*/  LDL.LU R26, [R1+0x47e4] ;  /* 0x0047e400011a7983 */ /* 0x000ee80000300800 */
[----:B------:R-:W3:Y:S04]  /*124820*/  LDL.LU R27, [R1+0x47ec] ;  /* 0x0047ec00011b7983 */ /* 0x000ee80000300800 */
[----:B--2---:R-:W2:Y:S01]  /*124830*/  LDL.LU R16, [R1+0x47f4] ;  /* 0x0047f40001107983 */ /* 0x004ea20000300800 */
[----:B------:R-:W-:-:S05]  /*124840*/  IMAD.X R19, R19, 0x1, R0, P4 ;  /* 0x0000000113137824 */ /* 0x000fca00020e0600 */
[----:B------:R0:W-:Y:S04]  /*124850*/  STL [R1+0x477c], R19 ;  /* 0x00477c1301007387 */ /* 0x0001e80000100800 */
[----:B-1----:R-:W2:Y:S04]  /*124860*/  LDL.LU R17, [R1+0x47fc] ;  /* 0x0047fc0001117983 */ /* 0x002ea80000300800 */
[----:B0-----:R-:W2:Y:S04]  /*124870*/  LDL.LU R18, [R1+0x4804] ;  /* 0x0048040001127983 */ /* 0x001ea80000300800 */
[----:B------:R-:W2:Y:S01]  /*124880*/  LDL.LU R19, [R1+0x480c] ;  /* 0x00480c0001137983 */ /* 0x000ea20000300800 */
[----:B------:R-:W-:-:S05]  /*124890*/  IADD3 R29, P4, PT, R29, R3, RZ ;  /* 0x000000031d1d7210 */ /* 0x000fca0007f9e0ff */
[----:B------:R0:W-:Y:S04]  /*1248a0*/  STL [R1+0x47c0], R29 ;  /* 0x0047c01d01007387 */ /* 0x0001e80000100800 */
[----:B0-----:R0:W5:Y:S04]  /*1248b0*/  LDL.LU R29, [R1+0x4844] ;  /* 0x00484400011d7983 */ /* 0x0011680000300800 */
[----:B------:R-:W2:Y:S02]  /*1248c0*/  LDL.LU R3, [R1+0x4784] ;  /* 0x0047840001037983 */ /* 0x000ea40000300800 */
[----:B--2---:R-:W-:-:S05]  /*1248d0*/  IMAD.X R3, R3, 0x1, R0, P3 ;  /* 0x0000000103037824 */ /* 0x004fca00018e0600 */
[----:B------:R1:W-:Y:S02]  /*1248e0*/  STL [R1+0x4784], R3 ;  /* 0x0047840301007387 */ /* 0x0003e40000100800 */
[----:B-1----:R-:W1:Y:S02]  /*1248f0*/  LDC R3, c[0x0][0x3ac] ;  /* 0x0000eb00ff037b82 */ /* 0x002e640000000800 */
[----:B-1----:R-:W-:-:S04]  /*124900*/  IMAD.SHL.U32 R3, R3, 0x80, RZ ;  /* 0x0000008003037824 */ /* 0x002fc800078e00ff */
[----:B------:R-:W-:-:S05]  /*124910*/  IMAD.SHL.U32 R3, R3, 0x2, RZ ;  /* 0x0000000203037824 */ /* 0x000fca00078e00ff */
[----:B------:R-:W-:-:S05]  /*124920*/  IADD3 R28, P3, PT, R28, R3, RZ ;  /* 0x000000031c1c7210 */ /* 0x000fca0007f7e0ff */
[----:B------:R1:W-:Y:S04]  /*124930*/  STL [R1+0x47c8], R28 ;  /* 0x0047c81c01007387 */ /* 0x0003e80000100800 */
[----:B-1----:R0:W5:Y:S04]  /*124940*/  LDL.LU R28, [R1+0x4840] ;  /* 0x00484000011c7983 */ /* 0x0021680000300800 */
        /* <DEDUP_REMOVED lines=54> */
[----:B------:R-:W2:Y:S01]  /*124cb0*/  LDL.LU R3, [R1+0x47bc] ;  /* 0x0047bc0001037983 */ /* 0x000ea20000300800 */
[--C-:B---3--:R-:W-:Y:S02]  /*124cc0*/  IMAD.X R21, R21, 0x1, R0.reuse, P2 ;  /* 0x0000000115157824 */ /* 0x108fe400010e0600 */
[----:B----4-:R-:W-:-:S02]  /*124cd0*/  IMAD.X R23, R23, 0x1, R0, P1 ;  /* 0x0000000117177824 */ /* 0x010fc400008e0600 */
[--C-:B------:R-:W-:Y:S02]  /*124ce0*/  IMAD.X R7, R7, 0x1, R0.reuse, P0 ;  /* 0x0000000107077824 */ /* 0x100fe400000e0600 */
[--C-:B------:R-:W-:Y:S02]  /*124cf0*/  IMAD.X R14, R14, 0x1, R0.reuse, P6 ;  /* 0x000000010e0e7824 */ /* 0x100fe400030e0600 */
[--C-:B------:R-:W-:Y:S02]  /*124d00*/  IMAD.X R26, R26, 0x1, R0.reuse, P5 ;  /* 0x000000011a1a7824 */ /* 0x100fe400028e0600 */
[--C-:B------:R-:W-:Y:S01]  /*124d10*/  IMAD.X R27, R27, 0x1, R0.reuse, P4 ;  /* 0x000000011b1b7824 */ /* 0x100fe200020e0600 */
[----:B------:R-:W-:Y:S01]  /*124d20*/  ISETP.NE.U32.AND P6, PT, R15, UR7, PT ;  /* 0x000000070f007c0c */ /* 0x000fe2000bfc5070 */
[----:B--2---:R-:W-:-:S05]  /*124d30*/  IMAD.X R3, R3, 0x1, R0, P3 ;  /* 0x0000000103037824 */ /* 0x004fca00018e0600 */
[----:B------:R1:W-:Y:S02]  /*124d40*/  STL [R1+0x47bc], R3 ;  /* 0x0047bc0301007387 */ /* 0x0003e40000100800 */
[----:B-1----:R-:W1:Y:S02]  /*124d50*/  LDC R3, c[0x0][0x3ac] ;  /* 0x0000eb00ff037b82 */ /* 0x002e640000000800 */
[----:B-1----:R-:W-:-:S04]  /*124d60*/  IMAD.SHL.U32 R3, R3, 0x80, RZ ;  /* 0x0000008003037824 */ /* 0x002fc800078e00ff */
[----:B------:R-:W-:-:S05]  /*124d70*/  IMAD.SHL.U32 R3, R3, 0x2, RZ ;  /* 0x0000000203037824 */ /* 0x000fca00078e00ff */
[-C--:B------:R-:W-:Y:S02]  /*124d80*/  IADD3 R20, P3, PT, R20, R3.reuse, RZ ;  /* 0x0000000314147210 */ /* 0x080fe40007f7e0ff */
[-C--:B------:R-:W-:Y:S02]  /*124d90*/  IADD3 R22, P2, PT, R22, R3.reuse, RZ ;  /* 0x0000000316167210 */ /* 0x080fe40007f5e0ff */
[-C--:B------:R-:W-:Y:S01]  /*124da0*/  IADD3 R6, P1, PT, R6, R3.reuse, RZ ;  /* 0x0000000306067210 */ /* 0x080fe20007f3e0ff */
[----:B------:R-:W-:Y:S01]  /*124db0*/  STL [R1+0x4800], R20 ;  /* 0x0048001401007387 */ /* 0x000fe20000100800 */
[----:B------:R-:W-:-:S03]  /*124dc0*/  IADD3 R11, P0, PT, R11, R3, RZ ;  /* 0x000000030b0b7210 */ /* 0x000fc60007f1e0ff */
[----:B------:R-:W-:Y:S01]  /*124dd0*/  STL [R1+0x47c4], R21 ;  /* 0x0047c41501007387 */ /* 0x000fe20000100800 */
[----:B------:R-:W-:-:S03]  /*124de0*/  IMAD.X R16, R16, 0x1, R0, P3 ;  /* 0x0000000110107824 */ /* 0x000fc600018e0600 */
[----:B------:R-:W-:Y:S01]  /*124df0*/  STL [R1+0x4808], R22 ;  /* 0x0048081601007387 */ /* 0x000fe20000100800 */
[----:B------:R-:W-:-:S03]  /*124e00*/  IMAD.X R17, R17, 0x1, R0, P2 ;  /* 0x0000000111117824 */ /* 0x000fc600010e0600 */
[----:B------:R-:W-:Y:S01]  /*124e10*/  STL [R1+0x47cc], R23 ;  /* 0x0047cc1701007387 */ /* 0x000fe20000100800 */
[----:B------:R-:W-:-:S03]  /*124e20*/  IMAD.X R18, R18, 0x1, R0, P1 ;  /* 0x0000000112127824 */ /* 0x000fc600008e0600 */
[----:B------:R1:W-:Y:S04]  /*124e30*/  STL [R1+0x4810], R6 ;  /* 0x0048100601007387 */ /* 0x0003e80000100800 */
[----:B------:R2:W-:Y:S01]  /*124e40*/  STL [R1+0x47d4], R7 ;  /* 0x0047d40701007387 */ /* 0x0005e20000100800 */
[----:B------:R-:W-:-:S03]  /*124e50*/  IMAD.X R19, R19, 0x1, R0, P0 ;  /* 0x0000000113137824 */ /* 0x000fc600000e0600 */
[----:B------:R0:W-:Y:S01]  /*124e60*/  STL [R1+0x4814], R11 ;  /* 0x0048140b01007387 */ /* 0x0001e20000100800 */
[----:B-1----:R-:W-:-:S03]  /*124e70*/  IMAD.MOV.U32 R6, RZ, RZ, R4 ;  /* 0x000000ffff067224 */ /* 0x002fc600078e0004 */
[----:B------:R0:W-:Y:S01]  /*124e80*/  STL [R1+0x47dc], R14 ;  /* 0x0047dc0e01007387 */ /* 0x0001e20000100800 */
[----:B------:R-:W-:Y:S02]  /*124e90*/  IMAD.MOV.U32 R4, RZ, RZ, R5 ;  /* 0x000000ffff047224 */ /* 0x000fe400078e0005 */
[----:B------:R-:W-:Y:S01]  /*124ea0*/  IMAD.MOV.U32 R5, RZ, RZ, R9 ;  /* 0x000000ffff057224 */ /* 0x000fe200078e0009 */
[----:B------:R0:W-:Y:S01]  /*124eb0*/  STL [R1+0x47e4], R26 ;  /* 0x0047e41a01007387 */ /* 0x0001e20000100800 */
[----:B--2---:R-:W-:-:S03]  /*124ec0*/  IMAD.MOV.U32 R7, RZ, RZ, R8 ;  /* 0x000000ffff077224 */ /* 0x004fc600078e0008 */
[----:B------:R0:W-:Y:S04]  /*124ed0*/  STL [R1+0x47ec], R27 ;  /* 0x0047ec1b01007387 */ /* 0x0001e80000100800 */
[----:B------:R0:W-:Y:S04]  /*124ee0*/  STL [R1+0x47f4], R16 ;  /* 0x0047f41001007387 */ /* 0x0001e80000100800 */
[----:B------:R0:W-:Y:S04]  /*124ef0*/  STL [R1+0x47fc], R17 ;  /* 0x0047fc1101007387 */ /* 0x0001e80000100800 */
[----:B------:R0:W-:Y:S04]  /*124f00*/  STL [R1+0x4804], R18 ;  /* 0x0048041201007387 */ /* 0x0001e80000100800 */
[----:B------:R0:W-:Y:S04]  /*124f10*/  STL.64 [R1+0x1280], R4 ;  /* 0x0012800401007387 */ /* 0x0001e80000100a00 */
[----:B------:R0:W-:Y:S04]  /*124f20*/  STL [R1+0x480c], R19 ;  /* 0x00480c1301007387 */ /* 0x0001e80000100800 */
[----:B------:R0:W-:Y:S01]  /*124f30*/  STL.64 [R1+0x1288], R6 ;  /* 0x0012880601007387 */ /* 0x0001e20000100a00 */
[----:B------:R-:W-:Y:S05]  /*124f40*/  @P6 BRA `(.L_x_1) ;  /* 0xfffff2b800106947 */ /* 0x000fea000383ffff */
[----:B-----5:R1:W-:Y:S04]  /*124f50*/  STL [R1+0x506c], R10 ;  /* 0x00506c0a01007387 */ /* 0x0203e80000100800 */
[----:B-1----:R-:W2:Y:S04]  /*124f60*/  LDL.LU R10, [R1+0x4c0] ;  /* 0x0004c000010a7983 */ /* 0x002ea80000300800 */
[----:B--2---:R1:W-:Y:S04]  /*124f70*/  STL [R1+0x5070], R10 ;  /* 0x0050700a01007387 */ /* 0x0043e80000100800 */
        /* <DEDUP_REMOVED lines=29> */
[----:B------:R-:W3:Y:S04]  /*125150*/  LDL.LU R28, [R1+0x58c] ;  /* 0x00058c00011c7983 */ /* 0x000ee80000300800 */
[----:B---3--:R1:W-:Y:S04]  /*125160*/  STL [R1+0x5074], R28 ;  /* 0x0050741c01007387 */ /* 0x0083e80000100800 */
[----:B-1----:R-:W3:Y:S04]  /*125170*/  LDL.LU R28, [R1+0x4c8] ;  /* 0x0004c800011c7983 */ /* 0x002ee80000300800 */
        /* <DEDUP_REMOVED lines=27> */
[----:B-1----:R-:W2:Y:S04]  /*125330*/  LDL.LU R28, [R1+0x11dc] ;  /* 0x0011dc00011c7983 */ /* 0x002ea80000300800 */
[----:B------:R-:W3:Y:S04]  /*125340*/  LDL.LU R2, [R1+0xbfc] ;  /* 0x000bfc0001027983 */ /* 0x000ee80000300800 */
[----:B------:R-:W4:Y:S04]  /*125350*/  LDL.LU R0, [R1+0x584] ;  /* 0x0005840001007983 */ /* 0x000f280000300800 */
[----:B------:R-:W4:Y:S04]  /*125360*/  LDL.LU R3, [R1+0xbf4] ;  /* 0x000bf40001037983 */ /* 0x000f280000300800 */
        /* <DEDUP_REMOVED lines=19> */
[----:B------:R0:W-:Y:S04]  /*1254a0*/  STL [R1+0x4838], R29 ;  /* 0x0048381d01007387 */ /* 0x0001e80000100800 */
[----:B0-----:R-:W3:Y:S04]  /*1254b0*/  LDL.LU R29, [R1+0xa04] ;  /* 0x000a0400011d7983 */ /* 0x001ee80000300800 */
[----:B------:R0:W-:Y:S04]  /*1254c0*/  STL [R1+0x4834], R24 ;  /* 0x0048341801007387 */ /* 0x0001e80000100800 */
[----:B0-----:R-:W3:Y:S04]  /*1254d0*/  LDL.LU R24, [R1+0x11e4] ;  /* 0x0011e40001187983 */ /* 0x001ee80000300800 */
[----:B------:R0:W-:Y:S04]  /*1254e0*/  STL [R1+0x4830], R25 ;  /* 0x0048301901007387 */ /* 0x0001e80000100800 */
[----:B0-----:R-:W3:Y:S04]  /*1254f0*/  LDL.LU R25, [R1+0xa0c] ;  /* 0x000a0c0001197983 */ /* 0x001ee80000300800 */
[----:B------:R0:W-:Y:S04]  /*125500*/  STL [R1+0x482c], R12 ;  /* 0x00482c0c01007387 */ /* 0x0001e80000100800 */
[----:B0-----:R-:W3:Y:S04]  /*125510*/  LDL.LU R12, [R1+0x11ec] ;  /* 0x0011ec00010c7983 */ /* 0x001ee80000300800 */
[----:B------:R0:W-:Y:S04]  /*125520*/  STL [R1+0x4828], R13 ;  /* 0x0048280d01007387 */ /* 0x0001e80000100800 */
[----:B0-----:R-:W3:Y:S01]  /*125530*/  LDL.LU R13, [R1+0x570] ;  /* 0x00057000010d7983 */ /* 0x001ee20000300800 */
[----:B--2---:R-:W-:-:S03]  /*125540*/  F2FP.BF16.F32.PACK_AB R10, R28, R10 ;  /* 0x0000000a1c0a723e */ /* 0x004fc600000010ff */
[----:B------:R-:W2:Y:S04]  /*125550*/  LDL.LU R28, [R1+0x50e4] ;  /* 0x0050e400011c7983 */ /* 0x000ea80000300800 */
[----:B------:R0:W-:Y:S04]  /*125560*/  STL [R1+0x13bc], R10 ;  /* 0x0013bc0a01007387 */ /* 0x0001e80000100800 */
[----:B0-----:R-:W2:Y:S02]  /*125570*/  LDL.LU R10, [R1+0x50e0] ;  /* 0x0050e000010a7983 */ /* 0x001ea40000300800 */
[----:B--2---:R-:W-:-:S02]  /*125580*/  F2FP.BF16.F32.PACK_AB R10, R28, R10 ;  /* 0x0000000a1c0a723e */ /* 0x004fc400000010ff */
        /* <DEDUP_REMOVED lines=54> */
[----:B0-----:R-:W2:Y:S01]  /*1258f0*/  LDL.LU R10, [R1+0x5070] ;  /* 0x00507000010a7983 */ /* 0x001ea20000300800 */
[----:B---3--:R-:W-:Y:S02]  /*125900*/  F2FP.BF16.F32.PACK_AB R25, R12, R25 ;  /* 0x000000190c19723e */ /* 0x008fe400000010ff */
[----:B--2---:R-:W-:-:S02]  /*125910*/  F2FP.BF16.F32.PACK_AB R13, R10, R13 ;  /* 0x0000000d0a0d723e */ /* 0x004fc400000010ff */
[----:B------:R-:W2:Y:S01]  /*125920*/  LDL.LU R10, [R1+0x506c] ;  /* 0x00506c00010a7983 */ /* 0x000ea20000300800 */
[----:B------:R-:W-:Y:S02]  /*125930*/  F2FP.BF16.F32.PACK_AB R12, R28, R2 ;  /* 0x000000021c0c723e */ /* 0x000fe400000010ff */
[----:B----4-:R-:W-:Y:S01]  /*125940*/  F2FP.BF16.F32.PACK_AB R2, R0, R3 ;  /* 0x000000030002723e */ /* 0x010fe200000010ff */
[----:B------:R0:W-:Y:S01]  /*125950*/  STL [R1+0x1390], R13 ;  /* 0x0013900d01007387 */ /* 0x0001e20000100800 */
[----:B------:R-:W-:Y:S02]  /*125960*/  F2FP.BF16.F32.PACK_AB R0, R5, R9 ;  /* 0x000000090500723e */ /* 0x000fe400000010ff */
[----:B------:R-:W-:Y:S01]  /*125970*/  F2FP.BF16.F32.PACK_AB R3, R4, R8 ;  /* 0x000000080403723e */ /* 0x000fe200000010ff */
[----:B------:R-:W-:Y:S01]  /*125980*/  STL [R1+0x137c], R25 ;  /* 0x00137c1901007387 */ /* 0x000fe20000100800 */
[----:B0-----:R-:W-:-:S05]  /*125990*/  F2FP.BF16.F32.PACK_AB R13, R24, R29 ;  /* 0x0000001d180d723e */ /* 0x001fca00000010ff */
[----:B------:R-:W-:Y:S04]  /*1259a0*/  STL [R1+0x1378], R13 ;  /* 0x0013780d01007387 */ /* 0x000fe80000100800 */
[----:B------:R-:W-:Y:S04]  /*1259b0*/  STL [R1+0x1374], R12 ;  /* 0x0013740c01007387 */ /* 0x000fe80000100800 */
[----:B------:R0:W-:Y:S04]  /*1259c0*/  STL [R1+0x1370], R2 ;  /* 0x0013700201007387 */ /* 0x0001e80000100800 */
[----:B------:R1:W-:Y:S04]  /*1259d0*/  STL [R1+0x138c], R0 ;  /* 0x00138c0001007387 */ /* 0x0003e80000100800 */
[----:B------:R3:W-:Y:S01]  /*1259e0*/  STL [R1+0x1388], R3 ;  /* 0x0013880301007387 */ /* 0x0007e20000100800 */
[----:B0-----:R-:W-:-:S02]  /*1259f0*/  F2FP.BF16.F32.PACK_AB R2, R20, R21 ;  /* 0x000000151402723e */ /* 0x001fc400000010ff */
[----:B-1----:R-:W-:-:S03]  /*125a00*/  F2FP.BF16.F32.PACK_AB R0, R22, R23 ;  /* 0x000000171600723e */ /* 0x002fc600000010ff */
[----:B------:R-:W-:Y:S01]  /*125a10*/  STL [R1+0x1384], R2 ;  /* 0x0013840201007387 */ /* 0x000fe20000100800 */
[----:B---3--:R-:W-:-:S03]  /*125a20*/  F2FP.BF16.F32.PACK_AB R3, R6, R7 ;  /* 0x000000070603723e */ /* 0x008fc600000010ff */
[----:B------:R0:W-:Y:S04]  /*125a30*/  STL [R1+0x1380], R0 ;  /* 0x0013800001007387 */ /* 0x0001e80000100800 */
[----:B------:R1:W-:Y:S01]  /*125a40*/  STL [R1+0x136c], R3 ;  /* 0x00136c0301007387 */ /* 0x0003e20000100800 */
[----:B0-----:R-:W-:Y:S02]  /*125a50*/  F2FP.BF16.F32.PACK_AB R0, R14, R15 ;  /* 0x0000000f0e00723e */ /* 0x001fe400000010ff */
[----:B-1----:R-:W-:Y:S02]  /*125a60*/  F2FP.BF16.F32.PACK_AB R3, R26, R27 ;  /* 0x0000001b1a03723e */ /* 0x002fe400000010ff */
[----:B--2---:R-:W-:-:S05]  /*125a70*/  F2FP.BF16.F32.PACK_AB R2, R10, R11 ;  /* 0x0000000b0a02723e */ /* 0x004fca00000010ff */
[----:B------:R0:W-:Y:S04]  /*125a80*/  STL [R1+0x1368], R2 ;  /* 0x0013680201007387 */ /* 0x0001e80000100800 */
[----:B------:R1:W-:Y:S04]  /*125a90*/  STL [R1+0x1364], R0 ;  /* 0x0013640001007387 */ /* 0x0003e80000100800 */
[----:B------:R-:W-:Y:S01]  /*125aa0*/  STL [R1+0x1360], R3 ;  /* 0x0013600301007387 */ /* 0x000fe20000100800 */
[----:B0-----:R-:W-:-:S03]  /*125ab0*/  F2FP.BF16.F32.PACK_AB R2, R16, R17 ;  /* 0x000000111002723e */ /* 0x001fc600000010ff */
[----:B------:R-:W2:Y:S01]  /*125ac0*/  LDL.LU R13, [R1+0xfe0] ;  /* 0x000fe000010d7983 */ /* 0x000ea20000300800 */
[----:B-1----:R-:W-:-:S03]  /*125ad0*/  F2FP.BF16.F32.PACK_AB R0, R18, R19 ;  /* 0x000000131200723e */ /* 0x002fc600000010ff */
[----:B------:R-:W-:Y:S04]  /*125ae0*/  STL [R1+0x135c], R2 ;  /* 0x00135c0201007387 */ /* 0x000fe80000100800 */
[----:B--2---:R0:W-:Y:S04]  /*125af0*/  STL [R1+0x4fe4], R13 ;  /* 0x004fe40d01007387 */ /* 0x0041e80000100800 */
[----:B------:R-:W-:Y:S04]  /*125b00*/  STL [R1+0x1358], R0 ;  /* 0x0013580001007387 */ /* 0x000fe80000100800 */
        /* <DEDUP_REMOVED lines=33> */
[----:B------:R-:W3:Y:S04]  /*125d20*/  LDL.LU R12, [R1+0x120c] ;  /* 0x00120c00010c7983 */ /* 0x000ee80000300800 */
[----:B---3--:R0:W-:Y:S04]  /*125d30*/  STL [R1+0x4fe0], R12 ;  /* 0x004fe00c01007387 */ /* 0x0081e80000100800 */
[----:B0-----:R-:W3:Y:S04]  /*125d40*/  LDL.LU R12, [R1+0x890] ;  /* 0x00089000010c7983 */ /* 0x001ee80000300800 */
        /* <DEDUP_REMOVED lines=33> */
[----:B0-----:R-:W2:Y:S04]  /*125f60*/  LDL.LU R12, [R1+0x888] ;  /* 0x00088800010c7983 */ /* 0x001ea80000300800 */
[----:B------:R-:W3:Y:S04]  /*125f70*/  LDL.LU R25, [R1+0xa2c] ;  /* 0x000a2c0001197983 */ /* 0x000ee80000300800 */
[----:B------:R-:W4:Y:S04]  /*125f80*/  LDL.LU R24, [R1+0x1204] ;  /* 0x0012040001187983 */ /* 0x000f280000300800 */
        /* <DEDUP_REMOVED lines=94> */
[----:B------:R-:W3:Y:S04]  /*126570*/  LDL.LU R12, [R1+0x4fe0] ;  /* 0x004fe000010c7983 */ /* 0x000ee80000300800 */
[----:B------:R4:W-:Y:S02]  /*126580*/  STL [R1+0x11f0], R13 ;  /* 0x0011f00d01007387 */ /* 0x0009e40000100800 */
[----:B----4-:R-:W-:Y:S02]  /*126590*/  F2FP.BF16.F32.PACK_AB R13, R24, R29 ;  /* 0x0000001d180d723e */ /* 0x010fe400000010ff */
[----:B---3--:R-:W-:Y:S02]  /*1265a0*/  F2FP.BF16.F32.PACK_AB R25, R12, R25 ;  /* 0x000000190c19723e */ /* 0x008fe400000010ff */
[----:B------:R-:W-:-:S02]  /*1265b0*/  F2FP.BF16.F32.PACK_AB R12, R28, R2 ;  /* 0x000000021c0c723e */ /* 0x000fc400000010ff */
[----:B------:R-:W-:Y:S01]  /*1265c0*/  F2FP.BF16.F32.PACK_AB R2, R0, R3 ;  /* 0x000000030002723e */ /* 0x000fe200000010ff */
[----:B------:R-:W-:Y:S01]  /*1265d0*/  STL [R1+0x11dc], R25 ;  /* 0x0011dc1901007387 */ /* 0x000fe20000100800 */
[----:B------:R-:W-:Y:S02]  /*1265e0*/  F2FP.BF16.F32.PACK_AB R0, R5, R9 ;  /* 0x000000090500723e */ /* 0x000fe400000010ff */
[----:B------:R-:W-:Y:S01]  /*1265f0*/  F2FP.BF16.F32.PACK_AB R3, R4, R8 ;  /* 0x000000080403723e */ /* 0x000fe200000010ff */
[----:B------:R-:W-:Y:S04]  /*126600*/  STL [R1+0x11d8], R13 ;  /* 0x0011d80d01007387 */ /* 0x000fe80000100800 */
[----:B------:R-:W-:Y:S04]  /*126610*/  STL [R1+0x11d4], R12 ;  /* 0x0011d40c01007387 */ /* 0x000fe80000100800 */
[----:B------:R0:W-:Y:S04]  /*126620*/  STL [R1+0x11d0], R2 ;  /* 0x0011d00201007387 */ /* 0x0001e80000100800 */
[----:B------:R1:W-:Y:S04]  /*126630*/  STL [R1+0x11ec], R0 ;  /* 0x0011ec0001007387 */ /* 0x0003e80000100800 */
[----:B------:R2:W-:Y:S01]  /*126640*/  STL [R1+0x11e8], R3 ;  /* 0x0011e80301007387 */ /* 0x0005e20000100800 */
[----:B0-----:R-:W-:-:S02]  /*126650*/  F2FP.BF16.F32.PACK_AB R2, R20, R21 ;  /* 0x000000151402723e */ /* 0x001fc400000010ff */
[----:B-1----:R-:W-:-:S03]  /*126660*/  F2FP.BF16.F32.PACK_AB R0, R22, R23 ;  /* 0x000000171600723e */ /* 0x002fc600000010ff */
[----:B------:R0:W-:Y:S01]  /*126670*/  STL [R1+0x11e4], R2 ;  /* 0x0011e40201007387 */ /* 0x0001e20000100800 */
[----:B--2---:R-:W-:-:S03]  /*126680*/  F2FP.BF16.F32.PACK_AB R3, R6, R7 ;  /* 0x000000070603723e */ /* 0x004fc600000010ff */
[----:B------:R1:W-:Y:S04]  /*126690*/  STL [R1+0x11e0], R0 ;  /* 0x0011e00001007387 */ /* 0x0003e80000100800 */
[----:B------:R2:W-:Y:S01]  /*1266a0*/  STL [R1+0xfec], R3 ;  /* 0x000fec0301007387 */ /* 0x0005e20000100800 */
[----:B0-----:R-:W-:Y:S02]  /*1266b0*/  F2FP.BF16.F32.PACK_AB R2, R10, R11 ;  /* 0x0000000b0a02723e */ /* 0x001fe400000010ff */
[----:B-1----:R-:W-:-:S03]  /*1266c0*/  F2FP.BF16.F32.PACK_AB R0, R14, R15 ;  /* 0x0000000f0e00723e */ /* 0x002fc600000010ff */
[----:B------:R0:W-:Y:S01]  /*1266d0*/  STL [R1+0xfe8], R2 ;  /* 0x000fe80201007387 */ /* 0x0001e20000100800 */
[----:B--2---:R-:W-:-:S03]  /*1266e0*/  F2FP.BF16.F32.PACK_AB R3, R26, R27 ;  /* 0x0000001b1a03723e */ /* 0x004fc600000010ff */
[----:B------:R1:W-:Y:S04]  /*1266f0*/  STL [R1+0xfe4], R0 ;  /* 0x000fe40001007387 */ /* 0x0003e80000100800 */
[----:B------:R-:W-:Y:S04]  /*126700*/  STL [R1+0xfe0], R3 ;  /* 0x000fe00301007387 */ /* 0x000fe80000100800 */
[----:B------:R-:W2:Y:S01]  /*126710*/  LDL.LU R13, [R1+0x1000] ;  /* 0x00100000010d7983 */ /* 0x000ea20000300800 */
[----:B0-----:R-:W-:Y:S02]  /*126720*/  F2FP.BF16.F32.PACK_AB R2, R16, R17 ;  /* 0x000000111002723e */ /* 0x001fe400000010ff */
        /* <DEDUP_REMOVED lines=963> */
[----:B------:R4:W-:Y:S02]  /*12a360*/  STL [R1], R13 ;  /* 0x0000000d01007387 */ /* 0x0009e40000100800 */
[----:B----4-:R-:W-:Y:S02]  /*12a370*/  F2FP.BF16.F32.PACK_AB R13, R24, R29 ;  /* 0x0000001d180d723e */ /* 0x010fe400000010ff */
[----:B---3--:R-:W-:Y:S02]  /*12a380*/  F2FP.BF16.F32.PACK_AB R25, R12, R25 ;  /* 0x000000190c19723e */ /* 0x008fe400000010ff */
[----:B------:R-:W-:-:S02]  /*12a390*/  F2FP.BF16.F32.PACK_AB R12, R28, R2 ;  /* 0x000000021c0c723e */ /* 0x000fc400000010ff */
[----:B------:R-:W-:Y:S02]  /*12a3a0*/  F2FP.BF16.F32.PACK_AB R2, R0, R3 ;  /* 0x000000030002723e */ /* 0x000fe400000010ff */
[----:B------:R-:W-:Y:S02]  /*12a3b0*/  F2FP.BF16.F32.PACK_AB R0, R5, R9 ;  /* 0x000000090500723e */ /* 0x000fe400000010ff */
[----:B------:R-:W-:Y:S01]  /*12a3c0*/  F2FP.BF16.F32.PACK_AB R3, R4, R8 ;  /* 0x000000080403723e */ /* 0x000fe200000010ff */
[----:B------:R-:W-:Y:S04]  /*12a3d0*/  STL [R1+0x1c], R25 ;  /* 0x00001c1901007387 */ /* 0x000fe80000100800 */
[----:B------:R-:W-:Y:S04]  /*12a3e0*/  STL [R1+0x18], R13 ;  /* 0x0000180d01007387 */ /* 0x000fe80000100800 */
[----:B------:R-:W-:Y:S04]  /*12a3f0*/  STL [R1+0x14], R12 ;  /* 0x0000140c01007387 */ /* 0x000fe80000100800 */
[----:B------:R0:W-:Y:S04]  /*12a400*/  STL [R1+0x10], R2 ;  /* 0x0000100201007387 */ /* 0x0001e80000100800 */
[----:B------:R1:W-:Y:S04]  /*12a410*/  STL [R1+0x2c], R0 ;  /* 0x00002c0001007387 */ /* 0x0003e80000100800 */
[----:B------:R2:W-:Y:S01]  /*12a420*/  STL [R1+0x28], R3 ;  /* 0x0000280301007387 */ /* 0x0005e20000100800 */
[----:B0-----:R-:W-:-:S02]  /*12a430*/  F2FP.BF16.F32.PACK_AB R2, R20, R21 ;  /* 0x000000151402723e */ /* 0x001fc400000010ff */
[----:B-1----:R-:W-:Y:S02]  /*12a440*/  F2FP.BF16.F32.PACK_AB R0, R22, R23 ;  /* 0x000000171600723e */ /* 0x002fe400000010ff */
[----:B--2---:R-:W-:Y:S01]  /*12a450*/  F2FP.BF16.F32.PACK_AB R3, R6, R7 ;  /* 0x000000070603723e */ /* 0x004fe200000010ff */
        /* <DEDUP_REMOVED lines=8> */
[----:B------:R-:W-:Y:S04]  /*12a4e0*/  STL [R1+0x30], R3 ;  /* 0x0000300301007387 */ /* 0x000fe80000100800 */
[----:B------:R-:W2:Y:S01]  /*12a4f0*/  LDL.LU R13, [R1+0x10a0] ;  /* 0x0010a000010d7983 */ /* 0x000ea20000300800 */
[----:B0-----:R-:W-:-:S02]  /*12a500*/  F2FP.BF16.F32.PACK_AB R2, R16, R17 ;  /* 0x000000111002723e */ /* 0x001fc400000010ff */
        /* <DEDUP_REMOVED lines=1752> */
[----:B----4-:R-:W-:-:S02]  /*131290*/  F2FP.BF16.F32.PACK_AB R28, R13, R28 ;  /* 0x0000001c0d1c723e */ /* 0x010fc400000010ff */
[----:B------:R-:W-:Y:S02]  /*1312a0*/  F2FP.BF16.F32.PACK_AB R2, R2, R0 ;  /* 0x000000000202723e */ /* 0x000fe400000010ff */
[----:B------:R-:W-:Y:S02]  /*1312b0*/  F2FP.BF16.F32.PACK_AB R0, R3, R5 ;  /* 0x000000050300723e */ /* 0x000fe400000010ff */
[----:B------:R-:W-:Y:S02]  /*1312c0*/  F2FP.BF16.F32.PACK_AB R3, R9, R4 ;  /* 0x000000040903723e */ /* 0x000fe400000010ff */
[----:B--2---:R-:W-:Y:S02]  /*1312d0*/  F2FP.BF16.F32.PACK_AB R24, R29, R24 ;  /* 0x000000181d18723e */ /* 0x004fe400000010ff */
[----:B------:R-:W2:Y:S04]  /*1312e0*/  LDL.LU R29, [R1+0x4838] ;  /* 0x00483800011d7983 */ /* 0x000ea80000300800 */
[----:B------:R0:W-:Y:S04]  /*1312f0*/  STL [R1+0x480], R24 ;  /* 0x0004801801007387 */ /* 0x0001e80000100800 */
[----:B0-----:R-:W3:Y:S04]  /*131300*/  LDL.LU R24, [R1+0x4834] ;  /* 0x0048340001187983 */ /* 0x001ee80000300800 */
[----:B------:R-:W3:Y:S04]  /*131310*/  LDL.LU R25, [R1+0x4830] ;  /* 0x0048300001197983 */ /* 0x000ee80000300800 */
[----:B------:R0:W-:Y:S04]  /*131320*/  STL [R1+0x49c], R12 ;  /* 0x00049c0c01007387 */ /* 0x0001e80000100800 */
[----:B0-----:R-:W4:Y:S04]  /*131330*/  LDL.LU R12, [R1+0x482c] ;  /* 0x00482c00010c7983 */ /* 0x001f280000300800 */
[----:B------:R-:W4:Y:S04]  /*131340*/  LDL.LU R13, [R1+0x4828] ;  /* 0x00482800010d7983 */ /* 0x000f280000300800 */
[----:B------:R-:W-:Y:S04]  /*131350*/  STL [R1+0x498], R28 ;  /* 0x0004981c01007387 */ /* 0x000fe80000100800 */
[----:B------:R0:W-:Y:S04]  /*131360*/  STL [R1+0x494], R2 ;  /* 0x0004940201007387 */ /* 0x0001e80000100800 */
[----:B------:R1:W-:Y:S04]  /*131370*/  STL [R1+0x490], R0 ;  /* 0x0004900001007387 */ /* 0x0003e80000100800 */
[----:B------:R1:W-:Y:S01]  /*131380*/  STL [R1+0x4ac], R3 ;  /* 0x0004ac0301007387 */ /* 0x0003e20000100800 */
[----:B0-----:R-:W-:-:S02]  /*131390*/  F2FP.BF16.F32.PACK_AB R2, R8, R20 ;  /* 0x000000140802723e */ /* 0x001fc400000010ff */
[----:B-1----:R-:W-:Y:S02]  /*1313a0*/  F2FP.BF16.F32.PACK_AB R0, R21, R22 ;  /* 0x000000161500723e */ /* 0x002fe400000010ff */
[----:B------:R-:W-:Y:S01]  /*1313b0*/  F2FP.BF16.F32.PACK_AB R3, R23, R6 ;  /* 0x000000061703723e */ /* 0x000fe200000010ff */
        /* <DEDUP_REMOVED lines=10> */
[----:B-1----:R-:W-:-:S03]  /*131460*/  F2FP.BF16.F32.PACK_AB R0, R17, R18 ;  /* 0x000000121100723e */ /* 0x002fc600000010ff */
[----:B------:R3:W-:Y:S04]  /*131470*/  STL [R1+0x4b0], R2 ;  /* 0x0004b00201007387 */ /* 0x0007e80000100800 */
[----:B------:R4:W-:Y:S01]  /*131480*/  STL [R1+0x4cc], R0 ;  /* 0x0004cc0001007387 */ /* 0x0009e20000100800 */
[----:B--2---:R-:W-:-:S05]  /*131490*/  F2FP.BF16.F32.PACK_AB R3, R19, R29 ;  /* 0x0000001d1303723e */ /* 0x004fca00000010ff */
[----:B------:R0:W-:Y:S01]  /*1314a0*/  STL [R1+0x4c8], R3 ;  /* 0x0004c80301007387 */ /* 0x0001e20000100800 */
[----:B---3--:R-:W-:Y:S02]  /*1314b0*/  F2FP.BF16.F32.PACK_AB R2, R25, R24 ;  /* 0x000000181902723e */ /* 0x008fe400000010ff */
[----:B----4-:R-:W-:-:S05]  /*1314c0*/  F2FP.BF16.F32.PACK_AB R0, R13, R12 ;  /* 0x0000000c0d00723e */ /* 0x010fca00000010ff */
[----:B------:R0:W-:Y:S04]  /*1314d0*/  STL [R1+0x4c0], R0 ;  /* 0x0004c00001007387 */ /* 0x0001e80000100800 */
[----:B------:R0:W-:Y:S02]  /*1314e0*/  STL [R1+0x4c4], R2 ;  /* 0x0004c40201007387 */ /* 0x0001e40000100800 */
.L_x_0:
[----:B------:R-:W1:Y:S01]  /*1314f0*/  LDCU.64 UR4, c[0x0][0x398] ;  /* 0x00007300ff0477ac */ /* 0x000e620008000a00 */
[----:B------:R-:W-:Y:S01]  /*131500*/  STL [R1+0x499c], R9 ;  /* 0x00499c0901007387 */ /* 0x000fe20000100800 */
[----:B------:R-:W2:Y:S03]  /*131510*/  LDCU UR46, c[0x0][0x3b4] ;  /* 0x00007680ff2e77ac */ /* 0x000ea60008000800 */
[----:B------:R-:W-:Y:S01]  /*131520*/  STL [R1+0x4998], R8 ;  /* 0x0049980801007387 */ /* 0x000fe20000100800 */
[----:B------:R-:W3:Y:S03]  /*131530*/  LDCU UR47, c[0x0][0x3b4] ;  /* 0x00007680ff2f77ac */ /* 0x000ee60008000800 */
[----:B------:R-:W-:Y:S01]  /*131540*/  STL [R1+0x4994], R7 ;  /* 0x0049940701007387 */ /* 0x000fe20000100800 */
[----:B------:R-:W4:Y:S03]  /*131550*/  LDCU.64 UR66, c[0x0][0x398] ;  /* 0x00007300ff4277ac */ /* 0x000f260008000a00 */
[----:B------:R-:W-:Y:S01]  /*131560*/  STL [R1+0x4990], R6 ;  /* 0x0049900601007387 */ /* 0x000fe20000100800 */
[----:B------:R-:W5:Y:S03]  /*131570*/  LDCU.64 UR38, c[0x0][0x390] ;  /* 0x00007200ff2677ac */ /* 0x000f660008000a00 */
[----:B------:R0:W-:Y:S01]  /*131580*/  STL [R1+0x498c], R4 ;  /* 0x00498c0401007387 */ /* 0x0001e20000100800 */
[----:B------:R-:W1:Y:S03]  /*131590*/  LDCU.64 UR44, c[0x0][0x398] ;  /* 0x00007300ff2c77ac */ /* 0x000e660008000a00 */
[----:B------:R-:W-:Y:S01]  /*1315a0*/  STL [R1+0x4988], R25 ;  /* 0x0049881901007387 */ /* 0x000fe20000100800 */
[----:B------:R-:W1:Y:S03]  /*1315b0*/  LDCU.64 UR40, c[0x0][0x390] ;  /* 0x00007200ff2877ac */ /* 0x000e660008000a00 */
[----:B------:R-:W-:Y:S01]  /*1315c0*/  STL [R1+0x4960], R23 ;  /* 0x0049601701007387 */ /* 0x000fe20000100800 */
[----:B0-----:R-:W-:Y:S01]  /*1315d0*/  MOV.SPILL R4, UR77 ;  /* 0x0000004d00047c02 */ /* 0x001fe20009000f00 */
[----:B------:R-:W0:Y:S02]  /*1315e0*/  LDCU.64 UR22, c[0x0][0x398] ;  /* 0x00007300ff1677ac */ /* 0x000e240008000a00 */
[----:B------:R-:W-:Y:S01]  /*1315f0*/  STL [R1+0x4928], R22 ;  /* 0x0049281601007387 */ /* 0x000fe20000100800 */
[----:B------:R-:W-:Y:S01]  /*131600*/  LOP3.LUT R0, R0, 0xfffdffff, RZ, 0xc0, !PT ;  /* 0xfffdffff00007812 */ /* 0x000fe200078ec0ff */
[----:B------:R-:W0:Y:S02]  /*131610*/  LDCU.64 UR36, c[0x0][0x398] ;  /* 0x00007300ff2477ac */ /* 0x000e240008000a00 */
[----:B------:R-:W-:Y:S01]  /*131620*/  STL [R1+0x490c], R21 ;  /* 0x00490c1501007387 */ /* 0x000fe20000100800 */
[----:B------:R-:W0:Y:S03]  /*131630*/  LDCU.64 UR14, c[0x0][0x398] ;  /* 0x00007300ff0e77ac */ /* 0x000e260008000a00 */
[----:B------:R1:W-:Y:S01]  /*131640*/  STL [R1+0x48fc], R2 ;  /* 0x0048fc0201007387 */ /* 0x0003e20000100800 */
[----:B------:R-:W0:Y:S03]  /*131650*/  LDCU.64 UR26, c[0x0][0x398] ;  /* 0x00007300ff1a77ac */ /* 0x000e260008000a00 */
[----:B------:R2:W-:Y:S01]  /*131660*/  STL [R1+0x48f8], R3 ;  /* 0x0048f80301007387 */ /* 0x0005e20000100800 */
[----:B------:R-:W0:Y:S03]  /*131670*/  LDCU.64 UR34, c[0x0][0x398] ;  /* 0x00007300ff2277ac */ /* 0x000e260008000a00 */
[----:B------:R-:W-:Y:S01]  /*131680*/  STL [R1+0x48ec], R27 ;  /* 0x0048ec1b01007387 */ /* 0x000fe20000100800 */
[----:B-1----:R-:W-:Y:S01]  /*131690*/  MOV.SPILL R2, UR76 ;  /* 0x0000004c00027c02 */ /* 0x002fe20009000f00 */
[----:B------:R-:W1:Y:S02]  /*1316a0*/  LDCU.64 UR24, c[0x0][0x398] ;  /* 0x00007300ff1877ac */ /* 0x000e640008000a00 */
[----:B------:R-:W-:Y:S01]  /*1316b0*/  STL [R1+0x48b8], R5 ;  /* 0x0048b80501007387 */ /* 0x000fe20000100800 */
[----:B------:R-:W0:Y:S03]  /*1316c0*/  LDCU.64 UR32, c[0x0][0x398] ;  /* 0x00007300ff2077ac */ /* 0x000e260008000a00 */
[----:B--2---:R-:W2:Y:S01]  /*1316d0*/  LDL R3, [R1+0x11c0] ;  /* 0x0011c00001037983 */ /* 0x004ea20000100800 */
[----:B------:R-:W-:-:S03]  /*1316e0*/  UMOV UR52, UR5 ;  /* 0x0000000500347c82 */ /* 0x000fc60008000000 */
[----:B------:R-:W-:Y:S01]  /*1316f0*/  STL [R1+0xea8], R4 ;  /* 0x000ea80401007387 */ /* 0x000fe20000100800 */
[----:B------:R-:W0:Y:S03]  /*131700*/  LDCU.64 UR28, c[0x0][0x398] ;  /* 0x00007300ff1c77ac */ /* 0x000e260008000a00 */
[----:B------:R1:W-:Y:S01]  /*131710*/  STL [R1+0xea4], R2 ;  /* 0x000ea40201007387 */ /* 0x0003e20000100800 */
[----:B------:R-:W0:Y:S01]  /*131720*/  LDCU.64 UR12, c[0x0][0x398] ;  /* 0x00007300ff0c77ac */ /* 0x000e220008000a00 */
[----:B------:R-:W-:Y:S01]  /*131730*/  LOP3.LUT R20, R20, 0x7fffffff, RZ, 0xc0, !PT ;  /* 0x7fffffff14147812 */ /* 0x000fe200078ec0ff */
[----:B------:R-:W0:Y:S01]  /*131740*/  LDCU.64 UR20, c[0x0][0x398] ;  /* 0x00007300ff1477ac */ /* 0x000e220008000a00 */
[----:B------:R-:W0:Y:S01]  /*131750*/  LDCU.64 UR6, c[0x0][0x398] ;  /* 0x00007300ff0677ac */ /* 0x000e220008000a00 */
[----:B-1----:R-:W-:Y:S01]  /*131760*/  IMAD.U32 R2, RZ, RZ, UR4 ;  /* 0x00000004ff027e24 */ /* 0x002fe2000f8e00ff */
[----:B------:R-:W1:Y:S04]  /*131770*/  LDCU.64 UR4, c[0x0][0x398] ;  /* 0x00007300ff0477ac */ /* 0x000e680008000a00 */
[----:B------:R1:W-:Y:S01]  /*131780*/  STL [R1+0x680], R2 ;  /* 0x0006800201007387 */ /* 0x0003e20000100800 */
[----:B------:R-:W0:Y:S01]  /*131790*/  LDCU.64 UR16, c[0x0][0x398] ;  /* 0x00007300ff1077ac */ /* 0x000e220008000a00 */
[----:B------:R-:W0:Y:S01]  /*1317a0*/  LDCU.64 UR18, c[0x0][0x398] ;  /* 0x00007300ff1277ac */ /* 0x000e220008000a00 */
[----:B------:R-:W0:Y:S01]  /*1317b0*/  LDCU.64 UR10, c[0x0][0x398] ;  /* 0x00007300ff0a77ac */ /* 0x000e220008000a00 */
[----:B------:R-:W0:Y:S01]  /*1317c0*/  LDCU.64 UR30, c[0x0][0x398] ;  /* 0x00007300ff1e77ac */ /* 0x000e220008000a00 */
[----:B-1----:R-:W-:Y:S01]  /*1317d0*/  IMAD.U32 R2, RZ, RZ, UR5 ;  /* 0x00000005ff027e24 */ /* 0x002fe2000f8e00ff */
[----:B------:R-:W-:Y:S01]  /*1317e0*/  UMOV UR65, UR4 ;  /* 0x0000000400417c82 */ /* 0x000fe20008000000 */
[----:B------:R-:W1:Y:S03]  /*1317f0*/  LDCU.64 UR4, c[0x0][0x398] ;  /* 0x00007300ff0477ac */ /* 0x000e660008000a00 */
[----:B------:R1:W-:Y:S01]  /*131800*/  STL [R1+0x6c4], R2 ;  /* 0x0006c40201007387 */ /* 0x0003e20000100800 */
[----:B------:R-:W-:Y:S01]  /*131810*/  LOP3.LUT R19, R19, 0xdfffffff, RZ, 0xc0, !PT ;  /* 0xdfffffff13137812 */ /* 0x000fe200078ec0ff */
[----:B------:R-:W0:Y:S01]  /*131820*/  LDCU.64 UR8, c[0x0][0x398] ;  /* 0x00007300ff0877ac */ /* 0x000e220008000a00 */
[----:B------:R-:W0:Y:S01]  /*131830*/  LDCU.64 UR42, c[0x0][0x398] ;  /* 0x00007300ff2a77ac */ /* 0x000e220008000a00 */
[----:B------:R-:W0:Y:S01]  /*131840*/  LDCU.64 UR56, c[0x0][0x398] ;  /* 0x00007300ff3877ac */ /* 0x000e220008000a00 */
[----:B------:R-:W-:Y:S01]  /*131850*/  LOP3.LUT R18, R18, 0xdfffffff, RZ, 0xc0, !PT ;  /* 0xdfffffff12127812 */ /* 0x000fe200078ec0ff */
[----:B------:R-:W0:Y:S01]  /*131860*/  LDCU.64 UR54, c[0x0][0x398] ;  /* 0x00007300ff3677ac */ /* 0x000e220008000a00 */
[----:B-1----:R-:W-:Y:S01]  /*131870*/  IMAD.U32 R2, RZ, RZ, UR5 ;  /* 0x00000005ff027e24 */ /* 0x002fe2000f8e00ff */
[----:B------:R-:W-:Y:S01]  /*131880*/  UMOV UR63, UR4 ;  /* 0x00000004003f7c82 */ /* 0x000fe20008000000 */
[----:B------:R-:W1:Y:S03]  /*131890*/  LDCU.64 UR4, c[0x0][0x398] ;  /* 0x00007300ff0477ac */ /* 0x000e660008000a00 */
[----:B------:R1:W-:Y:S01]  /*1318a0*/  STL [R1+0x6c0], R2 ;  /* 0x0006c00201007387 */ /* 0x0003e20000100800 */
[----:B------:R-:W-:Y:S01]  /*1318b0*/  LOP3.LUT R10, R10, 0xff7fffff, RZ, 0xc0, !PT ;  /* 0xff7fffff0a0a7812 */ /* 0x000fe200078ec0ff */
[----:B------:R-:W0:Y:S01]  /*1318c0*/  LDCU.64 UR68, c[0x0][0x398] ;  /* 0x00007300ff4477ac */ /* 0x000e220008000a00 */
[----:B------:R-:W-:-:S02]  /*1318d0*/  LOP3.LUT R11, R11, 0x7fffffff, RZ, 0xc0, !PT ;  /* 0x7fffffff0b0b7812 */ /* 0x000fc400078ec0ff */
[----:B------:R-:W-:Y:S01]  /*1318e0*/  LOP3.LUT R12, R12, 0x7fffffff, RZ, 0xc0, !PT ;  /* 0x7fffffff0c0c7812 */ /* 0x000fe200078ec0ff */
[----:B------:R-:W0:Y:S01]  /*1318f0*/  LDCU.64 UR74, c[0x0][0x398] ;  /* 0x00007300ff4a77ac */ /* 0x000e220008000a00 */
[----:B------:R-:W-:Y:S01]  /*131900*/  LOP3.LUT R13, R13, 0x7fffffff, RZ, 0xc0, !PT ;  /* 0x7fffffff0d0d7812 */ /* 0x000fe200078ec0ff */
[----:B------:R-:W0:Y:S01]  /*131910*/  LDCU.64 UR70, c[0x0][0x398] ;  /* 0x00007300ff4677ac */ /* 0x000e220008000a00 */
[----:B-1----:R-:W-:Y:S01]  /*131920*/  IMAD.U32 R2, RZ, RZ, UR5 ;  /* 0x00000005ff027e24 */ /* 0x002fe2000f8e00ff */
[----:B------:R-:W-:Y:S01]  /*131930*/  UMOV UR62, UR4 ;  /* 0x00000004003e7c82 */ /* 0x000fe20008000000 */
[----:B------:R-:W1:Y:S03]  /*131940*/  LDCU.64 UR4, c[0x0][0x398] ;  /* 0x00007300ff0477ac */ /* 0x000e660008000a00 */
[----:B------:R1:W-:Y:S02]  /*131950*/  STL [R1+0x6bc], R2 ;  /* 0x0006bc0201007387 */ /* 0x0003e40000100800 */
        /* <DEDUP_REMOVED lines=11> */
[----:B------:R0:W-:Y:S04]  /*131a10*/  STL [R1+0x6b0], R2 ;  /* 0x0006b00201007387 */ /* 0x0001e80000100800 */
[----:B------:R-:W2:Y:S04]  /*131a20*/  LDL R4, [R1+0x11c8] ;  /* 0x0011c80001047983 */ /* 0x000ea80000100800 */
[----:B0-----:R-:W3:Y:S01]  /*131a30*/  LDL R2, [R1+0x11cc] ;  /* 0x0011cc0001027983 */ /* 0x001ee20000100800 */
[----:B-1----:R-:W-:Y:S01]  /*131a40*/  IMAD.U32 R5, RZ, RZ, UR5 ;  /* 0x00000005ff057e24 */ /* 0x002fe2000f8e00ff */
[----:B------:R-:W-:Y:S01]  /*131a50*/  UMOV UR51, UR4 ;  /* 0x0000000400337c82 */ /* 0x000fe20008000000 */
[----:B------:R-:W0:Y:S02]  /*131a60*/  LDCU.64 UR4, c[0x0][0x398] ;  /* 0x00007300ff0477ac */ /* 0x000e240008000a00 */
[----:B0-----:R-:W-:Y:S01]  /*131a70*/  UMOV UR50, UR4 ;  /* 0x0000000400327c82 */ /* 0x001fe20008000000 */
[----:B------:R-:W-:Y:S01]  /*131a80*/  UMOV UR73, UR5 ;  /* 0x0000000500497c82 */ /* 0x000fe20008000000 */
[----:B------:R-:W0:Y:S02]  /*131a90*/  LDCU.64 UR4, c[0x0][0x398] ;  /* 0x00007300ff0477ac */ /* 0x000e240008000a00 */
[----:B0-----:R-:W-:Y:S01]  /*131aa0*/  UMOV UR59, UR4 ;  /* 0x00000004003b7c82 */ /* 0x001fe20008000000 */
[----:B------:R-:W-:Y:S01]  /*131ab0*/  UMOV UR77, UR5 ;  /* 0x00000005004d7c82 */ /* 0x000fe20008000000 */
[----:B------:R-:W0:Y:S01]  /*131ac0*/  LDCU.64 UR4, c[0x0][0x398] ;  /* 0x00007300ff0477ac */ /* 0x000e220008000a00 */
[----:B------:R-:W-:Y:S01]  /*131ad0*/  STL [R1+0x6ac], R5 ;  /* 0x0006ac0501007387 */ /* 0x000fe20000100800 */
[----:B0-----:R-:W-:-:S02]  /*131ae0*/  UMOV UR76, UR5 ;  /* 0x00000005004c7c82 */ /* 0x001fc40008000000 */
[----:B------:R-:W-:-:S05]  /*131af0*/  MOV.SPILL R8, UR76 ;  /* 0x0000004c00087c02 */ /* 0x000fca0009000f00 */
[----:B------:R-:W-:Y:S01]  /*131b00*/  STL [R1+0x49a0], R8 ;  /* 0x0049a00801007387 */ /* 0x000fe20000100800 */
[----:B--2---:R-:W-:Y:S02]  /*131b10*/  IMAD R17, R4, UR46, RZ ;  /* 0x0000002e04117c24 */ /* 0x004fe4000f8e02ff */
[----:B---3--:R-:W-:Y:S01]  /*131b20*/  IMAD R15, R2, UR47, RZ ;  /* 0x0000002f020f7c24 */ /* 0x008fe2000f8e02ff */
[----:B------:R-:W0:Y:S01]  /*131b30*/  LDCU.64 UR46, c[0x0][0x398] ;  /* 0x00007300ff2e77ac */ /* 0x000e220008000a00 */
[----:B----4-:R-:W-:Y:S01]  /*131b40*/  IMAD.U32 R4, RZ, RZ, UR66 ;  /* 0x00000042ff047e24 */ /* 0x010fe2000f8e00ff */
[----:B-----5:R-:W-:-:S04]  /*131b50*/  LEA R16, P1, R17, UR38, 0x1 ;  /* 0x0000002611107c11 */ /* 0x020fc8000f8208ff */
[----:B------:R0:W-:Y:S01]  /*131b60*/  STL [R1+0x690], R4 ;  /* 0x0006900401007387 */ /* 0x0001e20000100800 */
[----:B------:R-:W-:Y:S01]  /*131b70*/  LEA.HI.X.SX32 R17, R17, UR39, 0x1, P1 ;  /* 0x0000002711117c11 */ /* 0x000fe200088f0eff */
[C---:B------:R-:W-:Y:S02]  /*131b80*/  VIADD R14, R3.reuse, 0xbd ;  /* 0x000000bd030e7836 */ /* 0x040fe40000000000 */
[C---:B------:R-:W-:Y:S02]  /*131b90*/  VIADD R28, R3.reuse, 0xb7 ;  /* 0x000000b7031c7836 */ /* 0x040fe40000000000 */
[----:B------:R-:W-:Y:S02]  /*131ba0*/  VIADD R29, R3, 0x9f ;  /* 0x0000009f031d7836 */ /* 0x000fe40000000000 */
[----:B0-----:R-:W-:Y:S01]  /*131bb0*/  IMAD.U32 R4, RZ, RZ, UR47 ;  /* 0x0000002fff047e24 */ /* 0x001fe2000f8e00ff */
[----:B------:R-:W-:Y:S01]  /*131bc0*/  UMOV UR49, UR4 ;  /* 0x0000000400317c82 */ /* 0x000fe20008000000 */
[----:B------:R-:W-:Y:S01]  /*131bd0*/  ISETP.GE.AND P2, PT, R14, UR52, PT ;  /* 0x000000340e007c0c */ /* 0x000fe2000bf46270 */
[----:B------:R-:W0:Y:S02]  /*131be0*/  LDCU.64 UR4, c[0x0][0x398] ;  /* 0x00007300ff0477ac */ /* 0x000e240008000a00 */
[----:B------:R-:W-:Y:S01]  /*131bf0*/  STL [R1+0x6a8], R4 ;  /* 0x0006a80401007387 */ /* 0x000fe20000100800 */
[----:B------:R-:W-:Y:S01]  /*131c00*/  UMOV UR53, UR46 ;  /* 0x0000002e00357c82 */ /* 0x000fe20008000000 */
[----:B------:R-:W-:-:S02]  /*131c10*/  ISETP.LT.AND P0, PT, R2, UR44, !P2 ;  /* 0x0000002c02007c0c */ /* 0x000fc4000d701270 */
[----:B------:R1:W-:Y:S01]  /*131c20*/  STL [R1+0x482c], R16 ;  /* 0x00482c1001007387 */ /* 0x0003e20000100800 */
[C---:B------:R-:W-:Y:S01]  /*131c30*/  LEA R14, P3, R15.reuse, UR40, 0x1 ;  /* 0x000000280f0e7c11 */ /* 0x040fe2000f8608ff */
[----:B------:R-:W2:Y:S01]  /*131c40*/  LDCU.64 UR46, c[0x0][0x398] ;  /* 0x00007300ff2e77ac */ /* 0x000ea20008000a00 */
[----:B------:R-:W-:Y:S01]  /*131c50*/  UMOV UR58, UR67 ;  /* 0x00000043003a7c82 */ /* 0x000fe20008000000 */
[----:B------:R-:W3:Y:S01]  /*131c60*/  LDCU.64 UR38, c[0x0][0x398] ;  /* 0x00007300ff2677ac */ /* 0x000ee20008000a00 */
[----:B-1----:R-:W4:Y:S06]  /*131c70*/  LDL R16, [R1+0x11c8] ;  /* 0x0011c80001107983 */ /* 0x002f2c0000100800 */
[----:B------:R-:W-:Y:S01]  /*131c80*/  @P0 LOP3.LUT R0, R0, 0x20000, RZ, 0xfc, !PT ;  /* 0x0002000000000812 */ /* 0x000fe200078efcff */
[----:B0-----:R-:W-:Y:S01]  /*131c90*/  UMOV UR48, UR4 ;  /* 0x0000000400307c82 */ /* 0x001fe20008000000 */
[----:B------:R0:W-:Y:S01]  /*131ca0*/  STL [R1+0x4828], R17 ;  /* 0x0048281101007387 */ /* 0x0001e20000100800 */
[----:B------:R-:W-:Y:S01]  /*131cb0*/  LEA.HI.X.SX32 R15, R15, UR41, 0x1, P3 ;  /* 0x000000290f0f7c11 */ /* 0x000fe200098f0eff */
[----:B------:R-:W-:Y:S01]  /*131cc0*/  UMOV UR72, UR5 ;  /* 0x0000000500487c82 */ /* 0x000fe20008000000 */
[----:B------:R-:W-:Y:S01]  /*131cd0*/  ISETP.GE.AND P0, PT, R28, UR45, PT ;  /* 0x0000002d1c007c0c */ /* 0x000fe2000bf06270 */
[----:B------:R-:W1:Y:S01]  /*131ce0*/  LDCU.64 UR66, c[0x0][0x398] ;  /* 0x00007300ff4277ac */ /* 0x000e620008000a00 */
[----:B0-----:R-:W5:Y:S01]  /*131cf0*/  LDL R17, [R1+0x11cc] ;  /* 0x0011cc0001117983 */ /* 0x001f620000100800 */
[----:B------:R-:W-:Y:S01]  /*131d00*/  LOP3.LUT R0, R0, 0xffff7fff, RZ, 0xc0, !PT ;  /* 0xffff7fff00007812 */ /* 0x000fe200078ec0ff */
[C---:B------:R-:W-:Y:S01]  /*131d10*/  VIADD R28, R3.reuse, 0xb1 ;  /* 0x000000b1031c7836 */ /* 0x040fe20000000000 */
[----:B------:R-:W0:Y:S04]  /*131d20*/  LDCU.64 UR4, c[0x0][0x398] ;  /* 0x00007300ff0477ac */ /* 0x000e280008000a00 */
[----:B------:R-:W-:Y:S01]  /*131d30*/  ISETP.GE.AND P1, PT, R28, UR23, PT ;  /* 0x000000171c007c0c */ /* 0x000fe2000bf26270 */
[----:B------:R-:W-:Y:S01]  /*131d40*/  VIADD R28, R3, 0xab ;  /* 0x000000ab031c7836 */ /* 0x000fe20000000000 */
[----:B------:R-:W0:Y:S01]  /*131d50*/  LDCU.64 UR44, c[0x0][0x398] ;  /* 0x00007300ff2c77ac */ /* 0x000e220008000a00 */
[----:B------:R-:W-:Y:S01]  /*131d60*/  MOV.SPILL R8, UR77 ;  /* 0x0000004d00087c02 */ /* 0x000fe20009000f00 */
[----:B------:R-:W0:Y:S01]  /*131d70*/  LDCU.64 UR40, c[0x0][0x398] ;  /* 0x00007300ff2877ac */ /* 0x000e220008000a00 */
[----:B----4-:R-:W-:-:S02]  /*131d80*/  ISETP.LT.AND P2, PT, R16, UR65, !P2 ;  /* 0x0000004110007c0c */ /* 0x010fc4000d741270 */
[----:B-----5:R-:W-:Y:S01]  /*131d90*/  ISETP.LT.AND P3, PT, R17, UR22, !P0 ;  /* 0x0000001611007c0c */ /* 0x020fe2000c761270 */
[----:B------:R-:W4:Y:S01]  /*131da0*/  LDCU.64 UR22, c[0x0][0x398] ;  /* 0x00007300ff1677ac */ /* 0x000f220008000a00 */
[----:B------:R-:W-:-:S11]  /*131db0*/  ISETP.LT.AND P0, PT, R16, UR63, !P0 ;  /* 0x0000003f10007c0c */ /* 0x000fd6000c701270 */
[----:B------:R-:W-:-:S04]  /*131dc0*/  @P3 LOP3.LUT R0, R0, 0x8000, RZ, 0xfc, !PT ;  /* 0x0000800000003812 */ /* 0x000fc800078efcff */
[----:B------:R-:W-:-:S04]  /*131dd0*/  LOP3.LUT R0, R0, 0xfffeffff, RZ, 0xc0, !PT ;  /* 0xfffeffff00007812 */ /* 0x000fc800078ec0ff */
[----:B------:R-:W-:Y:S02]  /*131de0*/  @P2 LOP3.LUT R0, R0, 0x10000, RZ, 0xfc, !PT ;  /* 0x0001000000002812 */ /* 0x000fe400078efcff */
[----:B------:R-:W-:Y:S02]  /*131df0*/  ISETP.LT.AND P2, PT, R17, UR36, !P1 ;  /* 0x0000002411007c0c */ /* 0x000fe4000cf41270 */
[----:B------:R-:W-:-:S04]  /*131e00*/  LOP3.LUT R0, R0, 0xffffbfff, RZ, 0xc0, !PT ;  /* 0xffffbfff00007812 */ /* 0x000fc800078ec0ff */
[----:B------:R-:W-:Y:S02]  /*131e10*/  @P0 LOP3.LUT R0, R0, 0x4000, RZ, 0xfc, !PT ;  /* 0x0000400000000812 */ /* 0x000fe400078efcff */
[----:B------:R-:W-:Y:S02]  /*131e20*/  ISETP.LT.AND P1, PT, R16, UR62, !P1 ;  /* 0x0000003e10007c0c */ /* 0x000fe4000cf21270 */
[----:B------:R-:W-:-:S04]  /*131e30*/  LOP3.LUT R0, R0, 0xffffdfff, RZ, 0xc0, !PT ;  /* 0xffffdfff00007812 */ /* 0x000fc800078ec0ff */
[----:B------:R-:W-:Y:S02]  /*131e40*/  @P2 LOP3.LUT R0, R0, 0x2000, RZ, 0xfc, !PT ;  /* 0x0000200000002812 */ /* 0x000fe400078efcff */
[----:B------:R-:W-:Y:S02]  /*131e50*/  ISETP.GE.AND P0, PT, R28, UR37, PT ;  /* 0x000000251c007c0c */ /* 0x000fe4000bf06270 */
[----:B------:R-:W-:Y:S01]  /*131e60*/  LOP3.LUT R0, R0, 0xffffefff, RZ, 0xc0, !PT ;  /* 0xffffefff00007812 */ /* 0x000fe200078ec0ff */
[----:B------:R-:W-:Y:S02]  /*131e70*/  VIADD R28, R3, 0xa5 ;  /* 0x000000a5031c7836 */ /* 0x000fe40000000000 */
[----:B-1----:R-:W-:Y:S01]  /*131e80*/  IMAD.U32 R2, RZ, RZ, UR67 ;  /* 0x00000043ff027e24 */ /* 0x002fe2000f8e00ff */
[----:B------:R-:W-:Y:S01]  /*131e90*/  @P1 LOP3.LUT R0, R0, 0x1000, RZ, 0xfc, !PT ;  /* 0x0000100000001812 */ /* 0x000fe200078efcff */
[----:B------:R-:W-:Y:S01]  /*131ea0*/  STL [R1+0x4834], R14 ;  /* 0x0048340e01007387 */ /* 0x000fe20000100800 */
[----:B------:R-:W-:Y:S01]  /*131eb0*/  ISETP.LT.AND P1, PT, R17, UR14, !P0 ;  /* 0x0000000e11007c0c */ /* 0x000fe2000c721270 */
[----:B------:R-:W-:Y:S01]  /*131ec0*/  UMOV UR52, UR66 ;  /* 0x0000004200347c82 */ /* 0x000fe20008000000 */
[----:B------:R-:W-:Y:S01]  /*131ed0*/  ISETP.LT.AND P0, PT, R16, UR61, !P0 ;  /* 0x0000003d10007c0c */ /* 0x000fe2000c701270 */
[----:B----4-:R-:W-:Y:S01]  /*131ee0*/  UMOV UR63, UR22 ;  /* 0x00000016003f7c82 */ /* 0x010fe20008000000 */
[----:B------:R-:W-:Y:S01]  /*131ef0*/  LOP3.LUT R0, R0, 0xfffff7ff, RZ, 0xc0, !PT ;  /* 0xfffff7ff00007812 */ /* 0x000fe200078ec0ff */
[----:B------:R-:W-:Y:S01]  /*131f00*/  STL [R1+0x4830], R15 ;  /* 0x0048300f01007387 */ /* 0x000fe20000100800 */
[----:B------:R-:W1:Y:S01]  /*131f10*/  LDCU.64 UR36, c[0x0][0x398] ;  /* 0x00007300ff2477ac */ /* 0x000e620008000a00 */
[----:B------:R-:W-:-:S02]  /*131f20*/  MOV.SPILL R4, UR55 ;  /* 0x0000003700047c02 */ /* 0x000fc40009000f00 */
[----:B0-----:R-:W-:Y:S01]  /*131f30*/  MOV.SPILL R7, UR41 ;  /* 0x0000002900077c02 */ /* 0x001fe20009000f00 */
[----:B------:R-:W0:Y:S03]  /*131f40*/  LDCU.64 UR66, c[0x0][0x398] ;  /* 0x00007300ff4277ac */ /* 0x000e260008000a00 */
[----:B------:R-:W-:-:S04]  /*131f50*/  @P1 LOP3.LUT R0, R0, 0x800, RZ, 0xfc, !PT ;  /* 0x0000080000001812 */ /* 0x000fc800078efcff */
[----:B------:R-:W-:-:S04]  /*131f60*/  LOP3.LUT R0, R0, 0xfffffbff, RZ, 0xc0, !PT ;  /* 0xfffffbff00007812 */ /* 0x000fc800078ec0ff */
[----:B------:R-:W-:Y:S02]  /*131f70*/  @P0 LOP3.LUT R0, R0, 0x400, RZ, 0xfc, !PT ;  /* 0x0000040000000812 */ /* 0x000fe400078efcff */
[----:B------:R-:W-:Y:S02]  /*131f80*/  ISETP.GE.AND P0, PT, R28, UR15, PT ;  /* 0x0000000f1c007c0c */ /* 0x000fe4000bf06270 */
[----:B------:R-:W-:Y:S01]  /*131f90*/  LOP3.LUT R0, R0, 0xfffffdff, RZ, 0xc0, !PT ;  /* 0xfffffdff00007812 */ /* 0x000fe200078ec0ff */
[----:B------:R-:W-:Y:S01]  /*131fa0*/  VIADD R28, R3, 0x99 ;  /* 0x00000099031c7836 */ /* 0x000fe20000000000 */
[----:B------:R-:W-:Y:S01]  /*131fb0*/  ISETP.LT.AND P2, PT, R17, UR26, !P0 ;  /* 0x0000001a11007c0c */ /* 0x000fe2000c741270 */
[----:B------:R4:W-:Y:S01]  /*131fc0*/  STL [R1+0x6a4], R2 ;  /* 0x0006a40201007387 */ /* 0x0009e20000100800 */
[----:B------:R-:W-:Y:S01]  /*131fd0*/  ISETP.LT.AND P1, PT, R16, UR64, !P0 ;  /* 0x0000004010007c0c */ /* 0x000fe2000c721270 */
[----:B-1----:R-:W-:Y:S01]  /*131fe0*/  UMOV UR62, UR36 ;  /* 0x00000024003e7c82 */ /* 0x002fe20008000000 */
[----:B------:R-:W-:Y:S01]  /*131ff0*/  ISETP.GE.AND P0, PT, R29, UR27, PT ;  /* 0x0000001b1d007c0c */ /* 0x000fe2000bf06270 */
[----:B------:R-:W1:Y:S08]  /*132000*/  LDCU.64 UR14, c[0x0][0x398] ;  /* 0x00007300ff0e77ac */ /* 0x000e700008000a00 */
[----:B------:R-:W-:Y:S01]  /*132010*/  @P2 LOP3.LUT R0, R0, 0x200, RZ, 0xfc, !PT ;  /* 0x0000020000002812 */ /* 0x000fe200078efcff */
[----:B------:R-:W-:Y:S01]  /*132020*/  VIADD R29, R3, 0x93 ;  /* 0x00000093031d7836 */ /* 0x000fe20000000000 */
[----:B------:R-:W5:Y:S02]  /*132030*/  LDCU.64 UR26, c[0x0][0x398] ;  /* 0x00007300ff1a77ac */ /* 0x000f640008000a00 */
[----:B------:R-:W-:Y:S01]  /*132040*/  LOP3.LUT R0, R0, 0xfffffeff, RZ, 0xc0, !PT ;  /* 0xfffffeff00007812 */ /* 0x000fe200078ec0ff */
[----:B----4-:R-:W-:Y:S01]  /*132050*/  IMAD.U32 R2, RZ, RZ, UR23 ;  /* 0x00000017ff027e24 */ /* 0x010fe2000f8e00ff */
[----:B------:R-:W4:Y:S02]  /*132060*/  LDCU.64 UR22, c[0x0][0x398] ;  /* 0x00007300ff1677ac */ /* 0x000f240008000a00 */
[----:B------:R-:W-:-:S02]  /*132070*/  @P1 LOP3.LUT R0, R0, 0x100, RZ, 0xfc, !PT ;  /* 0x0000010000001812 */ /* 0x000fc400078efcff */
[----:B------:R-:W-:Y:S01]  /*132080*/  ISETP.LT.AND P1, PT, R17, UR34, !P0 ;  /* 0x0000002211007c0c */ /* 0x000fe2000c721270 */
[----:B------:R-:W0:Y:S01]  /*132090*/  LDCU.64 UR64, c[0x0][0x398] ;  /* 0x00007300ff4077ac */ /* 0x000e220008000a00 */
[----:B------:R-:W-:Y:S02]  /*1320a0*/  ISETP.LT.AND P0, PT, R16, UR60, !P0 ;  /* 0x0000003c10007c0c */ /* 0x000fe4000c701270 */
[----:B------:R-:W-:-:S09]  /*1320b0*/  LOP3.LUT R0, R0, 0xffffff7f, RZ, 0xc0, !PT ;  /* 0xffffff7f00007812 */ /* 0x000fd200078ec0ff */
        /* <DEDUP_REMOVED lines=9> */
[----:B-----5:R-:W-:Y:S01]  /*132150*/  UMOV UR60, UR26 ;  /* 0x0000001a003c7c82 */ /* 0x020fe20008000000 */
[----:B------:R-:W5:Y:S09]  /*132160*/  LDCU.64 UR34, c[0x0][0x398] ;  /* 0x00007300ff2277ac */ /* 0x000f720008000a00 */
[----:B------:R-:W-:-:S04]  /*132170*/  @P1 LOP3.LUT R0, R0, 0x20, RZ, 0xfc, !PT ;  /* 0x0000002000001812 */ /* 0x000fc800078efcff */
[----:B------:R-:W-:-:S04]  /*132180*/  LOP3.LUT R0, R0, 0xffffffef, RZ, 0xc0, !PT ;  /* 0xffffffef00007812 */ /* 0x000fc800078ec0ff */
[----:B------:R-:W-:Y:S02]  /*132190*/  @P0 LOP3.LUT R0, R0, 0x10, RZ, 0xfc, !PT ;  /* 0x0000001000000812 */ /* 0x000fe400078efcff */
[----:B------:R-:W-:Y:S02]  /*1321a0*/  ISETP.GE.AND P0, PT, R29, UR25, PT ;  /* 0x000000191d007c0c */ /* 0x000fe4000bf06270 */
[----:B------:R-:W-:Y:S01]  /*1321b0*/  LOP3.LUT R0, R0, 0xfffffff7, RZ, 0xc0, !PT ;  /* 0xfffffff700007812 */ /* 0x000fe200078ec0ff */
[----:B------:R-:W-:Y:S01]  /*1321c0*/  VIADD R29, R3, 0x87 ;  /* 0x00000087031d7836 */ /* 0x000fe20000000000 */
[----:B------:R-:W-:Y:S01]  /*1321d0*/  ISETP.LT.AND P1, PT, R17, UR32, !P0 ;  /* 0x0000002011007c0c */ /* 0x000fe2000c721270 */
[----:B0-----:R-:W-:Y:S01]  /*1321e0*/  IMAD.U32 R2, RZ, RZ, UR37 ;  /* 0x00000025ff027e24 */ /* 0x001fe2000f8e00ff */
[----:B------:R-:W-:Y:S01]  /*1321f0*/  ISETP.LT.AND P0, PT, R16, UR50, !P0 ;  /* 0x0000003210007c0c */ /* 0x000fe2000c701270 */
[----:B------:R-:W0:Y:S01]  /*132200*/  LDCU.64 UR36, c[0x0][0x398] ;  /* 0x00007300ff2477ac */ /* 0x000e220008000a00 */
[----:B------:R-:W0:Y:S09]  /*132210*/  LDCU.64 UR24, c[0x0][0x398] ;  /* 0x00007300ff1877ac */ /* 0x000e320008000a00 */
        /* <DEDUP_REMOVED lines=9> */
[----:B0-----:R-:W-:Y:S01]  /*1322b0*/  UMOV UR61, UR36 ;  /* 0x00000024003d7c82 */ /* 0x001fe20008000000 */
[----:B------:R-:W-:Y:S01]  /*1322c0*/  ISETP.GE.AND P0, PT, R29, UR29, PT ;  /* 0x0000001d1d007c0c */ /* 0x000fe2000bf06270 */
[----:B-----5:R-:W-:Y:S01]  /*1322d0*/  UMOV UR51, UR34 ;  /* 0x0000002200337c82 */ /* 0x020fe20008000000 */
[----:B------:R-:W0:Y:S07]  /*1322e0*/  LDCU.64 UR32, c[0x0][0x398] ;  /* 0x00007300ff2077ac */ /* 0x000e2e0008000a00 */
[----:B------:R-:W-:Y:S01]  /*1322f0*/  @P2 LOP3.LUT R0, R0, 0x2, RZ, 0xfc, !PT ;  /* 0x0000000200002812 */ /* 0x000fe200078efcff */
[----:B------:R-:W-:Y:S01]  /*132300*/  VIADD R29, R3, 0x7b ;  /* 0x0000007b031d7836 */ /* 0x000fe20000000000 */
[----:B------:R-:W5:Y:S02]  /*132310*/  LDCU.64 UR28, c[0x0][0x398] ;  /* 0x00007300ff1c77ac */ /* 0x000f640008000a00 */
[----:B------:R-:W-:-:S04]  /*132320*/  LOP3.LUT R0, R0, 0xfffffffe, RZ, 0xc0, !PT ;  /* 0xfffffffe00007812 */ /* 0x000fc800078ec0ff */
[----:B------:R-:W-:Y:S02]  /*132330*/  @P1 LOP3.LUT R0, R0, 0x1, RZ, 0xfc, !PT ;  /* 0x0000000100001812 */ /* 0x000fe400078efcff */
[----:B------:R-:W-:Y:S02]  /*132340*/  ISETP.LT.AND P1, PT, R17, UR12, !P0 ;  /* 0x0000000c11007c0c */ /* 0x000fe4000c721270 */
[----:B------:R-:W-:-:S11]  /*132350*/  ISETP.LT.AND P0, PT, R16, UR49, !P0 ;  /* 0x0000003110007c0c */ /* 0x000fd6000c701270 */
[----:B------:R-:W-:-:S04]  /*132360*/  @P1 LOP3.LUT R20, R20, 0x80000000, RZ, 0xfc, !PT ;  /* 0x8000000014141812 */ /* 0x000fc800078efcff */
[----:B------:R-:W-:-:S04]  /*132370*/  LOP3.LUT R20, R20, 0xbfffffff, RZ, 0xc0, !PT ;  /* 0xbfffffff14147812 */ /* 0x000fc800078ec0ff */
[----:B------:R-:W-:Y:S02]  /*132380*/  @P0 LOP3.LUT R20, R20, 0x40000000, RZ, 0xfc, !PT ;  /* 0x4000000014140812 */ /* 0x000fe400078efcff */
[----:B------:R-:W-:Y:S02]  /*132390*/  ISETP.GE.AND P0, PT, R28, UR13, PT ;  /* 0x0000000d1c007c0c */ /* 0x000fe4000bf06270 */
[----:B------:R-:W-:Y:S01]  /*1323a0*/  LOP3.LUT R20, R20, 0xdfffffff, RZ, 0xc0, !PT ;  /* 0xdfffffff14147812 */ /* 0x000fe200078ec0ff */
[----:B------:R-:W-:Y:S01]  /*1323b0*/  VIADD R28, R3, 0x75 ;  /* 0x00000075031c7836 */ /* 0x000fe20000000000 */
[----:B------:R-:W-:Y:S01]  /*1323c0*/  ISETP.LT.AND P1, PT, R17, UR4, !P0 ;  /* 0x0000000411007c0c */ /* 0x000fe2000c721270 */
[----:B-1----:R-:W-:Y:S01]  /*1323d0*/  IMAD.U32 R2, RZ, RZ, UR37 ;  /* 0x00000025ff027e24 */ /* 0x002fe2000f8e00ff */
[----:B------:R-:W-:Y:S01]  /*1323e0*/  ISETP.LT.AND P0, PT, R16, UR48, !P0 ;  /* 0x0000003010007c0c */ /* 0x000fe2000c701270 */
[----:B------:R-:W1:Y:S01]  /*1323f0*/  LDCU.64 UR36, c[0x0][0x398] ;  /* 0x00007300ff2477ac */ /* 0x000e620008000a00 */
        /* <DEDUP_REMOVED lines=11> */
[----:B0-----:R-:W-:Y:S01]  /*1324b0*/  UMOV UR48, UR12 ;  /* 0x0000000c00307c82 */ /* 0x001fe20008000000 */
[----:B------:R-:W0:Y:S08]  /*1324c0*/  LDCU.64 UR4, c[0x0][0x398] ;  /* 0x00007300ff0477ac */ /* 0x000e300008000a00 */
        /* <DEDUP_REMOVED lines=10> */
[----:B------:R-:W-:Y:S01]  /*132570*/  ISETP.GE.AND P0, PT, R29, UR17, PT ;  /* 0x000000111d007c0c */ /* 0x000fe2000bf06270 */
[----:B------:R-:W5:Y:S08]  /*132580*/  LDCU.64 UR20, c[0x0][0x398] ;  /* 0x00007300ff1477ac */ /* 0x000f700008000a00 */
[----:B------:R-:W-:Y:S01]  /*132590*/  @P2 LOP3.LUT R20, R20, 0x2000000, RZ, 0xfc, !PT ;  /* 0x0200000014142812 */ /* 0x000fe200078efcff */
[----:B------:R-:W-:Y:S01]  /*1325a0*/  VIADD R29, R3, 0x63 ;  /* 0x00000063031d7836 */ /* 0x000fe20000000000 */
[----:B------:R0:W-:Y:S01]  /*1325b0*/  STL [R1+0x694], R2 ;  /* 0x0006940201007387 */ /* 0x0001e20000100800 */
[----:B------:R-:W0:Y:S01]  /*1325c0*/  LDCU.64 UR16, c[0x0][0x398] ;  /* 0x00007300ff1077ac */ /* 0x000e220008000a00 */
[----:B------:R-:W-:-:S04]  /*1325d0*/  LOP3.LUT R20, R20, 0xff7fffff, RZ, 0xc0, !PT ;  /* 0xff7fffff14147812 */ /* 0x000fc800078ec0ff */
[----:B------:R-:W-:Y:S02]  /*1325e0*/  @P1 LOP3.LUT R20, R20, 0x800000, RZ, 0xfc, !PT ;  /* 0x0080000014141812 */ /* 0x000fe400078efcff */
[----:B------:R-:W-:Y:S02]  /*1325f0*/  ISETP.LT.AND P1, PT, R17, UR10, !P0 ;  /* 0x0000000a11007c0c */ /* 0x000fe4000c721270 */
[----:B------:R-:W-:-:S11]  /*132600*/  ISETP.LT.AND P0, PT, R16, UR30, !P0 ;  /* 0x0000001e10007c0c */ /* 0x000fd6000c701270 */
[----:B------:R-:W-:-:S04]  /*132610*/  @P1 LOP3.LUT R19, R19, 0x20000000, RZ, 0xfc, !PT ;  /* 0x2000000013131812 */ /* 0x000fc800078efcff */
[----:B------:R-:W-:-:S04]  /*132620*/  LOP3.LUT R19, R19, 0xefffffff, RZ, 0xc0, !PT ;  /* 0xefffffff13137812 */ /* 0x000fc800078ec0ff */
[----:B------:R-:W-:Y:S02]  /*132630*/  @P0 LOP3.LUT R19, R19, 0x10000000, RZ, 0xfc, !PT ;  /* 0x1000000013130812 */ /* 0x000fe400078efcff */
[----:B------:R-:W-:Y:S01]  /*132640*/  ISETP.GE.AND P0, PT, R28, UR11, PT ;  /* 0x0000000b1c007c0c */ /* 0x000fe2000bf06270 */
[----:B------:R-:W-:Y:S01]  /*132650*/  VIADD R28, R3, 0xb8 ;  /* 0x000000b8031c7836 */ /* 0x000fe20000000000 */
[----:B------:R-:W-:Y:S01]  /*132660*/  LOP3.LUT R20, R20, 0xfeffffff, RZ, 0xc0, !PT ;  /* 0xfeffffff14147812 */ /* 0x000fe200078ec0ff */
[----:B0-----:R-:W-:Y:S01]  /*132670*/  IMAD.U32 R2, RZ, RZ, UR35 ;  /* 0x00000023ff027e24 */ /* 0x001fe2000f8e00ff */
[----:B------:R-:W-:Y:S01]  /*132680*/  ISETP.LT.AND P2, PT, R17, UR8, !P0 ;  /* 0x0000000811007c0c */ /* 0x000fe2000c741270 */
[----:B------:R-:W0:Y:S01]  /*132690*/  LDCU.64 UR34, c[0x0][0x398] ;  /* 0x00007300ff2277ac */ /* 0x000e220008000a00 */
[----:B------:R-:W-:Y:S02]  /*1326a0*/  ISETP.LT.AND P1, PT, R16, UR42, !P0 ;  /* 0x0000002a10007c0c */ /* 0x000fe4000c721270 */
[----:B------:R-:W-:Y:S01]  /*1326b0*/  ISETP.GE.AND P0, PT, R29, UR9, PT ;  /* 0x000000091d007c0c */ /* 0x000fe2000bf06270 */
[----:B------:R-:W1:Y:S08]  /*1326c0*/  LDCU.64 UR10, c[0x0][0x398] ;  /* 0x00007300ff0a77ac */ /* 0x000e700008000a00 */
[----:B------:R-:W-:Y:S01]  /*1326d0*/  @P2 LOP3.LUT R18, R18, 0x20000000, RZ, 0xfc, !PT ;  /* 0x2000000012122812 */ /* 0x000fe200078efcff */
[----:B------:R-:W-:Y:S01]  /*1326e0*/  VIADD R29, R3, 0xb2 ;  /* 0x000000b2031d7836 */ /* 0x000fe20000000000 */
[----:B------:R-:W-:Y:S01]  /*1326f0*/  UMOV UR77, UR29 ;  /* 0x0000001d004d7c82 */ /* 0x000fe20008000000 */
[----:B------:R-:W1:Y:S01]  /*132700*/  LDCU.64 UR28, c[0x0][0x398] ;  /* 0x00007300ff1c77ac */ /* 0x000e620008000a00 */
[----:B------:R-:W-:Y:S01]  /*132710*/  LOP3.LUT R18, R18, 0xf7ffffff, RZ, 0xc0, !PT ;  /* 0xf7ffffff12127812 */ /* 0x000fe200078ec0ff */
[----:B0-----:R-:W-:-:S03]  /*132720*/  UMOV UR50, UR34 ;  /* 0x0000002200327c82 */ /* 0x001fc60008000000 */
[----:B------:R-:W-:Y:S01]  /*132730*/  @P1 LOP3.LUT R18, R18, 0x8000000, RZ, 0xfc, !PT ;  /* 0x0800000012121812 */ /* 0x000fe200078efcff */
[----:B------:R-:W-:Y:S01]  /*132740*/  UMOV UR76, UR35 ;  /* 0x00000023004c7c82 */ /* 0x000fe20008000000 */
[----:B------:R-:W-:Y:S01]  /*132750*/  ISETP.LT.AND P1, PT, R17, UR56, !P0 ;  /* 0x0000003811007c0c */ /* 0x000fe2000c721270 */
[----:B------:R-:W0:Y:S01]  /*132760*/  LDCU.64 UR34, c[0x0][0x398] ;  /* 0x00007300ff2277ac */ /* 0x000e220008000a00 */
[----:B------:R-:W-:Y:S02]  /*132770*/  ISETP.LT.AND P0, PT, R16, UR54, !P0 ;  /* 0x0000003610007c0c */ /* 0x000fe4000c701270 */
[----:B------:R-:W-:Y:S01]  /*132780*/  LOP3.LUT R19, R19, 0x7fffffff, RZ, 0xc0, !PT ;  /* 0x7fffffff13137812 */ /* 0x000fe200078ec0ff */
[----:B------:R-:W0:Y:S08]  /*132790*/  LDCU.64 UR8, c[0x0][0x398] ;  /* 0x00007300ff0877ac */ /* 0x000e300008000a00 */
[----:B------:R-:W-:-:S04]  /*1327a0*/  @P1 LOP3.LUT R10, R10, 0x800000, RZ, 0xfc, !PT ;  /* 0x008000000a0a1812 */ /* 0x000fc800078efcff */
[----:B------:R-:W-:-:S04]  /*1327b0*/  LOP3.LUT R10, R10, 0xffbfffff, RZ, 0xc0, !PT ;  /* 0xffbfffff0a0a7812 */ /* 0x000fc800078ec0ff */
[----:B------:R-:W-:Y:S02]  /*1327c0*/  @P0 LOP3.LUT R10, R10, 0x400000, RZ, 0xfc, !PT ;  /* 0x004000000a0a0812 */ /* 0x000fe400078efcff */
[----:B------:R-:W-:Y:S01]  /*1327d0*/  ISETP.GE.AND P0, PT, R28, UR58, PT ;  /* 0x0000003a1c007c0c */ /* 0x000fe2000bf06270 */
[----:B------:R-:W-:Y:S01]  /*1327e0*/  VIADD R28, R3, 0xac ;  /* 0x000000ac031c7836 */ /* 0x000fe20000000000 */
[----:B------:R-:W-:Y:S01]  /*1327f0*/  MOV.SPILL R9, UR76 ;  /* 0x0000004c00097c02 */ /* 0x000fe20009000f00 */
[----:B------:R-:W0:Y:S01]  /*132800*/  LDCU.64 UR58, c[0x0][0x398] ;  /* 0x00007300ff3a77ac */ /* 0x000e220008000a00 */
[----:B--2---:R-:W-:Y:S02]  /*132810*/  ISETP.LT.AND P2, PT, R17, UR46, !P0 ;  /* 0x0000002e11007c0c */ /* 0x004fe4000c741270 */
[----:B------:R-:W-:Y:S02]  /*132820*/  ISETP.LT.AND P1, PT, R16, UR53, !P0 ;  /* 0x0000003510007c0c */ /* 0x000fe4000c721270 */
[----:B------:R-:W-:-:S09]  /*132830*/  ISETP.GE.AND P0, PT, R29, UR47, PT ;  /* 0x0000002f1d007c0c */ /* 0x000fd2000bf06270 */
[----:B------:R-:W-:-:S04]  /*132840*/  @P2 LOP3.LUT R20, R20, 0x1000000, RZ, 0xfc, !PT ;  /* 0x0100000014142812 */ /* 0x000fc800078efcff */
[----:B------:R-:W-:-:S04]  /*132850*/  LOP3.LUT R20, R20, 0xffbfffff, RZ, 0xc0, !PT ;  /* 0xffbfffff14147812 */ /* 0x000fc800078ec0ff */
[----:B------:R-:W-:Y:S02]  /*132860*/  @P1 LOP3.LUT R20, R20, 0x400000, RZ, 0xfc, !PT ;  /* 0x0040000014141812 */ /* 0x000fe400078efcff */
[----:B------:R-:W-:Y:S02]  /*132870*/  ISETP.LT.AND P1, PT, R17, UR44, !P0 ;  /* 0x0000002c11007c0c */ /* 0x000fe4000c721270 */
[----:B------:R-:W-:Y:S01]  /*132880*/  ISETP.LT.AND P0, PT, R16, UR52, !P0 ;  /* 0x0000003410007c0c */ /* 0x000fe2000c701270 */
[----:B------:R-:W-:Y:S01]  /*132890*/  VIADD R29, R3, 0xa6 ;  /* 0x000000a6031d7836 */ /* 0x000fe20000000000 */
[----:B------:R-:W-:Y:S01]  /*1328a0*/  LOP3.LUT R20, R20, 0xffdfffff, RZ, 0xc0, !PT ;  /* 0xffdfffff14147812 */ /* 0x000fe200078ec0ff */
[----:B------:R-:W-:Y:S01]  /*1328b0*/  UMOV UR76, UR13 ;  /* 0x0000000d004c7c82 */ /* 0x000fe20008000000 */
[----:B------:R-:W2:Y:S01]  /*1328c0*/  LDCU.64 UR12, c[0x0][0x398] ;  /* 0x00007300ff0c77ac */ /* 0x000ea20008000a00 */
[----:B------:R-:W-:Y:S01]  /*1328d0*/  STL [R1+0x68c], R2 ;  /* 0x00068c0201007387 */ /* 0x000fe20000100800 */
[----:B------:R-:W0:Y:S05]  /*1328e0*/  LDCU.64 UR52, c[0x0][0x398] ;  /* 0x00007300ff3477ac */ /* 0x000e2a0008000a00 */
[----:B------:R-:W-:-:S04]  /*1328f0*/  @P1 LOP3.LUT R20, R20, 0x200000, RZ, 0xfc, !PT ;  /* 0x0020000014141812 */ /* 0x000fc800078efcff */
[----:B------:R-:W-:-:S04]  /*132900*/  LOP3.LUT R20, R20, 0xffefffff, RZ, 0xc0, !PT ;  /* 0xffefffff14147812 */ /* 0x000fc800078ec0ff */
[----:B------:R-:W-:Y:S02]  /*132910*/  @P0 LOP3.LUT R20, R20, 0x100000, RZ, 0xfc, !PT ;  /* 0x0010000014140812 */ /* 0x000fe400078efcff */
[----:B------:R-:W-:Y:S02]  /*132920*/  ISETP.GE.AND P0, PT, R28, UR45, PT ;  /* 0x0000002d1c007c0c */ /* 0x000fe4000bf06270 */
[----:B------:R-:W-:Y:S01]  /*132930*/  LOP3.LUT R20, R20, 0xfff7ffff, RZ, 0xc0, !PT ;  /* 0xfff7ffff14147812 */ /* 0x000fe200078ec0ff */
[----:B------:R-:W-:Y:S01]  /*132940*/  VIADD R28, R3, 0xa0 ;  /* 0x000000a0031c7836 */ /* 0x000fe20000000000 */
[----:B----4-:R-:W-:Y:S01]  /*132950*/  ISETP.LT.AND P1, PT, R17, UR22, !P0 ;  /* 0x0000001611007c0c */ /* 0x010fe2000c721270 */
[----:B------:R-:W4:Y:S01]  /*132960*/  LDCU.64 UR44, c[0x0][0x398] ;  /* 0x00007300ff2c77ac */ /* 0x000f220008000a00 */
[----:B------:R-:W-:-:S11]  /*132970*/  ISETP.LT.AND P0, PT, R16, UR63, !P0 ;  /* 0x0000003f10007c0c */ /* 0x000fd6000c701270 */
[----:B------:R-:W-:-:S04]  /*132980*/  @P1 LOP3.LUT R20, R20, 0x80000, RZ, 0xfc, !PT ;  /* 0x0008000014141812 */ /* 0x000fc800078efcff */
[----:B------:R-:W-:-:S04]  /*132990*/  LOP3.LUT R20, R20, 0xfffbffff, RZ, 0xc0, !PT ;  /* 0xfffbffff14147812 */ /* 0x000fc800078ec0ff */
[----:B------:R-:W-:Y:S02]  /*1329a0*/  @P0 LOP3.LUT R20, R20, 0x40000, RZ, 0xfc, !PT ;  /* 0x0004000014140812 */ /* 0x000fe400078efcff */
[----:B------:R-:W-:Y:S02]  /*1329b0*/  ISETP.GE.AND P0, PT, R29, UR23, PT ;  /* 0x000000171d007c0c */ /* 0x000fe4000bf06270 */
[----:B------:R-:W-:Y:S01]  /*1329c0*/  LOP3.LUT R20, R20, 0xfffdffff, RZ, 0xc0, !PT ;  /* 0xfffdffff14147812 */ /* 0x000fe200078ec0ff */
[----:B------:R-:W-:Y:S01]  /*1329d0*/  VIADD R29, R3, 0x9a ;  /* 0x0000009a031d7836 */ /* 0x000fe20000000000 */
[----:B---3--:R-:W-:Y:S01]  /*1329e0*/  ISETP.LT.AND P1, PT, R17, UR38, !P0 ;  /* 0x0000002611007c0c */ /* 0x008fe2000c721270 */
[----:B------:R-:W3:Y:S01]  /*1329f0*/  LDCU.64 UR22, c[0x0][0x398] ;  /* 0x00007300ff1677ac */ /* 0x000ee20008000a00 */
[----:B------:R-:W-:Y:S01]  /*132a00*/  ISETP.LT.AND P0, PT, R16, UR62, !P0 ;  /* 0x0000003e10007c0c */ /* 0x000fe2000c701270 */
[----:B------:R0:W-:Y:S01]  /*132a10*/  STL [R1+0x4838], R0 ;  /* 0x0048380001007387 */ /* 0x0001e20000100800 */
[----:B------:R-:W-:Y:S01]  /*132a20*/  LOP3.LUT R10, R10, 0xfdffffff, RZ, 0xc0, !PT ;  /* 0xfdffffff0a0a7812 */ /* 0x000fe200078ec0ff */
[----:B----4-:R-:W-:Y:S01]  /*132a30*/  UMOV UR47, UR45 ;  /* 0x0000002d002f7c82 */ /* 0x010fe20008000000 */
[----:B------:R-:W4:Y:S07]  /*132a40*/  LDCU.64 UR62, c[0x0][0x398] ;  /* 0x00007300ff3e77ac */ /* 0x000f2e0008000a00 */
[----:B------:R-:W-:-:S04]  /*132a50*/  @P1 LOP3.LUT R20, R20, 0x20000, RZ, 0xfc, !PT ;  /* 0x0002000014141812 */ /* 0x000fc800078efcff */
[----:B------:R-:W-:-:S04]  /*132a60*/  LOP3.LUT R20, R20, 0xfffeffff, RZ, 0xc0, !PT ;  /* 0xfffeffff14147812 */ /* 0x000fc800078ec0ff */
[----:B------:R-:W-:Y:S02]  /*132a70*/  @P0 LOP3.LUT R20, R20, 0x10000, RZ, 0xfc, !PT ;  /* 0x0001000014140812 */ /* 0x000fe400078efcff */
[----:B------:R-:W-:Y:S02]  /*132a80*/  ISETP.GE.AND P0, PT, R28, UR39, PT ;  /* 0x000000271c007c0c */ /* 0x000fe4000bf06270 */
[----:B------:R-:W-:Y:S01]  /*132a90*/  LOP3.LUT R20, R20, 0xffff7fff, RZ, 0xc0, !PT ;  /* 0xffff7fff14147812 */ /* 0x000fe200078ec0ff */
[----:B------:R-:W-:Y:S01]  /*132aa0*/  VIADD R28, R3, 0x94 ;  /* 0x00000094031c7836 */ /* 0x000fe20000000000 */
[----:B------:R-:W-:Y:S01]  /*132ab0*/  ISETP.LT.AND P1, PT, R17, UR14, !P0 ;  /* 0x0000000e11007c0c */ /* 0x000fe2000c721270 */
[----:B---3--:R-:W-:Y:S01]  /*132ac0*/  UMOV UR46, UR22 ;  /* 0x00000016002e7c82 */ /* 0x008fe20008000000 */
[----:B------:R-:W-:Y:S01]  /*132ad0*/  ISETP.LT.AND P0, PT, R16, UR61, !P0 ;  /* 0x0000003d10007c0c */ /* 0x000fe2000c701270 */
[----:B------:R-:W3:Y:S10]  /*132ae0*/  LDCU.64 UR38, c[0x0][0x398] ;  /* 0x00007300ff2677ac */ /* 0x000ef40008000a00 */
[----:B------:R-:W-:-:S04]  /*132af0*/  @P1 LOP3.LUT R20, R20, 0x8000, RZ, 0xfc, !PT ;  /* 0x0000800014141812 */ /* 0x000fc800078efcff */
[----:B------:R-:W-:-:S04]  /*132b00*/  LOP3.LUT R20, R20, 0xffffbfff, RZ, 0xc0, !PT ;  /* 0xffffbfff14147812 */ /* 0x000fc800078ec0ff */
[----:B------:R-:W-:Y:S02]  /*132b10*/  @P0 LOP3.LUT R20, R20, 0x4000, RZ, 0xfc, !PT ;  /* 0x0000400014140812 */ /* 0x000fe400078efcff */
[----:B------:R-:W-:Y:S02]  /*132b20*/  ISETP.GE.AND P0, PT, R29, UR15, PT ;  /* 0x0000000f1d007c0c */ /* 0x000fe4000bf06270 */
[----:B------:R-:W-:Y:S01]  /*132b30*/  LOP3.LUT R20, R20, 0xffffdfff, RZ, 0xc0, !PT ;  /* 0xffffdfff14147812 */ /* 0x000fe200078ec0ff */
[----:B------:R-:W-:Y:S01]  /*132b40*/  VIADD R29, R3, 0x8e ;  /* 0x0000008e031d7836 */ /* 0x000fe20000000000 */
[----:B-1----:R-:W-:Y:S01]  /*132b50*/  ISETP.LT.AND P1, PT, R17, UR26, !P0 ;  /* 0x0000001a11007c0c */ /* 0x002fe2000c721270 */
[----:B------:R-:W1:Y:S01]  /*132b60*/  LDCU.64 UR14, c[0x0][0x398] ;  /* 0x00007300ff0e77ac */ /* 0x000e620008000a00 */
[----:B------:R-:W-:Y:S02]  /*132b70*/  ISETP.LT.AND P0, PT, R16, UR60, !P0 ;  /* 0x0000003c10007c0c */ /* 0x000fe4000c701270 */
[----:B0-----:R-:W-:Y:S01]  /*132b80*/  MOV.SPILL R0, UR57 ;  /* 0x0000003900007c02 */ /* 0x001fe20009000f00 */
[----:B---3--:R-:W-:Y:S01]  /*132b90*/  UMOV UR45, UR38 ;  /* 0x00000026002d7c82 */ /* 0x008fe20008000000 */
[----:B------:R-:W-:Y:S01]  /*132ba0*/  LOP3.LUT R18, R18, 0x7fffffff, RZ, 0xc0, !PT ;  /* 0x7fffffff12127812 */ /* 0x000fe200078ec0ff */
[----:B------:R-:W0:Y:S06]  /*132bb0*/  LDCU.64 UR60, c[0x0][0x398] ;  /* 0x00007300ff3c77ac */ /* 0x000e2c0008000a00 */
[----:B------:R-:W-:Y:S01]  /*132bc0*/  @P1 LOP3.LUT R20, R20, 0x2000, RZ, 0xfc, !PT ;  /* 0x0000200014141812 */ /* 0x000fe200078efcff */
[----:B------:R-:W3:Y:S03]  /*132bd0*/  LDCU.64 UR56, c[0x0][0x398] ;  /* 0x00007300ff3877ac */ /* 0x000ee60008000a00 */
        /* <DEDUP_REMOVED lines=8> */
[----:B------:R-:W0:Y:S01]  /*132c60*/  LDCU.64 UR26, c[0x0][0x398] ;  /* 0x00007300ff1a77ac */ /* 0x000e220008000a00 */
[----:B------:R-:W-:-:S09]  /*132c70*/  ISETP.GE.AND P0, PT, R29, UR25, PT ;  /* 0x000000191d007c0c */ /* 0x000fd2000bf06270 */
[----:B------:R-:W-:Y:S01]  /*132c80*/  @P2 LOP3.LUT R20, R20, 0x800, RZ, 0xfc, !PT ;  /* 0x0000080014142812 */ /* 0x000fe200078efcff */
[----:B------:R-:W-:Y:S01]  /*132c90*/  VIADD R29, R3, 0x82 ;  /* 0x00000082031d7836 */ /* 0x000fe20000000000 */
[----:B------:R-:W1:Y:S02]  /*132ca0*/  LDCU.64 UR24, c[0x0][0x398] ;  /* 0x00007300ff1877ac */ /* 0x000e640008000a00 */
[----:B------:R-:W-:-:S04]  /*132cb0*/  LOP3.LUT R20, R20, 0xfffffbff, RZ, 0xc0, !PT ;  /* 0xfffffbff14147812 */ /* 0x000fc800078ec0ff */
[----:B------:R-:W-:Y:S02]  /*132cc0*/  @P1 LOP3.LUT R20, R20, 0x400, RZ, 0xfc, !PT ;  /* 0x0000040014141812 */ /* 0x000fe400078efcff */
[----:B------:R-:W-:Y:S02]  /*132cd0*/  ISETP.LT.AND P1, PT, R17, UR36, !P0 ;  /* 0x0000002411007c0c */ /* 0x000fe4000c721270 */
[----:B------:R-:W-:Y:S01]  /*132ce0*/  ISETP.LT.AND P0, PT, R16, UR50, !P0 ;  /* 0x0000003210007c0c */ /* 0x000fe2000c701270 */
[----:B0-----:R-:W-:Y:S01]  /*132cf0*/  IMAD.U32 R0, RZ, RZ, UR44 ;  /* 0x0000002cff007e24 */ /* 0x001fe2000f8e00ff */
[----:B------:R-:W-:Y:S01]  /*132d00*/  LOP3.LUT R20, R20, 0xfffffdff, RZ, 0xc0, !PT ;  /* 0xfffffdff14147812 */ /* 0x000fe200078ec0ff */
        /* <DEDUP_REMOVED lines=11> */
[----:B------:R-:W1:Y:S09]  /*132dc0*/  LDCU.64 UR36, c[0x0][0x398] ;  /* 0x00007300ff2477ac */ /* 0x000e720008000a00 */
[----:B------:R-:W-:-:S04]  /*132dd0*/  @P1 LOP3.LUT R20, R20, 0x80, RZ, 0xfc, !PT ;  /* 0x0000008014141812 */ /* 0x000fc800078efcff */
[----:B------:R-:W-:-:S04]  /*132de0*/  LOP3.LUT R20, R20, 0xffffffbf, RZ, 0xc0, !PT ;  /* 0xffffffbf14147812 */ /* 0x000fc800078ec0ff */
[----:B------:R-:W-:Y:S02]  /*132df0*/  @P0 LOP3.LUT R20, R20, 0x40, RZ, 0xfc, !PT ;  /* 0x0000004014140812 */ /* 0x000fe400078efcff */
[----:B------:R-:W-:Y:S02]  /*132e00*/  ISETP.GE.AND P0, PT, R29, UR35, PT ;  /* 0x000000231d007c0c */ /* 0x000fe4000bf06270 */
[----:B------:R-:W-:Y:S01]  /*132e10*/  LOP3.LUT R20, R20, 0xffffffdf, RZ, 0xc0, !PT ;  /* 0xffffffdf14147812 */ /* 0x000fe200078ec0ff */
[----:B------:R-:W-:Y:S01]  /*132e20*/  VIADD R29, R3, 0x76 ;  /* 0x00000076031d7836 */ /* 0x000fe20000000000 */
[----:B--2---:R-:W-:Y:S01]  /*132e30*/  ISETP.LT.AND P1, PT, R17, UR12, !P0 ;  /* 0x0000000c11007c0c */ /* 0x004fe2000c721270 */
[----:B0-----:R-:W-:Y:S01]  /*132e40*/  IMAD.U32 R0, RZ, RZ, UR23 ;  /* 0x00000017ff007e24 */ /* 0x001fe2000f8e00ff */
[----:B------:R-:W-:Y:S01]  /*132e50*/  ISETP.LT.AND P0, PT, R16, UR48, !P0 ;  /* 0x0000003010007c0c */ /* 0x000fe2000c701270 */
[----:B------:R-:W0:Y:S01]  /*132e60*/  LDCU.64 UR22, c[0x0][0x398] ;  /* 0x00007300ff1677ac */ /* 0x000e220008000a00 */
[----:B------:R-:W2:Y:S09]  /*132e70*/  LDCU.64 UR34, c[0x0][0x398] ;  /* 0x00007300ff2277ac */ /* 0x000eb20008000a00 */
[----:B------:R-:W-:Y:S01]  /*132e80*/  @P1 LOP3.LUT R20, R20, 0x20, RZ, 0xfc, !PT ;  /* 0x0000002014141812 */ /* 0x000fe200078efcff */
[----:B------:R0:W-:Y:S01]  /*132e90*/  STL [R1+0x688], R0 ;  /* 0x0006880001007387 */ /* 0x0001e20000100800 */
[----:B------:R-:W1:Y:S02]  /*132ea0*/  LDCU.64 UR48, c[0x0][0x398] ;  /* 0x00007300ff3077ac */ /* 0x000e640008000a00 */
        /* <DEDUP_REMOVED lines=9> */
[----:B------:R-:W-:Y:S01]  /*132f40*/  ISETP.GE.AND P0, PT, R29, UR33, PT ;  /* 0x000000211d007c0c */ /* 0x000fe2000bf06270 */
[----:B--2---:R-:W-:Y:S01]  /*132f50*/  IMAD.U32 R2, RZ, RZ, UR35 ;  /* 0x00000023ff027e24 */ /* 0x004fe2000f8e00ff */
[----:B------:R-:W2:Y:S07]  /*132f60*/  LDCU.64 UR12, c[0x0][0x398] ;  /* 0x00007300ff0c77ac */ /* 0x000eae0008000a00 */
[----:B------:R-:W-:Y:S01]  /*132f70*/  @P2 LOP3.LUT R20, R20, 0x8, RZ, 0xfc, !PT ;  /* 0x0000000814142812 */ /* 0x000fe200078efcff */
[----:B------:R-:W-:Y:S01]  /*132f80*/  VIADD R29, R3, 0x6a ;  /* 0x0000006a031d7836 */ /* 0x000fe20000000000 */
[----:B------:R0:W-:Y:S01]  /*132f90*/  STL [R1+0x684], R0 ;  /* 0x0006840001007387 */ /* 0x0001e20000100800 */
[----:B------:R-:W0:Y:S01]  /*132fa0*/  LDCU.64 UR32, c[0x0][0x398] ;  /* 0x00007300ff2077ac */ /* 0x000e220008000a00 */
[----:B------:R-:W-:-:S04]  /*132fb0*/  LOP3.LUT R20, R20, 0xfffffffb, RZ, 0xc0, !PT ;  /* 0xfffffffb14147812 */ /* 0x000fc800078ec0ff */
[----:B------:R-:W-:Y:S02]  /*132fc0*/  @P1 LOP3.LUT R20, R20, 0x4, RZ, 0xfc, !PT ;  /* 0x0000000414141812 */ /* 0x000fe400078efcff */
[----:B-----5:R-:W-:Y:S02]  /*132fd0*/  ISETP.LT.AND P1, PT, R17, UR20, !P0 ;  /* 0x0000001411007c0c */ /* 0x020fe4000c721270 */
[----:B------:R-:W-:Y:S02]  /*132fe0*/  ISETP.LT.AND P0, PT, R16, UR16, !P0 ;  /* 0x0000001010007c0c */ /* 0x000fe4000c701270 */
[----:B------:R-:W-:-:S09]  /*132ff0*/  LOP3.LUT R20, R20, 0xfffffffd, RZ, 0xc0, !PT ;  /* 0xfffffffd14147812 */ /* 0x000fd200078ec0ff */
[----:B------:R-:W-:-:S04]  /*133000*/  @P1 LOP3.LUT R20, R20, 0x2, RZ, 0xfc, !PT ;  /* 0x0000000214141812 */ /* 0x000fc800078efcff */
[----:B------:R-:W-:-:S04]  /*133010*/  LOP3.LUT R20, R20, 0xfffffffe, RZ, 0xc0, !PT ;  /* 0xfffffffe14147812 */ /* 0x000fc800078ec0ff */
[----:B------:R-:W-:Y:S02]  /*133020*/  @P0 LOP3.LUT R20, R20, 0x1, RZ, 0xfc, !PT ;  /* 0x0000000114140812 */ /* 0x000fe400078efcff */
[----:B------:R-:W-:Y:S01]  /*133030*/  ISETP.GE.AND P0, PT, R28, UR21, PT ;  /* 0x000000151c007c0c */ /* 0x000fe2000bf06270 */
[----:B------:R-:W-:Y:S01]  /*133040*/  VIADD R28, R3, 0xb9 ;  /* 0x000000b9031c7836 */ /* 0x000fe20000000000 */
[----:B0-----:R-:W-:Y:S01]  /*133050*/  UMOV UR44, UR38 ;  /* 0x00000026002c7c82 */ /* 0x001fe20008000000 */
[----:B------:R-:W-:Y:S01]  /*133060*/  IMAD.U32 R0, RZ, RZ, UR39 ;  /* 0x00000027ff007e24 */ /* 0x000fe2000f8e00ff */
[----:B------:R-:W-:Y:S01]  /*133070*/  ISETP.LT.AND P1, PT, R17, UR10, !P0 ;  /* 0x0000000a11007c0c */ /* 0x000fe2000c721270 */
[----:B------:R-:W0:Y:S01]  /*133080*/  LDCU.64 UR20, c[0x0][0x398] ;  /* 0x00007300ff1477ac */ /* 0x000e220008000a00 */
        /* <DEDUP_REMOVED lines=11> */
[----:B------:R-:W-:Y:S01]  /*133140*/  UMOV UR38, UR34 ;  /* 0x0000002200267c82 */ /* 0x000fe20008000000 */
[----:B------:R-:W1:Y:S01]  /*133150*/  LDCU.64 UR34, c[0x0][0x398] ;  /* 0x00007300ff2277ac */ /* 0x000e620008000a00 */
[----:B------:R-:W0:Y:S07]  /*133160*/  LDCU.64 UR10, c[0x0][0x398] ;  /* 0x00007300ff0a77ac */ /* 0x000e2e0008000a00 */
[----:B------:R-:W-:-:S04]  /*133170*/  @P1 LOP3.LUT R19, R19, 0x8000000, RZ, 0xfc, !PT ;  /* 0x0800000013131812 */ /* 0x000fc800078efcff */
[----:B------:R-:W-:-:S04]  /*133180*/  LOP3.LUT R19, R19, 0xfdffffff, RZ, 0xc0, !PT ;  /* 0xfdffffff13137812 */ /* 0x000fc800078ec0ff */
[----:B------:R-:W-:Y:S02]  /*133190*/  @P0 LOP3.LUT R19, R19, 0x2000000, RZ, 0xfc, !PT ;  /* 0x0200000013130812 */ /* 0x000fe400078efcff */
[----:B------:R-:W-:Y:S02]  /*1331a0*/  ISETP.GE.AND P0, PT, R29, UR9, PT ;  /* 0x000000091d007c0c */ /* 0x000fe4000bf06270 */
[----:B------:R-:W-:Y:S01]  /*1331b0*/  LOP3.LUT R19, R19, 0xfbffffff, RZ, 0xc0, !PT ;  /* 0xfbffffff13137812 */ /* 0x000fe200078ec0ff */
[----:B------:R-:W-:Y:S01]  /*1331c0*/  VIADD R29, R3, 0xad ;  /* 0x000000ad031d7836 */ /* 0x000fe20000000000 */
[----:B------:R-:W-:Y:S01]  /*1331d0*/  ISETP.LT.AND P2, PT, R17, UR58, !P0 ;  /* 0x0000003a11007c0c */ /* 0x000fe2000c741270 */
[----:B-----5:R-:W-:Y:S01]  /*1331e0*/  IMAD.U32 R0, RZ, RZ, UR25 ;  /* 0x00000019ff007e24 */ /* 0x020fe2000f8e00ff */
[----:B------:R-:W-:Y:S01]  /*1331f0*/  ISETP.LT.AND P1, PT, R16, UR52, !P0 ;  /* 0x0000003410007c0c */ /* 0x000fe2000c721270 */
[----:B------:R-:W5:Y:S01]  /*133200*/  LDCU.64 UR24, c[0x0][0x398] ;  /* 0x00007300ff1877ac */ /* 0x000f620008000a00 */
[----:B------:R-:W-:Y:S01]  /*133210*/  ISETP.GE.AND P0, PT, R28, UR47, PT ;  /* 0x0000002f1c007c0c */ /* 0x000fe2000bf06270 */
[----:B-1----:R-:W-:Y:S01]  /*133220*/  UMOV UR30, UR34 ;  /* 0x00000022001e7c82 */ /* 0x002fe20008000000 */
[----:B0-----:R-:W-:Y:S01]  /*133230*/  UMOV UR6, UR20 ;  /* 0x0000001400067c82 */ /* 0x001fe20008000000 */
[----:B------:R-:W-:Y:S01]  /*133240*/  UMOV UR40, UR21 ;  /* 0x0000001500287c82 */ /* 0x000fe20008000000 */
[----:B------:R-:W-:Y:S01]  /*133250*/  UMOV UR18, UR32 ;  /* 0x0000002000127c82 */ /* 0x000fe20008000000 */
[----:B------:R-:W0:Y:S04]  /*133260*/  LDCU.64 UR8, c[0x0][0x398] ;  /* 0x00007300ff0877ac */ /* 0x000e280008000a00 */
[----:B------:R-:W-:Y:S01]  /*133270*/  @P2 LOP3.LUT R10, R10, 0x2000000, RZ, 0xfc, !PT ;  /* 0x020000000a0a2812 */ /* 0x000fe200078efcff */
[----:B------:R-:W-:Y:S01]  /*133280*/  VIADD R28, R3, 0xb3 ;  /* 0x000000b3031c7836 */ /* 0x000fe20000000000 */
[----:B------:R1:W-:Y:S01]  /*133290*/  STL [R1+0x678], R0 ;  /* 0x0006780001007387 */ /* 0x0003e20000100800 */
[----:B------:R-:W0:Y:S01]  /*1332a0*/  LDCU.64 UR20, c[0x0][0x398] ;  /* 0x00007300ff1477ac */ /* 0x000e220008000a00 */
[----:B------:R-:W-:-:S04]  /*1332b0*/  LOP3.LUT R10, R10, 0xfeffffff, RZ, 0xc0, !PT ;  /* 0xfeffffff0a0a7812 */ /* 0x000fc800078ec0ff */
[----:B------:R-:W-:Y:S02]  /*1332c0*/  @P1 LOP3.LUT R10, R10, 0x1000000, RZ, 0xfc, !PT ;  /* 0x010000000a0a1812 */ /* 0x000fe400078efcff */
[----:B------:R-:W-:Y:S02]  /*1332d0*/  ISETP.LT.AND P1, PT, R17, UR22, !P0 ;  /* 0x0000001611007c0c */ /* 0x000fe4000c721270 */
[----:B------:R-:W-:Y:S01]  /*1332e0*/  ISETP.LT.AND P0, PT, R16, UR46, !P0 ;  /* 0x0000002e10007c0c */ /* 0x000fe2000c701270 */
[----:B-1----:R-:W-:Y:S01]  /*1332f0*/  IMAD.U32 R0, RZ, RZ, UR37 ;  /* 0x00000025ff007e24 */ /* 0x002fe2000f8e00ff */
[----:B------:R-:W1:Y:S09]  /*133300*/  LDCU.64 UR36, c[0x0][0x398] ;  /* 0x00007300ff2477ac */ /* 0x000e720008000a00 */
[----:B------:R-:W-:Y:S01]  /*133310*/  @P1 LOP3.LUT R19, R19, 0x4000000, RZ, 0xfc, !PT ;  /* 0x0400000013131812 */ /* 0x000fe200078efcff */
[----:B------:R-:W-:Y:S01]  /*133320*/  UMOV UR54, UR33 ;  /* 0x0000002100367c82 */ /* 0x000fe20008000000 */
[----:B------:R1:W-:Y:S01]  /*133330*/  STL [R1+0x674], R0 ;  /* 0x0006740001007387 */ /* 0x0003e20000100800 */
[----:B0-----:R-:W-:Y:S01]  /*133340*/  UMOV UR16, UR8 ;  /* 0x0000000800107c82 */ /* 0x001fe20008000000 */
[----:B------:R-:W-:Y:S01]  /*133350*/  LOP3.LUT R19, R19, 0xfeffffff, RZ, 0xc0, !PT ;  /* 0xfeffffff13137812 */ /* 0x000fe200078ec0ff */
[----:B------:R-:W0:Y:S03]  /*133360*/  LDCU.64 UR32, c[0x0][0x398] ;  /* 0x00007300ff2077ac */ /* 0x000e260008000a00 */
[----:B------:R-:W-:Y:S01]  /*133370*/  @P0 LOP3.LUT R19, R19, 0x1000000, RZ, 0xfc, !PT ;  /* 0x0100000013130812 */ /* 0x000fe200078efcff */
[----:B------:R-:W0:Y:S01]  /*133380*/  LDCU.64 UR46, c[0x0][0x398] ;  /* 0x00007300ff2e77ac */ /* 0x000e220008000a00 */
[----:B------:R-:W-:-:S02]  /*133390*/  ISETP.GE.AND P0, PT, R28, UR23, PT ;  /* 0x000000171c007c0c */ /* 0x000fc4000bf06270 */
[----:B------:R-:W-:Y:S01]  /*1333a0*/  LOP3.LUT R19, R19, 0xff7fffff, RZ, 0xc0, !PT ;  /* 0xff7fffff13137812 */ /* 0x000fe200078ec0ff */
[----:B------:R-:W-:Y:S01]  /*1333b0*/  VIADD R28, R3, 0xa7 ;  /* 0x000000a7031c7836 */ /* 0x000fe20000000000 */
[----:B------:R-:W-:Y:S01]  /*1333c0*/  ISETP.LT.AND P1, PT, R17, UR14, !P0 ;  /* 0x0000000e11007c0c */ /* 0x000fe2000c721270 */
[----:B-1----:R-:W-:Y:S01]  /*1333d0*/  IMAD.U32 R0, RZ, RZ, UR35 ;  /* 0x00000023ff007e24 */ /* 0x002fe2000f8e00ff */
[----:B------:R-:W-:Y:S01]  /*1333e0*/  ISETP.LT.AND P0, PT, R16, UR45, !P0 ;  /* 0x0000002d10007c0c */ /* 0x000fe2000c701270 */
[----:B------:R-:W1:Y:S01]  /*1333f0*/  LDCU.64 UR34, c[0x0][0x398] ;  /* 0x00007300ff2277ac */ /* 0x000e620008000a00 */
[----:B------:R-:W-:Y:S01]  /*133400*/  MOV.SPILL R25, UR54 ;  /* 0x0000003600197c02 */ /* 0x000fe20009000f00 */
        /* <DEDUP_REMOVED lines=8> */
[----:B------:R-:W-:Y:S01]  /*133490*/  UMOV UR54, UR9 ;  /* 0x0000000900367c82 */ /* 0x000fe20008000000 */
[----:B------:R-:W-:Y:S01]  /*1334a0*/  ISETP.LT.AND P0, PT, R16, UR44, !P0 ;  /* 0x0000002c10007c0c */ /* 0x000fe2000c701270 */
[----:B------:R-:W1:Y:S01]  /*1334b0*/  LDCU.64 UR8, c[0x0][0x398] ;  /* 0x00007300ff0877ac */ /* 0x000e620008000a00 */
[----:B------:R-:W-:Y:S01]  /*1334c0*/  MOV.SPILL R6, UR40 ;  /* 0x0000002800067c02 */ /* 0x000fe20009000f00 */
[----:B0-----:R-:W-:Y:S01]  /*1334d0*/  UMOV UR4, UR22 ;  /* 0x0000001600047c82 */ /* 0x001fe20008000000 */
[----:B------:R-:W0:Y:S07]  /*1334e0*/  LDCU.64 UR14, c[0x0][0x398] ;  /* 0x00007300ff0e77ac */ /* 0x000e2e0008000a00 */
[----:B------:R-:W-:-:S02]  /*1334f0*/  @P1 LOP3.LUT R19, R19, 0x200000, RZ, 0xfc, !PT ;  /* 0x0020000013131812 */ /* 0x000fc400078efcff */
[----:B------:R-:W-:Y:S01]  /*133500*/  LOP3.LUT R10, R10, 0xf7ffffff, RZ, 0xc0, !PT ;  /* 0xf7ffffff0a0a7812 */ /* 0x000fe200078ec0ff */
[----:B------:R-:W-:Y:S01]  /*133510*/  STL [R1+0x4900], R2 ;  /* 0x0049000201007387 */ /* 0x000fe20000100800 */
[----:B------:R-:W-:Y:S01]  /*133520*/  LOP3.LUT R19, R19, 0xffefffff, RZ, 0xc0, !PT ;  /* 0xffefffff13137812 */ /* 0x000fe200078ec0ff */
[----:B------:R-:W0:Y:S03]  /*133530*/  LDCU.64 UR44, c[0x0][0x398] ;  /* 0x00007300ff2c77ac */ /* 0x000e260008000a00 */
[----:B------:R-:W-:Y:S02]  /*133540*/  @P0 LOP3.LUT R19, R19, 0x100000, RZ, 0xfc, !PT ;  /* 0x0010000013130812 */ /* 0x000fe400078efcff */
[----:B------:R-:W-:Y:S02]  /*133550*/  ISETP.GE.AND P0, PT, R28, UR27, PT ;  /* 0x0000001b1c007c0c */ /* 0x000fe4000bf06270 */
[----:B------:R-:W-:Y:S01]  /*133560*/  LOP3.LUT R19, R19, 0xfff7ffff, RZ, 0xc0, !PT ;  /* 0xfff7ffff13137812 */ /* 0x000fe200078ec0ff */
[----:B------:R-:W-:Y:S01]  /*133570*/  VIADD R28, R3, 0x9b ;  /* 0x0000009b031c7836 */ /* 0x000fe20000000000 */
[----:B-----5:R-:W-:Y:S01]  /*133580*/  ISETP.LT.AND P2, PT, R17, UR24, !P0 ;  /* 0x0000001811007c0c */ /* 0x020fe2000c741270 */
[----:B------:R-:W-:Y:S01]  /*133590*/  UMOV UR40, UR23 ;  /* 0x0000001700287c82 */ /* 0x000fe20008000000 */
[----:B------:R-:W-:Y:S01]  /*1335a0*/  ISETP.LT.AND P1, PT, R16, UR42, !P0 ;  /* 0x0000002a10007c0c */ /* 0x000fe2000c721270 */
[----:B------:R-:W5:Y:S01]  /*1335b0*/  LDCU.64 UR22, c[0x0][0x398] ;  /* 0x00007300ff1677ac */ /* 0x000f620008000a00 */
[----:B------:R-:W-:Y:S01]  /*1335c0*/  ISETP.GE.AND P0, PT, R29, UR25, PT ;  /* 0x000000191d007c0c */ /* 0x000fe2000bf06270 */
[----:B------:R-:W0:Y:S08]  /*1335d0*/  LDCU.64 UR26, c[0x0][0x398] ;  /* 0x00007300ff1a77ac */ /* 0x000e300008000a00 */
[----:B------:R-:W-:Y:S01]  /*1335e0*/  @P2 LOP3.LUT R19, R19, 0x80000, RZ, 0xfc, !PT ;  /* 0x0008000013132812 */ /* 0x000fe200078efcff */
[----:B------:R-:W-:Y:S01]  /*1335f0*/  VIADD R29, R3, 0x95 ;  /* 0x00000095031d7836 */ /* 0x000fe20000000000 */
[----:B------:R-:W0:Y:S02]  /*133600*/  LDCU.64 UR24, c[0x0][0x398] ;  /* 0x00007300ff1877ac */ /* 0x000e240008000a00 */
[----:B------:R-:W-:-:S04]  /*133610*/  LOP3.LUT R19, R19, 0xfffbffff, RZ, 0xc0, !PT ;  /* 0xfffbffff13137812 */ /* 0x000fc800078ec0ff */
[----:B------:R-:W-:Y:S02]  /*133620*/  @P1 LOP3.LUT R19, R19, 0x40000, RZ, 0xfc, !PT ;  /* 0x0004000013131812 */ /* 0x000fe400078efcff */
[----:B------:R-:W-:Y:S02]  /*133630*/  ISETP.LT.AND P1, PT, R17, UR36, !P0 ;  /* 0x0000002411007c0c */ /* 0x000fe4000c721270 */
        /* <DEDUP_REMOVED lines=8> */
[----:B--2---:R-:W-:Y:S01]  /*1336c0*/  ISETP.LT.AND P2, PT, R17, UR12, !P0 ;  /* 0x0000000c11007c0c */ /* 0x004fe2000c741270 */
[----:B------:R-:W-:Y:S01]  /*1336d0*/  STL [R1+0x668], R0 ;  /* 0x0006680001007387 */ /* 0x000fe20000100800 */
[----:B------:R-:W-:Y:S01]  /*1336e0*/  ISETP.LT.AND P1, PT, R16, UR38, !P0 ;  /* 0x0000002610007c0c */ /* 0x000fe2000c721270 */
[----:B------:R-:W2:Y:S01]  /*1336f0*/  LDCU.64 UR38, c[0x0][0x398] ;  /* 0x00007300ff2677ac */ /* 0x000ea20008000a00 */
[----:B------:R-:W-:Y:S01]  /*133700*/  ISETP.GE.AND P0, PT, R29, UR13, PT ;  /* 0x0000000d1d007c0c */ /* 0x000fe2000bf06270 */
[----:B------:R-:W0:Y:S08]  /*133710*/  LDCU.64 UR36, c[0x0][0x398] ;  /* 0x00007300ff2477ac */ /* 0x000e300008000a00 */
[----:B------:R-:W-:Y:S01]  /*133720*/  @P2 LOP3.LUT R19, R19, 0x8000, RZ, 0xfc, !PT ;  /* 0x0000800013132812 */ /* 0x000fe200078efcff */
[----:B------:R-:W-:Y:S01]  /*133730*/  VIADD R29, R3, 0x89 ;  /* 0x00000089031d7836 */ /* 0x000fe20000000000 */
[----:B------:R-:W0:Y:S02]  /*133740*/  LDCU.64 UR12, c[0x0][0x398] ;  /* 0x00007300ff0c77ac */ /* 0x000e240008000a00 */
[----:B------:R-:W-:-:S04]  /*133750*/  LOP3.LUT R19, R19, 0xffffbfff, RZ, 0xc0, !PT ;  /* 0xffffbfff13137812 */ /* 0x000fc800078ec0ff */
[----:B------:R-:W-:Y:S02]  /*133760*/  @P1 LOP3.LUT R19, R19, 0x4000, RZ, 0xfc, !PT ;  /* 0x0000400013131812 */ /* 0x000fe400078efcff */
[----:B-1----:R-:W-:Y:S02]  /*133770*/  ISETP.LT.AND P1, PT, R17, UR34, !P0 ;  /* 0x0000002211007c0c */ /* 0x002fe4000c721270 */
        /* <DEDUP_REMOVED lines=9> */
[----:B------:R-:W1:Y:S01]  /*133810*/  LDCU.64 UR34, c[0x0][0x398] ;  /* 0x00007300ff2277ac */ /* 0x000e620008000a00 */
[----:B------:R-:W-:Y:S02]  /*133820*/  ISETP.LT.AND P1, PT, R16, UR18, !P0 ;  /* 0x0000001210007c0c */ /* 0x000fe4000c721270 */
[----:B------:R-:W-:-:S09]  /*133830*/  ISETP.GE.AND P0, PT, R29, UR11, PT ;  /* 0x0000000b1d007c0c */ /* 0x000fd2000bf06270 */
        /* <DEDUP_REMOVED lines=15> */
[----:B------:R-:W0:Y:S01]  /*133930*/  LDCU.64 UR20, c[0x0][0x398] ;  /* 0x00007300ff1477ac */ /* 0x000e220008000a00 */
[----:B------:R-:W-:Y:S02]  /*133940*/  ISETP.LT.AND P1, PT, R16, UR16, !P0 ;  /* 0x0000001010007c0c */ /* 0x000fe4000c721270 */
[----:B------:R-:W-:-:S09]  /*133950*/  ISETP.GE.AND P0, PT, R29, UR9, PT ;  /* 0x000000091d007c0c */ /* 0x000fd2000bf06270 */
[----:B------:R-:W-:Y:S01]  /*133960*/  @P2 LOP3.LUT R19, R19, 0x80, RZ, 0xfc, !PT ;  /* 0x0000008013132812 */ /* 0x000fe200078efcff */
[----:B------:R-:W-:Y:S01]  /*133970*/  VIADD R29, R3, 0x71 ;  /* 0x00000071031d7836 */ /* 0x000fe20000000000 */
[----:B------:R-:W0:Y:S02]  /*133980*/  LDCU.64 UR8, c[0x0][0x398] ;  /* 0x00007300ff0877ac */ /* 0x000e240008000a00 */
        /* <DEDUP_REMOVED lines=12> */
[----:B-1----:R-:W-:Y:S01]  /*133a50*/  UMOV UR6, UR34 ;  /* 0x0000002200067c82 */ /* 0x002fe20008000000 */
[----:B0-----:R-:W-:Y:S01]  /*133a60*/  ISETP.LT.AND P0, PT, R16, UR14, !P0 ;  /* 0x0000000e10007c0c */ /* 0x001fe2000c701270 */
[----:B------:R-:W-:Y:S01]  /*133a70*/  IMAD.U32 R15, RZ, RZ, UR9 ;  /* 0x00000009ff0f7e24 */ /* 0x000fe2000f8e00ff */
[----:B------:R-:W-:Y:S01]  /*133a80*/  UMOV UR16, UR8 ;  /* 0x0000000800107c82 */ /* 0x000fe20008000000 */
[----:B------:R-:W0:Y:S01]  /*133a90*/  LDCU.64 UR8, c[0x0][0x398] ;  /* 0x00007300ff0877ac */ /* 0x000e220008000a00 */
[----:B------:R-:W1:Y:S07]  /*133aa0*/  LDCU.64 UR22, c[0x0][0x398] ;  /* 0x00007300ff1677ac */ /* 0x000e6e0008000a00 */
        /* <DEDUP_REMOVED lines=9> */
[----:B------:R-:W0:Y:S10]  /*133b40*/  LDCU.64 UR32, c[0x0][0x398] ;  /* 0x00007300ff2077ac */ /* 0x000e340008000a00 */
[----:B------:R-:W-:-:S04]  /*133b50*/  @P1 LOP3.LUT R19, R19, 0x2, RZ, 0xfc, !PT ;  /* 0x0000000213131812 */ /* 0x000fc800078efcff */
[----:B------:R-:W-:-:S04]  /*133b60*/  LOP3.LUT R19, R19, 0xfffffffe, RZ, 0xc0, !PT ;  /* 0xfffffffe13137812 */ /* 0x000fc800078ec0ff */
[----:B------:R-:W-:Y:S02]  /*133b70*/  @P0 LOP3.LUT R19, R19, 0x1, RZ, 0xfc, !PT ;  /* 0x0000000113130812 */ /* 0x000fe400078efcff */
[----:B------:R-:W-:Y:S01]  /*133b80*/  ISETP.GE.AND P0, PT, R28, UR25, PT ;  /* 0x000000191c007c0c */ /* 0x000fe2000bf06270 */
[----:B------:R-:W-:Y:S01]  /*133b90*/  VIADD R28, R3, 0xba ;  /* 0x000000ba031c7836 */ /* 0x000fe20000000000 */
[----:B------:R-:W0:Y:S02]  /*133ba0*/  LDCU.64 UR24, c[0x0][0x398] ;  /* 0x00007300ff1877ac */ /* 0x000e240008000a00 */
[----:B------:R-:W-:Y:S02]  /*133bb0*/  ISETP.LT.AND P2, PT, R17, UR12, !P0 ;  /* 0x0000000c11007c0c */ /* 0x000fe4000c741270 */
[----:B--2---:R-:W-:Y:S02]  /*133bc0*/  ISETP.LT.AND P1, PT, R16, UR38, !P0 ;  /* 0x0000002610007c0c */ /* 0x004fe4000c721270 */
[----:B------:R-:W-:-:S09]  /*133bd0*/  ISETP.GE.AND P0, PT, R29, UR13, PT ;  /* 0x0000000d1d007c0c */ /* 0x000fd2000bf06270 */
[----:B------:R-:W-:Y:S01]  /*133be0*/  @P2 LOP3.LUT R18, R18, 0x80000000, RZ, 0xfc, !PT ;  /* 0x8000000012122812 */ /* 0x000fe200078efcff */
[----:B------:R-:W-:Y:S01]  /*133bf0*/  VIADD R29, R3, 0xb4 ;  /* 0x000000b4031d7836 */ /* 0x000fe20000000000 */
[----:B------:R-:W2:Y:S02]  /*133c00*/  LDCU.64 UR12, c[0x0][0x398] ;  /* 0x00007300ff0c77ac */ /* 0x000ea40008000a00 */
[----:B------:R-:W-:-:S04]  /*133c10*/  LOP3.LUT R18, R18, 0xbfffffff, RZ, 0xc0, !PT ;  /* 0xbfffffff12127812 */ /* 0x000fc800078ec0ff */
[----:B------:R-:W-:Y:S02]  /*133c20*/  @P1 LOP3.LUT R18, R18, 0x40000000, RZ, 0xfc, !PT ;  /* 0x4000000012121812 */ /* 0x000fe400078efcff */
[----:B----4-:R-:W-:Y:S02]  /*133c30*/  ISETP.LT.AND P1, PT, R17, UR62, !P0 ;  /* 0x0000003e11007c0c */ /* 0x010fe4000c721270 */
[----:B------:R-:W-:-:S11]  /*133c40*/  ISETP.LT.AND P0, PT, R16, UR50, !P0 ;  /* 0x0000003210007c0c */ /* 0x000fd6000c701270 */
[----:B------:R-:W-:-:S04]  /*133c50*/  @P1 LOP3.LUT R10, R10, 0x8000000, RZ, 0xfc, !PT ;  /* 0x080000000a0a1812 */ /* 0x000fc800078efcff */
[----:B------:R-:W-:-:S04]  /*133c60*/  LOP3.LUT R10, R10, 0xfbffffff, RZ, 0xc0, !PT ;  /* 0xfbffffff0a0a7812 */ /* 0x000fc800078ec0ff */
[----:B------:R-:W-:Y:S02]  /*133c70*/  @P0 LOP3.LUT R10, R10, 0x4000000, RZ, 0xfc, !PT ;  /* 0x040000000a0a0812 */ /* 0x000fe400078efcff */
[----:B------:R-:W-:-:S04]  /*133c80*/  ISETP.GE.AND P0, PT, R28, UR11, PT ;  /* 0x0000000b1c007c0c */ /* 0x000fc8000bf06270 */
        /* <DEDUP_REMOVED lines=8> */
[----:B-----5:R-:W-:Y:S01]  /*133d10*/  IMAD.U32 R20, RZ, RZ, UR35 ;  /* 0x00000023ff147e24 */ /* 0x020fe2000f8e00ff */
[----:B0-----:R-:W-:Y:S01]  /*133d20*/  ISETP.LT.AND P1, PT, R17, UR8, !P0 ;  /* 0x0000000811007c0c */ /* 0x001fe2000c721270 */
[----:B------:R-:W0:Y:S01]  /*133d30*/  LDCU.64 UR34, c[0x0][0x398] ;  /* 0x00007300ff2277ac */ /* 0x000e220008000a00 */
[----:B------:R-:W-:Y:S01]  /*133d40*/  ISETP.LT.AND P0, PT, R16, UR16, !P0 ;  /* 0x0000001010007c0c */ /* 0x000fe2000c701270 */
[C---:B------:R-:W-:Y:S02]  /*133d50*/  VIADD R28, R3.reuse, 0xae ;  /* 0x000000ae031c7836 */ /* 0x040fe40000000000 */
[----:B------:R-:W-:Y:S01]  /*133d60*/  VIADD R29, R3, 0xa8 ;  /* 0x000000a8031d7836 */ /* 0x000fe20000000000 */
[----:B------:R-:W-:Y:S01]  /*133d70*/  UMOV UR18, UR32 ;  /* 0x0000002000127c82 */ /* 0x000fe20008000000 */
[----:B------:R-:W4:Y:S06]  /*133d80*/  LDCU.64 UR20, c[0x0][0x398] ;  /* 0x00007300ff1477ac */ /* 0x000f2c0008000a00 */
[----:B------:R-:W-:-:S04]  /*133d90*/  @P1 LOP3.LUT R18, R18, 0x2000000, RZ, 0xfc, !PT ;  /* 0x0200000012121812 */ /* 0x000fc800078efcff */
[----:B------:R-:W-:-:S04]  /*133da0*/  LOP3.LUT R18, R18, 0xfeffffff, RZ, 0xc0, !PT ;  /* 0xfeffffff12127812 */ /* 0x000fc800078ec0ff */
[----:B------:R-:W-:Y:S02]  /*133db0*/  @P0 LOP3.LUT R18, R18, 0x1000000, RZ, 0xfc, !PT ;  /* 0x0100000012120812 */ /* 0x000fe400078efcff */
[----:B------:R-:W-:Y:S01]  /*133dc0*/  ISETP.GE.AND P0, PT, R28, UR9, PT ;  /* 0x000000091c007c0c */ /* 0x000fe2000bf06270 */
[----:B0-----:R-:W-:Y:S01]  /*133dd0*/  UMOV UR14, UR34 ;  /* 0x00000022000e7c82 */ /* 0x001fe20008000000 */
[----:B------:R-:W-:Y:S01]  /*133de0*/  IMAD.U32 R14, RZ, RZ, UR35 ;  /* 0x00000023ff0e7e24 */ /* 0x000fe2000f8e00ff */
[----:B------:R-:W-:Y:S01]  /*133df0*/  LOP3.LUT R18, R18, 0xff7fffff, RZ, 0xc0, !PT ;  /* 0xff7fffff12127812 */ /* 0x000fe200078ec0ff */
[----:B------:R-:W0:Y:S01]  /*133e00*/  LDCU.64 UR34, c[0x0][0x398] ;  /* 0x00007300ff2277ac */ /* 0x000e220008000a00 */
[----:B-1----:R-:W-:Y:S02]  /*133e10*/  ISETP.LT.AND P2, PT, R17, UR22, !P0 ;  /* 0x0000001611007c0c */ /* 0x002fe4000c741270 */
[----:B------:R-:W-:Y:S01]  /*133e20*/  ISETP.LT.AND P1, PT, R16, UR14, !P0 ;  /* 0x0000000e10007c0c */ /* 0x000fe2000c721270 */
[----:B------:R-:W-:Y:S01]  /*133e30*/  VIADD R28, R3, 0xa2 ;  /* 0x000000a2031c7836 */ /* 0x000fe20000000000 */
[----:B------:R-:W-:Y:S01]  /*133e40*/  ISETP.GE.AND P0, PT, R29, UR23, PT ;  /* 0x000000171d007c0c */ /* 0x000fe2000bf06270 */
[----:B------:R-:W-:Y:S01]  /*133e50*/  IMAD.U32 R5, RZ, RZ, UR33 ;  /* 0x00000021ff057e24 */ /* 0x000fe2000f8e00ff */
[----:B------:R-:W1:Y:S01]  /*133e60*/  LDCU.64 UR32, c[0x0][0x398] ;  /* 0x00007300ff2077ac */ /* 0x000e620008000a00 */
[----:B------:R-:W5:Y:S06]  /*133e70*/  LDCU.64 UR8, c[0x0][0x398] ;  /* 0x00007300ff0877ac */ /* 0x000f6c0008000a00 */
[----:B------:R-:W-:Y:S01]  /*133e80*/  @P2 LOP3.LUT R18, R18, 0x800000, RZ, 0xfc, !PT ;  /* 0x0080000012122812 */ /* 0x000fe200078efcff */
[----:B0-----:R-:W-:-:S03]  /*133e90*/  UMOV UR4, UR34 ;  /* 0x0000002200047c82 */ /* 0x001fc60008000000 */
[----:B------:R-:W-:Y:S01]  /*133ea0*/  LOP3.LUT R18, R18, 0xffbfffff, RZ, 0xc0, !PT ;  /* 0xffbfffff12127812 */ /* 0x000fe200078ec0ff */
[----:B------:R-:W-:Y:S01]  /*133eb0*/  VIADD R29, R3, 0x9c ;  /* 0x0000009c031d7836 */ /* 0x000fe20000000000 */
[----:B------:R-:W0:Y:S02]  /*133ec0*/  LDCU.64 UR22, c[0x0][0x398] ;  /* 0x00007300ff1677ac */ /* 0x000e240008000a00 */
        /* <DEDUP_REMOVED lines=9> */
[----:B-1----:R-:W-:Y:S01]  /*133f60*/  UMOV UR6, UR32 ;  /* 0x0000002000067c82 */ /* 0x002fe20008000000 */
[----:B--2---:R-:W-:Y:S01]  /*133f70*/  ISETP.LT.AND P1, PT, R17, UR12, !P0 ;  /* 0x0000000c11007c0c */ /* 0x004fe2000c721270 */
[----:B------:R-:W-:Y:S01]  /*133f80*/  IMAD.U32 R0, RZ, RZ, UR33 ;  /* 0x00000021ff007e24 */ /* 0x000fe2000f8e00ff */
[----:B------:R-:W-:Y:S01]  /*133f90*/  ISETP.LT.AND P0, PT, R16, UR18, !P0 ;  /* 0x0000001210007c0c */ /* 0x000fe2000c701270 */
[----:B------:R-:W1:Y:S01]  /*133fa0*/  LDCU.64 UR32, c[0x0][0x398] ;  /* 0x00007300ff2077ac */ /* 0x000e620008000a00 */
[----:B------:R-:W-:Y:S01]  /*133fb0*/  VIADD R28, R3, 0x96 ;  /* 0x00000096031c7836 */ /* 0x000fe20000000000 */
[----:B0-----:R-:W-:Y:S01]  /*133fc0*/  UMOV UR4, UR22 ;  /* 0x0000001600047c82 */ /* 0x001fe20008000000 */
[----:B------:R-:W-:Y:S01]  /*133fd0*/  UMOV UR14, UR23 ;  /* 0x00000017000e7c82 */ /* 0x000fe20008000000 */
[----:B------:R-:W0:Y:S06]  /*133fe0*/  LDCU.64 UR22, c[0x0][0x398] ;  /* 0x00007300ff1677ac */ /* 0x000e2c0008000a00 */
[----:B------:R-:W-:Y:S01]  /*133ff0*/  @P1 LOP3.LUT R18, R18, 0x80000, RZ, 0xfc, !PT ;  /* 0x0008000012121812 */ /* 0x000fe200078efcff */
[----:B------:R-:W2:Y:S03]  /*134000*/  LDCU.64 UR24, c[0x0][0x398] ;  /* 0x00007300ff1877ac */ /* 0x000ea60008000a00 */
[----:B------:R-:W-:-:S04]  /*134010*/  LOP3.LUT R18, R18, 0xfffbffff, RZ, 0xc0, !PT ;  /* 0xfffbffff12127812 */ /* 0x000fc800078ec0ff */
[----:B------:R-:W-:Y:S02]  /*134020*/  @P0 LOP3.LUT R18, R18, 0x40000, RZ, 0xfc, !PT ;  /* 0x0004000012120812 */ /* 0x000fe400078efcff */
[----:B------:R-:W-:Y:S02]  /*134030*/  ISETP.GE.AND P0, PT, R29, UR13, PT ;  /* 0x0000000d1d007c0c */ /* 0x000fe4000bf06270 */
[----:B------:R-:W-:Y:S01]  /*134040*/  LOP3.LUT R18, R18, 0xfffdffff, RZ, 0xc0, !PT ;  /* 0xfffdffff12127812 */ /* 0x000fe200078ec0ff */
[----:B-1----:R-:W-:Y:S01]  /*134050*/  UMOV UR16, UR32 ;  /* 0x0000002000107c82 */ /* 0x002fe20008000000 */
[----:B----4-:R-:W-:Y:S01]  /*134060*/  ISETP.LT.AND P1, PT, R17, UR20, !P0 ;  /* 0x0000001411007c0c */ /* 0x010fe2000c721270 */
[----:B------:R-:W-:Y:S01]  /*134070*/  VIADD R29, R3, 0x90 ;  /* 0x00000090031d7836 */ /* 0x000fe20000000000 */
[----:B------:R-:W-:Y:S01]  /*134080*/  ISETP.LT.AND P0, PT, R16, UR6, !P0 ;  /* 0x0000000610007c0c */ /* 0x000fe2000c701270 */
[----:B------:R-:W1:Y:S10]  /*134090*/  LDCU.64 UR12, c[0x0][0x398] ;  /* 0x00007300ff0c77ac */ /* 0x000e740008000a00 */
[----:B------:R-:W-:-:S04]  /*1340a0*/  @P1 LOP3.LUT R18, R18, 0x20000, RZ, 0xfc, !PT ;  /* 0x0002000012121812 */ /* 0x000fc800078efcff */
[----:B------:R-:W-:-:S04]  /*1340b0*/  LOP3.LUT R18, R18, 0xfffeffff, RZ, 0xc0, !PT ;  /* 0xfffeffff12127812 */ /* 0x000fc800078ec0ff */
[----:B------:R-:W-:Y:S02]  /*1340c0*/  @P0 LOP3.LUT R18, R18, 0x10000, RZ, 0xfc, !PT ;  /* 0x0001000012120812 */ /* 0x000fe400078efcff */
[----:B------:R-:W-:Y:S02]  /*1340d0*/  ISETP.GE.AND P0, PT, R28, UR21, PT ;  /* 0x000000151c007c0c */ /* 0x000fe4000bf06270 */
[----:B------:R-:W-:Y:S01]  /*1340e0*/  LOP3.LUT R18, R18, 0xffff7fff, RZ, 0xc0, !PT ;  /* 0xffff7fff12127812 */ /* 0x000fe200078ec0ff */
[----:B------:R-:W-:Y:S01]  /*1340f0*/  VIADD R28, R3, 0x8a ;  /* 0x0000008a031c7836 */ /* 0x000fe20000000000 */
[----:B-----5:R-:W-:Y:S01]  /*134100*/  ISETP.LT.AND P2, PT, R17, UR8, !P0 ;  /* 0x0000000811007c0c */ /* 0x020fe2000c741270 */
[----:B------:R-:W4:Y:S01]  /*134110*/  LDCU.64 UR20, c[0x0][0x398] ;  /* 0x00007300ff1477ac */ /* 0x000f220008000a00 */
[----:B------:R-:W-:Y:S02]  /*134120*/  ISETP.LT.AND P1, PT, R16, UR16, !P0 ;  /* 0x0000001010007c0c */ /* 0x000fe4000c721270 */
[----:B------:R-:W-:Y:S01]  /*134130*/  ISETP.GE.AND P0, PT, R29, UR9, PT ;  /* 0x000000091d007c0c */ /* 0x000fe2000bf06270 */
[----:B--2---:R-:W-:Y:S01]  /*134140*/  UMOV UR11, UR24 ;  /* 0x00000018000b7c82 */ /* 0x004fe20008000000 */
[----:B------:R-:W-:Y:S01]  /*134150*/  UMOV UR52, UR25 ;  /* 0x0000001900347c82 */ /* 0x000fe20008000000 */
[----:B------:R-:W2:Y:S06]  /*134160*/  LDCU.64 UR24, c[0x0][0x398] ;  /* 0x00007300ff1877ac */ /* 0x000eac0008000a00 */
[----:B------:R-:W-:Y:S01]  /*134170*/  @P2 LOP3.LUT R18, R18, 0x8000, RZ, 0xfc, !PT ;  /* 0x0000800012122812 */ /* 0x000fe200078efcff */
[----:B------:R-:W5:Y:S03]  /*134180*/  LDCU.64 UR8, c[0x0][0x398] ;  /* 0x00007300ff0877ac */ /* 0x000f660008000a00 */
[----:B------:R-:W-:-:S04]  /*134190*/  LOP3.LUT R18, R18, 0xffffbfff, RZ, 0xc0, !PT ;  /* 0xffffbfff12127812 */ /* 0x000fc800078ec0ff */
[----:B------:R-:W-:Y:S02]  /*1341a0*/  @P1 LOP3.LUT R18, R18, 0x4000, RZ, 0xfc, !PT ;  /* 0x0000400012121812 */ /* 0x000fe400078efcff */
[----:B0-----:R-:W-:Y:S02]  /*1341b0*/  ISETP.LT.AND P1, PT, R17, UR22, !P0 ;  /* 0x0000001611007c0c */ /* 0x001fe4000c721270 */
        /* <DEDUP_REMOVED lines=8> */
[----:B-1----:R-:W-:Y:S01]  /*134240*/  ISETP.LT.AND P2, PT, R17, UR12, !P0 ;  /* 0x0000000c11007c0c */ /* 0x002fe2000c741270 */
[----:B--2---:R-:W-:Y:S01]  /*134250*/  UMOV UR6, UR24 ;  /* 0x0000001800067c82 */ /* 0x004fe20008000000 */
[----:B------:R-:W-:Y:S01]  /*134260*/  ISETP.LT.AND P1, PT, R16, UR11, !P0 ;  /* 0x0000000b10007c0c */ /* 0x000fe2000c721270 */
[----:B-----5:R-:W-:Y:S01]  /*134270*/  UMOV UR4, UR8 ;  /* 0x0000000800047c82 */ /* 0x020fe20008000000 */
[----:B------:R-:W-:Y:S01]  /*134280*/  ISETP.GE.AND P0, PT, R29, UR13, PT ;  /* 0x0000000d1d007c0c */ /* 0x000fe2000bf06270 */
[----:B------:R-:W-:Y:S01]  /*134290*/  UMOV UR55, UR9 ;  /* 0x0000000900377c82 */ /* 0x000fe20008000000 */
[----:B------:R-:W0:Y:S01]  /*1342a0*/  LDCU.64 UR8, c[0x0][0x398] ;  /* 0x00007300ff0877ac */ /* 0x000e220008000a00 */
[----:B------:R-:W-:Y:S01]  /*1342b0*/  VIADD R28, R3, 0x7e ;  /* 0x0000007e031c7836 */ /* 0x000fe20000000000 */
[----:B------:R-:W1:Y:S05]  /*1342c0*/  LDCU.64 UR22, c[0x0][0x398] ;  /* 0x00007300ff1677ac */ /* 0x000e6a0008000a00 */
[----:B------:R-:W-:Y:S01]  /*1342d0*/  @P2 LOP3.LUT R18, R18, 0x800, RZ, 0xfc, !PT ;  /* 0x0000080012122812 */ /* 0x000fe200078efcff */
[----:B------:R-:W2:Y:S03]  /*1342e0*/  LDCU.64 UR12, c[0x0][0x398] ;  /* 0x00007300ff0c77ac */ /* 0x000ea60008000a00 */
[----:B------:R-:W-:-:S04]  /*1342f0*/  LOP3.LUT R18, R18, 0xfffffbff, RZ, 0xc0, !PT ;  /* 0xfffffbff12127812 */ /* 0x000fc800078ec0ff */
[----:B------:R-:W-:Y:S02]  /*134300*/  @P1 LOP3.LUT R18, R18, 0x400, RZ, 0xfc, !PT ;  /* 0x0000040012121812 */ /* 0x000fe400078efcff */
[----:B----4-:R-:W-:Y:S02]  /*134310*/  ISETP.LT.AND P1, PT, R17, UR20, !P0 ;  /* 0x0000001411007c0c */ /* 0x010fe4000c721270 */
[----:B------:R-:W-:Y:S02]  /*134320*/  ISETP.LT.AND P0, PT, R16, UR6, !P0 ;  /* 0x0000000610007c0c */ /* 0x000fe4000c701270 */
[----:B------:R-:W-:-:S09]  /*134330*/  LOP3.LUT R18, R18, 0xfffffdff, RZ, 0xc0, !PT ;  /* 0xfffffdff12127812 */ /* 0x000fd200078ec0ff */
[----:B------:R-:W-:-:S04]  /*134340*/  @P1 LOP3.LUT R18, R18, 0x200, RZ, 0xfc, !PT ;  /* 0x0000020012121812 */ /* 0x000fc800078efcff */
[----:B------:R-:W-:-:S04]  /*134350*/  LOP3.LUT R18, R18, 0xfffffeff, RZ, 0xc0, !PT ;  /* 0xfffffeff12127812 */ /* 0x000fc800078ec0ff */
[----:B------:R-:W-:Y:S02]  /*134360*/  @P0 LOP3.LUT R18, R18, 0x100, RZ, 0xfc, !PT ;  /* 0x0000010012120812 */ /* 0x000fe400078efcff */
[----:B------:R-:W-:Y:S01]  /*134370*/  ISETP.GE.AND P0, PT, R28, UR21, PT ;  /* 0x000000151c007c0c */ /* 0x000fe2000bf06270 */
[----:B------:R-:W-:Y:S01]  /*134380*/  VIADD R29, R3, 0x78 ;  /* 0x00000078031d7836 */ /* 0x000fe20000000000 */
[----:B------:R-:W-:Y:S01]  /*134390*/  LOP3.LUT R18, R18, 0xffffff7f, RZ, 0xc0, !PT ;  /* 0xffffff7f12127812 */ /* 0x000fe200078ec0ff */
[----:B------:R-:W4:Y:S01]  /*1343a0*/  LDCU.64 UR20, c[0x0][0x398] ;  /* 0x00007300ff1477ac */ /* 0x000f220008000a00 */
[----:B0-----:R-:W-:Y:S02]  /*1343b0*/  ISETP.LT.AND P2, PT, R17, UR8, !P0 ;  /* 0x0000000811007c0c */ /* 0x001fe4000c741270 */
[----:B------:R-:W-:Y:S02]  /*1343c0*/  ISETP.LT.AND P1, PT, R16, UR4, !P0 ;  /* 0x0000000410007c0c */ /* 0x000fe4000c721270 */
[----:B------:R-:W-:Y:S01]  /*1343d0*/  ISETP.GE.AND P0, PT, R29, UR9, PT ;  /* 0x000000091d007c0c */ /* 0x000fe2000bf06270 */
[----:B------:R-:W-:Y:S01]  /*1343e0*/  UMOV UR41, UR25 ;  /* 0x0000001900297c82 */ /* 0x000fe20008000000 */
[----:B------:R-:W0:Y:S01]  /*1343f0*/  LDCU.64 UR24, c[0x0][0x398] ;  /* 0x00007300ff1877ac */ /* 0x000e220008000a00 */
[----:B------:R-:W-:Y:S01]  /*134400*/  VIADD R28, R3, 0x72 ;  /* 0x00000072031c7836 */ /* 0x000fe20000000000 */
[----:B------:R-:W5:Y:S05]  /*134410*/  LDCU.64 UR8, c[0x0][0x398] ;  /* 0x00007300ff0877ac */ /* 0x000f6a0008000a00 */
[----:B------:R-:W-:-:S04]  /*134420*/  @P2 LOP3.LUT R18, R18, 0x80, RZ, 0xfc, !PT ;  /* 0x0000008012122812 */ /* 0x000fc800078efcff */
[----:B------:R-:W-:-:S04]  /*134430*/  LOP3.LUT R18, R18, 0xffffffbf, RZ, 0xc0, !PT ;  /* 0xffffffbf12127812 */ /* 0x000fc800078ec0ff */
[----:B------:R-:W-:Y:S02]  /*134440*/  @P1 LOP3.LUT R18, R18, 0x40, RZ, 0xfc, !PT ;  /* 0x0000004012121812 */ /* 0x000fe400078efcff */
[----:B-1----:R-:W-:Y:S02]  /*134450*/  ISETP.LT.AND P1, PT, R17, UR22, !P0 ;  /* 0x0000001611007c0c */ /* 0x002fe4000c721270 */
[----:B--2---:R-:W-:Y:S02]  /*134460*/  ISETP.LT.AND P0, PT, R16, UR12, !P0 ;  /* 0x0000000c10007c0c */ /* 0x004fe4000c701270 */
[----:B------:R-:W-:-:S09]  /*134470*/  LOP3.LUT R18, R18, 0xffffffdf, RZ, 0xc0, !PT ;  /* 0xffffffdf12127812 */ /* 0x000fd200078ec0ff */
[----:B------:R-:W-:-:S04]  /*134480*/  @P1 LOP3.LUT R18, R18, 0x20, RZ, 0xfc, !PT ;  /* 0x0000002012121812 */ /* 0x000fc800078efcff */
[----:B------:R-:W-:-:S04]  /*134490*/  LOP3.LUT R18, R18, 0xffffffef, RZ, 0xc0, !PT ;  /* 0xffffffef12127812 */ /* 0x000fc800078ec0ff */
[----:B------:R-:W-:Y:S02]  /*1344a0*/  @P0 LOP3.LUT R18, R18, 0x10, RZ, 0xfc, !PT ;  /* 0x0000001012120812 */ /* 0x000fe400078efcff */
[----:B------:R-:W-:Y:S02]  /*1344b0*/  ISETP.GE.AND P0, PT, R28, UR23, PT ;  /* 0x000000171c007c0c */ /* 0x000fe4000bf06270 */
[----:B------:R-:W-:Y:S01]  /*1344c0*/  LOP3.LUT R18, R18, 0xfffffff7, RZ, 0xc0, !PT ;  /* 0xfffffff712127812 */ /* 0x000fe200078ec0ff */
[----:B------:R-:W-:Y:S01]  /*1344d0*/  VIADD R29, R3, 0x6c ;  /* 0x0000006c031d7836 */ /* 0x000fe20000000000 */
[----:B----4-:R-:W-:Y:S01]  /*1344e0*/  ISETP.LT.AND P2, PT, R17, UR20, !P0 ;  /* 0x0000001411007c0c */ /* 0x010fe2000c741270 */
[----:B------:R-:W-:Y:S01]  /*1344f0*/  VIADD R28, R3, 0x66 ;  /* 0x00000066031c7836 */ /* 0x000fe20000000000 */
[----:B0-----:R-:W-:Y:S01]  /*134500*/  ISETP.LT.AND P1, PT, R16, UR24, !P0 ;  /* 0x0000001810007c0c */ /* 0x001fe2000c721270 */
[----:B------:R-:W-:Y:S01]  /*134510*/  STL [R1+0x4904], R20 ;  /* 0x0049041401007387 */ /* 0x000fe20000100800 */
[----:B------:R-:W-:Y:S01]  /*134520*/  ISETP.GE.AND P0, PT, R29, UR21, PT ;  /* 0x000000151d007c0c */ /* 0x000fe2000bf06270 */
[----:B------:R-:W0:Y:S01]  /*134530*/  S2UR UR4, SR_CgaCtaId ;  /* 0x00000000000479c3 */ /* 0x000e220000008800 */
[----:B------:R-:W1:Y:S01]  /*134540*/  LDCU.64 UR20, c[0x0][0x398] ;  /* 0x00007300ff1477ac */ /* 0x000e620008000a00 */
[----:B------:R-:W-:Y:S01]  /*134550*/  IMAD.U32 R27, RZ, RZ, UR35 ;  /* 0x00000023ff1b7e24 */ /* 0x000fe2000f8e00ff */
[----:B------:R-:W2:Y:S05]  /*134560*/  LDCU.64 UR22, c[0x0][0x398] ;  /* 0x00007300ff1677ac */ /* 0x000eaa0008000a00 */
[----:B------:R-:W-:Y:S01]  /*134570*/  @P2 LOP3.LUT R18, R18, 0x8, RZ, 0xfc, !PT ;  /* 0x0000000812122812 */ /* 0x000fe200078efcff */
[----:B------:R-:W-:Y:S01]  /*134580*/  STL [R1+0x4908], R15 ;  /* 0x0049080f01007387 */ /* 0x000fe20000100800 */
[----:B------:R-:W4:Y:S02]  /*134590*/  LDCU.64 UR34, c[0x0][0x398] ;  /* 0x00007300ff2277ac */ /* 0x000f240008000a00 */
        /* <DEDUP_REMOVED lines=9> */
[----:B------:R-:W-:Y:S01]  /*134630*/  STL [R1+0x4910], R14 ;  /* 0x0049100e01007387 */ /* 0x000fe20000100800 */
[----:B------:R-:W5:Y:S02]  /*134640*/  LDCU.64 UR8, c[0x0][0x398] ;  /* 0x00007300ff0877ac */ /* 0x000f640008000a00 */
[----:B------:R-:W-:Y:S01]  /*134650*/  ISETP.LT.AND P1, PT, R17, UR64, !P0 ;  /* 0x0000004011007c0c */ /* 0x000fe2000c721270 */
[----:B------:R0:W-:Y:S01]  /*134660*/  STL [R1+0x4840], R19 ;  /* 0x0048401301007387 */ /* 0x0001e20000100800 */
[----:B------:R-:W-:Y:S01]  /*134670*/  ISETP.LT.AND P0, PT, R16, UR48, !P0 ;  /* 0x0000003010007c0c */ /* 0x000fe2000c701270 */
[----:B0-----:R-:W-:Y:S01]  /*134680*/  IMAD.U32 R19, RZ, RZ, UR33 ;  /* 0x00000021ff137e24 */ /* 0x001fe2000f8e00ff */
[----:B------:R-:W0:Y:S09]  /*134690*/  LDCU.64 UR32, c[0x0][0x398] ;  /* 0x00007300ff2077ac */ /* 0x000e320008000a00 */
[----:B------:R-:W-:Y:S01]  /*1346a0*/  @P1 LOP3.LUT R11, R11, 0x80000000, RZ, 0xfc, !PT ;  /* 0x800000000b0b1812 */ /* 0x000fe200078efcff */
[----:B------:R-:W-:-:S03]  /*1346b0*/  VIADD R28, R3, 0xc1 ;  /* 0x000000c1031c7836 */ /* 0x000fc60000000000 */
[----:B------:R-:W-:-:S04]  /*1346c0*/  LOP3.LUT R11, R11, 0xdfffffff, RZ, 0xc0, !PT ;  /* 0xdfffffff0b0b7812 */ /* 0x000fc800078ec0ff */
[----:B------:R-:W-:Y:S01]  /*1346d0*/  @P0 LOP3.LUT R11, R11, 0x20000000, RZ, 0xfc, !PT ;  /* 0x200000000b0b0812 */ /* 0x000fe200078efcff */
[----:B0-----:R-:W-:Y:S02]  /*1346e0*/  UMOV UR6, UR33 ;  /* 0x0000002100067c82 */ /* 0x001fe40008000000 */
[----:B------:R-:W-:-:S04]  /*1346f0*/  ISETP.GE.AND P0, PT, R28, UR6, PT ;  /* 0x000000061c007c0c */ /* 0x000fc8000bf06270 */
[----:B-----5:R-:W-:Y:S02]  /*134700*/  ISETP.LT.AND P1, PT, R17, UR8, !P0 ;  /* 0x0000000811007c0c */ /* 0x020fe4000c721270 */
[----:B------:R-:W-:Y:S01]  /*134710*/  ISETP.LT.AND P0, PT, R16, UR10, !P0 ;  /* 0x0000000a10007c0c */ /* 0x000fe2000c701270 */
[----:B------:R-:W0:Y:S01]  /*134720*/  LDCU.64 UR10, c[0x0][0x398] ;  /* 0x00007300ff0a77ac */ /* 0x000e220008000a00 */
[----:B------:R-:W-:Y:S01]  /*134730*/  LOP3.LUT R11, R11, 0xbfffffff, RZ, 0xc0, !PT ;  /* 0xbfffffff0b0b7812 */ /* 0x000fe200078ec0ff */
[----:B------:R-:W-:Y:S02]  /*134740*/  UMOV UR6, 0x400 ;  /* 0x0000040000067882 */ /* 0x000fe40000000000 */
[----:B------:R-:W-:Y:S01]  /*134750*/  ULEA UR6, UR4, UR6, 0x18 ;  /* 0x0000000604067291 */ /* 0x000fe2000f8ec0ff */
[----:B------:R-:W5:Y:S05]  /*134760*/  LDCU UR4, c[0x0][0x3b8] ;  /* 0x00007700ff0477ac */ /* 0x000f6a0008000800 */
[----:B------:R-:W-:Y:S01]  /*134770*/  @P1 LOP3.LUT R11, R11, 0x40000000, RZ, 0xfc, !PT ;  /* 0x400000000b0b1812 */ /* 0x000fe200078efcff */
[----:B------:R-:W-:-:S03]  /*134780*/  VIADD R28, R3, 0xbb ;  /* 0x000000bb031c7836 */ /* 0x000fc60000000000 */
[----:B------:R-:W-:-:S04]  /*134790*/  LOP3.LUT R11, R11, 0xefffffff, RZ, 0xc0, !PT ;  /* 0xefffffff0b0b7812 */ /* 0x000fc800078ec0ff */
[----:B------:R-:W-:Y:S02]  /*1347a0*/  @P0 LOP3.LUT R11, R11, 0x10000000, RZ, 0xfc, !PT ;  /* 0x100000000b0b0812 */ /* 0x000fe400078efcff */
[----:B------:R-:W-:Y:S01]  /*1347b0*/  ISETP.GE.AND P0, PT, R28, UR9, PT ;  /* 0x000000091c007c0c */ /* 0x000fe2000bf06270 */
[----:B------:R-:W-:Y:S01]  /*1347c0*/  STL [R1+0x4914], R27 ;  /* 0x0049141b01007387 */ /* 0x000fe20000100800 */
[----:B------:R-:W-:Y:S01]  /*1347d0*/  IMAD.U32 R15, RZ, RZ, UR32 ;  /* 0x00000020ff0f7e24 */ /* 0x000fe2000f8e00ff */
[----:B------:R-:W2:Y:S01]  /*1347e0*/  LDCU.64 UR8, c[0x0][0x398] ;  /* 0x00007300ff0877ac */ /* 0x000ea20008000a00 */
[----:B0-----:R-:W-:Y:S01]  /*1347f0*/  ISETP.LT.AND P1, PT, R17, UR10, !P0 ;  /* 0x0000000a11007c0c */ /* 0x001fe2000c721270 */
[----:B------:R-:W-:Y:S01]  /*134800*/  STL [R1+0x4918], R5 ;  /* 0x0049180501007387 */ /* 0x000fe20000100800 */
[----:B------:R-:W-:Y:S01]  /*134810*/  IMAD.U32 R2, RZ, RZ, UR6 ;  /* 0x00000006ff027e24 */ /* 0x000fe2000f8e00ff */
[----:B------:R-:W-:Y:S01]  /*134820*/  LOP3.LUT R11, R11, 0xf7ffffff, RZ, 0xc0, !PT ;  /* 0xf7ffffff0b0b7812 */ /* 0x000fe200078ec0ff */
[C---:B------:R-:W-:Y:S01]  /*134830*/  VIADD R28, R3.reuse, 0xb5 ;  /* 0x000000b5031c7836 */ /* 0x040fe20000000000 */
[----:B------:R5:W-:Y:S01]  /*134840*/  STL [R1+0xe3c], R0 ;  /* 0x000e3c0001007387 */ /* 0x000be20000100800 */
[----:B------:R-:W0:Y:S03]  /*134850*/  LDCU.64 UR32, c[0x0][0x398] ;  /* 0x00007300ff2077ac */ /* 0x000e260008000a00 */
[----:B------:R-:W-:Y:S01]  /*134860*/  STL [R1+0x491c], R19 ;  /* 0x00491c1301007387 */ /* 0x000fe20000100800 */
[----:B-----5:R-:W-:Y:S01]  /*134870*/  IMAD R0, R3, UR4, RZ ;  /* 0x0000000403007c24 */ /* 0x020fe2000f8e02ff */
[----:B-1----:R-:W-:-:S02]  /*134880*/  UMOV UR4, UR20 ;  /* 0x0000001400047c82 */ /* 0x002fc40008000000 */
[----:B------:R-:W-:Y:S01]  /*134890*/  ISETP.LT.AND P0, PT, R16, UR4, !P0 ;  /* 0x0000000410007c0c */ /* 0x000fe2000c701270 */
[----:B------:R-:W-:Y:S01]  /*1348a0*/  STL [R1+0x4844], R18 ;  /* 0x0048441201007387 */ /* 0x000fe20000100800 */
[----:B------:R-:W-:-:S03]  /*1348b0*/  @P1 LOP3.LUT R11, R11, 0x8000000, RZ, 0xfc, !PT ;  /* 0x080000000b0b1812 */ /* 0x000fc600078efcff */
[----:B------:R-:W-:Y:S04]  /*1348c0*/  STL [R1+0x4920], R15 ;  /* 0x0049200f01007387 */ /* 0x000fe80000100800 */
[----:B------:R1:W-:Y:S01]  /*1348d0*/  STL [R1+0xe14], R2 ;  /* 0x000e140201007387 */ /* 0x0003e20000100800 */
[----:B------:R-:W-:Y:S01]  /*1348e0*/  LOP3.LUT R11, R11, 0xfbffffff, RZ, 0xc0, !PT ;  /* 0xfbffffff0b0b7812 */ /* 0x000fe200078ec0ff */
[----:B-1----:R-:W-:Y:S01]  /*1348f0*/  IMAD.U32 R2, RZ, RZ, UR21 ;  /* 0x00000015ff027e24 */ /* 0x002fe2000f8e00ff */
[----:B------:R-:W1:Y:S02]  /*134900*/  LDCU.64 UR20, c[0x0][0x398] ;  /* 0x00007300ff1477ac */ /* 0x000e640008000a00 */
[----:B------:R-:W-:Y:S02]  /*134910*/  @P0 LOP3.LUT R11, R11, 0x4000000, RZ, 0xfc, !PT ;  /* 0x040000000b0b0812 */ /* 0x000fe400078efcff */
[----:B------:R-:W-:Y:S01]  /*134920*/  ISETP.GE.AND P0, PT, R28, UR11, PT ;  /* 0x0000000b1c007c0c */ /* 0x000fe2000bf06270 */
[----:B------:R-:W5:Y:S03]  /*134930*/  LDCU.64 UR10, c[0x0][0x398] ;  /* 0x00007300ff0a77ac */ /* 0x000f660008000a00 */
[----:B--2---:R-:W-:-:S02]  /*134940*/  ISETP.LT.AND P1, PT, R17, UR8, !P0 ;  /* 0x0000000811007c0c */ /* 0x004fc4000c721270 */
[----:B------:R-:W-:Y:S01]  /*134950*/  LOP3.LUT R11, R11, 0xfdffffff, RZ, 0xc0, !PT ;  /* 0xfdffffff0b0b7812 */ /* 0x000fe200078ec0ff */
[----:B------:R-:W-:Y:S01]  /*134960*/  STL [R1+0xdcc], R0 ;  /* 0x000dcc0001007387 */ /* 0x000fe20000100800 */
[----:B-1----:R-:W-:Y:S02]  /*134970*/  UMOV UR4, UR20 ;  /* 0x0000001400047c82 */ /* 0x002fe40008000000 */
[----:B------:R-:W-:Y:S01]  /*134980*/  ISETP.LT.AND P0, PT, R16, UR4, !P0 ;  /* 0x0000000410007c0c */ /* 0x000fe2000c701270 */
[----:B------:R1:W-:Y:S06]  /*134990*/  STL [R1+0x4924], R0 ;  /* 0x0049240001007387 */ /* 0x0003ec0000100800 */
[----:B------:R-:W-:Y:S01]  /*1349a0*/  @P1 LOP3.LUT R11, R11, 0x2000000, RZ, 0xfc, !PT ;  /* 0x020000000b0b1812 */ /* 0x000fe200078efcff */
[----:B------:R-:W-:-:S03]  /*1349b0*/  VIADD R28, R3, 0xaf ;  /* 0x000000af031c7836 */ /* 0x000fc60000000000 */
[----:B------:R-:W-:Y:S01]  /*1349c0*/  LOP3.LUT R11, R11, 0xfeffffff, RZ, 0xc0, !PT ;  /* 0xfeffffff0b0b7812 */ /* 0x000fe200078ec0ff */
[----:B-1----:R-:W-:Y:S01]  /*1349d0*/  IMAD.U32 R0, RZ, RZ, UR21 ;  /* 0x00000015ff007e24 */ /* 0x002fe2000f8e00ff */
[----:B------:R-:W1:Y:S02]  /*1349e0*/  LDCU.64 UR20, c[0x0][0x398] ;  /* 0x00007300ff1477ac */ /* 0x000e640008000a00 */
[----:B------:R-:W-:Y:S02]  /*1349f0*/  @P0 LOP3.LUT R11, R11, 0x1000000, RZ, 0xfc, !PT ;  /* 0x010000000b0b0812 */ /* 0x000fe400078efcff */
[----:B------:R-:W-:Y:S01]  /*134a00*/  ISETP.GE.AND P0, PT, R28, UR9, PT ;  /* 0x000000091c007c0c */ /* 0x000fe2000bf06270 */
[----:B------:R-:W2:Y:S03]  /*134a10*/  LDCU.64 UR8, c[0x0][0x398] ;  /* 0x00007300ff0877ac */ /* 0x000ea60008000a00 */
[----:B-----5:R-:W-:-:S02]  /*134a20*/  ISETP.LT.AND P1, PT, R17, UR10, !P0 ;  /* 0x0000000a11007c0c */ /* 0x020fc4000c721270 */
        /* <DEDUP_REMOVED lines=15> */
[----:B------:R2:W-:Y:S01]  /*134b20*/  STL [R1+0xdd4], R0 ;  /* 0x000dd40001007387 */ /* 0x0005e20000100800 */
[----:B-1----:R-:W-:Y:S02]  /*134b30*/  UMOV UR4, UR20 ;  /* 0x0000001400047c82 */ /* 0x002fe40008000000 */
[----:B------:R-:W-:Y:S01]  /*134b40*/  ISETP.LT.AND P0, PT, R16, UR4, !P0 ;  /* 0x0000000410007c0c */ /* 0x000fe2000c701270 */
[----:B--2---:R-:W-:-:S06]  /*134b50*/  IMAD.U32 R0, RZ, RZ, UR21 ;  /* 0x00000015ff007e24 */ /* 0x004fcc000f8e00ff */
[----:B------:R-:W-:Y:S01]  /*134b60*/  @P1 LOP3.LUT R11, R11, 0x200000, RZ, 0xfc, !PT ;  /* 0x002000000b0b1812 */ /* 0x000fe200078efcff */
[----:B------:R-:W1:Y:S01]  /*134b70*/  LDCU.64 UR20, c[0x0][0x398] ;  /* 0x00007300ff1477ac */ /* 0x000e620008000a00 */
[----:B------:R-:W-:Y:S02]  /*134b80*/  VIADD R28, R3, 0xa3 ;  /* 0x000000a3031c7836 */ /* 0x000fe40000000000 */
[----:B------:R-:W-:-:S04]  /*134b90*/  LOP3.LUT R11, R11, 0xffefffff, RZ, 0xc0, !PT ;  /* 0xffefffff0b0b7812 */ /* 0x000fc800078ec0ff */
[----:B------:R-:W-:Y:S02]  /*134ba0*/  @P0 LOP3.LUT R11, R11, 0x100000, RZ, 0xfc, !PT ;  /* 0x001000000b0b0812 */ /* 0x000fe400078efcff */
[----:B------:R-:W-:Y:S01]  /*134bb0*/  ISETP.GE.AND P0, PT, R28, UR9, PT ;  /* 0x000000091c007c0c */ /* 0x000fe2000bf06270 */
[----:B------:R-:W2:Y:S03]  /*134bc0*/  LDCU.64 UR8, c[0x0][0x398] ;  /* 0x00007300ff0877ac */ /* 0x000ea60008000a00 */
[----:B-----5:R-:W-:Y:S01]  /*134bd0*/  ISETP.LT.AND P1, PT, R17, UR10, !P0 ;  /* 0x0000000a11007c0c */ /* 0x020fe2000c721270 */
[----:B-1----:R-:W-:Y:S01]  /*134be0*/  UMOV UR4, UR20 ;  /* 0x0000001400047c82 */ /* 0x002fe20008000000 */
[----:B------:R-:W-:Y:S02]  /*134bf0*/  LOP3.LUT R11, R11, 0xfff7ffff, RZ, 0xc0, !PT ;  /* 0xfff7ffff0b0b7812 */ /* 0x000fe400078ec0ff */
[----:B------:R-:W-:Y:S01]  /*134c00*/  ISETP.LT.AND P0, PT, R16, UR4, !P0 ;  /* 0x0000000410007c0c */ /* 0x000fe2000c701270 */
[----:B------:R1:W-:Y:S01]  /*134c10*/  STL [R1+0xdd0], R0 ;  /* 0x000dd00001007387 */ /* 0x0003e20000100800 */
[----:B------:R-:W-:-:S07]  /*134c20*/  VIADD R28, R3, 0x9d ;  /* 0x0000009d031c7836 */ /* 0x000fce0000000000 */
[----:B------:R-:W-:Y:S01]  /*134c30*/  @P1 LOP3.LUT R11, R11, 0x80000, RZ, 0xfc, !PT ;  /* 0x000800000b0b1812 */ /* 0x000fe200078efcff */
[----:B-1----:R-:W-:Y:S01]  /*134c40*/  IMAD.U32 R0, RZ, RZ, UR21 ;  /* 0x00000015ff007e24 */ /* 0x002fe2000f8e00ff */
[----:B------:R-:W1:Y:S02]  /*134c50*/  LDCU.64 UR20, c[0x0][0x398] ;  /* 0x00007300ff1477ac */ /* 0x000e640008000a00 */
[----:B------:R-:W-:-:S04]  /*134c60*/  LOP3.LUT R11, R11, 0xfffbffff, RZ, 0xc0, !PT ;  /* 0xfffbffff0b0b7812 */ /* 0x000fc800078ec0ff */
[----:B------:R-:W-:Y:S02]  /*134c70*/  @P0 LOP3.LUT R11, R11, 0x40000, RZ, 0xfc, !PT ;  /* 0x000400000b0b0812 */ /* 0x000fe400078efcff */
[----:B------:R-:W-:Y:S01]  /*134c80*/  ISETP.GE.AND P0, PT, R28, UR11, PT ;  /* 0x0000000b1c007c0c */ /* 0x000fe2000bf06270 */
[----:B------:R-:W5:Y:S03]  /*134c90*/  LDCU.64 UR10, c[0x0][0x398] ;  /* 0x00007300ff0a77ac */ /* 0x000f660008000a00 */
[----:B--2---:R-:W-:Y:S02]  /*134ca0*/  ISETP.LT.AND P1, PT, R17, UR8, !P0 ;  /* 0x0000000811007c0c */ /* 0x004fe4000c721270 */
[----:B------:R-:W-:Y:S01]  /*134cb0*/  LOP3.LUT R11, R11, 0xfffdffff, RZ, 0xc0, !PT ;  /* 0xfffdffff0b0b7812 */ /* 0x000fe200078ec0ff */
[----:B-1----:R-:W-:Y:S02]  /*134cc0*/  UMOV UR4, UR20 ;  /* 0x0000001400047c82 */ /* 0x002fe40008000000 */
[----:B------:R-:W-:Y:S01]  /*134cd0*/  ISETP.LT.AND P0, PT, R16, UR4, !P0 ;  /* 0x0000000410007c0c */ /* 0x000fe2000c701270 */
[----:B------:R1:W-:Y:S07]  /*134ce0*/  STL [R1+0xdc4], R0 ;  /* 0x000dc40001007387 */ /* 0x0003ee0000100800 */
[----:B------:R-:W-:Y:S01]  /*134cf0*/  @P1 LOP3.LUT R11, R11, 0x20000, RZ, 0xfc, !PT ;  /* 0x000200000b0b1812 */ /* 0x000fe200078efcff */
[----:B------:R-:W-:-:S02]  /*134d00*/  VIADD R28, R3, 0x97 ;  /* 0x00000097031c7836 */ /* 0x000fc40000000000 */
[----:B-1----:R-:W-:Y:S01]  /*134d10*/  IMAD.U32 R0, RZ, RZ, UR21 ;  /* 0x00000015ff007e24 */ /* 0x002fe2000f8e00ff */
[----:B------:R-:W1:Y:S01]  /*134d20*/  LDCU.64 UR20, c[0x0][0x398] ;  /* 0x00007300ff1477ac */ /* 0x000e620008000a00 */
[----:B------:R-:W-:-:S04]  /*134d30*/  LOP3.LUT R11, R11, 0xfffeffff, RZ, 0xc0, !PT ;  /* 0xfffeffff0b0b7812 */ /* 0x000fc800078ec0ff */
[----:B------:R-:W-:Y:S02]  /*134d40*/  @P0 LOP3.LUT R11, R11, 0x10000, RZ, 0xfc, !PT ;  /* 0x000100000b0b0812 */ /* 0x000fe400078efcff */
[----:B------:R-:W-:Y:S01]  /*134d50*/  ISETP.GE.AND P0, PT, R28, UR9, PT ;  /* 0x000000091c007c0c */ /* 0x000fe2000bf06270 */
[----:B------:R-:W2:Y:S03]  /*134d60*/  LDCU.64 UR8, c[0x0][0x398] ;  /* 0x00007300ff0877ac */ /* 0x000ea60008000a00 */
[----:B-----5:R-:W-:Y:S02]  /*134d70*/  ISETP.LT.AND P1, PT, R17, UR10, !P0 ;  /* 0x0000000a11007c0c */ /* 0x020fe4000c721270 */
[----:B------:R-:W-:Y:S01]  /*134d80*/  LOP3.LUT R11, R11, 0xffff7fff, RZ, 0xc0, !PT ;  /* 0xffff7fff0b0b7812 */ /* 0x000fe200078ec0ff */
[----:B-1----:R-:W-:Y:S02]  /*134d90*/  UMOV UR4, UR20 ;  /* 0x0000001400047c82 */ /* 0x002fe40008000000 */
[----:B------:R-:W-:Y:S01]  /*134da0*/  ISETP.LT.AND P0, PT, R16, UR4, !P0 ;  /* 0x0000000410007c0c */ /* 0x000fe2000c701270 */
[----:B------:R-:W-:Y:S01]  /*134db0*/  IMAD.U32 R18, RZ, RZ, UR21 ;  /* 0x00000015ff127e24 */ /* 0x000fe2000f8e00ff */
[----:B------:R-:W1:Y:S06]  /*134dc0*/  LDCU.64 UR20, c[0x0][0x398] ;  /* 0x00007300ff1477ac */ /* 0x000e6c0008000a00 */
[----:B------:R-:W-:Y:S01]  /*134dd0*/  @P1 LOP3.LUT R11, R11, 0x8000, RZ, 0xfc, !PT ;  /* 0x000080000b0b1812 */ /* 0x000fe200078efcff */
[----:B------:R-:W-:-:S03]  /*134de0*/  VIADD R28, R3, 0x91 ;  /* 0x00000091031c7836 */ /* 0x000fc60000000000 */
[----:B------:R-:W-:-:S04]  /*134df0*/  LOP3.LUT R11, R11, 0xffffbfff, RZ, 0xc0, !PT ;  /* 0xffffbfff0b0b7812 */ /* 0x000fc800078ec0ff */
[----:B------:R-:W-:Y:S02]  /*134e00*/  @P0 LOP3.LUT R11, R11, 0x4000, RZ, 0xfc, !PT ;  /* 0x000040000b0b0812 */ /* 0x000fe400078efcff */
[----:B------:R-:W-:Y:S01]  /*134e10*/  ISETP.GE.AND P0, PT, R28, UR11, PT ;  /* 0x0000000b1c007c0c */ /* 0x000fe2000bf06270 */
[----:B------:R-:W5:Y:S03]  /*134e20*/  LDCU.64 UR10, c[0x0][0x398] ;  /* 0x00007300ff0a77ac */ /* 0x000f660008000a00 */
[----:B--2---:R-:W-:Y:S01]  /*134e30*/  ISETP.LT.AND P1, PT, R17, UR8, !P0 ;  /* 0x0000000811007c0c */ /* 0x004fe2000c721270 */
[----:B-1----:R-:W-:Y:S01]  /*134e40*/  UMOV UR4, UR20 ;  /* 0x0000001400047c82 */ /* 0x002fe20008000000 */
[----:B------:R-:W-:Y:S02]  /*134e50*/  LOP3.LUT R11, R11, 0xffffdfff, RZ, 0xc0, !PT ;  /* 0xffffdfff0b0b7812 */ /* 0x000fe400078ec0ff */
[----:B------:R-:W-:Y:S01]  /*134e60*/  ISETP.LT.AND P0, PT, R16, UR4, !P0 ;  /* 0x0000000410007c0c */ /* 0x000fe2000c701270 */
[----:B------:R-:W-:Y:S01]  /*134e70*/  UMOV UR24, UR21 ;  /* 0x0000001500187c82 */ /* 0x000fe20008000000 */
[----:B------:R-:W1:Y:S01]  /*134e80*/  LDCU.64 UR20, c[0x0][0x398] ;  /* 0x00007300ff1477ac */ /* 0x000e620008000a00 */
[----:B------:R-:W-:-:S06]  /*134e90*/  VIADD R28, R3, 0x8b ;  /* 0x0000008b031c7836 */ /* 0x000fcc0000000000 */
[----:B------:R-:W-:-:S04]  /*134ea0*/  @P1 LOP3.LUT R11, R11, 0x2000, RZ, 0xfc, !PT ;  /* 0x000020000b0b1812 */ /* 0x000fc800078efcff */
[----:B------:R-:W-:-:S04]  /*134eb0*/  LOP3.LUT R11, R11, 0xffffefff, RZ, 0xc0, !PT ;  /* 0xffffefff0b0b7812 */ /* 0x000fc800078ec0ff */
[----:B------:R-:W-:Y:S02]  /*134ec0*/  @P0 LOP3.LUT R11, R11, 0x1000, RZ, 0xfc, !PT ;  /* 0x000010000b0b0812 */ /* 0x000fe400078efcff */
[----:B------:R-:W-:Y:S01]  /*134ed0*/  ISETP.GE.AND P0, PT, R28, UR9, PT ;  /* 0x000000091c007c0c */ /* 0x000fe2000bf06270 */
[----:B-1----:R-:W-:Y:S01]  /*134ee0*/  UMOV UR4, UR20 ;  /* 0x0000001400047c82 */ /* 0x002fe20008000000 */
[----:B------:R-:W1:Y:S02]  /*134ef0*/  LDCU.64 UR8, c[0x0][0x398] ;  /* 0x00007300ff0877ac */ /* 0x000e640008000a00 */
[----:B-----5:R-:W-:Y:S02]  /*134f00*/  ISETP.LT.AND P1, PT, R17, UR10, !P0 ;  /* 0x0000000a11007c0c */ /* 0x020fe4000c721270 */
[----:B------:R-:W-:Y:S02]  /*134f10*/  ISETP.LT.AND P0, PT, R16, UR4, !P0 ;  /* 0x0000000410007c0c */ /* 0x000fe4000c701270 */
[----:B------:R-:W-:Y:S01]  /*134f20*/  LOP3.LUT R11, R11, 0xfffff7ff, RZ, 0xc0, !PT ;  /* 0xfffff7ff0b0b7812 */ /* 0x000fe200078ec0ff */
[----:B------:R-:W-:Y:S01]  /*134f30*/  UMOV UR30, UR21 ;  /* 0x00000015001e7c82 */ /* 0x000fe20008000000 */
[----:B------:R-:W2:Y:S01]  /*134f40*/  LDCU.64 UR20, c[0x0][0x398] ;  /* 0x00007300ff1477ac */ /* 0x000ea20008000a00 */
[----:B------:R-:W-:-:S06]  /*134f50*/  VIADD R28, R3, 0x85 ;  /* 0x00000085031c7836 */ /* 0x000fcc0000000000 */
[----:B------:R-:W-:-:S04]  /*134f60*/  @P1 LOP3.LUT R11, R11, 0x800, RZ, 0xfc, !PT ;  /* 0x000008000b0b1812 */ /* 0x000fc800078efcff */
[----:B------:R-:W-:-:S04]  /*134f70*/  LOP3.LUT R11, R11, 0xfffffbff, RZ, 0xc0, !PT ;  /* 0xfffffbff0b0b7812 */ /* 0x000fc800078ec0ff */
[----:B------:R-:W-:Y:S02]  /*134f80*/  @P0 LOP3.LUT R11, R11, 0x400, RZ, 0xfc, !PT ;  /* 0x000004000b0b0812 */ /* 0x000fe400078efcff */
[----:B------:R-:W-:Y:S01]  /*134f90*/  ISETP.GE.AND P0, PT, R28, UR11, PT ;  /* 0x0000000b1c007c0c */ /* 0x000fe2000bf06270 */
[----:B--2---:R-:W-:Y:S01]  /*134fa0*/  UMOV UR4, UR20 ;  /* 0x0000001400047c82 */ /* 0x004fe20008000000 */
[----:B------:R-:W-:Y:S01]  /*134fb0*/  UMOV UR48, UR21 ;  /* 0x0000001500307c82 */ /* 0x000fe20008000000 */
[----:B------:R-:W2:Y:S01]  /*134fc0*/  LDCU.64 UR20, c[0x0][0x398] ;  /* 0x00007300ff1477ac */ /* 0x000ea20008000a00 */
[----:B-1----:R-:W-:Y:S02]  /*134fd0*/  ISETP.LT.AND P1, PT, R17, UR8, !P0 ;  /* 0x0000000811007c0c */ /* 0x002fe4000c721270 */
[----:B------:R-:W-:Y:S01]  /*134fe0*/  ISETP.LT.AND P0, PT, R16, UR4, !P0 ;  /* 0x0000000410007c0c */ /* 0x000fe2000c701270 */
[----:B------:R-:W1:Y:S01]  /*134ff0*/  LDCU.64 UR10, c[0x0][0x398] ;  /* 0x00007300ff0a77ac */ /* 0x000e620008000a00 */
[----:B------:R-:W-:Y:S01]  /*135000*/  LOP3.LUT R11, R11, 0xfffffdff, RZ, 0xc0, !PT ;  /* 0xfffffdff0b0b7812 */ /* 0x000fe200078ec0ff */
[----:B------:R-:W-:-:S08]  /*135010*/  VIADD R28, R3, 0x7f ;  /* 0x0000007f031c7836 */ /* 0x000fd00000000000 */
[----:B------:R-:W-:-:S04]  /*135020*/  @P1 LOP3.LUT R11, R11, 0x200, RZ, 0xfc, !PT ;  /* 0x000002000b0b1812 */ /* 0x000fc800078efcff */
[----:B------:R-:W-:-:S04]  /*135030*/  LOP3.LUT R11, R11, 0xfffffeff, RZ, 0xc0, !PT ;  /* 0xfffffeff0b0b7812 */ /* 0x000fc800078ec0ff */
[----:B------:R-:W-:Y:S02]  /*135040*/  @P0 LOP3.LUT R11, R11, 0x100, RZ, 0xfc, !PT ;  /* 0x000001000b0b0812 */ /* 0x000fe400078efcff */
[----:B------:R-:W-:Y:S01]  /*135050*/  ISETP.GE.AND P0, PT, R28, UR9, PT ;  /* 0x000000091c007c0c */ /* 0x000fe2000bf06270 */
[----:B-1----:R-:W-:Y:S01]  /*135060*/  UMOV UR4, UR10 ;  /* 0x0000000a00047c82 */ /* 0x002fe20008000000 */
[----:B------:R-:W1:Y:S02]  /*135070*/  LDCU.64 UR8, c[0x0][0x398] ;  /* 0x00007300ff0877ac */ /* 0x000e640008000a00 */
[----:B--2---:R-:W-:Y:S02]  /*135080*/  ISETP.LT.AND P1, PT, R17, UR20, !P0 ;  /* 0x0000001411007c0c */ /* 0x004fe4000c721270 */
        /* <DEDUP_REMOVED lines=9> */
[----:B------:R-:W5:Y:S03]  /*135120*/  LDCU.64 UR20, c[0x0][0x398] ;  /* 0x00007300ff1477ac */ /* 0x000f660008000a00 */
[----:B-1----:R-:W-:Y:S02]  /*135130*/  ISETP.LT.AND P1, PT, R17, UR8, !P0 ;  /* 0x0000000811007c0c */ /* 0x002fe4000c721270 */
[----:B--2---:R-:W-:Y:S02]  /*135140*/  ISETP.LT.AND P0, PT, R16, UR10, !P0 ;  /* 0x0000000a10007c0c */ /* 0x004fe4000c701270 */
[----:B------:R-:W-:Y:S01]  /*135150*/  LOP3.LUT R11, R11, 0xffffffdf, RZ, 0xc0, !PT ;  /* 0xffffffdf0b0b7812 */ /* 0x000fe200078ec0ff */
[----:B------:R-:W-:-:S08]  /*135160*/  VIADD R28, R3, 0x73 ;  /* 0x00000073031c7836 */ /* 0x000fd00000000000 */
[----:B------:R-:W-:-:S04]  /*135170*/  @P1 LOP3.LUT R11, R11, 0x20, RZ, 0xfc, !PT ;  /* 0x000000200b0b1812 */ /* 0x000fc800078efcff */
[----:B------:R-:W-:-:S04]  /*135180*/  LOP3.LUT R11, R11, 0xffffffef, RZ, 0xc0, !PT ;  /* 0xffffffef0b0b7812 */ /* 0x000fc800078ec0ff */
[----:B------:R-:W-:Y:S02]  /*135190*/  @P0 LOP3.LUT R11, R11, 0x10, RZ, 0xfc, !PT ;  /* 0x000000100b0b0812 */ /* 0x000fe400078efcff */
[----:B------:R-:W-:Y:S01]  /*1351a0*/  ISETP.GE.AND P0, PT, R28, UR9, PT ;  /* 0x000000091c007c0c */ /* 0x000fe2000bf06270 */
[----:B------:R-:W1:Y:S03]  /*1351b0*/  LDCU.64 UR8, c[0x0][0x398] ;  /* 0x00007300ff0877ac */ /* 0x000e660008000a00 */
[----:B-----5:R-:W-:Y:S02]  /*1351c0*/  ISETP.LT.AND P1, PT, R17, UR20, !P0 ;  /* 0x0000001411007c0c */ /* 0x020fe4000c721270 */
[----:B------:R-:W-:Y:S02]  /*1351d0*/  ISETP.LT.AND P0, PT, R16, UR22, !P0 ;  /* 0x0000001610007c0c */ /* 0x000fe4000c701270 */
[----:B------:R-:W-:Y:S01]  /*1351e0*/  LOP3.LUT R11, R11, 0xfffffff7, RZ, 0xc0, !PT ;  /* 0xfffffff70b0b7812 */ /* 0x000fe200078ec0ff */
[----:B------:R-:W-:-:S08]  /*1351f0*/  VIADD R28, R3, 0x6d ;  /* 0x0000006d031c7836 */ /* 0x000fd00000000000 */
        /* <DEDUP_REMOVED lines=8> */
[----:B----4-:R-:W-:-:S11]  /*135280*/  ISETP.LT.AND P0, PT, R16, UR34, !P0 ;  /* 0x0000002210007c0c */ /* 0x010fd6000c701270 */
[----:B------:R-:W-:-:S04]  /*135290*/  @P1 LOP3.LUT R11, R11, 0x2, RZ, 0xfc, !PT ;  /* 0x000000020b0b1812 */ /* 0x000fc800078efcff */
[----:B------:R-:W-:-:S04]  /*1352a0*/  LOP3.LUT R11, R11, 0xfffffffe, RZ, 0xc0, !PT ;  /* 0xfffffffe0b0b7812 */ /* 0x000fc800078ec0ff */
[----:B------:R-:W-:Y:S02]  /*1352b0*/  @P0 LOP3.LUT R11, R11, 0x1, RZ, 0xfc, !PT ;  /* 0x000000010b0b0812 */ /* 0x000fe400078efcff */
[----:B------:R-:W-:Y:S01]  /*1352c0*/  ISETP.GE.AND P0, PT, R28, UR9, PT ;  /* 0x000000091c007c0c */ /* 0x000fe2000bf06270 */
[----:B------:R-:W2:Y:S03]  /*1352d0*/  LDCU.64 UR8, c[0x0][0x398] ;  /* 0x00007300ff0877ac */ /* 0x000ea60008000a00 */
[----:B------:R-:W-:Y:S02]  /*1352e0*/  ISETP.LT.AND P1, PT, R17, UR66, !P0 ;  /* 0x0000004211007c0c */ /* 0x000fe4000c721270 */
[----:B------:R-:W-:Y:S01]  /*1352f0*/  ISETP.LT.AND P0, PT, R16, UR46, !P0 ;  /* 0x0000002e10007c0c */ /* 0x000fe2000c701270 */
[----:B------:R-:W-:Y:S01]  /*135300*/  VIADD R28, R3, 0xbc ;  /* 0x000000bc031c7836 */ /* 0x000fe20000000000 */
[----:B0-----:R-:W-:-:S09]  /*135310*/  UMOV UR6, UR33 ;  /* 0x0000002100067c82 */ /* 0x001fd20008000000 */
[----:B------:R-:W-:-:S04]  /*135320*/  @P1 LOP3.LUT R12, R12, 0x80000000, RZ, 0xfc, !PT ;  /* 0x800000000c0c1812 */ /* 0x000fc800078efcff */
[----:B------:R-:W-:-:S04]  /*135330*/  LOP3.LUT R12, R12, 0xdfffffff, RZ, 0xc0, !PT ;  /* 0xdfffffff0c0c7812 */ /* 0x000fc800078ec0ff */
[----:B------:R-:W-:Y:S02]  /*135340*/  @P0 LOP3.LUT R12, R12, 0x20000000, RZ, 0xfc, !PT ;  /* 0x200000000c0c0812 */ /* 0x000fe400078efcff */
[----:B------:R-:W-:-:S04]  /*135350*/  ISETP.GE.AND P0, PT, R28, UR6, PT ;  /* 0x000000061c007c0c */ /* 0x000fc8000bf06270 */
[----:B-1----:R-:W-:Y:S01]  /*135360*/  ISETP.LT.AND P1, PT, R17, UR20, !P0 ;  /* 0x0000001411007c0c */ /* 0x002fe2000c721270 */
[----:B------:R0:W-:Y:S01]  /*135370*/  STL [R1+0xdbc], R0 ;  /* 0x000dbc0001007387 */ /* 0x0001e20000100800 */
[----:B--2---:R-:W-:Y:S01]  /*135380*/  UMOV UR4, UR8 ;  /* 0x0000000800047c82 */ /* 0x004fe20008000000 */
[----:B------:R-:W-:Y:S02]  /*135390*/  LOP3.LUT R12, R12, 0xbfffffff, RZ, 0xc0, !PT ;  /* 0xbfffffff0c0c7812 */ /* 0x000fe400078ec0ff */
[----:B------:R-:W-:Y:S01]  /*1353a0*/  ISETP.LT.AND P0, PT, R16, UR4, !P0 ;  /* 0x0000000410007c0c */ /* 0x000fe2000c701270 */
[----:B0-----:R-:W-:Y:S01]  /*1353b0*/  IMAD.U32 R0, RZ, RZ, UR9 ;  /* 0x00000009ff007e24 */ /* 0x001fe2000f8e00ff */
[----:B------:R-:W0:Y:S01]  /*1353c0*/  LDCU.64 UR8, c[0x0][0x398] ;  /* 0x00007300ff0877ac */ /* 0x000e220008000a00 */
[----:B------:R-:W-:-:S05]  /*1353d0*/  IMAD.U32 R20, RZ, RZ, UR32 ;  /* 0x00000020ff147e24 */ /* 0x000fca000f8e00ff */
[----:B------:R-:W-:Y:S01]  /*1353e0*/  @P1 LOP3.LUT R12, R12, 0x40000000, RZ, 0xfc, !PT ;  /* 0x400000000c0c1812 */ /* 0x000fe200078efcff */
[----:B------:R-:W1:Y:S01]  /*1353f0*/  LDCU.64 UR32, c[0x0][0x398] ;  /* 0x00007300ff2077ac */ /* 0x000e620008000a00 */
[----:B------:R-:W-:Y:S02]  /*135400*/  VIADD R28, R3, 0xb6 ;  /* 0x000000b6031c7836 */ /* 0x000fe40000000000 */
[----:B------:R-:W-:-:S04]  /*135410*/  LOP3.LUT R12, R12, 0xefffffff, RZ, 0xc0, !PT ;  /* 0xefffffff0c0c7812 */ /* 0x000fc800078ec0ff */
[----:B------:R-:W-:Y:S02]  /*135420*/  @P0 LOP3.LUT R12, R12, 0x10000000, RZ, 0xfc, !PT ;  /* 0x100000000c0c0812 */ /* 0x000fe400078efcff */
[----:B------:R-:W-:Y:S01]  /*135430*/  ISETP.GE.AND P0, PT, R28, UR21, PT ;  /* 0x000000151c007c0c */ /* 0x000fe2000bf06270 */
[----:B------:R-:W2:Y:S03]  /*135440*/  LDCU.64 UR20, c[0x0][0x398] ;  /* 0x00007300ff1477ac */ /* 0x000ea60008000a00 */
[----:B0-----:R-:W-:Y:S01]  /*135450*/  ISETP.LT.AND P1, PT, R17, UR8, !P0 ;  /* 0x0000000811007c0c */ /* 0x001fe2000c721270 */
[----:B------:R-:W-:Y:S01]  /*135460*/  STL [R1+0x492c], R18 ;  /* 0x00492c1201007387 */ /* 0x000fe20000100800 */
[----:B-1----:R-:W-:Y:S01]  /*135470*/  UMOV UR4, UR32 ;  /* 0x0000002000047c82 */ /* 0x002fe20008000000 */
[----:B------:R-:W-:Y:S02]  /*135480*/  LOP3.LUT R12, R12, 0xf7ffffff, RZ, 0xc0, !PT ;  /* 0xf7ffffff0c0c7812 */ /* 0x000fe400078ec0ff */
[----:B------:R-:W-:Y:S01]  /*135490*/  ISETP.LT.AND P0, PT, R16, UR4, !P0 ;  /* 0x0000000410007c0c */ /* 0x000fe2000c701270 */
[----:B------:R-:W-:Y:S04]  /*1354a0*/  STL [R1+0x4848], R11 ;  /* 0x0048480b01007387 */ /* 0x000fe80000100800 */
[----:B------:R-:W-:Y:S03]  /*1354b0*/  STL [R1+0x4930], R20 ;  /* 0x0049301401007387 */ /* 0x000fe60000100800 */
[----:B------:R-:W-:Y:S01]  /*1354c0*/  @P1 LOP3.LUT R12, R12, 0x8000000, RZ, 0xfc, !PT ;  /* 0x080000000c0c1812 */ /* 0x000fe200078efcff */
[----:B------:R0:W-:Y:S01]  /*1354d0*/  STL [R1+0xda4], R0 ;  /* 0x000da40001007387 */ /* 0x0001e20000100800 */
[----:B------:R-:W-:-:S02]  /*1354e0*/  VIADD R28, R3, 0xb0 ;  /* 0x000000b0031c7836 */ /* 0x000fc40000000000 */
[----:B------:R-:W-:Y:S01]  /*1354f0*/  LOP3.LUT R12, R12, 0xfbffffff, RZ, 0xc0, !PT ;  /* 0xfbffffff0c0c7812 */ /* 0x000fe200078ec0ff */
[----:B0-----:R-:W-:Y:S01]  /*135500*/  IMAD.U32 R0, RZ, RZ, UR33 ;  /* 0x00000021ff007e24 */ /* 0x001fe2000f8e00ff */
[----:B------:R-:W0:Y:S02]  /*135510*/  LDCU.64 UR32, c[0x0][0x398] ;  /* 0x00007300ff2077ac */ /* 0x000e240008000a00 */
[----:B------:R-:W-:Y:S02]  /*135520*/  @P0 LOP3.LUT R12, R12, 0x4000000, RZ, 0xfc, !PT ;  /* 0x040000000c0c0812 */ /* 0x000fe400078efcff */
[----:B------:R-:W-:Y:S01]  /*135530*/  ISETP.GE.AND P0, PT, R28, UR9, PT ;  /* 0x000000091c007c0c */ /* 0x000fe2000bf06270 */
[----:B------:R-:W1:Y:S03]  /*135540*/  LDCU.64 UR8, c[0x0][0x398] ;  /* 0x00007300ff0877ac */ /* 0x000e660008000a00 */
[----:B--2---:R-:W-:-:S02]  /*135550*/  ISETP.LT.AND P1, PT, R17, UR20, !P0 ;  /* 0x0000001411007c0c */ /* 0x004fc4000c721270 */
[----:B------:R-:W-:Y:S01]  /*135560*/  LOP3.LUT R12, R12, 0xfdffffff, RZ, 0xc0, !PT ;  /* 0xfdffffff0c0c7812 */ /* 0x000fe200078ec0ff */
[----:B------:R2:W-:Y:S01]  /*135570*/  STL [R1+0xd9c], R0 ;  /* 0x000d9c0001007387 */ /* 0x0005e20000100800 */
[----:B0-----:R-:W-:Y:S02]  /*135580*/  UMOV UR4, UR32 ;  /* 0x0000002000047c82 */ /* 0x001fe40008000000 */
[----:B------:R-:W-:Y:S01]  /*135590*/  ISETP.LT.AND P0, PT, R16, UR4, !P0 ;  /* 0x0000000410007c0c */ /* 0x000fe2000c701270 */
[----:B--2---:R-:W-:-:S06]  /*1355a0*/  IMAD.U32 R0, RZ, RZ, UR33 ;  /* 0x00000021ff007e24 */ /* 0x004fcc000f8e00ff */
[----:B------:R-:W-:Y:S01]  /*1355b0*/  @P1 LOP3.LUT R12, R12, 0x2000000, RZ, 0xfc, !PT ;  /* 0x020000000c0c1812 */ /* 0x000fe200078efcff */
[----:B------:R-:W0:Y:S01]  /*1355c0*/  LDCU.64 UR32, c[0x0][0x398] ;  /* 0x00007300ff2077ac */ /* 0x000e220008000a00 */
[----:B------:R-:W-:Y:S02]  /*1355d0*/  VIADD R28, R3, 0xaa ;  /* 0x000000aa031c7836 */ /* 0x000fe40000000000 */
[----:B------:R-:W-:-:S04]  /*1355e0*/  LOP3.LUT R12, R12, 0xfeffffff, RZ, 0xc0, !PT ;  /* 0xfeffffff0c0c7812 */ /* 0x000fc800078ec0ff */
[----:B------:R-:W-:Y:S02]  /*1355f0*/  @P0 LOP3.LUT R12, R12, 0x1000000, RZ, 0xfc, !PT ;  /* 0x010000000c0c0812 */ /* 0x000fe400078efcff */
[----:B------:R-:W-:Y:S01]  /*135600*/  ISETP.GE.AND P0, PT, R28, UR21, PT ;  /* 0x000000151c007c0c */ /* 0x000fe2000bf06270 */
[----:B------:R-:W2:Y:S03]  /*135610*/  LDCU.64 UR20, c[0x0][0x398] ;  /* 0x00007300ff1477ac */ /* 0x000ea60008000a00 */
[----:B-1----:R-:W-:Y:S01]  /*135620*/  ISETP.LT.AND P1, PT, R17, UR8, !P0 ;  /* 0x0000000811007c0c */ /* 0x002fe2000c721270 */
[----:B0-----:R-:W-:Y:S01]  /*135630*/  UMOV UR4, UR32 ;  /* 0x0000002000047c82 */ /* 0x001fe20008000000 */
[----:B------:R-:W-:Y:S02]  /*135640*/  LOP3.LUT R12, R12, 0xff7fffff, RZ, 0xc0, !PT ;  /* 0xff7fffff0c0c7812 */ /* 0x000fe400078ec0ff */
[----:B------:R-:W-:Y:S01]  /*135650*/  ISETP.LT.AND P0, PT, R16, UR4, !P0 ;  /* 0x0000000410007c0c */ /* 0x000fe2000c701270 */
[----:B------:R0:W-:Y:S01]  /*135660*/  STL [R1+0xd94], R0 ;  /* 0x000d940001007387 */ /* 0x0001e20000100800 */
[----:B------:R-:W-:-:S07]  /*135670*/  VIADD R28, R3, 0xa4 ;  /* 0x000000a4031c7836 */ /* 0x000fce0000000000 */
[----:B------:R-:W-:Y:S01]  /*135680*/  @P1 LOP3.LUT R12, R12, 0x800000, RZ, 0xfc, !PT ;  /* 0x008000000c0c1812 */ /* 0x000fe200078efcff */
[----:B0-----:R-:W-:Y:S01]  /*135690*/  IMAD.U32 R0, RZ, RZ, UR33 ;  /* 0x00000021ff007e24 */ /* 0x001fe2000f8e00ff */
[----:B------:R-:W0:Y:S02]  /*1356a0*/  LDCU.64 UR32, c[0x0][0x398] ;  /* 0x00007300ff2077ac */ /* 0x000e240008000a00 */
[----:B------:R-:W-:-:S04]  /*1356b0*/  LOP3.LUT R12, R12, 0xffbfffff, RZ, 0xc0, !PT ;  /* 0xffbfffff0c0c7812 */ /* 0x000fc800078ec0ff */
[----:B------:R-:W-:Y:S02]  /*1356c0*/  @P0 LOP3.LUT R12, R12, 0x400000, RZ, 0xfc, !PT ;  /* 0x004000000c0c0812 */ /* 0x000fe400078efcff */
[----:B------:R-:W-:Y:S01]  /*1356d0*/  ISETP.GE.AND P0, PT, R28, UR9, PT ;  /* 0x000000091c007c0c */ /* 0x000fe2000bf06270 */
[----:B------:R-:W1:Y:S03]  /*1356e0*/  LDCU.64 UR8, c[0x0][0x398] ;  /* 0x00007300ff0877ac */ /* 0x000e660008000a00 */
[----:B--2---:R-:W-:Y:S02]  /*1356f0*/  ISETP.LT.AND P1, PT, R17, UR20, !P0 ;  /* 0x0000001411007c0c */ /* 0x004fe4000c721270 */
[----:B------:R-:W-:Y:S01]  /*135700*/  LOP3.LUT R12, R12, 0xffdfffff, RZ, 0xc0, !PT ;  /* 0xffdfffff0c0c7812 */ /* 0x000fe200078ec0ff */
[----:B0-----:R-:W-:Y:S02]  /*135710*/  UMOV UR4, UR32 ;  /* 0x0000002000047c82 */ /* 0x001fe40008000000 */
[----:B------:R-:W-:Y:S01]  /*135720*/  ISETP.LT.AND P0, PT, R16, UR4, !P0 ;  /* 0x0000000410007c0c */ /* 0x000fe2000c701270 */
[----:B------:R0:W-:Y:S07]  /*135730*/  STL [R1+0xd8c], R0 ;  /* 0x000d8c0001007387 */ /* 0x0001ee0000100800 */
[----:B------:R-:W-:Y:S01]  /*135740*/  @P1 LOP3.LUT R12, R12, 0x200000, RZ, 0xfc, !PT ;  /* 0x002000000c0c1812 */ /* 0x000fe200078efcff */
[----:B------:R-:W-:-:S02]  /*135750*/  VIADD R28, R3, 0x9e ;  /* 0x0000009e031c7836 */ /* 0x000fc40000000000 */
[----:B0-----:R-:W-:Y:S01]  /*135760*/  IMAD.U32 R0, RZ, RZ, UR33 ;  /* 0x00000021ff007e24 */ /* 0x001fe2000f8e00ff */
[----:B------:R-:W0:Y:S01]  /*135770*/  LDCU.64 UR32, c[0x0][0x398] ;  /* 0x00007300ff2077ac */ /* 0x000e220008000a00 */
[----:B------:R-:W-:-:S04]  /*135780*/  LOP3.LUT R12, R12, 0xffefffff, RZ, 0xc0, !PT ;  /* 0xffefffff0c0c7812 */ /* 0x000fc800078ec0ff */
[----:B------:R-:W-:Y:S02]  /*135790*/  @P0 LOP3.LUT R12, R12, 0x100000, RZ, 0xfc, !PT ;  /* 0x001000000c0c0812 */ /* 0x000fe400078efcff */
[----:B------:R-:W-:Y:S01]  /*1357a0*/  ISETP.GE.AND P0, PT, R28, UR21, PT ;  /* 0x000000151c007c0c */ /* 0x000fe2000bf06270 */
[----:B------:R-:W2:Y:S03]  /*1357b0*/  LDCU.64 UR20, c[0x0][0x398] ;  /* 0x00007300ff1477ac */ /* 0x000ea60008000a00 */
[----:B-1----:R-:W-:Y:S02]  /*1357c0*/  ISETP.LT.AND P1, PT, R17, UR8, !P0 ;  /* 0x0000000811007c0c */ /* 0x002fe4000c721270 */
        /* <DEDUP_REMOVED lines=16> */
[----:B------:R-:W-:Y:S01]  /*1358d0*/  IMAD.U32 R2, RZ, RZ, UR33 ;  /* 0x00000021ff027e24 */ /* 0x000fe2000f8e00ff */
[----:B------:R-:W0:Y:S06]  /*1358e0*/  LDCU.64 UR32, c[0x0][0x398] ;  /* 0x00007300ff2077ac */ /* 0x000e2c0008000a00 */
[----:B------:R-:W-:Y:S01]  /*1358f0*/  @P1 LOP3.LUT R12, R12, 0x20000, RZ, 0xfc, !PT ;  /* 0x000200000c0c1812 */ /* 0x000fe200078efcff */
[----:B------:R-:W-:-:S03]  /*135900*/  VIADD R28, R3, 0x92 ;  /* 0x00000092031c7836 */ /* 0x000fc60000000000 */
        /* <DEDUP_REMOVED lines=8> */
[----:B------:R-:W-:Y:S01]  /*135990*/  UMOV UR22, UR33 ;  /* 0x0000002100167c82 */ /* 0x000fe20008000000 */
[----:B------:R-:W0:Y:S01]  /*1359a0*/  LDCU.64 UR32, c[0x0][0x398] ;  /* 0x00007300ff2077ac */ /* 0x000e220008000a00 */
[----:B------:R-:W-:-:S06]  /*1359b0*/  VIADD R28, R3, 0x8c ;  /* 0x0000008c031c7836 */ /* 0x000fcc0000000000 */
[----:B------:R-:W-:-:S04]  /*1359c0*/  @P1 LOP3.LUT R12, R12, 0x8000, RZ, 0xfc, !PT ;  /* 0x000080000c0c1812 */ /* 0x000fc800078efcff */
[----:B------:R-:W-:-:S04]  /*1359d0*/  LOP3.LUT R12, R12, 0xffffbfff, RZ, 0xc0, !PT ;  /* 0xffffbfff0c0c7812 */ /* 0x000fc800078ec0ff */
[----:B------:R-:W-:Y:S02]  /*1359e0*/  @P0 LOP3.LUT R12, R12, 0x4000, RZ, 0xfc, !PT ;  /* 0x000040000c0c0812 */ /* 0x000fe400078efcff */
[----:B------:R-:W-:Y:S01]  /*1359f0*/  ISETP.GE.AND P0, PT, R28, UR9, PT ;  /* 0x000000091c007c0c */ /* 0x000fe2000bf06270 */
[----:B0-----:R-:W-:Y:S01]  /*135a00*/  UMOV UR4, UR32 ;  /* 0x0000002000047c82 */ /* 0x001fe20008000000 */
[----:B------:R-:W0:Y:S02]  /*135a10*/  LDCU.64 UR8, c[0x0][0x398] ;  /* 0x00007300ff0877ac */ /* 0x000e240008000a00 */
[----:B--2---:R-:W-:Y:S02]  /*135a20*/  ISETP.LT.AND P1, PT, R17, UR20, !P0 ;  /* 0x0000001411007c0c */ /* 0x004fe4000c721270 */
[----:B------:R-:W-:Y:S02]  /*135a30*/  ISETP.LT.AND P0, PT, R16, UR4, !P0 ;  /* 0x0000000410007c0c */ /* 0x000fe4000c701270 */
[----:B------:R-:W-:Y:S01]  /*135a40*/  LOP3.LUT R12, R12, 0xffffdfff, RZ, 0xc0, !PT ;  /* 0xffffdfff0c0c7812 */ /* 0x000fe200078ec0ff */
        /* <DEDUP_REMOVED lines=9> */
[----:B0-----:R-:W-:Y:S02]  /*135ae0*/  ISETP.LT.AND P1, PT, R17, UR8, !P0 ;  /* 0x0000000811007c0c */ /* 0x001fe4000c721270 */
[----:B------:R-:W-:Y:S02]  /*135af0*/  ISETP.LT.AND P0, PT, R16, UR4, !P0 ;  /* 0x0000000410007c0c */ /* 0x000fe4000c701270 */
[----:B------:R-:W-:Y:S01]  /*135b00*/  LOP3.LUT R12, R12, 0xfffff7ff, RZ, 0xc0, !PT ;  /* 0xfffff7ff0c0c7812 */ /* 0x000fe200078ec0ff */
        /* <DEDUP_REMOVED lines=8> */
[----:B------:R-:W-:Y:S01]  /*135b90*/  UMOV UR4, UR33 ;  /* 0x0000002100047c82 */ /* 0x000fe20008000000 */
[----:B------:R-:W0:Y:S01]  /*135ba0*/  LDCU.64 UR32, c[0x0][0x398] ;  /* 0x00007300ff2077ac */ /* 0x000e220008000a00 */
        /* <DEDUP_REMOVED lines=9> */
[----:B------:R-:W2:Y:S03]  /*135c40*/  LDCU.64 UR20, c[0x0][0x398] ;  /* 0x00007300ff1477ac */ /* 0x000ea60008000a00 */
[----:B0-----:R-:W-:Y:S02]  /*135c50*/  ISETP.LT.AND P1, PT, R17, UR32, !P0 ;  /* 0x0000002011007c0c */ /* 0x001fe4000c721270 */
[----:B-1----:R-:W-:Y:S02]  /*135c60*/  ISETP.LT.AND P0, PT, R16, UR8, !P0 ;  /* 0x0000000810007c0c */ /* 0x002fe4000c701270 */
[----:B------:R-:W-:Y:S01]  /*135c70*/  LOP3.LUT R12, R12, 0xffffff7f, RZ, 0xc0, !PT ;  /* 0xffffff7f0c0c7812 */ /* 0x000fe200078ec0ff */
[----:B------:R-:W-:-:S08]  /*135c80*/  VIADD R28, R3, 0x74 ;  /* 0x00000074031c7836 */ /* 0x000fd00000000000 */
[----:B------:R-:W-:-:S04]  /*135c90*/  @P1 LOP3.LUT R12, R12, 0x80, RZ, 0xfc, !PT ;  /* 0x000000800c0c1812 */ /* 0x000fc800078efcff */
[----:B------:R-:W-:-:S04]  /*135ca0*/  LOP3.LUT R12, R12, 0xffffffbf, RZ, 0xc0, !PT ;  /* 0xffffffbf0c0c7812 */ /* 0x000fc800078ec0ff */
[----:B------:R-:W-:Y:S02]  /*135cb0*/  @P0 LOP3.LUT R12, R12, 0x40, RZ, 0xfc, !PT ;  /* 0x000000400c0c0812 */ /* 0x000fe400078efcff */
[----:B------:R-:W-:Y:S01]  /*135cc0*/  ISETP.GE.AND P0, PT, R28, UR33, PT ;  /* 0x000000211c007c0c */ /* 0x000fe2000bf06270 */
[----:B------:R-:W0:Y:S03]  /*135cd0*/  LDCU.64 UR32, c[0x0][0x398] ;  /* 0x00007300ff2077ac */ /* 0x000e260008000a00 */
[----:B------:R-:W-:Y:S02]  /*135ce0*/  ISETP.LT.AND P1, PT, R17, UR44, !P0 ;  /* 0x0000002c11007c0c */ /* 0x000fe4000c721270 */
[----:B--2---:R-:W-:Y:S02]  /*135cf0*/  ISETP.LT.AND P0, PT, R16, UR20, !P0 ;  /* 0x0000001410007c0c */ /* 0x004fe4000c701270 */
[----:B------:R-:W-:Y:S01]  /*135d00*/  LOP3.LUT R12, R12, 0xffffffdf, RZ, 0xc0, !PT ;  /* 0xffffffdf0c0c7812 */ /* 0x000fe200078ec0ff */
[----:B------:R-:W-:-:S08]  /*135d10*/  VIADD R28, R3, 0x6e ;  /* 0x0000006e031c7836 */ /* 0x000fd00000000000 */
[----:B------:R-:W-:-:S04]  /*135d20*/  @P1 LOP3.LUT R12, R12, 0x20, RZ, 0xfc, !PT ;  /* 0x000000200c0c1812 */ /* 0x000fc800078efcff */
[----:B------:R-:W-:-:S04]  /*135d30*/  LOP3.LUT R12, R12, 0xffffffef, RZ, 0xc0, !PT ;  /* 0xffffffef0c0c7812 */ /* 0x000fc800078ec0ff */
[----:B------:R-:W-:Y:S02]  /*135d40*/  @P0 LOP3.LUT R12, R12, 0x10, RZ, 0xfc, !PT ;  /* 0x000000100c0c0812 */ /* 0x000fe400078efcff */
[----:B------:R-:W-:Y:S01]  /*135d50*/  ISETP.GE.AND P0, PT, R28, UR45, PT ;  /* 0x0000002d1c007c0c */ /* 0x000fe2000bf06270 */
[----:B---3--:R-:W-:Y:S01]  /*135d60*/  UMOV UR8, UR56 ;  /* 0x0000003800087c82 */ /* 0x008fe20008000000 */
[----:B------:R-:W-:Y:S01]  /*135d70*/  UMOV UR64, UR57 ;  /* 0x0000003900407c82 */ /* 0x000fe20008000000 */
[----:B------:R-:W-:Y:S01]  /*135d80*/  LOP3.LUT R12, R12, 0xfffffff7, RZ, 0xc0, !PT ;  /* 0xfffffff70c0c7812 */ /* 0x000fe200078ec0ff */
[----:B------:R-:W1:Y:S01]  /*135d90*/  LDCU.64 UR44, c[0x0][0x398] ;  /* 0x00007300ff2c77ac */ /* 0x000e620008000a00 */
[----:B------:R-:W-:Y:S02]  /*135da0*/  ISETP.LT.AND P1, PT, R17, UR60, !P0 ;  /* 0x0000003c11007c0c */ /* 0x000fe4000c721270 */
[----:B0-----:R-:W-:Y:S01]  /*135db0*/  ISETP.LT.AND P0, PT, R16, UR32, !P0 ;  /* 0x0000002010007c0c */ /* 0x001fe2000c701270 */
[----:B------:R-:W0:Y:S01]  /*135dc0*/  LDCU.64 UR56, c[0x0][0x398] ;  /* 0x00007300ff3877ac */ /* 0x000e220008000a00 */
[----:B------:R-:W-:-:S09]  /*135dd0*/  VIADD R28, R3, 0x68 ;  /* 0x00000068031c7836 */ /* 0x000fd20000000000 */
[----:B------:R-:W-:-:S04]  /*135de0*/  @P1 LOP3.LUT R12, R12, 0x8, RZ, 0xfc, !PT ;  /* 0x000000080c0c1812 */ /* 0x000fc800078efcff */
[----:B------:R-:W-:-:S04]  /*135df0*/  LOP3.LUT R12, R12, 0xfffffffb, RZ, 0xc0, !PT ;  /* 0xfffffffb0c0c7812 */ /* 0x000fc800078ec0ff */
[----:B------:R-:W-:Y:S02]  /*135e00*/  @P0 LOP3.LUT R12, R12, 0x4, RZ, 0xfc, !PT ;  /* 0x000000040c0c0812 */ /* 0x000fe400078efcff */
[----:B------:R-:W-:Y:S01]  /*135e10*/  ISETP.GE.AND P0, PT, R28, UR61, PT ;  /* 0x0000003d1c007c0c */ /* 0x000fe2000bf06270 */
[----:B0-----:R-:W-:Y:S01]  /*135e20*/  UMOV UR6, UR56 ;  /* 0x0000003800067c82 */ /* 0x001fe20008000000 */
[----:B------:R-:W-:Y:S01]  /*135e30*/  UMOV UR66, UR57 ;  /* 0x0000003900427c82 */ /* 0x000fe20008000000 */
[----:B------:R-:W0:Y:S01]  /*135e40*/  LDCU.64 UR56, c[0x0][0x398] ;  /* 0x00007300ff3877ac */ /* 0x000e220008000a00 */
[----:B------:R-:W-:Y:S02]  /*135e50*/  ISETP.LT.AND P1, PT, R17, UR68, !P0 ;  /* 0x0000004411007c0c */ /* 0x000fe4000c721270 */
[----:B-1----:R-:W-:Y:S01]  /*135e60*/  ISETP.LT.AND P0, PT, R16, UR44, !P0 ;  /* 0x0000002c10007c0c */ /* 0x002fe2000c701270 */
[----:B------:R-:W-:Y:S01]  /*135e70*/  VIADD R28, R3, 0xd9 ;  /* 0x000000d9031c7836 */ /* 0x000fe20000000000 */
[----:B------:R-:W-:Y:S01]  /*135e80*/  LOP3.LUT R12, R12, 0xfffffffd, RZ, 0xc0, !PT ;  /* 0xfffffffd0c0c7812 */ /* 0x000fe200078ec0ff */
[----:B------:R-:W1:Y:S01]  /*135e90*/  LDCU.64 UR60, c[0x0][0x398] ;  /* 0x00007300ff3c77ac */ /* 0x000e620008000a00 */
[----:B------:R-:W-:-:S09]  /*135ea0*/  MOV.SPILL R11, UR64 ;  /* 0x00000040000b7c02 */ /* 0x000fd20009000f00 */
[----:B------:R-:W-:Y:S02]  /*135eb0*/  @P0 LOP3.LUT R13, R13, 0x80000000, RZ, 0xfc, !PT ;  /* 0x800000000d0d0812 */ /* 0x000fe400078efcff */
[----:B------:R-:W-:Y:S02]  /*135ec0*/  ISETP.GE.AND P0, PT, R28, UR75, PT ;  /* 0x0000004b1c007c0c */ /* 0x000fe4000bf06270 */
[----:B------:R-:W-:Y:S01]  /*135ed0*/  @P1 LOP3.LUT R12, R12, 0x2, RZ, 0xfc, !PT ;  /* 0x000000020c0c1812 */ /* 0x000fe200078efcff */
[----:B0-----:R-:W-:Y:S01]  /*135ee0*/  UMOV UR64, UR57 ;  /* 0x0000003900407c82 */ /* 0x001fe20008000000 */
[----:B------:R-:W-:Y:S01]  /*135ef0*/  ISETP.LT.AND P1, PT, R17, UR8, !P0 ;  /* 0x0000000811007c0c */ /* 0x000fe2000c721270 */
[----:B------:R-:W-:Y:S01]  /*135f00*/  UMOV UR8, UR56 ;  /* 0x0000003800087c82 */ /* 0x000fe20008000000 */
[----:B------:R-:W0:Y:S01]  /*135f10*/  LDCU.64 UR56, c[0x0][0x398] ;  /* 0x00007300ff3877ac */ /* 0x000e220008000a00 */
[----:B------:R-:W-:Y:S01]  /*135f20*/  ISETP.LT.AND P0, PT, R16, UR6, !P0 ;  /* 0x0000000610007c0c */ /* 0x000fe2000c701270 */
[----:B------:R-:W-:Y:S01]  /*135f30*/  VIADD R28, R3, 0xdb ;  /* 0x000000db031c7836 */ /* 0x000fe20000000000 */
[----:B------:R-:W-:-:S02]  /*135f40*/  LOP3.LUT R13, R13, 0xdfffffff, RZ, 0xc0, !PT ;  /* 0xdfffffff0d0d7812 */ /* 0x000fc400078ec0ff */
[----:B------:R-:W-:-:S09]  /*135f50*/  LOP3.LUT R12, R12, 0xfffffffe, RZ, 0xc0, !PT ;  /* 0xfffffffe0c0c7812 */ /* 0x000fd200078ec0ff */
[----:B------:R-:W-:Y:S02]  /*135f60*/  @P0 LOP3.LUT R13, R13, 0x20000000, RZ, 0xfc, !PT ;  /* 0x200000000d0d0812 */ /* 0x000fe400078efcff */
[----:B------:R-:W-:Y:S01]  /*135f70*/  ISETP.GE.AND P0, PT, R28, UR71, PT ;  /* 0x000000471c007c0c */ /* 0x000fe2000bf06270 */
[----:B0-----:R-:W-:Y:S01]  /*135f80*/  UMOV UR6, UR56 ;  /* 0x0000003800067c82 */ /* 0x001fe20008000000 */
[----:B------:R-:W-:Y:S01]  /*135f90*/  UMOV UR62, UR57 ;  /* 0x00000039003e7c82 */ /* 0x000fe20008000000 */
[----:B------:R-:W0:Y:S01]  /*135fa0*/  LDCU.64 UR56, c[0x0][0x398] ;  /* 0x00007300ff3877ac */ /* 0x000e220008000a00 */
[----:B------:R-:W-:Y:S02]  /*135fb0*/  @P1 LOP3.LUT R12, R12, 0x1, RZ, 0xfc, !PT ;  /* 0x000000010c0c1812 */ /* 0x000fe400078efcff */
[----:B------:R-:W-:Y:S02]  /*135fc0*/  ISETP.LT.AND P1, PT, R17, UR8, !P0 ;  /* 0x0000000811007c0c */ /* 0x000fe4000c721270 */
[----:B------:R-:W-:Y:S01]  /*135fd0*/  MOV.SPILL R21, UR66 ;  /* 0x0000004200157c02 */ /* 0x000fe20009000f00 */
[----:B------:R-:W-:Y:S01]  /*135fe0*/  STL [R1+0xd80], R0 ;  /* 0x000d800001007387 */ /* 0x000fe20000100800 */
[----:B------:R-:W-:-:S02]  /*135ff0*/  ISETP.LT.AND P0, PT, R16, UR6, !P0 ;  /* 0x0000000610007c0c */ /* 0x000fc4000c701270 */
[----:B------:R-:W-:Y:S01]  /*136000*/  LOP3.LUT R13, R13, 0xbfffffff, RZ, 0xc0, !PT ;  /* 0xbfffffff0d0d7812 */ /* 0x000fe200078ec0ff */
[----:B------:R-:W-:Y:S04]  /*136010*/  STL [R1+0x4934], R2 ;  /* 0x0049340201007387 */ /* 0x000fe80000100800 */
[----:B------:R-:W-:Y:S04]  /*136020*/  STL [R1+0x4938], R11 ;  /* 0x0049380b01007387 */ /* 0x000fe80000100800 */
[----:B------:R-:W-:Y:S01]  /*136030*/  STL [R1+0x493c], R21 ;  /* 0x00493c1501007387 */ /* 0x000fe20000100800 */
[----:B------:R-:W-:Y:S01]  /*136040*/  @P1 LOP3.LUT R13, R13, 0x40000000, RZ, 0xfc, !PT ;  /* 0x400000000d0d1812 */ /* 0x000fe200078efcff */
[----:B0-----:R-:W-:-:S02]  /*136050*/  UMOV UR8, UR56 ;  /* 0x0000003800087c82 */ /* 0x001fc40008000000 */
[----:B------:R0:W-:Y:S01]  /*136060*/  STL [R1+0x484c], R12 ;  /* 0x00484c0c01007387 */ /* 0x0001e20000100800 */
[----:B------:R-:W-:Y:S01]  /*136070*/  LOP3.LUT R13, R13, 0xf7ffffff, RZ, 0xc0, !PT ;  /* 0xf7ffffff0d0d7812 */ /* 0x000fe200078ec0ff */
[----:B------:R-:W-:Y:S01]  /*136080*/  VIADD R28, R3, 0xdd ;  /* 0x000000dd031c7836 */ /* 0x000fe20000000000 */
[----:B0-----:R-:W-:Y:S01]  /*136090*/  MOV.SPILL R12, UR64 ;  /* 0x00000040000c7c02 */ /* 0x001fe20009000f00 */
[----:B------:R-:W-:Y:S01]  /*1360a0*/  UMOV UR64, UR57 ;  /* 0x0000003900407c82 */ /* 0x000fe20008000000 */
[----:B------:R-:W0:Y:S01]  /*1360b0*/  LDCU.64 UR56, c[0x0][0x398] ;  /* 0x00007300ff3877ac */ /* 0x000e220008000a00 */
[----:B------:R-:W-:Y:S02]  /*1360c0*/  @P0 LOP3.LUT R13, R13, 0x8000000, RZ, 0xfc, !PT ;  /* 0x080000000d0d0812 */ /* 0x000fe400078efcff */
[----:B-1----:R-:W-:Y:S01]  /*1360d0*/  ISETP.GE.AND P0, PT, R28, UR61, PT ;  /* 0x0000003d1c007c0c */ /* 0x002fe2000bf06270 */
[----:B------:R-:W-:-:S03]  /*1360e0*/  UMOV UR42, UR77 ;  /* 0x0000004d002a7c82 */ /* 0x000fc60008000000 */
[----:B------:R-:W-:Y:S01]  /*1360f0*/  ISETP.LT.AND P1, PT, R17, UR8, !P0 ;  /* 0x0000000811007c0c */ /* 0x000fe2000c721270 */
[----:B------:R-:W-:Y:S01]  /*136100*/  UMOV UR18, UR73 ;  /* 0x0000004900127c82 */ /* 0x000fe20008000000 */
[----:B------:R-:W-:Y:S01]  /*136110*/  UMOV UR77, UR72 ;  /* 0x00000048004d7c82 */ /* 0x000fe20008000000 */
[----:B------:R-:W1:Y:S01]  /*136120*/  LDCU.64 UR72, c[0x0][0x398] ;  /* 0x00007300ff4877ac */ /* 0x000e620008000a00 */
[----:B------:R-:W-:Y:S01]  /*136130*/  LOP3.LUT R13, R13, 0xefffffff, RZ, 0xc0, !PT ;  /* 0xefffffff0d0d7812 */ /* 0x000fe200078ec0ff */
[----:B0-----:R-:W-:Y:S02]  /*136140*/  UMOV UR6, UR56 ;  /* 0x0000003800067c82 */ /* 0x001fe40008000000 */
[----:B------:R-:W-:Y:S01]  /*136150*/  ISETP.LT.AND P0, PT, R16, UR6, !P0 ;  /* 0x0000000610007c0c */ /* 0x000fe2000c701270 */
[----:B------:R-:W-:-:S05]  /*136160*/  UMOV UR66, UR57 ;  /* 0x0000003900427c82 */ /* 0x000fca0008000000 */
[----:B------:R-:W-:Y:S01]  /*136170*/  @P1 LOP3.LUT R13, R13, 0x10000000, RZ, 0xfc, !PT ;  /* 0x100000000d0d1812 */ /* 0x000fe200078efcff */
[----:B------:R-:W0:Y:S01]  /*136180*/  LDCU.64 UR56, c[0x0][0x398] ;  /* 0x00007300ff3877ac */ /* 0x000e220008000a00 */
[----:B------:R-:W-:Y:S02]  /*136190*/  VIADD R28, R3, 0xdf ;  /* 0x000000df031c7836 */ /* 0x000fe40000000000 */
[----:B------:R-:W-:-:S04]  /*1361a0*/  LOP3.LUT R13, R13, 0xfdffffff, RZ, 0xc0, !PT ;  /* 0xfdffffff0d0d7812 */ /* 0x000fc800078ec0ff */
[----:B------:R-:W-:Y:S02]  /*1361b0*/  @P0 LOP3.LUT R13, R13, 0x2000000, RZ, 0xfc, !PT ;  /* 0x020000000d0d0812 */ /* 0x000fe400078efcff */
[----:B-1----:R-:W-:-:S04]  /*1361c0*/  ISETP.GE.AND P0, PT, R28, UR73, PT ;  /* 0x000000491c007c0c */ /* 0x002fc8000bf06270 */
[----:B------:R-:W-:Y:S01]  /*1361d0*/  ISETP.LT.AND P1, PT, R17, UR74, !P0 ;  /* 0x0000004a11007c0c */ /* 0x000fe2000c721270 */
[----:B------:R-:W1:Y:S01]  /*1361e0*/  LDCU.64 UR74, c[0x0][0x398] ;  /* 0x00007300ff4a77ac */ /* 0x000e620008000a00 */
[----:B------:R-:W-:Y:S01]  /*1361f0*/  LOP3.LUT R13, R13, 0xfbffffff, RZ, 0xc0, !PT ;  /* 0xfbffffff0d0d7812 */ /* 0x000fe200078ec0ff */
[----:B0-----:R-:W-:Y:S02]  /*136200*/  UMOV UR6, UR56 ;  /* 0x0000003800067c82 */ /* 0x001fe40008000000 */
[----:B------:R-:W-:Y:S02]  /*136210*/  ISETP.LT.AND P0, PT, R16, UR6, !P0 ;  /* 0x0000000610007c0c */ /* 0x000fe4000c701270 */
[----:B------:R-:W-:Y:S01]  /*136220*/  MOV.SPILL R14, UR62 ;  /* 0x0000003e000e7c02 */ /* 0x000fe20009000f00 */
[----:B------:R-:W-:Y:S01]  /*136230*/  UMOV UR62, UR57 ;  /* 0x00000039003e7c82 */ /* 0x000fe20008000000 */
[----:B------:R-:W0:Y:S04]  /*136240*/  LDCU.64 UR56, c[0x0][0x398] ;  /* 0x00007300ff3877ac */ /* 0x000e280008000a00 */
[----:B------:R-:W-:Y:S01]  /*136250*/  @P1 LOP3.LUT R13, R13, 0x4000000, RZ, 0xfc, !PT ;  /* 0x040000000d0d1812 */ /* 0x000fe200078efcff */
[----:B------:R-:W-:-:S03]  /*136260*/  VIADD R28, R3, 0xe1 ;  /* 0x000000e1031c7836 */ /* 0x000fc60000000000 */
[----:B------:R-:W-:-:S04]  /*136270*/  LOP3.LUT R13, R13, 0xff7fffff, RZ, 0xc0, !PT ;  /* 0xff7fffff0d0d7812 */ /* 0x000fc800078ec0ff */
[----:B------:R-:W-:Y:S02]  /*136280*/  @P0 LOP3.LUT R13, R13, 0x800000, RZ, 0xfc, !PT ;  /* 0x008000000d0d0812 */ /* 0x000fe400078efcff */
[----:B-1----:R-:W-:-:S04]  /*136290*/  ISETP.GE.AND P0, PT, R28, UR75, PT ;  /* 0x0000004b1c007c0c */ /* 0x002fc8000bf06270 */
[----:B------:R-:W-:Y:S01]  /*1362a0*/  ISETP.LT.AND P1, PT, R17, UR70, !P0 ;  /* 0x0000004611007c0c */ /* 0x000fe2000c721270 */
[----:B------:R-:W1:Y:S01]  /*1362b0*/  LDCU.64 UR70, c[0x0][0x398] ;  /* 0x00007300ff4677ac */ /* 0x000e620008000a00 */
[----:B------:R-:W-:Y:S01]  /*1362c0*/  LOP3.LUT R13, R13, 0xfeffffff, RZ, 0xc0, !PT ;  /* 0xfeffffff0d0d7812 */ /* 0x000fe200078ec0ff */
[----:B0-----:R-:W-:Y:S02]  /*1362d0*/  UMOV UR6, UR56 ;  /* 0x0000003800067c82 */ /* 0x001fe40008000000 */
[----:B------:R-:W-:Y:S01]  /*1362e0*/  ISETP.LT.AND P0, PT, R16, UR6, !P0 ;  /* 0x0000000610007c0c */ /* 0x000fe2000c701270 */
[----:B------:R-:W-:Y:S01]  /*1362f0*/  UMOV UR68, UR57 ;  /* 0x0000003900447c82 */ /* 0x000fe20008000000 */
[----:B------:R-:W0:Y:S06]  /*136300*/  LDCU.64 UR56, c[0x0][0x398] ;  /* 0x00007300ff3877ac */ /* 0x000e2c0008000a00 */
        /* <DEDUP_REMOVED lines=111> */
[----:B------:R-:W-:Y:S01]  /*136a00*/  STL [R1+0x4940], R12 ;  /* 0x0049400c01007387 */ /* 0x000fe20000100800 */
[----:B0-----:R-:W-:-:S03]  /*136a10*/  UMOV UR6, UR56 ;  /* 0x0000003800067c82 */ /* 0x001fc60008000000 */
[----:B------:R-:W-:Y:S01]  /*136a20*/  STL [R1+0x4944], R14 ;  /* 0x0049440e01007387 */ /* 0x000fe20000100800 */
[----:B------:R-:W-:-:S03]  /*136a30*/  ISETP.LT.AND P0, PT, R16, UR6, !P0 ;  /* 0x0000000610007c0c */ /* 0x000fc6000c701270 */
[----:B------:R-:W-:Y:S01]  /*136a40*/  STL [R1+0x4948], R27 ;  /* 0x0049481b01007387 */ /* 0x000fe20000100800 */
[----:B------:R-:W-:-:S03]  /*136a50*/  LOP3.LUT R13, R13, 0xffffffbf, RZ, 0xc0, !PT ;  /* 0xffffffbf0d0d7812 */ /* 0x000fc600078ec0ff */
[----:B------:R-:W-:Y:S04]  /*136a60*/  STL [R1+0x494c], R5 ;  /* 0x00494c0501007387 */ /* 0x000fe80000100800 */
[----:B------:R-:W-:Y:S01]  /*136a70*/  STL [R1+0x4950], R19 ;  /* 0x0049501301007387 */ /* 0x000fe20000100800 */
[----:B------:R-:W-:-:S03]  /*136a80*/  @P1 LOP3.LUT R13, R13, 0x40, RZ, 0xfc, !PT ;  /* 0x000000400d0d1812 */ /* 0x000fc600078efcff */
[----:B------:R-:W-:Y:S04]  /*136a90*/  STL [R1+0x4954], R15 ;  /* 0x0049540f01007387 */ /* 0x000fe80000100800 */
[----:B------:R0:W-:Y:S01]  /*136aa0*/  STL [R1+0x4958], R0 ;  /* 0x0049580001007387 */ /* 0x0001e20000100800 */
[----:B------:R-:W-:Y:S01]  /*136ab0*/  LOP3.LUT R13, R13, 0xfffffff7, RZ, 0xc0, !PT ;  /* 0xfffffff70d0d7812 */ /* 0x000fe200078ec0ff */
[----:B------:R-:W-:Y:S01]  /*136ac0*/  VIADD R28, R3, 0xf5 ;  /* 0x000000f5031c7836 */ /* 0x000fe20000000000 */
[----:B0-----:R-:W-:Y:S01]  /*136ad0*/  MOV.SPILL R0, UR64 ;  /* 0x0000004000007c02 */ /* 0x001fe20009000f00 */
[----:B------:R-:W-:Y:S01]  /*136ae0*/  UMOV UR64, UR57 ;  /* 0x0000003900407c82 */ /* 0x000fe20008000000 */
[----:B------:R-:W0:Y:S01]  /*136af0*/  LDCU.64 UR56, c[0x0][0x398] ;  /* 0x00007300ff3877ac */ /* 0x000e220008000a00 */
[----:B------:R-:W-:-:S02]  /*136b00*/  @P0 LOP3.LUT R13, R13, 0x8, RZ, 0xfc, !PT ;  /* 0x000000080d0d0812 */ /* 0x000fc400078efcff */
[----:B-1----:R-:W-:-:S04]  /*136b10*/  ISETP.GE.AND P0, PT, R28, UR61, PT ;  /* 0x0000003d1c007c0c */ /* 0x002fc8000bf06270 */
[----:B------:R-:W-:Y:S01]  /*136b20*/  ISETP.LT.AND P1, PT, R17, UR72, !P0 ;  /* 0x0000004811007c0c */ /* 0x000fe2000c721270 */
[----:B------:R-:W1:Y:S01]  /*136b30*/  LDCU.64 UR72, c[0x0][0x398] ;  /* 0x00007300ff4877ac */ /* 0x000e620008000a00 */
[----:B------:R-:W-:Y:S02]  /*136b40*/  MOV.SPILL R2, UR66 ;  /* 0x0000004200027c02 */ /* 0x000fe40009000f00 */
[----:B------:R-:W-:Y:S01]  /*136b50*/  LOP3.LUT R13, R13, 0xffffffef, RZ, 0xc0, !PT ;  /* 0xffffffef0d0d7812 */ /* 0x000fe200078ec0ff */
[----:B0-----:R-:W-:Y:S02]  /*136b60*/  UMOV UR6, UR56 ;  /* 0x0000003800067c82 */ /* 0x001fe40008000000 */
[----:B------:R-:W-:Y:S01]  /*136b70*/  ISETP.LT.AND P0, PT, R16, UR6, !P0 ;  /* 0x0000000610007c0c */ /* 0x000fe2000c701270 */
        /* <DEDUP_REMOVED lines=9> */
[----:B------:R-:W-:Y:S01]  /*136c10*/  MOV.SPILL R11, UR62 ;  /* 0x0000003e000b7c02 */ /* 0x000fe20009000f00 */
[----:B0-----:R-:W-:Y:S02]  /*136c20*/  UMOV UR6, UR56 ;  /* 0x0000003800067c82 */ /* 0x001fe40008000000 */
[----:B------:R-:W-:Y:S01]  /*136c30*/  ISETP.LT.AND P0, PT, R16, UR6, !P0 ;  /* 0x0000000610007c0c */ /* 0x000fe2000c701270 */
[----:B------:R-:W-:Y:S01]  /*136c40*/  UMOV UR62, UR57 ;  /* 0x00000039003e7c82 */ /* 0x000fe20008000000 */
[----:B------:R-:W0:Y:S01]  /*136c50*/  LDCU.64 UR56, c[0x0][0x398] ;  /* 0x00007300ff3877ac */ /* 0x000e220008000a00 */
[----:B------:R-:W-:Y:S01]  /*136c60*/  VIADD R28, R3, 0xf9 ;  /* 0x000000f9031c7836 */ /* 0x000fe20000000000 */
[----:B------:R-:W-:Y:S02]  /*136c70*/  LOP3.LUT R24, R24, 0x7fffffff, RZ, 0xc0, !PT ;  /* 0x7fffffff18187812 */ /* 0x000fe400078ec0ff */
[----:B------:R-:W-:-:S07]  /*136c80*/  LOP3.LUT R13, R13, 0xfffffffb, RZ, 0xc0, !PT ;  /* 0xfffffffb0d0d7812 */ /* 0x000fce00078ec0ff */
[----:B------:R-:W-:Y:S02]  /*136c90*/  @P0 LOP3.LUT R24, R24, 0x80000000, RZ, 0xfc, !PT ;  /* 0x8000000018180812 */ /* 0x000fe400078efcff */
[----:B-1----:R-:W-:Y:S02]  /*136ca0*/  ISETP.GE.AND P0, PT, R28, UR75, PT ;  /* 0x0000004b1c007c0c */ /* 0x002fe4000bf06270 */
[----:B------:R-:W-:Y:S02]  /*136cb0*/  @P1 LOP3.LUT R13, R13, 0x4, RZ, 0xfc, !PT ;  /* 0x000000040d0d1812 */ /* 0x000fe400078efcff */
[----:B------:R-:W-:Y:S01]  /*136cc0*/  ISETP.LT.AND P1, PT, R17, UR70, !P0 ;  /* 0x0000004611007c0c */ /* 0x000fe2000c721270 */
[----:B------:R-:W1:Y:S01]  /*136cd0*/  LDCU.64 UR70, c[0x0][0x398] ;  /* 0x00007300ff4677ac */ /* 0x000e620008000a00 */
[----:B0-----:R-:W-:Y:S02]  /*136ce0*/  UMOV UR6, UR56 ;  /* 0x0000003800067c82 */ /* 0x001fe40008000000 */
[----:B------:R-:W-:-:S02]  /*136cf0*/  ISETP.LT.AND P0, PT, R16, UR6, !P0 ;  /* 0x0000000610007c0c */ /* 0x000fc4000c701270 */
[----:B------:R-:W-:Y:S01]  /*136d00*/  MOV.SPILL R21, UR68 ;  /* 0x0000004400157c02 */ /* 0x000fe20009000f00 */
[----:B------:R-:W-:Y:S01]  /*136d10*/  UMOV UR68, UR57 ;  /* 0x0000003900447c82 */ /* 0x000fe20008000000 */
[----:B------:R-:W0:Y:S01]  /*136d20*/  LDCU.64 UR56, c[0x0][0x398] ;  /* 0x00007300ff3877ac */ /* 0x000e220008000a00 */
[----:B------:R-:W-:Y:S01]  /*136d30*/  VIADD R28, R3, 0xfb ;  /* 0x000000fb031c7836 */ /* 0x000fe20000000000 */
[----:B------:R-:W-:Y:S02]  /*136d40*/  LOP3.LUT R24, R24, 0xdfffffff, RZ, 0xc0, !PT ;  /* 0xdfffffff18187812 */ /* 0x000fe400078ec0ff */
[----:B------:R-:W-:-:S05]  /*136d50*/  LOP3.LUT R13, R13, 0xfffffffe, RZ, 0xc0, !PT ;  /* 0xfffffffe0d0d7812 */ /* 0x000fca00078ec0ff */
[----:B------:R-:W-:Y:S02]  /*136d60*/  @P0 LOP3.LUT R24, R24, 0x20000000, RZ, 0xfc, !PT ;  /* 0x2000000018180812 */ /* 0x000fe400078efcff */
[----:B-1----:R-:W-:Y:S02]  /*136d70*/  ISETP.GE.AND P0, PT, R28, UR71, PT ;  /* 0x000000471c007c0c */ /* 0x002fe4000bf06270 */
[----:B------:R-:W-:Y:S02]  /*136d80*/  @P1 LOP3.LUT R13, R13, 0x1, RZ, 0xfc, !PT ;  /* 0x000000010d0d1812 */ /* 0x000fe400078efcff */
[----:B------:R-:W-:Y:S01]  /*136d90*/  ISETP.LT.AND P1, PT, R17, UR60, !P0 ;  /* 0x0000003c11007c0c */ /* 0x000fe2000c721270 */
[----:B------:R-:W1:Y:S01]  /*136da0*/  LDCU.64 UR60, c[0x0][0x398] ;  /* 0x00007300ff3c77ac */ /* 0x000e620008000a00 */
[----:B------:R-:W-:Y:S01]  /*136db0*/  LOP3.LUT R24, R24, 0xbfffffff, RZ, 0xc0, !PT ;  /* 0xbfffffff18187812 */ /* 0x000fe200078ec0ff */
[----:B0-----:R-:W-:Y:S02]  /*136dc0*/  UMOV UR6, UR56 ;  /* 0x0000003800067c82 */ /* 0x001fe40008000000 */
[----:B------:R-:W-:-:S02]  /*136dd0*/  ISETP.LT.AND P0, PT, R16, UR6, !P0 ;  /* 0x0000000610007c0c */ /* 0x000fc4000c701270 */
        /* <DEDUP_REMOVED lines=46> */
[----:B-1----:R-:W-:Y:S01]  /*1370c0*/  ISETP.GE.AND P0, PT, R28, UR71, PT ;  /* 0x000000471c007c0c */ /* 0x002fe2000bf06270 */
[----:B------:R-:W-:Y:S03]  /*1370d0*/  STL [R1+0x495c], R22 ;  /* 0x00495c1601007387 */ /* 0x000fe60000100800 */
[----:B------:R-:W-:Y:S01]  /*1370e0*/  ISETP.LT.AND P1, PT, R17, UR60, !P0 ;  /* 0x0000003c11007c0c */ /* 0x000fe2000c721270 */
[----:B------:R-:W-:Y:S01]  /*1370f0*/  STL [R1+0x4964], R18 ;  /* 0x0049641201007387 */ /* 0x000fe20000100800 */
[----:B------:R-:W1:Y:S03]  /*137100*/  LDCU.64 UR60, c[0x0][0x398] ;  /* 0x00007300ff3c77ac */ /* 0x000e660008000a00 */
[----:B------:R-:W-:Y:S01]  /*137110*/  STL [R1+0x4968], R20 ;  /* 0x0049681401007387 */ /* 0x000fe20000100800 */
[----:B0-----:R-:W-:-:S03]  /*137120*/  UMOV UR6, UR56 ;  /* 0x0000003800067c82 */ /* 0x001fc60008000000 */
[----:B------:R-:W-:Y:S04]  /*137130*/  STL [R1+0x608], R0 ;  /* 0x0006080001007387 */ /* 0x000fe80000100800 */
[----:B------:R-:W-:Y:S01]  /*137140*/  STL [R1+0x496c], R2 ;  /* 0x00496c0201007387 */ /* 0x000fe20000100800 */
[----:B------:R-:W-:-:S03]  /*137150*/  ISETP.LT.AND P0, PT, R16, UR6, !P0 ;  /* 0x0000000610007c0c */ /* 0x000fc6000c701270 */
[----:B------:R-:W-:Y:S01]  /*137160*/  STL [R1+0x4970], R11 ;  /* 0x0049700b01007387 */ /* 0x000fe20000100800 */
[----:B------:R-:W-:-:S03]  /*137170*/  LOP3.LUT R24, R24, 0xffbfffff, RZ, 0xc0, !PT ;  /* 0xffbfffff18187812 */ /* 0x000fc600078ec0ff */
[----:B------:R-:W-:Y:S04]  /*137180*/  STL [R1+0x4974], R21 ;  /* 0x0049741501007387 */ /* 0x000fe80000100800 */
[----:B------:R-:W-:Y:S04]  /*137190*/  STL [R1+0x4978], R12 ;  /* 0x0049780c01007387 */ /* 0x000fe80000100800 */
        /* <DEDUP_REMOVED lines=14> */
[----:B------:R-:W-:Y:S02]  /*137280*/  LOP3.LUT R24, R24, 0xffefffff, RZ, 0xc0, !PT ;  /* 0xffefffff18187812 */ /* 0x000fe400078ec0ff */
[----:B------:R-:W-:Y:S01]  /*137290*/  MOV.SPILL R19, UR66 ;  /* 0x0000004200137c02 */ /* 0x000fe20009000f00 */
        /* <DEDUP_REMOVED lines=102> */
[----:B------:R2:W-:Y:S01]  /*137900*/  STL [R1+0x4ec], R2 ;  /* 0x0004ec0201007387 */ /* 0x0005e20000100800 */
[----:B0-----:R-:W-:Y:S01]  /*137910*/  UMOV UR6, UR56 ;  /* 0x0000003800067c82 */ /* 0x001fe20008000000 */
[----:B------:R-:W-:Y:S02]  /*137920*/  LOP3.LUT R24, R24, 0xffffffef, RZ, 0xc0, !PT ;  /* 0xffffffef18187812 */ /* 0x000fe400078ec0ff */
[----:B------:R-:W-:Y:S02]  /*137930*/  ISETP.LT.AND P0, PT, R16, UR6, !P0 ;  /* 0x0000000610007c0c */ /* 0x000fe4000c701270 */
[----:B--2---:R-:W-:Y:S01]  /*137940*/  MOV.SPILL R2, UR66 ;  /* 0x0000004200027c02 */ /* 0x004fe20009000f00 */
[----:B------:R-:W-:Y:S01]  /*137950*/  UMOV UR66, UR57 ;  /* 0x0000003900427c82 */ /* 0x000fe20008000000 */
[----:B------:R-:W0:Y:S03]  /*137960*/  LDCU.64 UR56, c[0x0][0x398] ;  /* 0x00007300ff3877ac */ /* 0x000e260008000a00 */
        /* <DEDUP_REMOVED lines=129> */
[----:B------:R-:W-:Y:S01]  /*138180*/  LOP3.LUT R26, R26, 0xffffdfff, RZ, 0xc0, !PT ;  /* 0xffffdfff1a1a7812 */ /* 0x000fe200078ec0ff */
[----:B------:R-:W-:Y:S01]  /*138190*/  UMOV UR26, UR77 ;  /* 0x0000004d001a7c82 */ /* 0x000fe20008000000 */
[----:B------:R-:W-:Y:S01]  /*1381a0*/  UMOV UR58, UR76 ;  /* 0x0000004c003a7c82 */ /* 0x000fe20008000000 */
[----:B------:R-:W2:Y:S01]  /*1381b0*/  LDCU.64 UR76, c[0x0][0x398] ;  /* 0x00007300ff4c77ac */ /* 0x000ea20008000a00 */
[----:B------:R-:W-:Y:S02]  /*1381c0*/  @P0 LOP3.LUT R26, R26, 0x2000, RZ, 0xfc, !PT ;  /* 0x000020001a1a0812 */ /* 0x000fe400078efcff */
[----:B-1----:R-:W-:-:S04]  /*1381d0*/  ISETP.GE.AND P0, PT, R28, UR71, PT ;  /* 0x000000471c007c0c */ /* 0x002fc8000bf06270 */
[----:B------:R-:W-:Y:S01]  /*1381e0*/  ISETP.LT.AND P1, PT, R17, UR60, !P0 ;  /* 0x0000003c11007c0c */ /* 0x000fe2000c721270 */
[----:B------:R-:W1:Y:S01]  /*1381f0*/  LDCU.64 UR60, c[0x0][0x398] ;  /* 0x00007300ff3c77ac */ /* 0x000e620008000a00 */
[----:B------:R-:W-:Y:S01]  /*138200*/  LOP3.LUT R26, R26, 0xffffbfff, RZ, 0xc0, !PT ;  /* 0xffffbfff1a1a7812 */ /* 0x000fe200078ec0ff */
[----:B0-----:R-:W-:Y:S02]  /*138210*/  UMOV UR8, UR56 ;  /* 0x0000003800087c82 */ /* 0x001fe40008000000 */
[----:B------:R-:W-:Y:S01]  /*138220*/  ISETP.LT.AND P0, PT, R16, UR8, !P0 ;  /* 0x0000000810007c0c */ /* 0x000fe2000c701270 */
[----:B------:R-:W-:-:S07]  /*138230*/  VIADD R28, R3, 0x12d ;  /* 0x0000012d031c7836 */ /* 0x000fce0000000000 */
[----:B------:R-:W-:Y:S01]  /*138240*/  @P1 LOP3.LUT R26, R26, 0x4000, RZ, 0xfc, !PT ;  /* 0x000040001a1a1812 */ /* 0x000fe200078efcff */
[----:B--2---:R-:W-:Y:S01]  /*138250*/  UMOV UR8, UR76 ;  /* 0x0000004c00087c82 */ /* 0x004fe20008000000 */
[----:B------:R-:W-:Y:S01]  /*138260*/  UMOV UR10, UR77 ;  /* 0x0000004d000a7c82 */ /* 0x000fe20008000000 */
[----:B------:R-:W0:Y:S01]  /*138270*/  LDCU.64 UR76, c[0x0][0x398] ;  /* 0x00007300ff4c77ac */ /* 0x000e220008000a00 */
[----:B------:R-:W-:-:S04]  /*138280*/  LOP3.LUT R26, R26, 0xfffff7ff, RZ, 0xc0, !PT ;  /* 0xfffff7ff1a1a7812 */ /* 0x000fc800078ec0ff */
[----:B------:R-:W-:Y:S02]  /*138290*/  @P0 LOP3.LUT R26, R26, 0x800, RZ, 0xfc, !PT ;  /* 0x000008001a1a0812 */ /* 0x000fe400078efcff */
[----:B-1----:R-:W-:-:S04]  /*1382a0*/  ISETP.GE.AND P0, PT, R28, UR61, PT ;  /* 0x0000003d1c007c0c */ /* 0x002fc8000bf06270 */
[----:B------:R-:W-:Y:S01]  /*1382b0*/  ISETP.LT.AND P1, PT, R17, UR72, !P0 ;  /* 0x0000004811007c0c */ /* 0x000fe2000c721270 */
[----:B------:R-:W1:Y:S01]  /*1382c0*/  LDCU.64 UR72, c[0x0][0x398] ;  /* 0x00007300ff4877ac */ /* 0x000e620008000a00 */
[----:B------:R-:W-:Y:S02]  /*1382d0*/  ISETP.LT.AND P0, PT, R16, UR8, !P0 ;  /* 0x0000000810007c0c */ /* 0x000fe4000c701270 */
[----:B------:R-:W-:Y:S01]  /*1382e0*/  LOP3.LUT R26, R26, 0xffffefff, RZ, 0xc0, !PT ;  /* 0xffffefff1a1a7812 */ /* 0x000fe200078ec0ff */
[----:B0-----:R-:W-:Y:S01]  /*1382f0*/  UMOV UR8, UR76 ;  /* 0x0000004c00087c82 */ /* 0x001fe20008000000 */
        /* <DEDUP_REMOVED lines=8> */
[----:B0-----:R-:W-:Y:S01]  /*138380*/  UMOV UR32, UR77 ;  /* 0x0000004d00207c82 */ /* 0x001fe20008000000 */
[----:B------:R-:W-:Y:S01]  /*138390*/  ISETP.LT.AND P0, PT, R16, UR8, !P0 ;  /* 0x0000000810007c0c */ /* 0x000fe2000c701270 */
[----:B------:R-:W-:Y:S01]  /*1383a0*/  UMOV UR8, UR76 ;  /* 0x0000004c00087c82 */ /* 0x000fe20008000000 */
[----:B------:R-:W0:Y:S01]  /*1383b0*/  LDCU.64 UR76, c[0x0][0x398] ;  /* 0x00007300ff4c77ac */ /* 0x000e220008000a00 */
[----:B------:R1:W-:Y:S01]  /*1383c0*/  STL [R1+0x4854], R24 ;  /* 0x0048541801007387 */ /* 0x0003e20000100800 */
[----:B------:R-:W-:Y:S01]  /*1383d0*/  UMOV UR56, UR18 ;  /* 0x0000001200387c82 */ /* 0x000fe20008000000 */
[----:B------:R-:W2:Y:S02]  /*1383e0*/  LDCU.64 UR74, c[0x0][0x398] ;  /* 0x00007300ff4a77ac */ /* 0x000ea40008000a00 */
[----:B-1----:R-:W3:Y:S01]  /*1383f0*/  LDL.LU R24, [R1+0x524] ;  /* 0x0005240001187983 */ /* 0x002ee20000300800 */
[----:B0-----:R-:W-:Y:S01]  /*138400*/  UMOV UR18, UR77 ;  /* 0x0000004d00127c82 */ /* 0x001fe20008000000 */
[----:B------:R-:W-:-:S02]  /*138410*/  R2UR.FILL UR77, R8 ;  /* 0x00000000084d72ca */ /* 0x000fc400004e0000 */
[----:B------:R-:W4:Y:S01]  /*138420*/  LDL.LU R8, [R1+0x49a0] ;  /* 0x0049a00001087983 */ /* 0x000f220000300800 */
[----:B------:R-:W-:-:S04]  /*138430*/  LOP3.LUT R26, R26, 0xfffffbff, RZ, 0xc0, !PT ;  /* 0xfffffbff1a1a7812 */ /* 0x000fc800078ec0ff */
[----:B------:R-:W-:Y:S01]  /*138440*/  @P1 LOP3.LUT R26, R26, 0x400, RZ, 0xfc, !PT ;  /* 0x000004001a1a1812 */ /* 0x000fe200078efcff */
[----:B------:R-:W-:-:S03]  /*138450*/  VIADD R28, R3, 0x131 ;  /* 0x00000131031c7836 */ /* 0x000fc60000000000 */
[----:B------:R-:W-:-:S04]  /*138460*/  LOP3.LUT R26, R26, 0xffffff7f, RZ, 0xc0, !PT ;  /* 0xffffff7f1a1a7812 */ /* 0x000fc800078ec0ff */
[----:B------:R-:W-:Y:S02]  /*138470*/  @P0 LOP3.LUT R26, R26, 0x80, RZ, 0xfc, !PT ;  /* 0x000000801a1a0812 */ /* 0x000fe400078efcff */
[----:B--2---:R-:W-:-:S04]  /*138480*/  ISETP.GE.AND P0, PT, R28, UR75, PT ;  /* 0x0000004b1c007c0c */ /* 0x004fc8000bf06270 */
[----:B------:R-:W-:Y:S01]  /*138490*/  ISETP.LT.AND P1, PT, R17, UR70, !P0 ;  /* 0x0000004611007c0c */ /* 0x000fe2000c721270 */
[----:B------:R-:W0:Y:S01]  /*1384a0*/  LDCU.64 UR70, c[0x0][0x398] ;  /* 0x00007300ff4677ac */ /* 0x000e220008000a00 */
[----:B------:R-:W-:Y:S02]  /*1384b0*/  ISETP.LT.AND P0, PT, R16, UR8, !P0 ;  /* 0x0000000810007c0c */ /* 0x000fe4000c701270 */
[----:B------:R-:W-:Y:S01]  /*1384c0*/  LOP3.LUT R26, R26, 0xfffffeff, RZ, 0xc0, !PT ;  /* 0xfffffeff1a1a7812 */ /* 0x000fe200078ec0ff */
[----:B------:R-:W-:-:S08]  /*1384d0*/  VIADD R28, R3, 0x133 ;  /* 0x00000133031c7836 */ /* 0x000fd00000000000 */
[----:B------:R-:W-:-:S04]  /*1384e0*/  @P1 LOP3.LUT R26, R26, 0x100, RZ, 0xfc, !PT ;  /* 0x000001001a1a1812 */ /* 0x000fc800078efcff */
[----:B------:R-:W-:-:S04]  /*1384f0*/  LOP3.LUT R26, R26, 0xffffffdf, RZ, 0xc0, !PT ;  /* 0xffffffdf1a1a7812 */ /* 0x000fc800078ec0ff */
[----:B------:R-:W-:Y:S02]  /*138500*/  @P0 LOP3.LUT R26, R26, 0x20, RZ, 0xfc, !PT ;  /* 0x000000201a1a0812 */ /* 0x000fe400078efcff */
[----:B0-----:R-:W-:-:S04]  /*138510*/  ISETP.GE.AND P0, PT, R28, UR71, PT ;  /* 0x000000471c007c0c */ /* 0x001fc8000bf06270 */
[----:B------:R-:W-:Y:S01]  /*138520*/  ISETP.LT.AND P1, PT, R17, UR60, !P0 ;  /* 0x0000003c11007c0c */ /* 0x000fe2000c721270 */
[----:B------:R-:W0:Y:S01]  /*138530*/  LDCU.64 UR60, c[0x0][0x398] ;  /* 0x00007300ff3c77ac */ /* 0x000e220008000a00 */
[----:B------:R-:W-:Y:S01]  /*138540*/  LOP3.LUT R26, R26, 0xffffffbf, RZ, 0xc0, !PT ;  /* 0xffffffbf1a1a7812 */ /* 0x000fe200078ec0ff */
[----:B------:R-:W-:Y:S01]  /*138550*/  UMOV UR8, UR76 ;  /* 0x0000004c00087c82 */ /* 0x000fe20008000000 */
[----:B------:R-:W-:Y:S02]  /*138560*/  R2UR.FILL UR76, R9 ;  /* 0x00000000094c72ca */ /* 0x000fe400004e0000 */
[----:B------:R-:W-:Y:S01]  /*138570*/  ISETP.LT.AND P0, PT, R16, UR8, !P0 ;  /* 0x0000000810007c0c */ /* 0x000fe2000c701270 */
[----:B------:R-:W-:Y:S01]  /*138580*/  VIADD R28, R3, 0x134 ;  /* 0x00000134031c7836 */ /* 0x000fe20000000000 */
[----:B------:R-:W-:-:S05]  /*138590*/  UMOV UR75, UR26 ;  /* 0x0000001a004b7c82 */ /* 0x000fca0008000000 */
[----:B------:R-:W-:Y:S01]  /*1385a0*/  @P1 LOP3.LUT R26, R26, 0x40, RZ, 0xfc, !PT ;  /* 0x000000401a1a1812 */ /* 0x000fe200078efcff */
[----:B------:R-:W-:Y:S01]  /*1385b0*/  UMOV UR44, UR58 ;  /* 0x0000003a002c7c82 */ /* 0x000fe20008000000 */
[----:B------:R-:W-:Y:S01]  /*1385c0*/  UMOV UR46, UR41 ;  /* 0x00000029002e7c82 */ /* 0x000fe20008000000 */
[----:B------:R-:W-:Y:S01]  /*1385d0*/  UMOV UR71, UR4 ;  /* 0x0000000400477c82 */ /* 0x000fe20008000000 */
[----:B------:R-:W-:Y:S01]  /*1385e0*/  LOP3.LUT R26, R26, 0xfffffff7, RZ, 0xc0, !PT ;  /* 0xfffffff71a1a7812 */ /* 0x000fe200078ec0ff */
[----:B------:R-:W-:Y:S01]  /*1385f0*/  UMOV UR26, UR42 ;  /* 0x0000002a001a7c82 */ /* 0x000fe20008000000 */
[----:B------:R-:W-:Y:S01]  /*138600*/  UMOV UR42, UR76 ;  /* 0x0000004c002a7c82 */ /* 0x000fe20008000000 */
[----:B------:R-:W-:Y:S01]  /*138610*/  UMOV UR58, UR77 ;  /* 0x0000004d003a7c82 */ /* 0x000fe20008000000 */
[----:B------:R-:W-:Y:S01]  /*138620*/  @P0 LOP3.LUT R26, R26, 0x8, RZ, 0xfc, !PT ;  /* 0x000000081a1a0812 */ /* 0x000fe200078efcff */
[----:B------:R-:W1:Y:S01]  /*138630*/  LDCU.64 UR76, c[0x0][0x398] ;  /* 0x00007300ff4c77ac */ /* 0x000e620008000a00 */
[----:B0-----:R-:W-:Y:S01]  /*138640*/  ISETP.GE.AND P0, PT, R28, UR61, PT ;  /* 0x0000003d1c007c0c */ /* 0x001fe2000bf06270 */
[----:B------:R-:W2:Y:S01]  /*138650*/  LDL.LU R9, [R1+0x499c] ;  /* 0x00499c0001097983 */ /* 0x000ea20000300800 */
[----:B------:R-:W-:Y:S01]  /*138660*/  UMOV UR61, UR40 ;  /* 0x00000028003d7c82 */ /* 0x000fe20008000000 */
[----:B------:R-:W0:Y:S01]  /*138670*/  LDCU.64 UR40, c[0x0][0x398] ;  /* 0x00007300ff2877ac */ /* 0x000e220008000a00 */
[----:B------:R-:W-:-:S02]  /*138680*/  ISETP.LT.AND P1, PT, R17, UR72, !P0 ;  /* 0x0000004811007c0c */ /* 0x000fc4000c721270 */
[----:B------:R-:W-:Y:S01]  /*138690*/  LOP3.LUT R26, R26, 0xffffffef, RZ, 0xc0, !PT ;  /* 0xffffffef1a1a7812 */ /* 0x000fe200078ec0ff */
[----:B-1----:R-:W-:Y:S01]  /*1386a0*/  UMOV UR4, UR77 ;  /* 0x0000004d00047c82 */ /* 0x002fe20008000000 */
[----:B------:R-:W-:Y:S02]  /*1386b0*/  UMOV UR8, UR76 ;  /* 0x0000004c00087c82 */ /* 0x000fe40008000000 */
[----:B------:R-:W-:Y:S01]  /*1386c0*/  ISETP.LT.AND P0, PT, R16, UR8, !P0 ;  /* 0x0000000810007c0c */ /* 0x000fe2000c701270 */
[----:B0-----:R-:W-:Y:S01]  /*1386d0*/  UMOV UR72, UR41 ;  /* 0x0000002900487c82 */ /* 0x001fe20008000000 */
[----:B------:R-:W-:Y:S01]  /*1386e0*/  UMOV UR77, UR40 ;  /* 0x00000028004d7c82 */ /* 0x000fe20008000000 */
[----:B------:R-:W0:Y:S04]  /*1386f0*/  LDCU.64 UR40, c[0x0][0x398] ;  /* 0x00007300ff2877ac */ /* 0x000e280008000a00 */
[----:B------:R-:W-:Y:S01]  /*138700*/  @P1 LOP3.LUT R26, R26, 0x10, RZ, 0xfc, !PT ;  /* 0x000000101a1a1812 */ /* 0x000fe200078efcff */
[----:B------:R-:W-:-:S03]  /*138710*/  VIADD R28, R3, 0x135 ;  /* 0x00000135031c7836 */ /* 0x000fc60000000000 */
[----:B------:R-:W-:-:S04]  /*138720*/  LOP3.LUT R26, R26, 0xfffffffd, RZ, 0xc0, !PT ;  /* 0xfffffffd1a1a7812 */ /* 0x000fc800078ec0ff */
[----:B------:R-:W-:Y:S02]  /*138730*/  @P0 LOP3.LUT R26, R26, 0x2, RZ, 0xfc, !PT ;  /* 0x000000021a1a0812 */ /* 0x000fe400078efcff */
[----:B------:R-:W-:-:S04]  /*138740*/  ISETP.GE.AND P0, PT, R28, UR72, PT ;  /* 0x000000481c007c0c */ /* 0x000fc8000bf06270 */
[----:B------:R-:W-:Y:S01]  /*138750*/  ISETP.LT.AND P1, PT, R17, UR74, !P0 ;  /* 0x0000004a11007c0c */ /* 0x000fe2000c721270 */
[----:B0-----:R-:W-:Y:S01]  /*138760*/  UMOV UR20, UR40 ;  /* 0x0000002800147c82 */ /* 0x001fe20008000000 */
[----:B------:R-:W-:Y:S01]  /*138770*/  UMOV UR74, UR55 ;  /* 0x00000037004a7c82 */ /* 0x000fe20008000000 */
[----:B------:R-:W-:Y:S01]  /*138780*/  ISETP.LT.AND P0, PT, R16, UR20, !P0 ;  /* 0x0000001410007c0c */ /* 0x000fe2000c701270 */
[----:B------:R-:W-:Y:S01]  /*138790*/  UMOV UR20, UR54 ;  /* 0x0000003600147c82 */ /* 0x000fe20008000000 */
[----:B------:R-:W0:Y:S01]  /*1387a0*/  LDCU.64 UR54, c[0x0][0x398] ;  /* 0x00007300ff3677ac */ /* 0x000e220008000a00 */
[----:B------:R-:W-:Y:S01]  /*1387b0*/  UMOV UR6, UR57 ;  /* 0x0000003900067c82 */ /* 0x000fe20008000000 */
[----:B------:R-:W-:Y:S01]  /*1387c0*/  LOP3.LUT R10, R10, 0x7fffffff, RZ, 0xc0, !PT ;  /* 0x7fffffff0a0a7812 */ /* 0x000fe200078ec0ff */
[----:B------:R-:W-:Y:S01]  /*1387d0*/  VIADD R28, R3, 0x137 ;  /* 0x00000137031c7836 */ /* 0x000fe20000000000 */
[----:B0-----:R-:W-:Y:S01]  /*1387e0*/  UMOV UR72, UR55 ;  /* 0x0000003700487c82 */ /* 0x001fe20008000000 */
[----:B------:R-:W-:-:S06]  /*1387f0*/  LOP3.LUT R26, R26, 0xfffffffb, RZ, 0xc0, !PT ;  /* 0xfffffffb1a1a7812 */ /* 0x000fcc00078ec0ff */
[----:B------:R-:W-:Y:S02]  /*138800*/  @P0 LOP3.LUT R10, R10, 0x80000000, RZ, 0xfc, !PT ;  /* 0x800000000a0a0812 */ /* 0x000fe400078efcff */
[----:B------:R-:W-:Y:S02]  /*138810*/  @P1 LOP3.LUT R26, R26, 0x4, RZ, 0xfc, !PT ;  /* 0x000000041a1a1812 */ /* 0x000fe400078efcff */
[----:B------:R-:W-:Y:S01]  /*138820*/  LOP3.LUT R10, R10, 0xbfffffff, RZ, 0xc0, !PT ;  /* 0xbfffffff0a0a7812 */ /* 0x000fe200078ec0ff */
[----:B------:R-:W-:Y:S01]  /*138830*/  UMOV UR8, UR41 ;  /* 0x0000002900087c82 */ /* 0x000fe20008000000 */
[----:B------:R-:W-:Y:S02]  /*138840*/  R2UR.FILL UR41, R7 ;  /* 0x00000000072972ca */ /* 0x000fe400004e0000 */
[----:B------:R-:W-:Y:S02]  /*138850*/  LOP3.LUT R26, R26, 0xfffffffe, RZ, 0xc0, !PT ;  /* 0xfffffffe1a1a7812 */ /* 0x000fe400078ec0ff */
[----:B------:R-:W-:-:S02]  /*138860*/  R2UR.FILL UR40, R6 ;  /* 0x00000000062872ca */ /* 0x000fc400004e0000 */
[----:B------:R-:W-:Y:S02]  /*138870*/  R2UR.FILL UR55, R4 ;  /* 0x00000000043772ca */ /* 0x000fe400004e0000 */
[----:B---3--:R-:W-:Y:S02]  /*138880*/  R2UR.FILL UR57, R24 ;  /* 0x00000000183972ca */ /* 0x008fe400004e0000 */
[----:B----4-:R-:W-:Y:S02]  /*138890*/  R2UR.FILL UR76, R8 ;  /* 0x00000000084c72ca */ /* 0x010fe400004e0000 */
[----:B------:R-:W-:Y:S01]  /*1388a0*/  MOV.SPILL R24, UR77 ;  /* 0x0000004d00187c02 */ /* 0x000fe20009000f00 */
[----:B------:R-:W-:Y:S01]  /*1388b0*/  UMOV UR77, UR50 ;  /* 0x00000032004d7c82 */ /* 0x000fe20008000000 */
[----:B------:R-:W3:Y:S04]  /*1388c0*/  LDL.LU R8, [R1+0x4998] ;  /* 0x0049980001087983 */ /* 0x000ee80000300800 */
[----:B------:R0:W-:Y:S04]  /*1388d0*/  STL [R1+0xd00], R24 ;  /* 0x000d001801007387 */ /* 0x0001e80000100800 */
[----:B------:R-:W4:Y:S01]  /*1388e0*/  LDL.LU R7, [R1+0x4994] ;  /* 0x0049940001077983 */ /* 0x000f220000300800 */
[----:B------:R-:W-:Y:S01]  /*1388f0*/  UMOV UR50, UR76 ;  /* 0x0000004c00327c82 */ /* 0x000fe20008000000 */
[----:B------:R-:W-:-:S02]  /*138900*/  UMOV UR76, UR54 ;  /* 0x00000036004c7c82 */ /* 0x000fc40008000000 */
[----:B------:R-:W5:Y:S01]  /*138910*/  LDL.LU R6, [R1+0x4990] ;  /* 0x0049900001067983 */ /* 0x000f620000300800 */
[----:B0-----:R-:W-:Y:S01]  /*138920*/  MOV.SPILL R24, UR76 ;  /* 0x0000004c00187c02 */ /* 0x001fe20009000f00 */
[----:B------:R-:W-:Y:S01]  /*138930*/  UMOV UR76, UR72 ;  /* 0x00000048004c7c82 */ /* 0x000fe20008000000 */
[----:B------:R-:W0:Y:S01]  /*138940*/  LDCU.64 UR72, c[0x0][0x398] ;  /* 0x00007300ff4877ac */ /* 0x000e220008000a00 */
[----:B------:R-:W-:Y:S01]  /*138950*/  ISETP.GE.AND P0, PT, R28, UR76, PT ;  /* 0x0000004c1c007c0c */ /* 0x000fe2000bf06270 */
[----:B------:R-:W2:Y:S03]  /*138960*/  LDL.LU R4, [R1+0x498c] ;  /* 0x00498c0001047983 */ /* 0x000ea60000300800 */
[----:B------:R-:W-:Y:S01]  /*138970*/  ISETP.LT.AND P1, PT, R16, UR60, !P0 ;  /* 0x0000003c10007c0c */ /* 0x000fe2000c721270 */
[----:B------:R-:W-:Y:S01]  /*138980*/  VIADD R28, R3, 0x136 ;  /* 0x00000136031c7836 */ /* 0x000fe20000000000 */
[----:B0-----:R-:W-:-:S13]  /*138990*/  ISETP.LT.AND P0, PT, R17, UR72, !P0 ;  /* 0x0000004811007c0c */ /* 0x001fda000c701270 */
[----:B------:R-:W-:Y:S02]  /*1389a0*/  @P0 LOP3.LUT R10, R10, 0x40000000, RZ, 0xfc, !PT ;  /* 0x400000000a0a0812 */ /* 0x000fe400078efcff */
[----:B------:R-:W-:Y:S01]  /*1389b0*/  ISETP.GE.AND P0, PT, R28, UR73, PT ;  /* 0x000000491c007c0c */ /* 0x000fe2000bf06270 */
[----:B------:R-:W0:Y:S01]  /*1389c0*/  LDCU.64 UR72, c[0x0][0x398] ;  /* 0x00007300ff4877ac */ /* 0x000e220008000a00 */
[----:B------:R-:W-:Y:S02]  /*1389d0*/  R2UR.FILL UR54, R25 ;  /* 0x00000000193672ca */ /* 0x000fe400004e0000 */
[----:B------:R-:W2:Y:S01]  /*1389e0*/  LDL.LU R25, [R1+0x4988] ;  /* 0x0049880001197983 */ /* 0x000ea20000300800 */
[----:B------:R-:W-:Y:S01]  /*1389f0*/  @P1 LOP3.LUT R26, R26, 0x1, RZ, 0xfc, !PT ;  /* 0x000000011a1a1812 */ /* 0x000fe200078efcff */
[----:B------:R-:W-:Y:S01]  /*138a00*/  UMOV UR76, UR61 ;  /* 0x0000003d004c7c82 */ /* 0x000fe20008000000 */
[----:B------:R-:W-:Y:S01]  /*138a10*/  ISETP.LT.AND P1, PT, R17, UR70, !P0 ;  /* 0x0000004611007c0c */ /* 0x000fe2000c721270 */
[----:B------:R0:W-:Y:S01]  /*138a20*/  STL [R1+0xcf4], R24 ;  /* 0x000cf41801007387 */ /* 0x0001e20000100800 */
[----:B------:R-:W1:Y:S01]  /*138a30*/  LDCU.64 UR60, c[0x0][0x398] ;  /* 0x00007300ff3c77ac */ /* 0x000e620008000a00 */
[----:B0-----:R-:W-:Y:S01]  /*138a40*/  IMAD.U32 R24, RZ, RZ, UR73 ;  /* 0x00000049ff187e24 */ /* 0x001fe2000f8e00ff */
[----:B------:R-:W-:Y:S01]  /*138a50*/  UMOV UR70, UR72 ;  /* 0x0000004800467c82 */ /* 0x000fe20008000000 */
[----:B------:R-:W0:Y:S01]  /*138a60*/  LDCU.64 UR72, c[0x0][0x398] ;  /* 0x00007300ff4877ac */ /* 0x000e220008000a00 */
[----:B------:R-:W-:Y:S04]  /*138a70*/  STL [R1+0x4858], R26 ;  /* 0x0048581a01007387 */ /* 0x000fe80000100800 */
[----:B------:R0:W-:Y:S01]  /*138a80*/  STL [R1+0xcec], R24 ;  /* 0x000cec1801007387 */ /* 0x0001e20000100800 */
[----:B-1----:R-:W-:-:S02]  /*138a90*/  ISETP.LT.AND P0, PT, R16, UR60, !P0 ;  /* 0x0000003c10007c0c */ /* 0x002fc4000c701270 */
[----:B------:R-:W-:Y:S01]  /*138aa0*/  LOP3.LUT R10, R10, 0xdfffffff, RZ, 0xc0, !PT ;  /* 0xdfffffff0a0a7812 */ /* 0x000fe200078ec0ff */
[----:B0-----:R-:W-:Y:S01]  /*138ab0*/  IMAD.U32 R24, RZ, RZ, UR73 ;  /* 0x00000049ff187e24 */ /* 0x001fe2000f8e00ff */
[----:B------:R-:W-:Y:S01]  /*138ac0*/  UMOV UR60, UR72 ;  /* 0x00000048003c7c82 */ /* 0x000fe20008000000 */
[----:B------:R-:W0:Y:S01]  /*138ad0*/  LDCU.64 UR72, c[0x0][0x398] ;  /* 0x00007300ff4877ac */ /* 0x000e220008000a00 */
[----:B------:R-:W-:Y:S01]  /*138ae0*/  @P1 LOP3.LUT R10, R10, 0x20000000, RZ, 0xfc, !PT ;  /* 0x200000000a0a1812 */ /* 0x000fe200078efcff */
[----:B------:R-:W-:-:S03]  /*138af0*/  VIADD R28, R3, 0x62 ;  /* 0x00000062031c7836 */ /* 0x000fc60000000000 */
[----:B------:R-:W-:Y:S01]  /*138b00*/  LOP3.LUT R10, R10, 0xefffffff, RZ, 0xc0, !PT ;  /* 0xefffffff0a0a7812 */ /* 0x000fe200078ec0ff */
[----:B------:R0:W-:Y:S03]  /*138b10*/  STL [R1+0xce4], R24 ;  /* 0x000ce41801007387 */ /* 0x0001e60000100800 */
[----:B------:R-:W-:Y:S02]  /*138b20*/  @P0 LOP3.LUT R10, R10, 0x10000000, RZ, 0xfc, !PT ;  /* 0x100000000a0a0812 */ /* 0x000fe400078efcff */
[----:B------:R-:W-:Y:S01]  /*138b30*/  ISETP.GE.AND P0, PT, R28, UR69, PT ;  /* 0x000000451c007c0c */ /* 0x000fe2000bf06270 */
[----:B0-----:R-:W-:Y:S01]  /*138b40*/  IMAD.U32 R24, RZ, RZ, UR73 ;  /* 0x00000049ff187e24 */ /* 0x001fe2000f8e00ff */
[----:B------:R-:W-:Y:S01]  /*138b50*/  UMOV UR69, UR72 ;  /* 0x0000004800457c82 */ /* 0x000fe20008000000 */
[----:B------:R-:W0:Y:S01]  /*138b60*/  LDCU.64 UR72, c[0x0][0x398] ;  /* 0x00007300ff4877ac */ /* 0x000e220008000a00 */
[----:B------:R-:W-:-:S02]  /*138b70*/  ISETP.LT.AND P1, PT, R17, UR70, !P0 ;  /* 0x0000004611007c0c */ /* 0x000fc4000c721270 */
[----:B------:R-:W-:Y:S01]  /*138b80*/  ISETP.LT.AND P0, PT, R16, UR60, !P0 ;  /* 0x0000003c10007c0c */ /* 0x000fe2000c701270 */
[----:B------:R0:W-:Y:S01]  /*138b90*/  STL [R1+0xce0], R24 ;  /* 0x000ce01801007387 */ /* 0x0001e20000100800 */
[----:B------:R-:W-:Y:S01]  /*138ba0*/  LOP3.LUT R10, R10, 0xffdfffff, RZ, 0xc0, !PT ;  /* 0xffdfffff0a0a7812 */ /* 0x000fe200078ec0ff */
[----:B0-----:R-:W-:Y:S01]  /*138bb0*/  IMAD.U32 R24, RZ, RZ, UR73 ;  /* 0x00000049ff187e24 */ /* 0x001fe2000f8e00ff */
[----:B------:R-:W-:Y:S01]  /*138bc0*/  UMOV UR60, UR72 ;  /* 0x00000048003c7c82 */ /* 0x000fe20008000000 */
[----:B------:R-:W0:Y:S06]  /*138bd0*/  LDCU.64 UR72, c[0x0][0x398] ;  /* 0x00007300ff4877ac */ /* 0x000e2c0008000a00 */
        /* <DEDUP_REMOVED lines=45> */
[----:B------:R-:W-:-:S08]  /*138eb0*/  VIADD R28, R3, 0x5e ;  /* 0x0000005e031c7836 */ /* 0x000fd00000000000 */
[----:B------:R-:W-:Y:S01]  /*138ec0*/  @P1 LOP3.LUT R10, R10, 0x8000, RZ, 0xfc, !PT ;  /* 0x000080000a0a1812 */ /* 0x000fe200078efcff */
[----:B0-----:R-:W-:Y:S01]  /*138ed0*/  IMAD.U32 R24, RZ, RZ, UR73 ;  /* 0x00000049ff187e24 */ /* 0x001fe2000f8e00ff */
[----:B------:R-:W-:Y:S01]  /*138ee0*/  UMOV UR60, UR72 ;  /* 0x00000048003c7c82 */ /* 0x000fe20008000000 */
[----:B------:R-:W0:Y:S01]  /*138ef0*/  LDCU.64 UR72, c[0x0][0x398] ;  /* 0x00007300ff4877ac */ /* 0x000e220008000a00 */
[----:B------:R-:W-:-:S04]  /*138f00*/  LOP3.LUT R10, R10, 0xffffbfff, RZ, 0xc0, !PT ;  /* 0xffffbfff0a0a7812 */ /* 0x000fc800078ec0ff */
[----:B------:R-:W-:Y:S02]  /*138f10*/  @P0 LOP3.LUT R10, R10, 0x4000, RZ, 0xfc, !PT ;  /* 0x000040000a0a0812 */ /* 0x000fe400078efcff */
[----:B------:R-:W-:Y:S01]  /*138f20*/  ISETP.GE.AND P0, PT, R28, UR59, PT ;  /* 0x0000003b1c007c0c */ /* 0x000fe2000bf06270 */
[----:B------:R0:W-:Y:S03]  /*138f30*/  STL [R1+0xcb4], R24 ;  /* 0x000cb41801007387 */ /* 0x0001e60000100800 */
[----:B------:R-:W-:Y:S02]  /*138f40*/  ISETP.LT.AND P1, PT, R17, UR63, !P0 ;  /* 0x0000003f11007c0c */ /* 0x000fe4000c721270 */
[----:B------:R-:W-:Y:S01]  /*138f50*/  ISETP.LT.AND P0, PT, R16, UR60, !P0 ;  /* 0x0000003c10007c0c */ /* 0x000fe2000c701270 */
[----:B0-----:R-:W-:Y:S01]  /*138f60*/  IMAD.U32 R24, RZ, RZ, UR73 ;  /* 0x00000049ff187e24 */ /* 0x001fe2000f8e00ff */
[----:B------:R-:W-:Y:S01]  /*138f70*/  UMOV UR60, UR72 ;  /* 0x00000048003c7c82 */ /* 0x000fe20008000000 */
[----:B------:R-:W0:Y:S01]  /*138f80*/  LDCU.64 UR72, c[0x0][0x398] ;  /* 0x00007300ff4877ac */ /* 0x000e220008000a00 */
[----:B------:R-:W-:-:S02]  /*138f90*/  LOP3.LUT R10, R10, 0xffffdfff, RZ, 0xc0, !PT ;  /* 0xffffdfff0a0a7812 */ /* 0x000fc400078ec0ff */
[----:B------:R0:W-:Y:S05]  /*138fa0*/  STL [R1+0xcb0], R24 ;  /* 0x000cb01801007387 */ /* 0x0001ea0000100800 */
[----:B------:R-:W-:Y:S01]  /*138fb0*/  @P1 LOP3.LUT R10, R10, 0x2000, RZ, 0xfc, !PT ;  /* 0x000020000a0a1812 */ /* 0x000fe200078efcff */
[----:B------:R-:W-:-:S03]  /*138fc0*/  VIADD R28, R3, 0x5d ;  /* 0x0000005d031c7836 */ /* 0x000fc60000000000 */
[----:B------:R-:W-:Y:S01]  /*138fd0*/  LOP3.LUT R10, R10, 0xffffefff, RZ, 0xc0, !PT ;  /* 0xffffefff0a0a7812 */ /* 0x000fe200078ec0ff */
[----:B0-----:R-:W-:Y:S01]  /*138fe0*/  IMAD.U32 R24, RZ, RZ, UR73 ;  /* 0x00000049ff187e24 */ /* 0x001fe2000f8e00ff */
[----:B------:R-:W-:Y:S01]  /*138ff0*/  UMOV UR59, UR72 ;  /* 0x00000048003b7c82 */ /* 0x000fe20008000000 */
[----:B------:R-:W0:Y:S01]  /*139000*/  LDCU.64 UR72, c[0x0][0x398] ;  /* 0x00007300ff4877ac */ /* 0x000e220008000a00 */
[----:B------:R-:W-:Y:S02]  /*139010*/  @P0 LOP3.LUT R10, R10, 0x1000, RZ, 0xfc, !PT ;  /* 0x000010000a0a0812 */ /* 0x000fe400078efcff */
[----:B------:R-:W-:Y:S01]  /*139020*/  ISETP.GE.AND P0, PT, R28, UR57, PT ;  /* 0x000000391c007c0c */ /* 0x000fe2000bf06270 */
[----:B------:R0:W-:Y:S03]  /*139030*/  STL [R1+0xca8], R24 ;  /* 0x000ca81801007387 */ /* 0x0001e60000100800 */
[----:B------:R-:W-:-:S02]  /*139040*/  ISETP.LT.AND P1, PT, R17, UR60, !P0 ;  /* 0x0000003c11007c0c */ /* 0x000fc4000c721270 */
[----:B------:R-:W-:Y:S01]  /*139050*/  ISETP.LT.AND P0, PT, R16, UR59, !P0 ;  /* 0x0000003b10007c0c */ /* 0x000fe2000c701270 */
[----:B0-----:R-:W-:Y:S01]  /*139060*/  IMAD.U32 R24, RZ, RZ, UR73 ;  /* 0x00000049ff187e24 */ /* 0x001fe2000f8e00ff */
[----:B------:R-:W-:Y:S01]  /*139070*/  UMOV UR59, UR72 ;  /* 0x00000048003b7c82 */ /* 0x000fe20008000000 */
[----:B------:R-:W0:Y:S01]  /*139080*/  LDCU.64 UR72, c[0x0][0x398] ;  /* 0x00007300ff4877ac */ /* 0x000e220008000a00 */
[----:B------:R-:W-:Y:S02]  /*139090*/  LOP3.LUT R10, R10, 0xfffff7ff, RZ, 0xc0, !PT ;  /* 0xfffff7ff0a0a7812 */ /* 0x000fe400078ec0ff */
        /* <DEDUP_REMOVED lines=47> */
[----:B------:R-:W-:-:S07]  /*139390*/  LOP3.LUT R10, R10, 0xffffffdf, RZ, 0xc0, !PT ;  /* 0xffffffdf0a0a7812 */ /* 0x000fce00078ec0ff */
[----:B------:R-:W-:Y:S01]  /*1393a0*/  @P1 LOP3.LUT R10, R10, 0x20, RZ, 0xfc, !PT ;  /* 0x000000200a0a1812 */ /* 0x000fe200078efcff */
[----:B------:R-:W-:Y:S01]  /*1393b0*/  VIADD R28, R3, 0x59 ;  /* 0x00000059031c7836 */ /* 0x000fe20000000000 */
[----:B------:R0:W-:Y:S02]  /*1393c0*/  STL [R1+0xc80], R24 ;  /* 0x000c801801007387 */ /* 0x0001e40000100800 */
[----:B------:R-:W-:-:S04]  /*1393d0*/  LOP3.LUT R10, R10, 0xffffffef, RZ, 0xc0, !PT ;  /* 0xffffffef0a0a7812 */ /* 0x000fc800078ec0ff */
[----:B------:R-:W-:Y:S02]  /*1393e0*/  @P0 LOP3.LUT R10, R10, 0x10, RZ, 0xfc, !PT ;  /* 0x000000100a0a0812 */ /* 0x000fe400078efcff */
[----:B------:R-:W-:Y:S01]  /*1393f0*/  ISETP.GE.AND P0, PT, R28, UR49, PT ;  /* 0x000000311c007c0c */ /* 0x000fe2000bf06270 */
[----:B0-----:R-:W-:Y:S01]  /*139400*/  IMAD.U32 R24, RZ, RZ, UR73 ;  /* 0x00000049ff187e24 */ /* 0x001fe2000f8e00ff */
[----:B------:R-:W-:Y:S01]  /*139410*/  UMOV UR51, UR72 ;  /* 0x0000004800337c82 */ /* 0x000fe20008000000 */
[----:B------:R-:W0:Y:S01]  /*139420*/  LDCU.64 UR72, c[0x0][0x398] ;  /* 0x00007300ff4877ac */ /* 0x000e220008000a00 */
[----:B------:R-:W-:Y:S02]  /*139430*/  ISETP.LT.AND P1, PT, R17, UR53, !P0 ;  /* 0x0000003511007c0c */ /* 0x000fe4000c721270 */
[----:B------:R-:W-:Y:S02]  /*139440*/  ISETP.LT.AND P0, PT, R16, UR51, !P0 ;  /* 0x0000003310007c0c */ /* 0x000fe4000c701270 */
[----:B------:R-:W-:Y:S01]  /*139450*/  LOP3.LUT R10, R10, 0xfffffff7, RZ, 0xc0, !PT ;  /* 0xfffffff70a0a7812 */ /* 0x000fe200078ec0ff */
[----:B------:R0:W-:Y:S01]  /*139460*/  STL [R1+0xc78], R24 ;  /* 0x000c781801007387 */ /* 0x0001e20000100800 */
[----:B------:R-:W-:-:S07]  /*139470*/  VIADD R28, R3, 0x58 ;  /* 0x00000058031c7836 */ /* 0x000fce0000000000 */
[----:B------:R-:W-:Y:S01]  /*139480*/  @P1 LOP3.LUT R10, R10, 0x8, RZ, 0xfc, !PT ;  /* 0x000000080a0a1812 */ /* 0x000fe200078efcff */
[----:B0-----:R-:W-:Y:S01]  /*139490*/  IMAD.U32 R24, RZ, RZ, UR73 ;  /* 0x00000049ff187e24 */ /* 0x001fe2000f8e00ff */
[----:B------:R-:W-:Y:S01]  /*1394a0*/  UMOV UR51, UR72 ;  /* 0x0000004800337c82 */ /* 0x000fe20008000000 */
[----:B------:R-:W0:Y:S01]  /*1394b0*/  LDCU.64 UR72, c[0x0][0x398] ;  /* 0x00007300ff4877ac */ /* 0x000e220008000a00 */
[----:B------:R-:W-:-:S04]  /*1394c0*/  LOP3.LUT R10, R10, 0xfffffffb, RZ, 0xc0, !PT ;  /* 0xfffffffb0a0a7812 */ /* 0x000fc800078ec0ff */
[----:B------:R-:W-:Y:S02]  /*1394d0*/  @P0 LOP3.LUT R10, R10, 0x4, RZ, 0xfc, !PT ;  /* 0x000000040a0a0812 */ /* 0x000fe400078efcff */
[----:B------:R-:W-:-:S04]  /*1394e0*/  ISETP.GE.AND P0, PT, R28, UR47, PT ;  /* 0x0000002f1c007c0c */ /* 0x000fc8000bf06270 */
[----:B------:R-:W-:Y:S01]  /*1394f0*/  ISETP.LT.AND P1, PT, R17, UR51, !P0 ;  /* 0x0000003311007c0c */ /* 0x000fe2000c721270 */
[----:B------:R1:W-:Y:S01]  /*139500*/  STL [R1+0xc74], R24 ;  /* 0x000c741801007387 */ /* 0x0003e20000100800 */
[----:B------:R-:W-:Y:S01]  /*139510*/  LOP3.LUT R10, R10, 0xfffffffd, RZ, 0xc0, !PT ;  /* 0xfffffffd0a0a7812 */ /* 0x000fe200078ec0ff */
[----:B0-----:R-:W-:Y:S02]  /*139520*/  UMOV UR49, UR72 ;  /* 0x0000004800317c82 */ /* 0x001fe40008000000 */
[----:B------:R-:W-:Y:S01]  /*139530*/  ISETP.LT.AND P0, PT, R16, UR49, !P0 ;  /* 0x0000003110007c0c */ /* 0x000fe2000c701270 */
[----:B-1----:R-:W-:Y:S01]  /*139540*/  IMAD.U32 R24, RZ, RZ, UR73 ;  /* 0x00000049ff187e24 */ /* 0x002fe2000f8e00ff */
[----:B------:R-:W0:Y:S06]  /*139550*/  LDCU.64 UR72, c[0x0][0x398] ;  /* 0x00007300ff4877ac */ /* 0x000e2c0008000a00 */
[----:B------:R-:W-:-:S04]  /*139560*/  @P1 LOP3.LUT R10, R10, 0x2, RZ, 0xfc, !PT ;  /* 0x000000020a0a1812 */ /* 0x000fc800078efcff */
[----:B------:R-:W-:Y:S01]  /*139570*/  LOP3.LUT R10, R10, 0xfffffffe, RZ, 0xc0, !PT ;  /* 0xfffffffe0a0a7812 */ /* 0x000fe200078ec0ff */
[----:B------:R-:W-:Y:S03]  /*139580*/  STL [R1+0xc6c], R24 ;  /* 0x000c6c1801007387 */ /* 0x000fe60000100800 */
[----:B------:R-:W-:-:S05]  /*139590*/  @P0 LOP3.LUT R10, R10, 0x1, RZ, 0xfc, !PT ;  /* 0x000000010a0a0812 */ /* 0x000fca00078efcff */
[----:B------:R1:W-:Y:S01]  /*1395a0*/  STL [R1+0x485c], R10 ;  /* 0x00485c0a01007387 */ /* 0x0003e20000100800 */
[----:B0-----:R-:W-:Y:S01]  /*1395b0*/  UMOV UR49, UR72 ;  /* 0x0000004800317c82 */ /* 0x001fe20008000000 */
[----:B-1----:R-:W-:Y:S01]  /*1395c0*/  IMAD.U32 R10, RZ, RZ, UR73 ;  /* 0x00000049ff0a7e24 */ /* 0x002fe2000f8e00ff */
[----:B------:R-:W0:Y:S04]  /*1395d0*/  LDCU.64 UR72, c[0x0][0x398] ;  /* 0x00007300ff4877ac */ /* 0x000e280008000a00 */
[----:B------:R0:W-:Y:S01]  /*1395e0*/  STL [R1+0xc68], R10 ;  /* 0x000c680a01007387 */ /* 0x0001e20000100800 */
[----:B------:R-:W-:Y:S02]  /*1395f0*/  VIADD R28, R3, 0x57 ;  /* 0x00000057031c7836 */ /* 0x000fe40000000000 */
[----:B0-----:R-:W-:Y:S01]  /*139600*/  IMAD.U32 R10, RZ, RZ, UR73 ;  /* 0x00000049ff0a7e24 */ /* 0x001fe2000f8e00ff */
[----:B------:R-:W-:Y:S01]  /*139610*/  UMOV UR47, UR72 ;  /* 0x00000048002f7c82 */ /* 0x000fe20008000000 */
[----:B------:R-:W0:Y:S01]  /*139620*/  LDCU.64 UR72, c[0x0][0x398] ;  /* 0x00007300ff4877ac */ /* 0x000e220008000a00 */
[----:B------:R-:W-:-:S02]  /*139630*/  ISETP.GE.AND P0, PT, R28, UR45, PT ;  /* 0x0000002d1c007c0c */ /* 0x000fc4000bf06270 */
[----:B------:R0:W-:Y:S02]  /*139640*/  STL [R1+0xc60], R10 ;  /* 0x000c600a01007387 */ /* 0x0001e40000100800 */
[----:B------:R-:W-:Y:S02]  /*139650*/  ISETP.LT.AND P1, PT, R17, UR49, !P0 ;  /* 0x0000003111007c0c */ /* 0x000fe4000c721270 */
[----:B------:R-:W-:Y:S01]  /*139660*/  ISETP.LT.AND P0, PT, R16, UR47, !P0 ;  /* 0x0000002f10007c0c */ /* 0x000fe2000c701270 */
[----:B0-----:R-:W-:Y:S01]  /*139670*/  IMAD.U32 R10, RZ, RZ, UR73 ;  /* 0x00000049ff0a7e24 */ /* 0x001fe2000f8e00ff */
[----:B------:R-:W-:Y:S01]  /*139680*/  UMOV UR47, UR72 ;  /* 0x00000048002f7c82 */ /* 0x000fe20008000000 */
[----:B------:R-:W0:Y:S01]  /*139690*/  LDCU.64 UR72, c[0x0][0x398] ;  /* 0x00007300ff4877ac */ /* 0x000e220008000a00 */
[----:B--2---:R-:W-:Y:S02]  /*1396a0*/  LOP3.LUT R9, R9, 0x7fffffff, RZ, 0xc0, !PT ;  /* 0x7fffffff09097812 */ /* 0x004fe400078ec0ff */
        /* <DEDUP_REMOVED lines=256> */
[----:B---3--:R-:W-:Y:S02]  /*13a6b0*/  LOP3.LUT R8, R8, 0x7fffffff, RZ, 0xc0, !PT ;  /* 0x7fffffff08087812 */ /* 0x008fe400078ec0ff */
        /* <DEDUP_REMOVED lines=74> */
[----:B------:R-:W-:Y:S01]  /*13ab60*/  ISETP.LT.AND P1, PT, R17, UR7, !P0 ;  /* 0x0000000711007c0c */ /* 0x000fe2000c721270 */
[----:B0-----:R-:W-:Y:S01]  /*13ab70*/  IMAD.U32 R9, RZ, RZ, UR73 ;  /* 0x00000049ff097e24 */ /* 0x001fe2000f8e00ff */
[----:B------:R-:W-:Y:S01]  /*13ab80*/  UMOV UR7, UR72 ;  /* 0x0000004800077c82 */ /* 0x000fe20008000000 */
[----:B------:R-:W0:Y:S01]  /*13ab90*/  LDCU.64 UR72, c[0x0][0x398] ;  /* 0x00007300ff4877ac */ /* 0x000e220008000a00 */
[----:B------:R-:W-:-:S02]  /*13aba0*/  ISETP.LT.AND P0, PT, R16, UR5, !P0 ;  /* 0x0000000510007c0c */ /* 0x000fc4000c701270 */
[----:B------:R-:W-:Y:S01]  /*13abb0*/  LOP3.LUT R8, R8, 0xffdfffff, RZ, 0xc0, !PT ;  /* 0xffdfffff08087812 */ /* 0x000fe200078ec0ff */
[----:B------:R0:W-:Y:S06]  /*13abc0*/  STL [R1+0xb30], R9 ;  /* 0x000b300901007387 */ /* 0x0001ec0000100800 */
        /* <DEDUP_REMOVED lines=10> */
[----:B------:R-:W-:Y:S02]  /*13ac70*/  ISETP.LT.AND P0, PT, R16, UR5, !P0 ;  /* 0x0000000510007c0c */ /* 0x000fe4000c701270 */
        /* <DEDUP_REMOVED lines=9> */
[----:B------:R-:W-:-:S04]  /*13ad10*/  ISETP.GE.AND P0, PT, R28, UR77, PT ;  /* 0x0000004d1c007c0c */ /* 0x000fc8000bf06270 */
[----:B------:R-:W-:Y:S01]  /*13ad20*/  ISETP.LT.AND P1, PT, R17, UR7, !P0 ;  /* 0x0000000711007c0c */ /* 0x000fe2000c721270 */
[----:B0-----:R-:W-:Y:S01]  /*13ad30*/  IMAD.U32 R9, RZ, RZ, UR73 ;  /* 0x00000049ff097e24 */ /* 0x001fe2000f8e00ff */
[----:B------:R-:W-:Y:S01]  /*13ad40*/  UMOV UR5, UR72 ;  /* 0x0000004800057c82 */ /* 0x000fe20008000000 */
[----:B------:R-:W0:Y:S01]  /*13ad50*/  LDCU.64 UR72, c[0x0][0x398] ;  /* 0x00007300ff4877ac */ /* 0x000e220008000a00 */
[----:B------:R-:W-:Y:S02]  /*13ad60*/  ISETP.LT.AND P0, PT, R16, UR5, !P0 ;  /* 0x0000000510007c0c */ /* 0x000fe4000c701270 */
        /* <DEDUP_REMOVED lines=10> */
[----:B------:R-:W1:Y:S01]  /*13ae10*/  LDCU.64 UR70, c[0x0][0x398] ;  /* 0x00007300ff4677ac */ /* 0x000e620008000a00 */
[----:B------:R0:W-:Y:S02]  /*13ae20*/  STL [R1+0xb18], R9 ;  /* 0x000b180901007387 */ /* 0x0001e40000100800 */
[----:B------:R-:W-:Y:S01]  /*13ae30*/  ISETP.LT.AND P1, PT, R17, UR7, !P0 ;  /* 0x0000000711007c0c */ /* 0x000fe2000c721270 */
[----:B0-----:R-:W-:Y:S01]  /*13ae40*/  IMAD.U32 R9, RZ, RZ, UR73 ;  /* 0x00000049ff097e24 */ /* 0x001fe2000f8e00ff */
[----:B-1----:R-:W-:-:S04]  /*13ae50*/  UMOV UR7, UR70 ;  /* 0x0000004600077c82 */ /* 0x002fc80008000000 */
[----:B------:R0:W-:Y:S01]  /*13ae60*/  STL [R1+0xb10], R9 ;  /* 0x000b100901007387 */ /* 0x0001e20000100800 */
[----:B------:R-:W-:Y:S01]  /*13ae70*/  UMOV UR5, UR72 ;  /* 0x0000004800057c82 */ /* 0x000fe20008000000 */
[----:B------:R-:W-:Y:S01]  /*13ae80*/  LOP3.LUT R8, R8, 0xffff7fff, RZ, 0xc0, !PT ;  /* 0xffff7fff08087812 */ /* 0x000fe200078ec0ff */
[----:B0-----:R-:W-:Y:S01]  /*13ae90*/  IMAD.U32 R9, RZ, RZ, UR71 ;  /* 0x00000047ff097e24 */ /* 0x001fe2000f8e00ff */
[----:B------:R-:W0:Y:S01]  /*13aea0*/  LDCU.64 UR70, c[0x0][0x398] ;  /* 0x00007300ff4677ac */ /* 0x000e220008000a00 */
[----:B------:R-:W-:Y:S02]  /*13aeb0*/  ISETP.LT.AND P0, PT, R16, UR5, !P0 ;  /* 0x0000000510007c0c */ /* 0x000fe4000c701270 */
[----:B------:R-:W-:Y:S01]  /*13aec0*/  @P1 LOP3.LUT R8, R8, 0x8000, RZ, 0xfc, !PT ;  /* 0x0000800008081812 */ /* 0x000fe200078efcff */
[----:B------:R-:W-:Y:S01]  /*13aed0*/  VIADD R28, R3, 0x3e ;  /* 0x0000003e031c7836 */ /* 0x000fe20000000000 */
[----:B------:R0:W-:Y:S02]  /*13aee0*/  STL [R1+0xb0c], R9 ;  /* 0x000b0c0901007387 */ /* 0x0001e40000100800 */
[----:B------:R-:W-:-:S07]  /*13aef0*/  LOP3.LUT R8, R8, 0xffffbfff, RZ, 0xc0, !PT ;  /* 0xffffbfff08087812 */ /* 0x000fce00078ec0ff */
        /* <DEDUP_REMOVED lines=16> */
[----:B------:R-:W-:Y:S01]  /*13b000*/  ISETP.GE.AND P0, PT, R28, UR44, PT ;  /* 0x0000002c1c007c0c */ /* 0x000fe2000bf06270 */
[----:B------:R-:W1:Y:S03]  /*13b010*/  LDCU.64 UR44, c[0x0][0x398] ;  /* 0x00007300ff2c77ac */ /* 0x000e660008000a00 */
[----:B------:R-:W-:Y:S01]  /*13b020*/  ISETP.LT.AND P1, PT, R17, UR7, !P0 ;  /* 0x0000000711007c0c */ /* 0x000fe2000c721270 */
[----:B------:R2:W-:Y:S01]  /*13b030*/  STL [R1+0xb00], R9 ;  /* 0x000b000901007387 */ /* 0x0005e20000100800 */
[----:B------:R-:W-:Y:S01]  /*13b040*/  LOP3.LUT R8, R8, 0xfffff7ff, RZ, 0xc0, !PT ;  /* 0xfffff7ff08087812 */ /* 0x000fe200078ec0ff */
[----:B0-----:R-:W-:Y:S02]  /*13b050*/  UMOV UR5, UR70 ;  /* 0x0000004600057c82 */ /* 0x001fe40008000000 */
[----:B------:R-:W-:Y:S01]  /*13b060*/  ISETP.LT.AND P0, PT, R16, UR5, !P0 ;  /* 0x0000000510007c0c */ /* 0x000fe2000c701270 */
[----:B--2---:R-:W-:-:S07]  /*13b070*/  IMAD.U32 R9, RZ, RZ, UR71 ;  /* 0x00000047ff097e24 */ /* 0x004fce000f8e00ff */
[----:B------:R-:W-:Y:S01]  /*13b080*/  @P1 LOP3.LUT R8, R8, 0x800, RZ, 0xfc, !PT ;  /* 0x0000080008081812 */ /* 0x000fe200078efcff */
[----:B------:R-:W-:Y:S01]  /*13b090*/  VIADD R28, R3, 0x3c ;  /* 0x0000003c031c7836 */ /* 0x000fe20000000000 */
[----:B-1----:R-:W-:Y:S01]  /*13b0a0*/  UMOV UR7, UR44 ;  /* 0x0000002c00077c82 */ /* 0x002fe20008000000 */
[----:B------:R0:W-:Y:S01]  /*13b0b0*/  STL [R1+0xaf8], R9 ;  /* 0x000af80901007387 */ /* 0x0001e20000100800 */
[----:B------:R-:W-:Y:S01]  /*13b0c0*/  LOP3.LUT R8, R8, 0xfffffbff, RZ, 0xc0, !PT ;  /* 0xfffffbff08087812 */ /* 0x000fe200078ec0ff */
[----:B0-----:R-:W-:Y:S01]  /*13b0d0*/  IMAD.U32 R9, RZ, RZ, UR45 ;  /* 0x0000002dff097e24 */ /* 0x001fe2000f8e00ff */
[----:B------:R-:W0:Y:S02]  /*13b0e0*/  LDCU.64 UR44, c[0x0][0x398] ;  /* 0x00007300ff2c77ac */ /* 0x000e240008000a00 */
        /* <DEDUP_REMOVED lines=10> */
[----:B------:R-:W-:Y:S02]  /*13b190*/  VIADD R28, R3, 0x3b ;  /* 0x0000003b031c7836 */ /* 0x000fe40000000000 */
[----:B0-----:R-:W-:Y:S01]  /*13b1a0*/  IMAD.U32 R9, RZ, RZ, UR21 ;  /* 0x00000015ff097e24 */ /* 0x001fe2000f8e00ff */
[----:B------:R-:W0:Y:S01]  /*13b1b0*/  LDCU.64 UR20, c[0x0][0x398] ;  /* 0x00007300ff1477ac */ /* 0x000e220008000a00 */
[----:B------:R-:W-:Y:S02]  /*13b1c0*/  ISETP.LT.AND P0, PT, R16, UR5, !P0 ;  /* 0x0000000510007c0c */ /* 0x000fe4000c701270 */
[----:B------:R-:W-:Y:S01]  /*13b1d0*/  @P1 LOP3.LUT R8, R8, 0x200, RZ, 0xfc, !PT ;  /* 0x0000020008081812 */ /* 0x000fe200078efcff */
[----:B------:R0:W-:Y:S01]  /*13b1e0*/  STL [R1+0xae8], R9 ;  /* 0x000ae80901007387 */ /* 0x0001e20000100800 */
[----:B------:R-:W-:Y:S01]  /*13b1f0*/  UMOV UR75, UR56 ;  /* 0x00000038004b7c82 */ /* 0x000fe20008000000 */
[----:B------:R-:W1:Y:S01]  /*13b200*/  LDCU.64 UR56, c[0x0][0x398] ;  /* 0x00007300ff3877ac */ /* 0x000e620008000a00 */
[----:B------:R-:W-:Y:S01]  /*13b210*/  LOP3.LUT R8, R8, 0xfffffeff, RZ, 0xc0, !PT ;  /* 0xfffffeff08087812 */ /* 0x000fe200078ec0ff */
[----:B------:R-:W-:Y:S01]  /*13b220*/  UMOV UR71, UR52 ;  /* 0x0000003400477c82 */ /* 0x000fe20008000000 */
[----:B------:R-:W2:Y:S05]  /*13b230*/  LDCU.64 UR52, c[0x0][0x398] ;  /* 0x00007300ff3477ac */ /* 0x000eaa0008000a00 */
[----:B------:R-:W-:Y:S01]  /*13b240*/  @P0 LOP3.LUT R8, R8, 0x100, RZ, 0xfc, !PT ;  /* 0x0000010008080812 */ /* 0x000fe200078efcff */
[----:B------:R-:W3:Y:S01]  /*13b250*/  LDCU.64 UR44, c[0x0][0x398] ;  /* 0x00007300ff2c77ac */ /* 0x000ee20008000a00 */
[----:B------:R-:W-:Y:S01]  /*13b260*/  ISETP.GE.AND P0, PT, R28, UR46, PT ;  /* 0x0000002e1c007c0c */ /* 0x000fe2000bf06270 */
[----:B0-----:R-:W-:Y:S01]  /*13b270*/  IMAD.U32 R9, RZ, RZ, UR21 ;  /* 0x00000015ff097e24 */ /* 0x001fe2000f8e00ff */
[----:B------:R-:W-:Y:S01]  /*13b280*/  UMOV UR5, UR20 ;  /* 0x0000001400057c82 */ /* 0x000fe20008000000 */
[----:B------:R-:W0:Y:S01]  /*13b290*/  LDCU.64 UR20, c[0x0][0x398] ;  /* 0x00007300ff1477ac */ /* 0x000e220008000a00 */
[----:B------:R-:W-:-:S02]  /*13b2a0*/  ISETP.LT.AND P1, PT, R17, UR7, !P0 ;  /* 0x0000000711007c0c */ /* 0x000fc4000c721270 */
[----:B------:R-:W-:Y:S02]  /*13b2b0*/  ISETP.LT.AND P0, PT, R16, UR5, !P0 ;  /* 0x0000000510007c0c */ /* 0x000fe4000c701270 */
[----:B------:R-:W-:Y:S01]  /*13b2c0*/  LOP3.LUT R8, R8, 0xffffff7f, RZ, 0xc0, !PT ;  /* 0xffffff7f08087812 */ /* 0x000fe200078ec0ff */
[----:B------:R-:W-:-:S08]  /*13b2d0*/  VIADD R28, R3, 0x3a ;  /* 0x0000003a031c7836 */ /* 0x000fd00000000000 */
[----:B------:R-:W-:Y:S01]  /*13b2e0*/  @P1 LOP3.LUT R8, R8, 0x80, RZ, 0xfc, !PT ;  /* 0x0000008008081812 */ /* 0x000fe200078efcff */
[----:B0-----:R-:W-:Y:S01]  /*13b2f0*/  UMOV UR7, UR20 ;  /* 0x0000001400077c82 */ /* 0x001fe20008000000 */
[----:B------:R-:W-:Y:S01]  /*13b300*/  UMOV UR76, UR21 ;  /* 0x00000015004c7c82 */ /* 0x000fe20008000000 */
[----:B------:R-:W0:Y:S01]  /*13b310*/  LDCU.64 UR20, c[0x0][0x398] ;  /* 0x00007300ff1477ac */ /* 0x000e220008000a00 */
[----:B------:R-:W-:-:S04]  /*13b320*/  LOP3.LUT R8, R8, 0xffffffbf, RZ, 0xc0, !PT ;  /* 0xffffffbf08087812 */ /* 0x000fc800078ec0ff */
[----:B------:R-:W-:Y:S02]  /*13b330*/  @P0 LOP3.LUT R8, R8, 0x40, RZ, 0xfc, !PT ;  /* 0x0000004008080812 */ /* 0x000fe400078efcff */
[----:B------:R-:W-:Y:S01]  /*13b340*/  ISETP.GE.AND P0, PT, R28, UR48, PT ;  /* 0x000000301c007c0c */ /* 0x000fe2000bf06270 */
[----:B------:R-:W-:Y:S01]  /*13b350*/  UMOV UR46, UR26 ;  /* 0x0000001a002e7c82 */ /* 0x000fe20008000000 */
[----:B------:R-:W-:Y:S01]  /*13b360*/  LOP3.LUT R8, R8, 0xffffffdf, RZ, 0xc0, !PT ;  /* 0xffffffdf08087812 */ /* 0x000fe200078ec0ff */
[----:B0-----:R-:W-:Y:S01]  /*13b370*/  UMOV UR5, UR20 ;  /* 0x0000001400057c82 */ /* 0x001fe20008000000 */
[----:B------:R-:W-:Y:S01]  /*13b380*/  ISETP.LT.AND P1, PT, R17, UR7, !P0 ;  /* 0x0000000711007c0c */ /* 0x000fe2000c721270 */
[----:B------:R-:W-:Y:S01]  /*13b390*/  UMOV UR26, UR58 ;  /* 0x0000003a001a7c82 */ /* 0x000fe20008000000 */
[----:B------:R-:W-:Y:S01]  /*13b3a0*/  ISETP.LT.AND P0, PT, R16, UR5, !P0 ;  /* 0x0000000510007c0c */ /* 0x000fe2000c701270 */
[----:B------:R-:W0:Y:S01]  /*13b3b0*/  LDCU.64 UR58, c[0x0][0x398] ;  /* 0x00007300ff3a77ac */ /* 0x000e220008000a00 */
[----:B------:R-:W-:Y:S01]  /*13b3c0*/  VIADD R28, R3, 0x39 ;  /* 0x00000039031c7836 */ /* 0x000fe20000000000 */
[----:B------:R-:W0:Y:S08]  /*13b3d0*/  LDCU.64 UR48, c[0x0][0x398] ;  /* 0x00007300ff3077ac */ /* 0x000e300008000a00 */
[----:B------:R-:W-:-:S04]  /*13b3e0*/  @P1 LOP3.LUT R8, R8, 0x20, RZ, 0xfc, !PT ;  /* 0x0000002008081812 */ /* 0x000fc800078efcff */
[----:B------:R-:W-:-:S04]  /*13b3f0*/  LOP3.LUT R8, R8, 0xffffffef, RZ, 0xc0, !PT ;  /* 0xffffffef08087812 */ /* 0x000fc800078ec0ff */
[----:B------:R-:W-:Y:S02]  /*13b400*/  @P0 LOP3.LUT R8, R8, 0x10, RZ, 0xfc, !PT ;  /* 0x0000001008080812 */ /* 0x000fe400078efcff */
[----:B------:R-:W-:-:S04]  /*13b410*/  ISETP.GE.AND P0, PT, R28, UR38, PT ;  /* 0x000000261c007c0c */ /* 0x000fc8000bf06270 */
[----:B0-----:R-:W-:Y:S01]  /*13b420*/  ISETP.LT.AND P1, PT, R17, UR58, !P0 ;  /* 0x0000003a11007c0c */ /* 0x001fe2000c721270 */
[----:B------:R-:W-:Y:S01]  /*13b430*/  UMOV UR38, UR54 ;  /* 0x0000003600267c82 */ /* 0x000fe20008000000 */
[----:B-1----:R-:W-:Y:S01]  /*13b440*/  ISETP.LT.AND P0, PT, R16, UR56, !P0 ;  /* 0x0000003810007c0c */ /* 0x002fe2000c701270 */
[----:B------:R-:W0:Y:S01]  /*13b450*/  LDCU.64 UR54, c[0x0][0x398] ;  /* 0x00007300ff3677ac */ /* 0x000e220008000a00 */
[----:B------:R-:W-:Y:S01]  /*13b460*/  LOP3.LUT R8, R8, 0xfffffff7, RZ, 0xc0, !PT ;  /* 0xfffffff708087812 */ /* 0x000fe200078ec0ff */
[----:B------:R-:W-:-:S08]  /*13b470*/  VIADD R28, R3, 0x38 ;  /* 0x00000038031c7836 */ /* 0x000fd00000000000 */
[----:B------:R-:W-:-:S04]  /*13b480*/  @P1 LOP3.LUT R8, R8, 0x8, RZ, 0xfc, !PT ;  /* 0x0000000808081812 */ /* 0x000fc800078efcff */
[----:B------:R-:W-:-:S04]  /*13b490*/  LOP3.LUT R8, R8, 0xfffffffb, RZ, 0xc0, !PT ;  /* 0xfffffffb08087812 */ /* 0x000fc800078ec0ff */
[----:B------:R-:W-:Y:S02]  /*13b4a0*/  @P0 LOP3.LUT R8, R8, 0x4, RZ, 0xfc, !PT ;  /* 0x0000000408080812 */ /* 0x000fe400078efcff */
[----:B------:R-:W-:Y:S01]  /*13b4b0*/  ISETP.GE.AND P0, PT, R28, UR50, PT ;  /* 0x000000321c007c0c */ /* 0x000fe2000bf06270 */
[----:B------:R-:W1:Y:S03]  /*13b4c0*/  LDCU.64 UR50, c[0x0][0x398] ;  /* 0x00007300ff3277ac */ /* 0x000e660008000a00 */
[----:B0-----:R-:W-:Y:S02]  /*13b4d0*/  ISETP.LT.AND P1, PT, R17, UR54, !P0 ;  /* 0x0000003611007c0c */ /* 0x001fe4000c721270 */
[----:B--2---:R-:W-:Y:S02]  /*13b4e0*/  ISETP.LT.AND P0, PT, R16, UR52, !P0 ;  /* 0x0000003410007c0c */ /* 0x004fe4000c701270 */
[----:B------:R-:W-:Y:S01]  /*13b4f0*/  LOP3.LUT R8, R8, 0xfffffffd, RZ, 0xc0, !PT ;  /* 0xfffffffd08087812 */ /* 0x000fe200078ec0ff */
[----:B------:R-:W-:-:S08]  /*13b500*/  VIADD R28, R3, 0x37 ;  /* 0x00000037031c7836 */ /* 0x000fd00000000000 */
[----:B------:R-:W-:-:S04]  /*13b510*/  @P1 LOP3.LUT R8, R8, 0x2, RZ, 0xfc, !PT ;  /* 0x0000000208081812 */ /* 0x000fc800078efcff */
[----:B------:R-:W-:-:S04]  /*13b520*/  LOP3.LUT R8, R8, 0xfffffffe, RZ, 0xc0, !PT ;  /* 0xfffffffe08087812 */ /* 0x000fc800078ec0ff */
[----:B------:R-:W-:Y:S02]  /*13b530*/  @P0 LOP3.LUT R8, R8, 0x1, RZ, 0xfc, !PT ;  /* 0x0000000108080812 */ /* 0x000fe400078efcff */
[----:B------:R-:W-:Y:S01]  /*13b540*/  ISETP.GE.AND P0, PT, R28, UR46, PT ;  /* 0x0000002e1c007c0c */ /* 0x000fe2000bf06270 */
[----:B------:R-:W0:Y:S03]  /*13b550*/  LDCU.64 UR46, c[0x0][0x398] ;  /* 0x00007300ff2e77ac */ /* 0x000e260008000a00 */
[----:B-1----:R-:W-:Y:S02]  /*13b560*/  ISETP.LT.AND P1, PT, R17, UR50, !P0 ;  /* 0x0000003211007c0c */ /* 0x002fe4000c721270 */
[----:B------:R-:W-:Y:S02]  /*13b570*/  ISETP.LT.AND P0, PT, R16, UR48, !P0 ;  /* 0x0000003010007c0c */ /* 0x000fe4000c701270 */
[----:B----4-:R-:W-:Y:S01]  /*13b580*/  LOP3.LUT R7, R7, 0x7fffffff, RZ, 0xc0, !PT ;  /* 0x7fffffff07077812 */ /* 0x010fe200078ec0ff */
[----:B------:R-:W-:-:S08]  /*13b590*/  VIADD R28, R3, 0x36 ;  /* 0x00000036031c7836 */ /* 0x000fd00000000000 */
[----:B------:R-:W-:-:S04]  /*13b5a0*/  @P1 LOP3.LUT R7, R7, 0x80000000, RZ, 0xfc, !PT ;  /* 0x8000000007071812 */ /* 0x000fc800078efcff */
[----:B------:R-:W-:-:S04]  /*13b5b0*/  LOP3.LUT R7, R7, 0xbfffffff, RZ, 0xc0, !PT ;  /* 0xbfffffff07077812 */ /* 0x000fc800078ec0ff */
[----:B------:R-:W-:Y:S02]  /*13b5c0*/  @P0 LOP3.LUT R7, R7, 0x40000000, RZ, 0xfc, !PT ;  /* 0x4000000007070812 */ /* 0x000fe400078efcff */
[----:B------:R-:W-:Y:S01]  /*13b5d0*/  ISETP.GE.AND P0, PT, R28, UR40, PT ;  /* 0x000000281c007c0c */ /* 0x000fe2000bf06270 */
[----:B------:R-:W-:Y:S01]  /*13b5e0*/  UMOV UR20, UR42 ;  /* 0x0000002a00147c82 */ /* 0x000fe20008000000 */
[----:B------:R-:W1:Y:S02]  /*13b5f0*/  LDCU.64 UR42, c[0x0][0x398] ;  /* 0x00007300ff2a77ac */ /* 0x000e640008000a00 */
[----:B0-----:R-:W-:Y:S02]  /*13b600*/  ISETP.LT.AND P1, PT, R17, UR46, !P0 ;  /* 0x0000002e11007c0c */ /* 0x001fe4000c721270 */
[----:B---3--:R-:W-:Y:S01]  /*13b610*/  ISETP.LT.AND P0, PT, R16, UR44, !P0 ;  /* 0x0000002c10007c0c */ /* 0x008fe2000c701270 */
[----:B------:R-:W0:Y:S01]  /*13b620*/  LDCU.64 UR40, c[0x0][0x398] ;  /* 0x00007300ff2877ac */ /* 0x000e220008000a00 */
[----:B------:R-:W-:Y:S01]  /*13b630*/  LOP3.LUT R7, R7, 0xdfffffff, RZ, 0xc0, !PT ;  /* 0xdfffffff07077812 */ /* 0x000fe200078ec0ff */
[----:B------:R-:W-:-:S08]  /*13b640*/  VIADD R28, R3, 0x35 ;  /* 0x00000035031c7836 */ /* 0x000fd00000000000 */
[----:B------:R-:W-:-:S04]  /*13b650*/  @P1 LOP3.LUT R7, R7, 0x20000000, RZ, 0xfc, !PT ;  /* 0x2000000007071812 */ /* 0x000fc800078efcff */
[----:B------:R-:W-:-:S04]  /*13b660*/  LOP3.LUT R7, R7, 0xefffffff, RZ, 0xc0, !PT ;  /* 0xefffffff07077812 */ /* 0x000fc800078ec0ff */
[----:B------:R-:W-:Y:S02]  /*13b670*/  @P0 LOP3.LUT R7, R7, 0x10000000, RZ, 0xfc, !PT ;  /* 0x1000000007070812 */ /* 0x000fe400078efcff */
[----:B------:R-:W-:-:S04]  /*13b680*/  ISETP.GE.AND P0, PT, R28, UR71, PT ;  /* 0x000000471c007c0c */ /* 0x000fc8000bf06270 */
[----:B-1----:R-:W-:Y:S01]  /*13b690*/  ISETP.LT.AND P1, PT, R17, UR42, !P0 ;  /* 0x0000002a11007c0c */ /* 0x002fe2000c721270 */
[----:B------:R-:W-:Y:S01]  /*13b6a0*/  UMOV UR60, UR38 ;  /* 0x00000026003c7c82 */ /* 0x000fe20008000000 */
[----:B0-----:R-:W-:Y:S01]  /*13b6b0*/  ISETP.LT.AND P0, PT, R16, UR40, !P0 ;  /* 0x0000002810007c0c */ /* 0x001fe2000c701270 */
[----:B------:R-:W0:Y:S01]  /*13b6c0*/  LDCU.64 UR38, c[0x0][0x398] ;  /* 0x00007300ff2677ac */ /* 0x000e220008000a00 */
[----:B------:R-:W-:Y:S01]  /*13b6d0*/  LOP3.LUT R7, R7, 0xf7ffffff, RZ, 0xc0, !PT ;  /* 0xf7ffffff07077812 */ /* 0x000fe200078ec0ff */
[----:B------:R-:W-:Y:S01]  /*13b6e0*/  UMOV UR74, UR75 ;  /* 0x0000004b004a7c82 */ /* 0x000fe20008000000 */
[----:B------:R-:W-:Y:S01]  /*13b6f0*/  UMOV UR75, UR36 ;  /* 0x00000024004b7c82 */ /* 0x000fe20008000000 */
[----:B------:R-:W1:Y:S06]  /*13b700*/  LDCU.64 UR36, c[0x0][0x398] ;  /* 0x00007300ff2477ac */ /* 0x000e6c0008000a00 */
[----:B------:R-:W-:Y:S01]  /*13b710*/  @P1 LOP3.LUT R7, R7, 0x8000000, RZ, 0xfc, !PT ;  /* 0x0800000007071812 */ /* 0x000fe200078efcff */
[----:B------:R-:W-:-:S03]  /*13b720*/  VIADD R28, R3, 0x34 ;  /* 0x00000034031c7836 */ /* 0x000fc60000000000 */
[----:B------:R-:W-:-:S04]  /*13b730*/  LOP3.LUT R7, R7, 0xfbffffff, RZ, 0xc0, !PT ;  /* 0xfbffffff07077812 */ /* 0x000fc800078ec0ff */
[----:B------:R-:W-:Y:S02]  /*13b740*/  @P0 LOP3.LUT R7, R7, 0x4000000, RZ, 0xfc, !PT ;  /* 0x0400000007070812 */ /* 0x000fe400078efcff */
[----:B------:R-:W-:Y:S01]  /*13b750*/  ISETP.GE.AND P0, PT, R28, UR30, PT ;  /* 0x0000001e1c007c0c */ /* 0x000fe2000bf06270 */
[----:B------:R-:W-:Y:S01]  /*13b760*/  UMOV UR71, UR34 ;  /* 0x0000002200477c82 */ /* 0x000fe20008000000 */
[----:B------:R-:W2:Y:S02]  /*13b770*/  LDCU.64 UR34, c[0x0][0x398] ;  /* 0x00007300ff2277ac */ /* 0x000ea40008000a00 */
[----:B0-----:R-:W-:Y:S02]  /*13b780*/  ISETP.LT.AND P1, PT, R17, UR38, !P0 ;  /* 0x0000002611007c0c */ /* 0x001fe4000c721270 */
[----:B-1----:R-:W-:Y:S02]  /*13b790*/  ISETP.LT.AND P0, PT, R16, UR36, !P0 ;  /* 0x0000002410007c0c */ /* 0x002fe4000c701270 */
[----:B------:R-:W-:Y:S01]  /*13b7a0*/  LOP3.LUT R7, R7, 0xfdffffff, RZ, 0xc0, !PT ;  /* 0xfdffffff07077812 */ /* 0x000fe200078ec0ff */
[----:B------:R-:W-:Y:S01]  /*13b7b0*/  UMOV UR70, UR32 ;  /* 0x0000002000467c82 */ /* 0x000fe20008000000 */
[----:B------:R-:W0:Y:S01]  /*13b7c0*/  LDCU.64 UR32, c[0x0][0x398] ;  /* 0x00007300ff2077ac */ /* 0x000e220008000a00 */
[----:B------:R-:W-:Y:S01]  /*13b7d0*/  VIADD R28, R3, 0x33 ;  /* 0x00000033031c7836 */ /* 0x000fe20000000000 */
[----:B------:R-:W1:Y:S05]  /*13b7e0*/  LDCU.64 UR30, c[0x0][0x398] ;  /* 0x00007300ff1e77ac */ /* 0x000e6a0008000a00 */
[----:B------:R-:W-:-:S04]  /*13b7f0*/  @P1 LOP3.LUT R7, R7, 0x2000000, RZ, 0xfc, !PT ;  /* 0x0200000007071812 */ /* 0x000fc800078efcff */
[----:B------:R-:W-:-:S04]  /*13b800*/  LOP3.LUT R7, R7, 0xfeffffff, RZ, 0xc0, !PT ;  /* 0xfeffffff07077812 */ /* 0x000fc800078ec0ff */
[----:B------:R-:W-:Y:S02]  /*13b810*/  @P0 LOP3.LUT R7, R7, 0x1000000, RZ, 0xfc, !PT ;  /* 0x0100000007070812 */ /* 0x000fe400078efcff */
[----:B------:R-:W-:Y:S01]  /*13b820*/  ISETP.GE.AND P0, PT, R28, UR28, PT ;  /* 0x0000001c1c007c0c */ /* 0x000fe2000bf06270 */
[----:B------:R-:W3:Y:S03]  /*13b830*/  LDCU.64 UR28, c[0x0][0x398] ;  /* 0x00007300ff1c77ac */ /* 0x000ee60008000a00 */
[----:B--2---:R-:W-:Y:S02]  /*13b840*/  ISETP.LT.AND P1, PT, R17, UR34, !P0 ;  /* 0x0000002211007c0c */ /* 0x004fe4000c721270 */
[----:B0-----:R-:W-:Y:S02]  /*13b850*/  ISETP.LT.AND P0, PT, R16, UR32, !P0 ;  /* 0x0000002010007c0c */ /* 0x001fe4000c701270 */
        /* <DEDUP_REMOVED lines=8> */
[----:B---3--:R-:W-:Y:S02]  /*13b8e0*/  ISETP.LT.AND P0, PT, R16, UR28, !P0 ;  /* 0x0000001c10007c0c */ /* 0x008fe4000c701270 */
[----:B------:R-:W-:Y:S01]  /*13b8f0*/  LOP3.LUT R7, R7, 0xffdfffff, RZ, 0xc0, !PT ;  /* 0xffdfffff07077812 */ /* 0x000fe200078ec0ff */
[----:B------:R-:W-:Y:S01]  /*13b900*/  UMOV UR73, UR24 ;  /* 0x0000001800497c82 */ /* 0x000fe20008000000 */
[----:B------:R-:W1:Y:S01]  /*13b910*/  LDCU.64 UR24, c[0x0][0x398] ;  /* 0x00007300ff1877ac */ /* 0x000e620008000a00 */
[----:B------:R-:W-:-:S06]  /*13b920*/  VIADD R28, R3, 0x31 ;  /* 0x00000031031c7836 */ /* 0x000fcc0000000000 */
        /* <DEDUP_REMOVED lines=9> */
[----:B------:R-:W-:Y:S01]  /*13b9c0*/  VIADD R28, R3, 0x30 ;  /* 0x00000030031c7836 */ /* 0x000fe20000000000 */
[----:B------:R-:W-:Y:S01]  /*13b9d0*/  UMOV UR77, UR21 ;  /* 0x00000015004d7c82 */ /* 0x000fe20008000000 */
[----:B------:R-:W1:Y:S06]  /*13b9e0*/  LDCU.64 UR20, c[0x0][0x398] ;  /* 0x00007300ff1477ac */ /* 0x000e6c0008000a00 */
        /* <DEDUP_REMOVED lines=17> */
[----:B------:R-:W2:Y:S03]  /*13bb00*/  LDCU.64 UR14, c[0x0][0x398] ;  /* 0x00007300ff0e77ac */ /* 0x000ea60008000a00 */
[----:B0-----:R-:W-:Y:S02]  /*13bb10*/  ISETP.LT.AND P1, PT, R17, UR18, !P0 ;  /* 0x0000001211007c0c */ /* 0x001fe4000c721270 */
[----:B-1----:R-:W-:Y:S02]  /*13bb20*/  ISETP.LT.AND P0, PT, R16, UR16, !P0 ;  /* 0x0000001010007c0c */ /* 0x002fe4000c701270 */
[----:B------:R-:W-:Y:S01]  /*13bb30*/  LOP3.LUT R7, R7, 0xffff7fff, RZ, 0xc0, !PT ;  /* 0xffff7fff07077812 */ /* 0x000fe200078ec0ff */
[----:B------:R-:W-:Y:S01]  /*13bb40*/  UMOV UR60, UR70 ;  /* 0x00000046003c7c82 */ /* 0x000fe20008000000 */
[----:B------:R-:W-:Y:S01]  /*13bb50*/  UMOV UR70, UR12 ;  /* 0x0000000c00467c82 */ /* 0x000fe20008000000 */
[----:B------:R-:W0:Y:S01]  /*13bb60*/  LDCU.64 UR12, c[0x0][0x398] ;  /* 0x00007300ff0c77ac */ /* 0x000e220008000a00 */
[----:B------:R-:W-:-:S05]  /*13bb70*/  VIADD R28, R3, 0x2e ;  /* 0x0000002e031c7836 */ /* 0x000fca0000000000 */
[----:B------:R-:W-:-:S04]  /*13bb80*/  @P1 LOP3.LUT R7, R7, 0x8000, RZ, 0xfc, !PT ;  /* 0x0000800007071812 */ /* 0x000fc800078efcff */
[----:B------:R-:W-:-:S04]  /*13bb90*/  LOP3.LUT R7, R7, 0xffffdfff, RZ, 0xc0, !PT ;  /* 0xffffdfff07077812 */ /* 0x000fc800078ec0ff */
[----:B------:R-:W-:Y:S02]  /*13bba0*/  @P0 LOP3.LUT R7, R7, 0x2000, RZ, 0xfc, !PT ;  /* 0x0000200007070812 */ /* 0x000fe400078efcff */
[----:B------:R-:W-:-:S04]  /*13bbb0*/  ISETP.GE.AND P0, PT, R28, UR73, PT ;  /* 0x000000491c007c0c */ /* 0x000fc8000bf06270 */
[----:B--2---:R-:W-:Y:S01]  /*13bbc0*/  ISETP.LT.AND P1, PT, R17, UR14, !P0 ;  /* 0x0000000e11007c0c */ /* 0x004fe2000c721270 */
[----:B------:R-:W-:Y:S01]  /*13bbd0*/  UMOV UR73, UR10 ;  /* 0x0000000a00497c82 */ /* 0x000fe20008000000 */
[----:B0-----:R-:W-:Y:S01]  /*13bbe0*/  ISETP.LT.AND P0, PT, R16, UR12, !P0 ;  /* 0x0000000c10007c0c */ /* 0x001fe2000c701270 */
[----:B------:R-:W0:Y:S01]  /*13bbf0*/  LDCU.64 UR10, c[0x0][0x398] ;  /* 0x00007300ff0a77ac */ /* 0x000e220008000a00 */
[----:B-----5:R-:W-:Y:S01]  /*13bc00*/  LOP3.LUT R6, R6, 0xfffffff7, RZ, 0xc0, !PT ;  /* 0xfffffff706067812 */ /* 0x020fe200078ec0ff */
        /* <DEDUP_REMOVED lines=20> */
[----:B------:R-:W0:Y:S01]  /*13bd50*/  LDCU UR6, c[0x0][0x398] ;  /* 0x00007300ff0677ac */ /* 0x000e220008000800 */
[----:B-1----:R-:W-:Y:S02]  /*13bd60*/  ISETP.LT.AND P0, PT, R16, UR4, !P0 ;  /* 0x0000000410007c0c */ /* 0x002fe4000c701270 */
[----:B------:R-:W-:Y:S01]  /*13bd70*/  LOP3.LUT R4, R4, 0xfbffffff, RZ, 0xc0, !PT ;  /* 0xfbffffff04047812 */ /* 0x000fe200078ec0ff */
[----:B------:R-:W1:Y:S01]  /*13bd80*/  LDCU UR4, c[0x0][0x398] ;  /* 0x00007300ff0477ac */ /* 0x000e620008000800 */
[----:B------:R-:W-:-:S07]  /*13bd90*/  VIADD R28, R3, 0x132 ;  /* 0x00000132031c7836 */ /* 0x000fce0000000000 */
        /* <DEDUP_REMOVED lines=43> */
[----:B------:R-:W-:Y:S02]  /*13c050*/  ISETP.GE.AND P0, PT, R28, UR60, PT ;  /* 0x0000003c1c007c0c */ /* 0x000fe4000bf06270 */
[----:B------:R-:W-:Y:S01]  /*13c060*/  LOP3.LUT R7, R7, 0xffffffdf, RZ, 0xc0, !PT ;  /* 0xffffffdf07077812 */ /* 0x000fe200078ec0ff */
[----:B------:R-:W-:Y:S01]  /*13c070*/  VIADD R28, R3, 0x128 ;  /* 0x00000128031c7836 */ /* 0x000fe20000000000 */
[----:B0-----:R-:W-:Y:S01]  /*13c080*/  ISETP.LT.AND P1, PT, R17, UR6, !P0 ;  /* 0x0000000611007c0c */ /* 0x001fe2000c721270 */
[----:B------:R-:W0:Y:S01]  /*13c090*/  LDCU UR6, c[0x0][0x398] ;  /* 0x00007300ff0677ac */ /* 0x000e220008000800 */
[----:B-1----:R-:W-:Y:S01]  /*13c0a0*/  ISETP.LT.AND P0, PT, R16, UR4, !P0 ;  /* 0x0000000410007c0c */ /* 0x002fe2000c701270 */
[----:B------:R-:W1:Y:S01]  /*13c0b0*/  LDCU UR4, c[0x0][0x398] ;  /* 0x00007300ff0477ac */ /* 0x000e620008000800 */
[----:B------:R-:W-:Y:S01]  /*13c0c0*/  LOP3.LUT R25, R25, 0x7fffffff, RZ, 0xc0, !PT ;  /* 0x7fffffff19197812 */ /* 0x000fe200078ec0ff */
[----:B------:R-:W-:Y:S01]  /*13c0d0*/  STL [R1+0xae0], R9 ;  /* 0x000ae00901007387 */ /* 0x000fe20000100800 */
[----:B------:R-:W2:Y:S07]  /*13c0e0*/  LDCU.64 UR60, c[0x0][0x398] ;  /* 0x00007300ff3c77ac */ /* 0x000eae0008000a00 */
        /* <DEDUP_REMOVED lines=23> */
[----:B------:R-:W-:Y:S01]  /*13c260*/  ISETP.GE.AND P0, PT, R28, UR72, PT ;  /* 0x000000481c007c0c */ /* 0x000fe2000bf06270 */
[----:B------:R-:W-:Y:S01]  /*13c270*/  VIADD R28, R3, 0x122 ;  /* 0x00000122031c7836 */ /* 0x000fe20000000000 */
[----:B------:R-:W-:Y:S01]  /*13c280*/  STL [R1+0x4864], R8 ;  /* 0x0048640801007387 */ /* 0x000fe20000100800 */
[----:B------:R-:W3:Y:S01]  /*13c290*/  LDCU.64 UR72, c[0x0][0x398] ;  /* 0x00007300ff4877ac */ /* 0x000ee20008000a00 */
[----:B0-----:R-:W-:Y:S02]  /*13c2a0*/  ISETP.LT.AND P1, PT, R17, UR6, !P0 ;  /* 0x0000000611007c0c */ /* 0x001fe4000c721270 */
[----:B-1----:R-:W-:Y:S01]  /*13c2b0*/  ISETP.LT.AND P0, PT, R16, UR4, !P0 ;  /* 0x0000000410007c0c */ /* 0x002fe2000c701270 */
[----:B------:R-:W0:Y:S01]  /*13c2c0*/  LDCU UR6, c[0x0][0x398] ;  /* 0x00007300ff0677ac */ /* 0x000e220008000800 */
[----:B------:R-:W1:Y:S09]  /*13c2d0*/  LDCU UR4, c[0x0][0x398] ;  /* 0x00007300ff0477ac */ /* 0x000e720008000800 */
        /* <DEDUP_REMOVED lines=20> */
[----:B------:R-:W-:Y:S01]  /*13c420*/  STL [R1+0x4868], R7 ;  /* 0x0048680701007387 */ /* 0x000fe20000100800 */
[----:B------:R-:W4:Y:S08]  /*13c430*/  LDCU.64 UR70, c[0x0][0x398] ;  /* 0x00007300ff4677ac */ /* 0x000f300008000a00 */
        /* <DEDUP_REMOVED lines=10> */
[----:B------:R-:W5:Y:S09]  /*13c4e0*/  LDCU.64 UR74, c[0x0][0x398] ;  /* 0x00007300ff4a77ac */ /* 0x000f720008000a00 */
        /* <DEDUP_REMOVED lines=37> */
[----:B------:R-:W-:Y:S01]  /*13c740*/  R2UR.FILL UR64, R29 ;  /* 0x000000001d4072ca */ /* 0x000fe200004e0000 */
[----:B------:R-:W1:Y:S01]  /*13c750*/  LDCU UR4, c[0x0][0x398] ;  /* 0x00007300ff0477ac */ /* 0x000e620008000800 */
[----:B------:R-:W-:Y:S01]  /*13c760*/  LOP3.LUT R25, R25, 0xfffdffff, RZ, 0xc0, !PT ;  /* 0xfffdffff19197812 */ /* 0x000fe200078ec0ff */
[----:B------:R-:W-:-:S06]  /*13c770*/  VIADD R28, R3, 0x114 ;  /* 0x00000114031c7836 */ /* 0x000fcc0000000000 */
        /* <DEDUP_REMOVED lines=10> */
[----:B------:R-:W-:Y:S01]  /*13c820*/  VIADD R28, R3, 0x112 ;  /* 0x00000112031c7836 */ /* 0x000fe20000000000 */
[----:B------:R-:W-:Y:S01]  /*13c830*/  R2UR.FILL UR62, R27 ;  /* 0x000000001b3e72ca */ /* 0x000fe200004e0000 */
[----:B------:R-:W2:Y:S04]  /*13c840*/  LDL.LU R5, [R1+0x4984] ;  /* 0x0049840001057983 */ /* 0x000ea80000300800 */
[----:B------:R-:W-:Y:S01]  /*13c850*/  @P1 LOP3.LUT R25, R25, 0x8000, RZ, 0xfc, !PT ;  /* 0x0000800019191812 */ /* 0x000fe200078efcff */
[----:B------:R-:W2:Y:S03]  /*13c860*/  LDL.LU R27, [R1+0x4980] ;  /* 0x00498000011b7983 */ /* 0x000ea60000300800 */
        /* <DEDUP_REMOVED lines=48> */
[----:B------:R-:W-:Y:S01]  /*13cb70*/  LOP3.LUT R25, R25, 0xffffffbf, RZ, 0xc0, !PT ;  /* 0xffffffbf19197812 */ /* 0x000fe200078ec0ff */
[----:B------:R-:W3:Y:S03]  /*13cb80*/  LDL.LU R11, [R1+0x4970] ;  /* 0x00497000010b7983 */ /* 0x000ee60000300800 */
[----:B------:R-:W-:-:S02]  /*13cb90*/  @P0 LOP3.LUT R25, R25, 0x40, RZ, 0xfc, !PT ;  /* 0x0000004019190812 */ /* 0x000fc400078efcff */
        /* <DEDUP_REMOVED lines=11> */
[----:B0-----:R-:W-:Y:S02]  /*13cc50*/  ISETP.LT.AND P1, PT, R17, UR6, !P0 ;  /* 0x0000000611007c0c */ /* 0x001fe4000c721270 */
[----:B------:R-:W-:Y:S02]  /*13cc60*/  R2UR.FILL UR66, R2 ;  /* 0x00000000024272ca */ /* 0x000fe400004e0000 */
[----:B------:R-:W-:Y:S01]  /*13cc70*/  LOP3.LUT R25, R25, 0xfffffff7, RZ, 0xc0, !PT ;  /* 0xfffffff719197812 */ /* 0x000fe200078ec0ff */
[----:B------:R-:W-:Y:S01]  /*13cc80*/  VIADD R28, R3, 0x106 ;  /* 0x00000106031c7836 */ /* 0x000fe20000000000 */
[----:B-1----:R-:W-:Y:S01]  /*13cc90*/  ISETP.LT.AND P0, PT, R16, UR4, !P0 ;  /* 0x0000000410007c0c */ /* 0x002fe2000c701270 */
[----:B------:R-:W3:Y:S01]  /*13cca0*/  LDL.LU R2, [R1+0x496c] ;  /* 0x00496c0001027983 */ /* 0x000ee20000300800 */
[----:B------:R-:W-:Y:S01]  /*13ccb0*/  R2UR.FILL UR68, R20 ;  /* 0x00000000144472ca */ /* 0x000fe200004e0000 */
[----:B------:R-:W0:Y:S01]  /*13ccc0*/  LDCU UR6, c[0x0][0x398] ;  /* 0x00007300ff0677ac */ /* 0x000e220008000800 */
[----:B------:R-:W-:Y:S01]  /*13ccd0*/  R2UR.FILL UR62, R18 ;  /* 0x00000000123e72ca */ /* 0x000fe200004e0000 */
[----:B------:R-:W3:Y:S02]  /*13cce0*/  LDL.LU R20, [R1+0x4968] ;  /* 0x0049680001147983 */ /* 0x000ee40000300800 */
[----:B------:R-:W-:Y:S01]  /*13ccf0*/  @P1 LOP3.LUT R25, R25, 0x8, RZ, 0xfc, !PT ;  /* 0x0000000819191812 */ /* 0x000fe200078efcff */
[----:B------:R-:W1:Y:S01]  /*13cd00*/  LDCU UR4, c[0x0][0x398] ;  /* 0x00007300ff0477ac */ /* 0x000e620008000800 */
[----:B------:R-:W3:Y:S02]  /*13cd10*/  LDL.LU R18, [R1+0x4964] ;  /* 0x0049640001127983 */ /* 0x000ee40000300800 */
[----:B------:R-:W-:-:S04]  /*13cd20*/  LOP3.LUT R25, R25, 0xfffffffb, RZ, 0xc0, !PT ;  /* 0xfffffffb19197812 */ /* 0x000fc800078ec0ff */
[----:B------:R-:W-:Y:S02]  /*13cd30*/  @P0 LOP3.LUT R25, R25, 0x4, RZ, 0xfc, !PT ;  /* 0x0000000419190812 */ /* 0x000fe400078efcff */
[----:B------:R-:W-:Y:S02]  /*13cd40*/  ISETP.GE.AND P0, PT, R28, UR66, PT ;  /* 0x000000421c007c0c */ /* 0x000fe4000bf06270 */
[----:B------:R-:W-:Y:S02]  /*13cd50*/  R2UR.FILL UR66, R23 ;  /* 0x00000000174272ca */ /* 0x000fe400004e0000 */
[----:B------:R-:W3:Y:S01]  /*13cd60*/  LDL.LU R23, [R1+0x4960] ;  /* 0x0049600001177983 */ /* 0x000ee20000300800 */
[----:B0-----:R-:W-:Y:S01]  /*13cd70*/  ISETP.LT.AND P1, PT, R17, UR6, !P0 ;  /* 0x0000000611007c0c */ /* 0x001fe2000c721270 */
[----:B------:R-:W0:Y:S01]  /*13cd80*/  LDCU UR6, c[0x0][0x398] ;  /* 0x00007300ff0677ac */ /* 0x000e220008000800 */
[----:B------:R-:W-:Y:S02]  /*13cd90*/  LOP3.LUT R25, R25, 0xfffffffd, RZ, 0xc0, !PT ;  /* 0xfffffffd19197812 */ /* 0x000fe400078ec0ff */
[----:B-1----:R-:W-:Y:S01]  /*13cda0*/  ISETP.LT.AND P0, PT, R16, UR4, !P0 ;  /* 0x0000000410007c0c */ /* 0x002fe2000c701270 */
[----:B------:R-:W1:Y:S01]  /*13cdb0*/  LDCU UR4, c[0x0][0x398] ;  /* 0x00007300ff0477ac */ /* 0x000e620008000800 */
[----:B------:R-:W-:-:S07]  /*13cdc0*/  VIADD R28, R3, 0x104 ;  /* 0x00000104031c7836 */ /* 0x000fce0000000000 */
[----:B------:R-:W-:-:S04]  /*13cdd0*/  @P1 LOP3.LUT R25, R25, 0x2, RZ, 0xfc, !PT ;  /* 0x0000000219191812 */ /* 0x000fc800078efcff */
[----:B------:R-:W-:-:S04]  /*13cde0*/  LOP3.LUT R25, R25, 0xfffffffe, RZ, 0xc0, !PT ;  /* 0xfffffffe19197812 */ /* 0x000fc800078ec0ff */
[----:B------:R-:W-:-:S05]  /*13cdf0*/  @P0 LOP3.LUT R25, R25, 0x1, RZ, 0xfc, !PT ;  /* 0x0000000119190812 */ /* 0x000fca00078efcff */
[----:B------:R-:W-:Y:S01]  /*13ce00*/  STL [R1+0x486c], R25 ;  /* 0x00486c1901007387 */ /* 0x000fe20000100800 */
[----:B--2---:R-:W-:-:S13]  /*13ce10*/  R2UR.FILL UR64, R24 ;  /* 0x00000000184072ca */ /* 0x004fda00004e0000 */
[----:B------:R-:W-:-:S04]  /*13ce20*/  ISETP.GE.AND P0, PT, R28, UR64, PT ;  /* 0x000000401c007c0c */ /* 0x000fc8000bf06270 */
[----:B0-----:R-:W-:Y:S01]  /*13ce30*/  ISETP.LT.AND P1, PT, R17, UR6, !P0 ;  /* 0x0000000611007c0c */ /* 0x001fe2000c721270 */
[----:B------:R-:W0:Y:S01]  /*13ce40*/  LDCU UR6, c[0x0][0x398] ;  /* 0x00007300ff0677ac */ /* 0x000e220008000800 */
[----:B-1----:R-:W-:Y:S01]  /*13ce50*/  ISETP.LT.AND P0, PT, R16, UR4, !P0 ;  /* 0x0000000410007c0c */ /* 0x002fe2000c701270 */
[----:B------:R-:W-:Y:S01]  /*13ce60*/  VIADD R28, R3, 0x102 ;  /* 0x00000102031c7836 */ /* 0x000fe20000000000 */
[----:B------:R-:W1:Y:S01]  /*13ce70*/  LDCU UR4, c[0x0][0x398] ;  /* 0x00007300ff0477ac */ /* 0x000e620008000800 */
[----:B---3--:R-:W-:-:S08]  /*13ce80*/  LOP3.LUT R23, R23, 0x7fffffff, RZ, 0xc0, !PT ;  /* 0x7fffffff17177812 */ /* 0x008fd000078ec0ff */
        /* <DEDUP_REMOVED lines=26> */
[----:B------:R-:W-:Y:S02]  /*13d030*/  R2UR.FILL UR64, R22 ;  /* 0x00000000164072ca */ /* 0x000fe400004e0000 */
[----:B-1----:R-:W-:Y:S01]  /*13d040*/  ISETP.LT.AND P0, PT, R16, UR4, !P0 ;  /* 0x0000000410007c0c */ /* 0x002fe2000c701270 */
[----:B------:R-:W2:Y:S01]  /*13d050*/  LDL.LU R22, [R1+0x495c] ;  /* 0x00495c0001167983 */ /* 0x000ea20000300800 */
[----:B------:R-:W-:Y:S01]  /*13d060*/  LOP3.LUT R23, R23, 0xfdffffff, RZ, 0xc0, !PT ;  /* 0xfdffffff17177812 */ /* 0x000fe200078ec0ff */
[----:B------:R-:W1:Y:S01]  /*13d070*/  LDCU UR4, c[0x0][0x398] ;  /* 0x00007300ff0477ac */ /* 0x000e620008000800 */
[----:B------:R-:W-:-:S05]  /*13d080*/  VIADD R28, R3, 0xfc ;  /* 0x000000fc031c7836 */ /* 0x000fca0000000000 */
        /* <DEDUP_REMOVED lines=12> */
[----:B------:R-:W3:Y:S04]  /*13d150*/  LDL.LU R0, [R1+0x4958] ;  /* 0x0049580001007983 */ /* 0x000ee80000300800 */
[----:B------:R-:W-:Y:S01]  /*13d160*/  @P1 LOP3.LUT R23, R23, 0x800000, RZ, 0xfc, !PT ;  /* 0x0080000017171812 */ /* 0x000fe200078efcff */
[----:B------:R-:W3:Y:S03]  /*13d170*/  LDL.LU R15, [R1+0x4954] ;  /* 0x00495400010f7983 */ /* 0x000ee60000300800 */
        /* <DEDUP_REMOVED lines=95> */
[----:B------:R-:W-:Y:S01]  /*13d770*/  LOP3.LUT R23, R23, 0xffffffbf, RZ, 0xc0, !PT ;  /* 0xffffffbf17177812 */ /* 0x000fe200078ec0ff */
[----:B------:R-:W4:Y:S03]  /*13d780*/  LDL.LU R11, [R1+0x4938] ;  /* 0x00493800010b7983 */ /* 0x000f260000300800 */
        /* <DEDUP_REMOVED lines=17> */
[----:B------:R-:W4:Y:S01]  /*13d8a0*/  LDL.LU R2, [R1+0x4934] ;  /* 0x0049340001027983 */ /* 0x000f220000300800 */
[----:B------:R-:W-:Y:S01]  /*13d8b0*/  R2UR.FILL UR68, R20 ;  /* 0x00000000144472ca */ /* 0x000fe200004e0000 */
[----:B------:R-:W0:Y:S01]  /*13d8c0*/  LDCU UR6, c[0x0][0x398] ;  /* 0x00007300ff0677ac */ /* 0x000e220008000800 */
[----:B------:R-:W-:Y:S01]  /*13d8d0*/  R2UR.FILL UR62, R18 ;  /* 0x00000000123e72ca */ /* 0x000fe200004e0000 */
[----:B------:R-:W4:Y:S02]  /*13d8e0*/  LDL.LU R20, [R1+0x4930] ;  /* 0x0049300001147983 */ /* 0x000f240000300800 */
[----:B------:R-:W-:Y:S01]  /*13d8f0*/  @P1 LOP3.LUT R23, R23, 0x8, RZ, 0xfc, !PT ;  /* 0x0000000817171812 */ /* 0x000fe200078efcff */
[----:B------:R-:W1:Y:S01]  /*13d900*/  LDCU UR4, c[0x0][0x398] ;  /* 0x00007300ff0477ac */ /* 0x000e620008000800 */
[----:B------:R-:W4:Y:S02]  /*13d910*/  LDL.LU R18, [R1+0x492c] ;  /* 0x00492c0001127983 */ /* 0x000f240000300800 */
[----:B------:R-:W-:-:S04]  /*13d920*/  LOP3.LUT R23, R23, 0xfffffffb, RZ, 0xc0, !PT ;  /* 0xfffffffb17177812 */ /* 0x000fc800078ec0ff */
[----:B------:R-:W-:Y:S02]  /*13d930*/  @P0 LOP3.LUT R23, R23, 0x4, RZ, 0xfc, !PT ;  /* 0x0000000417170812 */ /* 0x000fe400078efcff */
[----:B------:R-:W-:Y:S02]  /*13d940*/  ISETP.GE.AND P0, PT, R28, UR66, PT ;  /* 0x000000421c007c0c */ /* 0x000fe4000bf06270 */
[----:B--2---:R-:W-:Y:S02]  /*13d950*/  R2UR.FILL UR66, R22 ;  /* 0x00000000164272ca */ /* 0x004fe400004e0000 */
[----:B------:R-:W2:Y:S01]  /*13d960*/  LDL.LU R22, [R1+0x4928] ;  /* 0x0049280001167983 */ /* 0x000ea20000300800 */
        /* <DEDUP_REMOVED lines=8> */
[----:B------:R-:W-:Y:S02]  /*13d9f0*/  @P0 LOP3.LUT R23, R23, 0x1, RZ, 0xfc, !PT ;  /* 0x0000000117170812 */ /* 0x000fe400078efcff */
[----:B---3--:R-:W-:-:S13]  /*13da00*/  R2UR.FILL UR64, R13 ;  /* 0x000000000d4072ca */ /* 0x008fda00004e0000 */
[----:B------:R-:W-:-:S04]  /*13da10*/  ISETP.GE.AND P0, PT, R28, UR64, PT ;  /* 0x000000401c007c0c */ /* 0x000fc8000bf06270 */
[----:B0-----:R-:W-:Y:S01]  /*13da20*/  ISETP.LT.AND P1, PT, R17, UR6, !P0 ;  /* 0x0000000611007c0c */ /* 0x001fe2000c721270 */
[----:B------:R-:W0:Y:S01]  /*13da30*/  LDCU UR6, c[0x0][0x398] ;  /* 0x00007300ff0677ac */ /* 0x000e220008000800 */
[----:B-1----:R-:W-:Y:S01]  /*13da40*/  ISETP.LT.AND P0, PT, R16, UR4, !P0 ;  /* 0x0000000410007c0c */ /* 0x002fe2000c701270 */
[----:B------:R-:W-:Y:S01]  /*13da50*/  VIADD R28, R3, 0xe2 ;  /* 0x000000e2031c7836 */ /* 0x000fe20000000000 */
[----:B------:R-:W1:Y:S01]  /*13da60*/  LDCU UR4, c[0x0][0x398] ;  /* 0x00007300ff0477ac */ /* 0x000e620008000800 */
[----:B--2---:R-:W-:-:S08]  /*13da70*/  LOP3.LUT R22, R22, 0x7fffffff, RZ, 0xc0, !PT ;  /* 0x7fffffff16167812 */ /* 0x004fd000078ec0ff */
        /* <DEDUP_REMOVED lines=45> */
[----:B------:R-:W-:Y:S01]  /*13dd50*/  ISETP.GE.AND P0, PT, R28, UR68, PT ;  /* 0x000000441c007c0c */ /* 0x000fe2000bf06270 */
[----:B------:R-:W2:Y:S03]  /*13dd60*/  LDCU.64 UR68, c[0x0][0x398] ;  /* 0x00007300ff4477ac */ /* 0x000ea60008000a00 */
[----:B0-----:R-:W-:Y:S02]  /*13dd70*/  ISETP.LT.AND P1, PT, R17, UR6, !P0 ;  /* 0x0000000611007c0c */ /* 0x001fe4000c721270 */
[----:B------:R-:W-:Y:S02]  /*13dd80*/  R2UR.FILL UR62, R19 ;  /* 0x00000000133e72ca */ /* 0x000fe400004e0000 */
[----:B------:R-:W-:Y:S01]  /*13dd90*/  LOP3.LUT R22, R22, 0xffffbfff, RZ, 0xc0, !PT ;  /* 0xffffbfff16167812 */ /* 0x000fe200078ec0ff */
[----:B------:R-:W-:Y:S01]  /*13dda0*/  VIADD R28, R3, 0xd8 ;  /* 0x000000d8031c7836 */ /* 0x000fe20000000000 */
[----:B-1----:R-:W-:Y:S01]  /*13ddb0*/  ISETP.LT.AND P0, PT, R16, UR4, !P0 ;  /* 0x0000000410007c0c */ /* 0x002fe2000c701270 */
[----:B------:R-:W0:Y:S01]  /*13ddc0*/  LDCU UR4, c[0x0][0x398] ;  /* 0x00007300ff0477ac */ /* 0x000e220008000800 */
[----:B------:R-:W-:-:S02]  /*13ddd0*/  R2UR.FILL UR64, R27 ;  /* 0x000000001b4072ca */ /* 0x000fc400004e0000 */
[----:B------:R-:W-:Y:S01]  /*13dde0*/  R2UR.FILL UR66, R5 ;  /* 0x00000000054272ca */ /* 0x000fe200004e0000 */
[----:B------:R-:W-:Y:S01]  /*13ddf0*/  STL [R1+0x4870], R23 ;  /* 0x0048701701007387 */ /* 0x000fe20000100800 */
[----:B------:R-:W-:Y:S01]  /*13de00*/  LOP3.LUT R6, R6, 0x7fffffff, RZ, 0xc0, !PT ;  /* 0x7fffffff06067812 */ /* 0x000fe200078ec0ff */
[----:B------:R-:W1:Y:S01]  /*13de10*/  LDCU UR6, c[0x0][0x398] ;  /* 0x00007300ff0677ac */ /* 0x000e620008000800 */
[----:B------:R-:W-:Y:S01]  /*13de20*/  @P1 LOP3.LUT R22, R22, 0x4000, RZ, 0xfc, !PT ;  /* 0x0000400016161812 */ /* 0x000fe200078efcff */
[----:B------:R-:W3:Y:S03]  /*13de30*/  LDL.LU R0, [R1+0x4924] ;  /* 0x0049240001007983 */ /* 0x000ee60000300800 */
[----:B------:R-:W-:Y:S01]  /*13de40*/  LOP3.LUT R22, R22, 0xfffff7ff, RZ, 0xc0, !PT ;  /* 0xfffff7ff16167812 */ /* 0x000fe200078ec0ff */
[----:B------:R-:W3:Y:S03]  /*13de50*/  LDL.LU R15, [R1+0x4920] ;  /* 0x00492000010f7983 */ /* 0x000ee60000300800 */
[----:B------:R-:W-:Y:S01]  /*13de60*/  @P0 LOP3.LUT R22, R22, 0x800, RZ, 0xfc, !PT ;  /* 0x0000080016160812 */ /* 0x000fe200078efcff */
[----:B------:R-:W3:Y:S01]  /*13de70*/  LDL.LU R19, [R1+0x491c] ;  /* 0x00491c0001137983 */ /* 0x000ee20000300800 */
[----:B------:R-:W-:-:S02]  /*13de80*/  ISETP.GE.AND P0, PT, R28, UR62, PT ;  /* 0x0000003e1c007c0c */ /* 0x000fc4000bf06270 */
[----:B------:R-:W-:Y:S01]  /*13de90*/  LOP3.LUT R22, R22, 0xfffffbff, RZ, 0xc0, !PT ;  /* 0xfffffbff16167812 */ /* 0x000fe200078ec0ff */
[----:B------:R-:W3:Y:S01]  /*13dea0*/  LDL.LU R5, [R1+0x4918] ;  /* 0x0049180001057983 */ /* 0x000ee20000300800 */
[----:B0-----:R-:W-:Y:S01]  /*13deb0*/  ISETP.LT.AND P1, PT, R17, UR4, !P0 ;  /* 0x0000000411007c0c */ /* 0x001fe2000c721270 */
[----:B------:R-:W0:Y:S01]  /*13dec0*/  LDCU UR4, c[0x0][0x398] ;  /* 0x00007300ff0477ac */ /* 0x000e220008000800 */
[----:B--2---:R-:W-:Y:S01]  /*13ded0*/  ISETP.LT.AND P0, PT, R16, UR68, !P0 ;  /* 0x0000004410007c0c */ /* 0x004fe2000c701270 */
[----:B------:R-:W-:Y:S01]  /*13dee0*/  VIADD R28, R3, 0xd7 ;  /* 0x000000d7031c7836 */ /* 0x000fe20000000000 */
[----:B------:R-:W2:Y:S09]  /*13def0*/  LDL.LU R27, [R1+0x4914] ;  /* 0x00491400011b7983 */ /* 0x000eb20000300800 */
[----:B------:R-:W-:-:S04]  /*13df00*/  @P1 LOP3.LUT R22, R22, 0x400, RZ, 0xfc, !PT ;  /* 0x0000040016161812 */ /* 0x000fc800078efcff */
[----:B------:R-:W-:-:S04]  /*13df10*/  LOP3.LUT R22, R22, 0xfffffeff, RZ, 0xc0, !PT ;  /* 0xfffffeff16167812 */ /* 0x000fc800078ec0ff */
[----:B------:R-:W-:Y:S02]  /*13df20*/  @P0 LOP3.LUT R22, R22, 0x100, RZ, 0xfc, !PT ;  /* 0x0000010016160812 */ /* 0x000fe400078efcff */
[----:B------:R-:W-:-:S04]  /*13df30*/  ISETP.GE.AND P0, PT, R28, UR64, PT ;  /* 0x000000401c007c0c */ /* 0x000fc8000bf06270 */
[----:B0-----:R-:W-:Y:S01]  /*13df40*/  ISETP.LT.AND P1, PT, R17, UR4, !P0 ;  /* 0x0000000411007c0c */ /* 0x001fe2000c721270 */
[----:B------:R-:W0:Y:S01]  /*13df50*/  LDCU UR4, c[0x0][0x398] ;  /* 0x00007300ff0477ac */ /* 0x000e220008000800 */
[----:B----4-:R-:W-:Y:S02]  /*13df60*/  ISETP.LT.AND P0, PT, R16, UR70, !P0 ;  /* 0x0000004610007c0c */ /* 0x010fe4000c701270 */
[----:B------:R-:W-:Y:S01]  /*13df70*/  LOP3.LUT R22, R22, 0xffffffbf, RZ, 0xc0, !PT ;  /* 0xffffffbf16167812 */ /* 0x000fe200078ec0ff */
[----:B------:R-:W-:-:S08]  /*13df80*/  VIADD R28, R3, 0xd6 ;  /* 0x000000d6031c7836 */ /* 0x000fd00000000000 */
[----:B------:R-:W-:-:S04]  /*13df90*/  @P1 LOP3.LUT R22, R22, 0x40, RZ, 0xfc, !PT ;  /* 0x0000004016161812 */ /* 0x000fc800078efcff */
[----:B------:R-:W-:Y:S02]  /*13dfa0*/  LOP3.LUT R22, R22, 0xffffffef, RZ, 0xc0, !PT ;  /* 0xffffffef16167812 */ /* 0x000fe400078ec0ff */
[----:B------:R-:W-:Y:S02]  /*13dfb0*/  R2UR.FILL UR62, R14 ;  /* 0x000000000e3e72ca */ /* 0x000fe400004e0000 */
[----:B------:R-:W-:Y:S01]  /*13dfc0*/  @P0 LOP3.LUT R22, R22, 0x10, RZ, 0xfc, !PT ;  /* 0x0000001016160812 */ /* 0x000fe200078efcff */
[----:B------:R-:W4:Y:S01]  /*13dfd0*/  LDL.LU R14, [R1+0x4910] ;  /* 0x00491000010e7983 */ /* 0x000f220000300800 */
[----:B------:R-:W-:Y:S02]  /*13dfe0*/  ISETP.GE.AND P0, PT, R28, UR66, PT ;  /* 0x000000421c007c0c */ /* 0x000fe4000bf06270 */
[----:B------:R-:W-:Y:S02]  /*13dff0*/  R2UR.FILL UR66, R21 ;  /* 0x00000000154272ca */ /* 0x000fe400004e0000 */
[----:B------:R-:W2:Y:S01]  /*13e000*/  LDL.LU R21, [R1+0x490c] ;  /* 0x00490c0001157983 */ /* 0x000ea20000300800 */
[----:B0-----:R-:W-:-:S02]  /*13e010*/  ISETP.LT.AND P1, PT, R17, UR4, !P0 ;  /* 0x0000000411007c0c */ /* 0x001fc4000c721270 */
[----:B------:R-:W-:Y:S02]  /*13e020*/  LOP3.LUT R22, R22, 0xfffffff7, RZ, 0xc0, !PT ;  /* 0xfffffff716167812 */ /* 0x000fe400078ec0ff */
[----:B------:R-:W-:Y:S01]  /*13e030*/  R2UR.FILL UR64, R12 ;  /* 0x000000000c4072ca */ /* 0x000fe200004e0000 */
[----:B------:R-:W-:Y:S01]  /*13e040*/  VIADD R28, R3, 0xd5 ;  /* 0x000000d5031c7836 */ /* 0x000fe20000000000 */
[----:B------:R-:W-:Y:S01]  /*13e050*/  ISETP.LT.AND P0, PT, R16, UR72, !P0 ;  /* 0x0000004810007c0c */ /* 0x000fe2000c701270 */
[----:B------:R-:W0:Y:S06]  /*13e060*/  LDCU UR4, c[0x0][0x398] ;  /* 0x00007300ff0477ac */ /* 0x000e2c0008000800 */
[----:B------:R-:W-:-:S04]  /*13e070*/  @P1 LOP3.LUT R22, R22, 0x8, RZ, 0xfc, !PT ;  /* 0x0000000816161812 */ /* 0x000fc800078efcff */
[----:B------:R-:W-:-:S04]  /*13e080*/  LOP3.LUT R22, R22, 0xfffffffe, RZ, 0xc0, !PT ;  /* 0xfffffffe16167812 */ /* 0x000fc800078ec0ff */
[----:B------:R-:W-:Y:S02]  /*13e090*/  @P0 LOP3.LUT R22, R22, 0x1, RZ, 0xfc, !PT ;  /* 0x0000000116160812 */ /* 0x000fe400078efcff */
[----:B------:R-:W-:Y:S02]  /*13e0a0*/  ISETP.GE.AND P0, PT, R28, UR64, PT ;  /* 0x000000401c007c0c */ /* 0x000fe4000bf06270 */
[----:B------:R-:W-:Y:S01]  /*13e0b0*/  R2UR.FILL UR64, R11 ;  /* 0x000000000b4072ca */ /* 0x000fe200004e0000 */
[----:B------:R-:W-:Y:S04]  /*13e0c0*/  STL [R1+0x4874], R22 ;  /* 0x0048741601007387 */ /* 0x000fe80000100800 */
[----:B------:R-:W4:Y:S01]  /*13e0d0*/  LDL.LU R11, [R1+0x680] ;  /* 0x00068000010b7983 */ /* 0x000f220000300800 */
[----:B0-----:R-:W-:Y:S01]  /*13e0e0*/  ISETP.LT.AND P1, PT, R17, UR4, !P0 ;  /* 0x0000000411007c0c */ /* 0x001fe2000c721270 */
[----:B------:R-:W0:Y:S01]  /*13e0f0*/  LDCU UR4, c[0x0][0x398] ;  /* 0x00007300ff0477ac */ /* 0x000e220008000800 */
[----:B-----5:R-:W-:Y:S01]  /*13e100*/  ISETP.LT.AND P0, PT, R16, UR74, !P0 ;  /* 0x0000004a10007c0c */ /* 0x020fe2000c701270 */
[----:B------:R-:W-:Y:S01]  /*13e110*/  VIADD R28, R3, 0xd4 ;  /* 0x000000d4031c7836 */ /* 0x000fe20000000000 */
[----:B---3--:R-:W-:-:S02]  /*13e120*/  R2UR UR56, R15 ;  /* 0x000000000f3872ca */ /* 0x008fc400000e0000 */
[----:B------:R-:W3:Y:S01]  /*13e130*/  LDL.LU R15, [R1+0x4908] ;  /* 0x00490800010f7983 */ /* 0x000ee20000300800 */
[----:B--2---:R-:W-:-:S06]  /*13e140*/  LOP3.LUT R21, R21, 0x7fffffff, RZ, 0xc0, !PT ;  /* 0x7fffffff15157812 */ /* 0x004fcc00078ec0ff */
[----:B------:R-:W-:-:S04]  /*13e150*/  @P1 LOP3.LUT R21, R21, 0x80000000, RZ, 0xfc, !PT ;  /* 0x8000000015151812 */ /* 0x000fc800078efcff */
[----:B------:R-:W-:-:S04]  /*13e160*/  LOP3.LUT R21, R21, 0xdfffffff, RZ, 0xc0, !PT ;  /* 0xdfffffff15157812 */ /* 0x000fc800078ec0ff */
[----:B------:R-:W-:Y:S02]  /*13e170*/  @P0 LOP3.LUT R21, R21, 0x20000000, RZ, 0xfc, !PT ;  /* 0x2000000015150812 */ /* 0x000fe400078efcff */
[----:B------:R-:W-:Y:S01]  /*13e180*/  ISETP.GE.AND P0, PT, R28, UR62, PT ;  /* 0x0000003e1c007c0c */ /* 0x000fe2000bf06270 */
[----:B------:R-:W2:Y:S03]  /*13e190*/  LDCU.64 UR62, c[0x0][0x398] ;  /* 0x00007300ff3e77ac */ /* 0x000ea60008000a00 */
[----:B0-----:R-:W-:Y:S01]  /*13e1a0*/  ISETP.LT.AND P1, PT, R17, UR4, !P0 ;  /* 0x0000000411007c0c */ /* 0x001fe2000c721270 */
[----:B------:R-:W0:Y:S01]  /*13e1b0*/  LDCU UR4, c[0x0][0x398] ;  /* 0x00007300ff0477ac */ /* 0x000e220008000800 */
[----:B------:R-:W-:Y:S02]  /*13e1c0*/  ISETP.LT.AND P0, PT, R16, UR60, !P0 ;  /* 0x0000003c10007c0c */ /* 0x000fe4000c701270 */
[----:B------:R-:W-:Y:S01]  /*13e1d0*/  LOP3.LUT R21, R21, 0xf7ffffff, RZ, 0xc0, !PT ;  /* 0xf7ffffff15157812 */ /* 0x000fe200078ec0ff */
[----:B------:R-:W-:Y:S01]  /*13e1e0*/  VIADD R28, R3, 0xd3 ;  /* 0x000000d3031c7836 */ /* 0x000fe20000000000 */
[----:B----4-:R-:W-:-:S07]  /*13e1f0*/  R2UR UR58, R11 ;  /* 0x000000000b3a72ca */ /* 0x010fce00000e0000 */
[----:B------:R-:W-:Y:S01]  /*13e200*/  @P1 LOP3.LUT R21, R21, 0x8000000, RZ, 0xfc, !PT ;  /* 0x0800000015151812 */ /* 0x000fe200078efcff */
[----:B------:R-:W4:Y:S03]  /*13e210*/  LDL.LU R11, [R1+0x66c] ;  /* 0x00066c00010b7983 */ /* 0x000f260000300800 */
[----:B------:R-:W-:-:S04]  /*13e220*/  LOP3.LUT R21, R21, 0xfdffffff, RZ, 0xc0, !PT ;  /* 0xfdffffff15157812 */ /* 0x000fc800078ec0ff */
[----:B------:R-:W-:Y:S02]  /*13e230*/  @P0 LOP3.LUT R21, R21, 0x2000000, RZ, 0xfc, !PT ;  /* 0x0200000015150812 */ /* 0x000fe400078efcff */
[----:B------:R-:W-:Y:S01]  /*13e240*/  ISETP.GE.AND P0, PT, R28, UR64, PT ;  /* 0x000000401c007c0c */ /* 0x000fe2000bf06270 */
[----:B------:R-:W5:Y:S03]  /*13e250*/  LDCU.64 UR64, c[0x0][0x398] ;  /* 0x00007300ff4077ac */ /* 0x000f660008000a00 */
[----:B0-----:R-:W-:Y:S01]  /*13e260*/  ISETP.LT.AND P1, PT, R17, UR4, !P0 ;  /* 0x0000000411007c0c */ /* 0x001fe2000c721270 */
[----:B------:R-:W0:Y:S01]  /*13e270*/  LDCU UR4, c[0x0][0x398] ;  /* 0x00007300ff0477ac */ /* 0x000e220008000800 */
[----:B--2---:R-:W-:Y:S02]  /*13e280*/  ISETP.LT.AND P0, PT, R16, UR62, !P0 ;  /* 0x0000003e10007c0c */ /* 0x004fe4000c701270 */
[----:B------:R-:W-:Y:S01]  /*13e290*/  LOP3.LUT R21, R21, 0xfeffffff, RZ, 0xc0, !PT ;  /* 0xfeffffff15157812 */ /* 0x000fe200078ec0ff */
[----:B------:R-:W-:-:S08]  /*13e2a0*/  VIADD R28, R3, 0xd2 ;  /* 0x000000d2031c7836 */ /* 0x000fd00000000000 */
[----:B------:R-:W-:-:S04]  /*13e2b0*/  @P1 LOP3.LUT R21, R21, 0x1000000, RZ, 0xfc, !PT ;  /* 0x0100000015151812 */ /* 0x000fc800078efcff */
[----:B------:R-:W-:-:S04]  /*13e2c0*/  LOP3.LUT R21, R21, 0xffdfffff, RZ, 0xc0, !PT ;  /* 0xffdfffff15157812 */ /* 0x000fc800078ec0ff */
[----:B------:R-:W-:Y:S02]  /*13e2d0*/  @P0 LOP3.LUT R21, R21, 0x200000, RZ, 0xfc, !PT ;  /* 0x0020000015150812 */ /* 0x000fe400078efcff */
[----:B------:R-:W-:Y:S01]  /*13e2e0*/  ISETP.GE.AND P0, PT, R28, UR66, PT ;  /* 0x000000421c007c0c */ /* 0x000fe2000bf06270 */
[----:B------:R-:W2:Y:S03]  /*13e2f0*/  LDCU.64 UR66, c[0x0][0x398] ;  /* 0x00007300ff4277ac */ /* 0x000ea60008000a00 */
[----:B0-----:R-:W-:Y:S01]  /*13e300*/  ISETP.LT.AND P1, PT, R17, UR4, !P0 ;  /* 0x0000000411007c0c */ /* 0x001fe2000c721270 */
[----:B------:R-:W0:Y:S01]  /*13e310*/  LDCU UR4, c[0x0][0x398] ;  /* 0x00007300ff0477ac */ /* 0x000e220008000800 */
[----:B-----5:R-:W-:Y:S02]  /*13e320*/  ISETP.LT.AND P0, PT, R16, UR64, !P0 ;  /* 0x0000004010007c0c */ /* 0x020fe4000c701270 */
[----:B------:R-:W-:Y:S01]  /*13e330*/  LOP3.LUT R21, R21, 0xffefffff, RZ, 0xc0, !PT ;  /* 0xffefffff15157812 */ /* 0x000fe200078ec0ff */
[----:B------:R-:W-:-:S08]  /*13e340*/  VIADD R28, R3, 0xd1 ;  /* 0x000000d1031c7836 */ /* 0x000fd00000000000 */
[----:B------:R-:W-:-:S04]  /*13e350*/  @P1 LOP3.LUT R21, R21, 0x100000, RZ, 0xfc, !PT ;  /* 0x0010000015151812 */ /* 0x000fc800078efcff */
        /* <DEDUP_REMOVED lines=56> */
[----:B-----5:R-:W-:Y:S01]  /*13e6e0*/  ISETP.LT.AND P0, PT, R16, UR60, !P0 ;  /* 0x0000003c10007c0c */ /* 0x020fe2000c701270 */
[----:B------:R-:W-:-:S10]  /*13e6f0*/  VIADD R28, R3, 0xcb ;  /* 0x000000cb031c7836 */ /* 0x000fd40000000000 */
[----:B------:R-:W-:-:S04]  /*13e700*/  @P1 LOP3.LUT R6, R6, 0x80000000, RZ, 0xfc, !PT ;  /* 0x8000000006061812 */ /* 0x000fc800078efcff */
[----:B------:R-:W-:Y:S01]  /*13e710*/  LOP3.LUT R6, R6, 0xbfffffff, RZ, 0xc0, !PT ;  /* 0xbfffffff06067812 */ /* 0x000fe200078ec0ff */
[----:B------:R-:W-:Y:S03]  /*13e720*/  STL [R1+0x4890], R21 ;  /* 0x0048901501007387 */ /* 0x000fe60000100800 */
[----:B------:R-:W-:Y:S02]  /*13e730*/  @P0 LOP3.LUT R6, R6, 0x40000000, RZ, 0xfc, !PT ;  /* 0x4000000006060812 */ /* 0x000fe400078efcff */
[----:B------:R-:W-:Y:S01]  /*13e740*/  ISETP.GE.AND P0, PT, R28, UR65, PT ;  /* 0x000000411c007c0c */ /* 0x000fe2000bf06270 */
[----:B------:R-:W5:Y:S01]  /*13e750*/  LDCU.64 UR64, c[0x0][0x398] ;  /* 0x00007300ff4077ac */ /* 0x000f620008000a00 */
[----:B------:R-:W-:Y:S02]  /*13e760*/  R2UR UR54, R20 ;  /* 0x00000000143672ca */ /* 0x000fe400000e0000 */
[----:B------:R-:W3:Y:S01]  /*13e770*/  LDL.LU R20, [R1+0x4904] ;  /* 0x0049040001147983 */ /* 0x000ee20000300800 */
[----:B0-----:R-:W-:Y:S01]  /*13e780*/  ISETP.LT.AND P1, PT, R17, UR4, !P0 ;  /* 0x0000000411007c0c */ /* 0x001fe2000c721270 */
[----:B------:R-:W0:Y:S02]  /*13e790*/  LDCU UR4, c[0x0][0x398] ;  /* 0x00007300ff0477ac */ /* 0x000e240008000800 */
[----:B------:R-:W3:Y:S01]  /*13e7a0*/  LDL.LU R13, [R1+0x690] ;  /* 0x00069000010d7983 */ /* 0x000ee20000300800 */
[----:B--2---:R-:W-:-:S02]  /*13e7b0*/  ISETP.LT.AND P0, PT, R16, UR62, !P0 ;  /* 0x0000003e10007c0c */ /* 0x004fc4000c701270 */
[----:B------:R-:W-:Y:S01]  /*13e7c0*/  LOP3.LUT R6, R6, 0xdfffffff, RZ, 0xc0, !PT ;  /* 0xdfffffff06067812 */ /* 0x000fe200078ec0ff */
[----:B------:R-:W-:Y:S01]  /*13e7d0*/  VIADD R28, R3, 0xca ;  /* 0x000000ca031c7836 */ /* 0x000fe20000000000 */
[----:B------:R-:W2:Y:S05]  /*13e7e0*/  LDL.LU R12, [R1+0x68c] ;  /* 0x00068c00010c7983 */ /* 0x000eaa0000300800 */
[----:B------:R-:W-:-:S04]  /*13e7f0*/  @P1 LOP3.LUT R6, R6, 0x20000000, RZ, 0xfc, !PT ;  /* 0x2000000006061812 */ /* 0x000fc800078efcff */
[----:B------:R-:W-:-:S04]  /*13e800*/  LOP3.LUT R6, R6, 0xefffffff, RZ, 0xc0, !PT ;  /* 0xefffffff06067812 */ /* 0x000fc800078ec0ff */
[----:B------:R-:W-:Y:S02]  /*13e810*/  @P0 LOP3.LUT R6, R6, 0x10000000, RZ, 0xfc, !PT ;  /* 0x1000000006060812 */ /* 0x000fe400078efcff */
[----:B------:R-:W-:Y:S01]  /*13e820*/  ISETP.GE.AND P0, PT, R28, UR67, PT ;  /* 0x000000431c007c0c */ /* 0x000fe2000bf06270 */
[----:B------:R-:W1:Y:S03]  /*13e830*/  LDCU.64 UR66, c[0x0][0x398] ;  /* 0x00007300ff4277ac */ /* 0x000e660008000a00 */
        /* <DEDUP_REMOVED lines=14> */
[----:B------:R-:W1:Y:S10]  /*13e920*/  LDCU.64 UR68, c[0x0][0x398] ;  /* 0x00007300ff4477ac */ /* 0x000e740008000a00 */
[----:B------:R-:W-:-:S04]  /*13e930*/  @P1 LOP3.LUT R6, R6, 0x2000000, RZ, 0xfc, !PT ;  /* 0x0200000006061812 */ /* 0x000fc800078efcff */
[----:B------:R-:W-:-:S04]  /*13e940*/  LOP3.LUT R6, R6, 0xfeffffff, RZ, 0xc0, !PT ;  /* 0xfeffffff06067812 */ /* 0x000fc800078ec0ff */
[----:B------:R-:W-:Y:S02]  /*13e950*/  @P0 LOP3.LUT R6, R6, 0x1000000, RZ, 0xfc, !PT ;  /* 0x0100000006060812 */ /* 0x000fe400078efcff */
[----:B------:R-:W-:Y:S02]  /*13e960*/  ISETP.GE.AND P0, PT, R28, UR71, PT ;  /* 0x000000471c007c0c */ /* 0x000fe4000bf06270 */
[----:B------:R-:W-:Y:S01]  /*13e970*/  LOP3.LUT R6, R6, 0xff7fffff, RZ, 0xc0, !PT ;  /* 0xff7fffff06067812 */ /* 0x000fe200078ec0ff */
[----:B------:R-:W-:Y:S01]  /*13e980*/  VIADD R28, R3, 0xc7 ;  /* 0x000000c7031c7836 */ /* 0x000fe20000000000 */
[----:B------:R-:W-:Y:S01]  /*13e990*/  ISETP.LT.AND P1, PT, R16, UR56, !P0 ;  /* 0x0000003810007c0c */ /* 0x000fe2000c721270 */
[----:B------:R-:W5:Y:S01]  /*13e9a0*/  LDCU.64 UR70, c[0x0][0x398] ;  /* 0x00007300ff4677ac */ /* 0x000f620008000a00 */
[----:B----4-:R-:W-:Y:S02]  /*13e9b0*/  R2UR UR56, R11 ;  /* 0x000000000b3872ca */ /* 0x010fe400000e0000 */
[----:B------:R-:W4:Y:S01]  /*13e9c0*/  LDL.LU R11, [R1+0x668] ;  /* 0x00066800010b7983 */ /* 0x000f220000300800 */
[----:B0-----:R-:W-:Y:S01]  /*13e9d0*/  ISETP.LT.AND P0, PT, R17, UR4, !P0 ;  /* 0x0000000411007c0c */ /* 0x001fe2000c701270 */
[----:B------:R-:W0:Y:S07]  /*13e9e0*/  LDCU UR4, c[0x0][0x398] ;  /* 0x00007300ff0477ac */ /* 0x000e2e0008000800 */
        /* <DEDUP_REMOVED lines=13> */
[----:B------:R-:W-:-:S04]  /*13eac0*/  ISETP.GE.AND P0, PT, R28, UR75, PT ;  /* 0x0000004b1c007c0c */ /* 0x000fc8000bf06270 */
        /* <DEDUP_REMOVED lines=23> */
[----:B0-----:R-:W-:Y:S01]  /*13ec40*/  ISETP.LT.AND P0, PT, R17, UR4, !P0 ;  /* 0x0000000411007c0c */ /* 0x001fe2000c701270 */
[----:B------:R-:W0:Y:S10]  /*13ec50*/  LDCU UR4, c[0x0][0x398] ;  /* 0x00007300ff0477ac */ /* 0x000e340008000800 */
[----:B------:R-:W-:-:S04]  /*13ec60*/  @P1 LOP3.LUT R6, R6, 0x8000, RZ, 0xfc, !PT ;  /* 0x0000800006061812 */ /* 0x000fc800078efcff */
[----:B------:R-:W-:-:S04]  /*13ec70*/  LOP3.LUT R6, R6, 0xffffbfff, RZ, 0xc0, !PT ;  /* 0xffffbfff06067812 */ /* 0x000fc800078ec0ff */
[----:B------:R-:W-:Y:S02]  /*13ec80*/  @P0 LOP3.LUT R6, R6, 0x4000, RZ, 0xfc, !PT ;  /* 0x0000400006060812 */ /* 0x000fe400078efcff */
[----:B------:R-:W-:-:S04]  /*13ec90*/  ISETP.GE.AND P0, PT, R28, UR65, PT ;  /* 0x000000411c007c0c */ /* 0x000fc8000bf06270 */
[----:B------:R-:W-:Y:S02]  /*13eca0*/  ISETP.LT.AND P1, PT, R17, UR6, !P0 ;  /* 0x0000000611007c0c */ /* 0x000fe4000c721270 */
[----:B------:R-:W-:Y:S01]  /*13ecb0*/  LOP3.LUT R6, R6, 0xffffdfff, RZ, 0xc0, !PT ;  /* 0xffffdfff06067812 */ /* 0x000fe200078ec0ff */
[----:B------:R-:W-:Y:S01]  /*13ecc0*/  VIADD R28, R3, 0xc2 ;  /* 0x000000c2031c7836 */ /* 0x000fe20000000000 */
[----:B0-----:R-:W-:Y:S01]  /*13ecd0*/  ISETP.LT.AND P0, PT, R16, UR4, !P0 ;  /* 0x0000000410007c0c */ /* 0x001fe2000c701270 */
[----:B------:R-:W0:Y:S01]  /*13ece0*/  LDCU UR4, c[0x0][0x398] ;  /* 0x00007300ff0477ac */ /* 0x000e220008000800 */
[----:B------:R-:W0:Y:S07]  /*13ecf0*/  LDCU UR6, c[0x0][0x398] ;  /* 0x00007300ff0677ac */ /* 0x000e2e0008000800 */
[----:B------:R-:W-:-:S04]  /*13ed00*/  @P1 LOP3.LUT R6, R6, 0x2000, RZ, 0xfc, !PT ;  /* 0x0000200006061812 */ /* 0x000fc800078efcff */
[----:B------:R-:W-:-:S04]  /*13ed10*/  LOP3.LUT R6, R6, 0xffffefff, RZ, 0xc0, !PT ;  /* 0xffffefff06067812 */ /* 0x000fc800078ec0ff */
[----:B------:R-:W-:Y:S02]  /*13ed20*/  @P0 LOP3.LUT R6, R6, 0x1000, RZ, 0xfc, !PT ;  /* 0x0000100006060812 */ /* 0x000fe400078efcff */
[----:B------:R-:W-:-:S04]  /*13ed30*/  ISETP.GE.AND P0, PT, R28, UR67, PT ;  /* 0x000000431c007c0c */ /* 0x000fc8000bf06270 */
[----:B------:R-:W-:Y:S02]  /*13ed40*/  ISETP.LT.AND P1, PT, R17, UR54, !P0 ;  /* 0x0000003611007c0c */ /* 0x000fe4000c721270 */
[----:B0-----:R-:W-:Y:S01]  /*13ed50*/  ISETP.LT.AND P0, PT, R16, UR4, !P0 ;  /* 0x0000000410007c0c */ /* 0x001fe2000c701270 */
[----:B------:R-:W0:Y:S01]  /*13ed60*/  LDCU UR4, c[0x0][0x398] ;  /* 0x00007300ff0477ac */ /* 0x000e220008000800 */
[----:B------:R-:W-:Y:S01]  /*13ed70*/  LOP3.LUT R6, R6, 0xfffff7ff, RZ, 0xc0, !PT ;  /* 0xfffff7ff06067812 */ /* 0x000fe200078ec0ff */
[----:B------:R-:W-:-:S08]  /*13ed80*/  VIADD R28, R3, 0xc0 ;  /* 0x000000c0031c7836 */ /* 0x000fd00000000000 */
        /* <DEDUP_REMOVED lines=14> */
[----:B0-----:R-:W-:Y:S02]  /*13ee70*/  ISETP.LT.AND P0, PT, R16, UR4, !P0 ;  /* 0x0000000410007c0c */ /* 0x001fe4000c701270 */
[----:B------:R-:W-:Y:S02]  /*13ee80*/  LOP3.LUT R6, R6, 0xffffff7f, RZ, 0xc0, !PT ;  /* 0xffffff7f06067812 */ /* 0x000fe400078ec0ff */
[----:B---3--:R-:W-:Y:S01]  /*13ee90*/  R2UR UR58, R13 ;  /* 0x000000000d3a72ca */ /* 0x008fe200000e0000 */
[----:B------:R-:W-:-:S06]  /*13eea0*/  VIADD R28, R3, 0xbe ;  /* 0x000000be031c7836 */ /* 0x000fcc0000000000 */
[----:B------:R-:W-:-:S04]  /*13eeb0*/  @P1 LOP3.LUT R6, R6, 0x80, RZ, 0xfc, !PT ;  /* 0x0000008006061812 */ /* 0x000fc800078efcff */
[----:B------:R-:W-:-:S04]  /*13eec0*/  LOP3.LUT R6, R6, 0xffffffbf, RZ, 0xc0, !PT ;  /* 0xffffffbf06067812 */ /* 0x000fc800078ec0ff */
[----:B------:R-:W-:Y:S02]  /*13eed0*/  @P0 LOP3.LUT R6, R6, 0x40, RZ, 0xfc, !PT ;  /* 0x0000004006060812 */ /* 0x000fe400078efcff */
[----:B------:R-:W-:-:S04]  /*13eee0*/  ISETP.GE.AND P0, PT, R28, UR73, PT ;  /* 0x000000491c007c0c */ /* 0x000fc8000bf06270 */
[----:B------:R-:W-:Y:S01]  /*13eef0*/  ISETP.LT.AND P1, PT, R17, UR58, !P0 ;  /* 0x0000003a11007c0c */ /* 0x000fe2000c721270 */
[----:B-----5:R-:W-:Y:S01]  /*13ef00*/  UMOV UR6, UR62 ;  /* 0x0000003e00067c82 */ /* 0x020fe20008000000 */
[----:B------:R-:W-:Y:S01]  /*13ef10*/  R2UR UR58, R2 ;  /* 0x00000000023a72ca */ /* 0x000fe200000e0000 */
[----:B------:R-:W-:Y:S01]  /*13ef20*/  IMAD.U32 R2, RZ, RZ, UR63 ;  /* 0x0000003fff027e24 */ /* 0x000fe2000f8e00ff */
[----:B-1----:R-:W-:Y:S01]  /*13ef30*/  ISETP.LT.AND P0, PT, R16, UR60, !P0 ;  /* 0x0000003c10007c0c */ /* 0x002fe2000c701270 */
[----:B------:R-:W0:Y:S01]  /*13ef40*/  LDCU.64 UR62, c[0x0][0x398] ;  /* 0x00007300ff3e77ac */ /* 0x000e220008000a00 */
[----:B------:R-:W-:-:S07]  /*13ef50*/  LOP3.LUT R6, R6, 0xffffffdf, RZ, 0xc0, !PT ;  /* 0xffffffdf06067812 */ /* 0x000fce00078ec0ff */
[----:B------:R-:W-:-:S04]  /*13ef60*/  @P1 LOP3.LUT R6, R6, 0x20, RZ, 0xfc, !PT ;  /* 0x0000002006061812 */ /* 0x000fc800078efcff */
[----:B------:R-:W-:-:S04]  /*13ef70*/  LOP3.LUT R6, R6, 0xffffffef, RZ, 0xc0, !PT ;  /* 0xffffffef06067812 */ /* 0x000fc800078ec0ff */
[----:B------:R-:W-:Y:S01]  /*13ef80*/  @P0 LOP3.LUT R6, R6, 0x10, RZ, 0xfc, !PT ;  /* 0x0000001006060812 */ /* 0x000fe200078efcff */
[----:B0-----:R-:W-:-:S04]  /*13ef90*/  UMOV UR4, UR62 ;  /* 0x0000003e00047c82 */ /* 0x001fc80008000000 */
[----:B------:R-:W-:Y:S01]  /*13efa0*/  STL [R1+0x48bc], R6 ;  /* 0x0048bc0601007387 */ /* 0x000fe20000100800 */
[----:B--2---:R-:W-:-:S03]  /*13efb0*/  R2UR UR50, R12 ;  /* 0x000000000c3272ca */ /* 0x004fc600000e0000 */
[----:B------:R0:W-:Y:S01]  /*13efc0*/  STL [R1+0x11b4], R2 ;  /* 0x0011b40201007387 */ /* 0x0001e20000100800 */
[----:B------:R-:W-:Y:S02]  /*13efd0*/  VIADD R28, R3, 0x2b ;  /* 0x0000002b031c7836 */ /* 0x000fe40000000000 */
[----:B0-----:R-:W-:Y:S01]  /*13efe0*/  IMAD.U32 R2, RZ, RZ, UR63 ;  /* 0x0000003fff027e24 */ /* 0x001fe2000f8e00ff */
[----:B------:R-:W0:Y:S06]  /*13eff0*/  LDCU.64 UR62, c[0x0][0x398] ;  /* 0x00007300ff3e77ac */ /* 0x000e2c0008000a00 */
[----:B------:R-:W-:Y:S01]  /*13f000*/  ISETP.GE.AND P0, PT, R28, UR50, PT ;  /* 0x000000321c007c0c */ /* 0x000fe2000bf06270 */
[----:B------:R0:W-:Y:S03]  /*13f010*/  STL [R1+0x11b0], R2 ;  /* 0x0011b00201007387 */ /* 0x0001e60000100800 */
[----:B------:R-:W-:Y:S01]  /*13f020*/  ISETP.LT.AND P1, PT, R17, UR6, !P0 ;  /* 0x0000000611007c0c */ /* 0x000fe2000c721270 */
[----:B0-----:R-:W-:Y:S01]  /*13f030*/  IMAD.U32 R2, RZ, RZ, UR63 ;  /* 0x0000003fff027e24 */ /* 0x001fe2000f8e00ff */
[----:B------:R-:W-:Y:S01]  /*13f040*/  UMOV UR6, UR62 ;  /* 0x0000003e00067c82 */ /* 0x000fe20008000000 */
[----:B------:R-:W0:Y:S01]  /*13f050*/  LDCU.64 UR62, c[0x0][0x398] ;  /* 0x00007300ff3e77ac */ /* 0x000e220008000a00 */
[----:B------:R-:W-:-:S02]  /*13f060*/  ISETP.LT.AND P0, PT, R16, UR4, !P0 ;  /* 0x0000000410007c0c */ /* 0x000fc4000c701270 */
[----:B------:R0:W-:Y:S01]  /*13f070*/  STL [R1+0x11ac], R2 ;  /* 0x0011ac0201007387 */ /* 0x0001e20000100800 */
[----:B----4-:R-:W-:Y:S02]  /*13f080*/  R2UR UR52, R11 ;  /* 0x000000000b3472ca */ /* 0x010fe400000e0000 */
[----:B------:R-:W-:-:S04]  /*13f090*/  LOP3.LUT R4, R4, 0xffefffff, RZ, 0xc0, !PT ;  /* 0xffefffff04047812 */ /* 0x000fc800078ec0ff */
[----:B------:R-:W-:Y:S01]  /*13f0a0*/  @P1 LOP3.LUT R4, R4, 0x100000, RZ, 0xfc, !PT ;  /* 0x0010000004041812 */ /* 0x000fe200078efcff */
[----:B0-----:R-:W-:Y:S01]  /*13f0b0*/  IMAD.U32 R2, RZ, RZ, UR63 ;  /* 0x0000003fff027e24 */ /* 0x001fe2000f8e00ff */
[----:B------:R-:W-:Y:S01]  /*13f0c0*/  UMOV UR4, UR62 ;  /* 0x0000003e00047c82 */ /* 0x000fe20008000000 */
[----:B------:R-:W0:Y:S01]  /*13f0d0*/  LDCU.64 UR62, c[0x0][0x398] ;  /* 0x00007300ff3e77ac */ /* 0x000e220008000a00 */
[----:B------:R-:W-:Y:S01]  /*13f0e0*/  VIADD R28, R3, 0x2a ;  /* 0x0000002a031c7836 */ /* 0x000fe20000000000 */
[----:B------:R-:W-:-:S04]  /*13f0f0*/  LOP3.LUT R4, R4, 0xfffbffff, RZ, 0xc0, !PT ;  /* 0xfffbffff04047812 */ /* 0x000fc800078ec0ff */
[----:B------:R-:W-:Y:S02]  /*13f100*/  @P0 LOP3.LUT R4, R4, 0x40000, RZ, 0xfc, !PT ;  /* 0x0004000004040812 */ /* 0x000fe400078efcff */
[----:B------:R-:W-:Y:S01]  /*13f110*/  ISETP.GE.AND P0, PT, R28, UR52, PT ;  /* 0x000000341c007c0c */ /* 0x000fe2000bf06270 */
[----:B------:R1:W-:Y:S03]  /*13f120*/  STL [R1+0x11a4], R2 ;  /* 0x0011a40201007387 */ /* 0x0003e60000100800 */
[----:B------:R-:W-:Y:S01]  /*13f130*/  ISETP.LT.AND P1, PT, R17, UR6, !P0 ;  /* 0x0000000611007c0c */ /* 0x000fe2000c721270 */
[----:B0-----:R-:W-:Y:S01]  /*13f140*/  UMOV UR6, UR62 ;  /* 0x0000003e00067c82 */ /* 0x001fe20008000000 */
[----:B-1----:R-:W-:Y:S01]  /*13f150*/  IMAD.U32 R2, RZ, RZ, UR63 ;  /* 0x0000003fff027e24 */ /* 0x002fe2000f8e00ff */
[----:B------:R-:W0:Y:S01]  /*13f160*/  LDCU.64 UR62, c[0x0][0x398] ;  /* 0x00007300ff3e77ac */ /* 0x000e220008000a00 */
[----:B------:R-:W-:-:S03]  /*13f170*/  ISETP.LT.AND P0, PT, R16, UR4, !P0 ;  /* 0x0000000410007c0c */ /* 0x000fc6000c701270 */
[----:B------:R0:W-:Y:S01]  /*13f180*/  STL [R1+0x13ec], R2 ;  /* 0x0013ec0201007387 */ /* 0x0001e20000100800 */
[----:B------:R-:W-:Y:S02]  /*13f190*/  R2UR UR54, R19 ;  /* 0x00000000133672ca */ /* 0x000fe400000e0000 */
        /* <DEDUP_REMOVED lines=17> */
[----:B------:R-:W-:Y:S01]  /*13f2b0*/  LOP3.LUT R4, R4, 0xfffffbff, RZ, 0xc0, !PT ;  /* 0xfffffbff04047812 */ /* 0x000fe200078ec0ff */
[----:B------:R-:W-:Y:S01]  /*13f2c0*/  VIADD R28, R3, 0x28 ;  /* 0x00000028031c7836 */ /* 0x000fe20000000000 */
[----:B------:R-:W2:Y:S02]  /*13f2d0*/  LDL.LU R6, [R1+0x6c0] ;  /* 0x0006c00001067983 */ /* 0x000ea40000300800 */
        /* <DEDUP_REMOVED lines=8> */
[----:B------:R-:W-:Y:S01]  /*13f360*/  ISETP.LT.AND P1, PT, R17, UR6, !P0 ;  /* 0x0000000611007c0c */ /* 0x000fe2000c721270 */
[----:B------:R-:W3:Y:S04]  /*13f370*/  LDL.LU R21, [R1+0x6bc] ;  /* 0x0006bc0001157983 */ /* 0x000ee80000300800 */
[----:B------:R-:W4:Y:S01]  /*13f380*/  LDL.LU R22, [R1+0x6b8] ;  /* 0x0006b80001167983 */ /* 0x000f220000300800 */
[----:B0-----:R-:W-:Y:S01]  /*13f390*/  IMAD.U32 R2, RZ, RZ, UR63 ;  /* 0x0000003fff027e24 */ /* 0x001fe2000f8e00ff */
[----:B------:R-:W-:Y:S01]  /*13f3a0*/  UMOV UR6, UR62 ;  /* 0x0000003e00067c82 */ /* 0x000fe20008000000 */
[----:B------:R-:W0:Y:S03]  /*13f3b0*/  LDCU.64 UR62, c[0x0][0x398] ;  /* 0x00007300ff3e77ac */ /* 0x000e260008000a00 */
[----:B------:R0:W-:Y:S04]  /*13f3c0*/  STL [R1+0x13fc], R2 ;  /* 0x0013fc0201007387 */ /* 0x0001e80000100800 */
[----:B------:R-:W5:Y:S04]  /*13f3d0*/  LDL.LU R23, [R1+0x6b4] ;  /* 0x0006b40001177983 */ /* 0x000f680000300800 */
[----:B------:R-:W2:Y:S04]  /*13f3e0*/  LDL.LU R25, [R1+0x6b0] ;  /* 0x0006b00001197983 */ /* 0x000ea80000300800 */
[----:B------:R-:W2:Y:S04]  /*13f3f0*/  LDL.LU R29, [R1+0x6ac] ;  /* 0x0006ac00011d7983 */ /* 0x000ea80000300800 */
[----:B------:R-:W2:Y:S04]  /*13f400*/  LDL.LU R7, [R1+0x6a8] ;  /* 0x0006a80001077983 */ /* 0x000ea80000300800 */
[----:B------:R-:W2:Y:S04]  /*13f410*/  LDL.LU R8, [R1+0x6a4] ;  /* 0x0006a40001087983 */ /* 0x000ea80000300800 */
[----:B------:R-:W2:Y:S01]  /*13f420*/  LDL.LU R9, [R1+0x6a0] ;  /* 0x0006a00001097983 */ /* 0x000ea20000300800 */
[----:B0-----:R-:W-:-:S03]  /*13f430*/  IMAD.U32 R2, RZ, RZ, UR63 ;  /* 0x0000003fff027e24 */ /* 0x001fc6000f8e00ff */
        /* <DEDUP_REMOVED lines=9> */
[----:B0-----:R-:W2:Y:S01]  /*13f4d0*/  LDL.LU R2, [R1+0x4900] ;  /* 0x0049000001027983 */ /* 0x001ea20000300800 */
[----:B------:R-:W-:-:S02]  /*13f4e0*/  ISETP.LT.AND P0, PT, R16, UR4, !P0 ;  /* 0x0000000410007c0c */ /* 0x000fc4000c701270 */
[----:B------:R-:W-:-:S04]  /*13f4f0*/  LOP3.LUT R4, R4, 0xfffffeff, RZ, 0xc0, !PT ;  /* 0xfffffeff04047812 */ /* 0x000fc800078ec0ff */
[----:B------:R-:W-:Y:S01]  /*13f500*/  @P1 LOP3.LUT R4, R4, 0x100, RZ, 0xfc, !PT ;  /* 0x0000010004041812 */ /* 0x000fe200078efcff */
[----:B------:R-:W-:-:S03]  /*13f510*/  VIADD R28, R3, 0x27 ;  /* 0x00000027031c7836 */ /* 0x000fc60000000000 */
[----:B------:R-:W-:Y:S01]  /*13f520*/  LOP3.LUT R4, R4, 0xffffffbf, RZ, 0xc0, !PT ;  /* 0xffffffbf04047812 */ /* 0x000fe200078ec0ff */
[----:B------:R-:W-:Y:S01]  /*13f530*/  UMOV UR4, UR62 ;  /* 0x0000003e00047c82 */ /* 0x000fe20008000000 */
[----:B------:R-:W-:Y:S02]  /*13f540*/  R2UR UR56, R27 ;  /* 0x000000001b3872ca */ /* 0x000fe400000e0000 */
[----:B------:R-:W-:Y:S01]  /*13f550*/  @P0 LOP3.LUT R4, R4, 0x40, RZ, 0xfc, !PT ;  /* 0x0000004004040812 */ /* 0x000fe200078efcff */
[----:B------:R-:W0:Y:S01]  /*13f560*/  LDCU.64 UR62, c[0x0][0x398] ;  /* 0x00007300ff3e77ac */ /* 0x000e220008000a00 */
[----:B------:R-:W-:Y:S02]  /*13f570*/  ISETP.GE.AND P0, PT, R28, UR58, PT ;  /* 0x0000003a1c007c0c */ /* 0x000fe4000bf06270 */
[----:B------:R-:W-:Y:S01]  /*13f580*/  LOP3.LUT R4, R4, 0xffffffef, RZ, 0xc0, !PT ;  /* 0xffffffef04047812 */ /* 0x000fe200078ec0ff */
[----:B------:R-:W3:Y:S01]  /*13f590*/  LDL.LU R28, [R1+0x6c4] ;  /* 0x0006c400011c7983 */ /* 0x000ee20000300800 */
[----:B------:R-:W-:-:S02]  /*13f5a0*/  ISETP.LT.AND P1, PT, R17, UR6, !P0 ;  /* 0x0000000611007c0c */ /* 0x000fc4000c721270 */
[----:B------:R-:W-:Y:S01]  /*13f5b0*/  ISETP.LT.AND P0, PT, R16, UR4, !P0 ;  /* 0x0000000410007c0c */ /* 0x000fe2000c701270 */
[----:B------:R-:W1:Y:S10]  /*13f5c0*/  LDCU UR4, c[0x0][0x3b8] ;  /* 0x00007700ff0477ac */ /* 0x000e740008000800 */
[----:B------:R-:W-:Y:S01]  /*13f5d0*/  @P1 LOP3.LUT R4, R4, 0x10, RZ, 0xfc, !PT ;  /* 0x0000001004041812 */ /* 0x000fe200078efcff */
[----:B-1----:R-:W-:Y:S01]  /*13f5e0*/  VIADD R0, R0, UR4 ;  /* 0x0000000400007c36 */ /* 0x002fe20008000000 */
[----:B------:R-:W1:Y:S02]  /*13f5f0*/  LDCU UR4, c[0x0][0x3b8] ;  /* 0x00007700ff0477ac */ /* 0x000e640008000800 */
[----:B------:R-:W-:Y:S01]  /*13f600*/  LOP3.LUT R4, R4, 0xfffffff7, RZ, 0xc0, !PT ;  /* 0xfffffff704047812 */ /* 0x000fe200078ec0ff */
[----:B------:R-:W-:Y:S03]  /*13f610*/  STL [R1+0x4878], R17 ;  /* 0x0048781101007387 */ /* 0x000fe60000100800 */
[----:B------:R-:W-:Y:S01]  /*13f620*/  @P0 LOP3.LUT R4, R4, 0x8, RZ, 0xfc, !PT ;  /* 0x0000000804040812 */ /* 0x000fe200078efcff */
[----:B------:R-:W-:Y:S04]  /*13f630*/  STL [R1+0x487c], R16 ;  /* 0x00487c1001007387 */ /* 0x000fe80000100800 */
[----:B------:R-:W-:Y:S01]  /*13f640*/  STL [R1+0x48c0], R4 ;  /* 0x0048c00401007387 */ /* 0x000fe20000100800 */
[----:B--2---:R-:W-:-:S03]  /*13f650*/  R2UR UR48, R2 ;  /* 0x00000000023072ca */ /* 0x004fc600000e0000 */
[----:B------:R-:W2:Y:S04]  /*13f660*/  LDL.LU R2, [R1+0x48fc] ;  /* 0x0048fc0001027983 */ /* 0x000ea80000300800 */
[----:B------:R1:W-:Y:S02]  /*13f670*/  STL [R1+0x998], R0 ;  /* 0x0009980001007387 */ /* 0x0003e40000100800 */
[----:B-1----:R-:W-:Y:S01]  /*13f680*/  VIADD R0, R0, UR4 ;  /* 0x0000000400007c36 */ /* 0x002fe20008000000 */
[----:B------:R-:W1:Y:S04]  /*13f690*/  LDCU UR4, c[0x0][0x3b8] ;  /* 0x00007700ff0477ac */ /* 0x000e680008000800 */
        /* <DEDUP_REMOVED lines=1523> */
[----:B------:R-:W1:Y:S01]  /*1455d0*/  LDCU UR4, c[0x0][0x3b8] ;  /* 0x00007700ff0477ac */ /* 0x000e620008000800 */
[----:B------:R-:W-:Y:S01]  /*1455e0*/  R2UR UR58, R5 ;  /* 0x00000000053a72ca */ /* 0x000fe200000e0000 */
[----:B------:R-:W-:-:S02]  /*1455f0*/  VIADD R5, R3, 0x1d ;  /* 0x0000001d03057836 */ /* 0x000fc40000000000 */
[----:B------:R-:W-:Y:S01]  /*145600*/  STL [R1+0x132c], R0 ;  /* 0x00132c0001007387 */ /* 0x000fe20000100800 */
[----:B------:R-:W-:Y:S01]  /*145610*/  R2UR UR14, R6 ;  /* 0x00000000060e72ca */ /* 0x000fe200000e0000 */
[----:B------:R-:W-:Y:S02]  /*145620*/  VIADD R6, R3, 0x4 ;  /* 0x0000000403067836 */ /* 0x000fe40000000000 */
[----:B-1----:R-:W-:-:S05]  /*145630*/  VIADD R4, R0, UR4 ;  /* 0x0000000400047c36 */ /* 0x002fca0008000000 */
[----:B------:R1:W-:Y:S04]  /*145640*/  STL [R1+0x13e8], R4 ;  /* 0x0013e80401007387 */ /* 0x0003e80000100800 */
[----:B------:R0:W-:Y:S01]  /*145650*/  STL [R1+0x7d4], R5 ;  /* 0x0007d40501007387 */ /* 0x0001e20000100800 */
[C---:B-1----:R-:W-:Y:S02]  /*145660*/  VIADD R4, R3.reuse, 0x23 ;  /* 0x0000002303047836 */ /* 0x042fe40000000000 */
[----:B0-----:R-:W-:-:S03]  /*145670*/  VIADD R5, R3, 0xa ;  /* 0x0000000a03057836 */ /* 0x001fc60000000000 */
[----:B------:R0:W-:Y:S04]  /*145680*/  STL [R1+0x7bc], R4 ;  /* 0x0007bc0401007387 */ /* 0x0001e80000100800 */
[----:B------:R1:W-:Y:S01]  /*145690*/  STL [R1+0x948], R6 ;  /* 0x0009480601007387 */ /* 0x0003e20000100800 */
[----:B0-----:R-:W-:-:S03]  /*1456a0*/  VIADD R4, R3, 0x10 ;  /* 0x0000001003047836 */ /* 0x001fc60000000000 */
[----:B------:R0:W-:Y:S01]  /*1456b0*/  STL [R1+0x92c], R5 ;  /* 0x00092c0501007387 */ /* 0x0001e20000100800 */
[----:B-1----:R-:W-:-:S03]  /*1456c0*/  VIADD R6, R3, 0x16 ;  /* 0x0000001603067836 */ /* 0x002fc60000000000 */
[----:B------:R1:W-:Y:S01]  /*1456d0*/  STL [R1+0x910], R4 ;  /* 0x0009100401007387 */ /* 0x0003e20000100800 */
[----:B0-----:R-:W-:-:S03]  /*1456e0*/  VIADD R5, R3, 0x1c ;  /* 0x0000001c03057836 */ /* 0x001fc60000000000 */
[----:B------:R0:W-:Y:S01]  /*1456f0*/  STL [R1+0x808], R6 ;  /* 0x0008080601007387 */ /* 0x0001e20000100800 */
[----:B-1----:R-:W-:-:S03]  /*145700*/  VIADD R4, R3, 0x22 ;  /* 0x0000002203047836 */ /* 0x002fc60000000000 */
        /* <DEDUP_REMOVED lines=54> */
[----:B------:R1:W-:Y:S01]  /*145a70*/  STL [R1+0x6f0], R5 ;  /* 0x0006f00501007387 */ /* 0x0003e20000100800 */
[----:B------:R-:W-:-:S03]  /*145a80*/  VIADD R27, R3, 0x150 ;  /* 0x00000150031b7836 */ /* 0x000fc60000000000 */
[----:B------:R2:W-:Y:S01]  /*145a90*/  STL [R1+0x6ec], R4 ;  /* 0x0006ec0401007387 */ /* 0x0005e20000100800 */
[C---:B0-----:R-:W-:Y:S02]  /*145aa0*/  VIADD R6, R3.reuse, 0x14d ;  /* 0x0000014d03067836 */ /* 0x041fe40000000000 */
[----:B-1----:R-:W-:-:S03]  /*145ab0*/  VIADD R5, R3, 0x14e ;  /* 0x0000014e03057836 */ /* 0x002fc60000000000 */
[----:B------:R0:W-:Y:S01]  /*145ac0*/  STL [R1+0x6e8], R6 ;  /* 0x0006e80601007387 */ /* 0x0001e20000100800 */
[----:B--2---:R-:W-:-:S03]  /*145ad0*/  VIADD R4, R3, 0x14f ;  /* 0x0000014f03047836 */ /* 0x004fc60000000000 */
[----:B------:R1:W-:Y:S04]  /*145ae0*/  STL [R1+0x6e4], R5 ;  /* 0x0006e40501007387 */ /* 0x0003e80000100800 */
[----:B------:R-:W-:Y:S01]  /*145af0*/  STL [R1+0x48f0], R27 ;  /* 0x0048f01b01007387 */ /* 0x000fe20000100800 */
[----:B0-----:R-:W-:-:S03]  /*145b00*/  VIADD R6, R3, 0x151 ;  /* 0x0000015103067836 */ /* 0x001fc60000000000 */
[----:B------:R0:W-:Y:S01]  /*145b10*/  STL [R1+0x6e0], R4 ;  /* 0x0006e00401007387 */ /* 0x0001e20000100800 */
[----:B-1----:R-:W-:-:S03]  /*145b20*/  VIADD R5, R3, 0x152 ;  /* 0x0000015203057836 */ /* 0x002fc60000000000 */
        /* <DEDUP_REMOVED lines=41> */
[C---:B-1----:R-:W-:Y:S02]  /*145dc0*/  VIADD R5, R3.reuse, 0x167 ;  /* 0x0000016703057836 */ /* 0x042fe40000000000 */
[C---:B--2---:R-:W-:Y:S01]  /*145dd0*/  VIADD R4, R3.reuse, 0x168 ;  /* 0x0000016803047836 */ /* 0x044fe20000000000 */
[----:B------:R0:W-:Y:S04]  /*145de0*/  STL [R1+0x684], R6 ;  /* 0x0006840601007387 */ /* 0x0001e80000100800 */
[----:B------:R1:W-:Y:S04]  /*145df0*/  STL [R1+0x48f4], R4 ;  /* 0x0048f40401007387 */ /* 0x0003e80000100800 */
[----:B------:R2:W-:Y:S01]  /*145e00*/  STL [R1+0x680], R5 ;  /* 0x0006800501007387 */ /* 0x0005e20000100800 */
[----:B0-----:R-:W-:-:S02]  /*145e10*/  VIADD R6, R3, 0x169 ;  /* 0x0000016903067836 */ /* 0x001fc40000000000 */
[----:B-1----:R-:W-:-:S03]  /*145e20*/  VIADD R4, R3, 0x16b ;  /* 0x0000016b03047836 */ /* 0x002fc60000000000 */
[----:B------:R0:W-:Y:S01]  /*145e30*/  STL [R1+0x678], R6 ;  /* 0x0006780601007387 */ /* 0x0001e20000100800 */
[----:B--2---:R-:W-:-:S05]  /*145e40*/  VIADD R5, R3, 0x16a ;  /* 0x0000016a03057836 */ /* 0x004fca0000000000 */
        /* <DEDUP_REMOVED lines=10> */
[----:B------:R0:W-:Y:S04]  /*145ef0*/  STL [R1+0x660], R6 ;  /* 0x0006600601007387 */ /* 0x0001e80000100800 */
[----:B------:R2:W-:Y:S01]  /*145f00*/  STL [R1+0x65c], R5 ;  /* 0x00065c0501007387 */ /* 0x0005e20000100800 */
[C---:B-1----:R-:W-:Y:S02]  /*145f10*/  VIADD R4, R3.reuse, 0x171 ;  /* 0x0000017103047836 */ /* 0x042fe40000000000 */
[----:B0-----:R-:W-:-:S03]  /*145f20*/  VIADD R6, R3, 0x172 ;  /* 0x0000017203067836 */ /* 0x001fc60000000000 */
        /* <DEDUP_REMOVED lines=30> */
[----:B--2---:R-:W-:-:S03]  /*146110*/  VIADD R5, R3, 0x182 ;  /* 0x0000018203057836 */ /* 0x004fc60000000000 */
[----:B------:R0:W-:Y:S04]  /*146120*/  STL [R1+0x48c4], R6 ;  /* 0x0048c40601007387 */ /* 0x0001e80000100800 */
[----:B------:R1:W-:Y:S04]  /*146130*/  STL [R1+0x61c], R4 ;  /* 0x00061c0401007387 */ /* 0x0003e80000100800 */
[----:B------:R2:W-:Y:S01]  /*146140*/  STL [R1+0x48c8], R5 ;  /* 0x0048c80501007387 */ /* 0x0005e20000100800 */
[C---:B0-----:R-:W-:Y:S02]  /*146150*/  VIADD R6, R3.reuse, 0x183 ;  /* 0x0000018303067836 */ /* 0x041fe40000000000 */
[----:B-1----:R-:W-:-:S02]  /*146160*/  VIADD R4, R3, 0x185 ;  /* 0x0000018503047836 */ /* 0x002fc40000000000 */
[C---:B--2---:R-:W-:Y:S01]  /*146170*/  VIADD R5, R3.reuse, 0x184 ;  /* 0x0000018403057836 */ /* 0x044fe20000000000 */
[----:B------:R0:W-:Y:S04]  /*146180*/  STL [R1+0x610], R6 ;  /* 0x0006100601007387 */ /* 0x0001e80000100800 */
[----:B------:R1:W-:Y:S04]  /*146190*/  STL [R1+0x60c], R5 ;  /* 0x00060c0501007387 */ /* 0x0003e80000100800 */
[----:B------:R2:W-:Y:S01]  /*1461a0*/  STL [R1+0x608], R4 ;  /* 0x0006080401007387 */ /* 0x0005e20000100800 */
[----:B0-----:R-:W-:-:S02]  /*1461b0*/  VIADD R6, R3, 0x186 ;  /* 0x0000018603067836 */ /* 0x001fc40000000000 */
[----:B-1----:R-:W-:-:S03]  /*1461c0*/  VIADD R5, R3, 0x187 ;  /* 0x0000018703057836 */ /* 0x002fc60000000000 */
[----:B------:R0:W-:Y:S01]  /*1461d0*/  STL [R1+0x604], R6 ;  /* 0x0006040601007387 */ /* 0x0001e20000100800 */
[----:B--2---:R-:W-:-:S03]  /*1461e0*/  VIADD R4, R3, 0x188 ;  /* 0x0000018803047836 */ /* 0x004fc60000000000 */
[----:B------:R1:W-:Y:S01]  /*1461f0*/  STL [R1+0x600], R5 ;  /* 0x0006000501007387 */ /* 0x0003e20000100800 */
[----:B---3--:R-:W-:Y:S01]  /*146200*/  R2UR UR16, R21 ;  /* 0x00000000151072ca */ /* 0x008fe200000e0000 */
[C---:B------:R-:W-:Y:S02]  /*146210*/  VIADD R21, R3.reuse, 0x18c ;  /* 0x0000018c03157836 */ /* 0x040fe40000000000 */
[----:B------:R2:W-:Y:S01]  /*146220*/  STL [R1+0x53c], R4 ;  /* 0x00053c0401007387 */ /* 0x0005e20000100800 */
[C---:B0-----:R-:W-:Y:S02]  /*146230*/  VIADD R6, R3.reuse, 0x189 ;  /* 0x0000018903067836 */ /* 0x041fe40000000000 */
[----:B-1----:R-:W-:-:S03]  /*146240*/  VIADD R5, R3, 0x18a ;  /* 0x0000018a03057836 */ /* 0x002fc60000000000 */
[----:B------:R0:W-:Y:S01]  /*146250*/  STL [R1+0x538], R6 ;  /* 0x0005380601007387 */ /* 0x0001e20000100800 */
[----:B--2---:R-:W-:-:S03]  /*146260*/  VIADD R4, R3, 0x18b ;  /* 0x0000018b03047836 */ /* 0x004fc60000000000 */
[----:B------:R1:W-:Y:S04]  /*146270*/  STL [R1+0x534], R5 ;  /* 0x0005340501007387 */ /* 0x0003e80000100800 */
[----:B------:R-:W-:Y:S04]  /*146280*/  STL [R1+0x4894], R21 ;  /* 0x0048941501007387 */ /* 0x000fe80000100800 */
[----:B------:R2:W-:Y:S01]  /*146290*/  STL [R1+0x530], R4 ;  /* 0x0005300401007387 */ /* 0x0005e20000100800 */
[C---:B0-----:R-:W-:Y:S02]  /*1462a0*/  VIADD R6, R3.reuse, 0x18e ;  /* 0x0000018e03067836 */ /* 0x041fe40000000000 */
[----:B-1----:R-:W-:-:S02]  /*1462b0*/  VIADD R5, R3, 0x18f ;  /* 0x0000018f03057836 */ /* 0x002fc40000000000 */
[C---:B------:R-:W-:Y:S02]  /*1462c0*/  VIADD R16, R3.reuse, 0x191 ;  /* 0x0000019103107836 */ /* 0x040fe40000000000 */
[C---:B--2---:R-:W-:Y:S01]  /*1462d0*/  VIADD R4, R3.reuse, 0x18d ;  /* 0x0000018d03047836 */ /* 0x044fe20000000000 */
[----:B----4-:R-:W-:Y:S01]  /*1462e0*/  R2UR UR18, R22 ;  /* 0x00000000161272ca */ /* 0x010fe200000e0000 */
[----:B------:R-:W-:-:S03]  /*1462f0*/  VIADD R17, R3, 0x192 ;  /* 0x0000019203117836 */ /* 0x000fc60000000000 */
[----:B------:R0:W-:Y:S01]  /*146300*/  STL [R1+0x528], R4 ;  /* 0x0005280401007387 */ /* 0x0001e20000100800 */
[----:B-----5:R-:W-:Y:S01]  /*146310*/  R2UR UR20, R23 ;  /* 0x00000000171472ca */ /* 0x020fe200000e0000 */
[----:B------:R-:W-:Y:S02]  /*146320*/  VIADD R22, R3, 0x193 ;  /* 0x0000019303167836 */ /* 0x000fe40000000000 */
[----:B------:R-:W-:Y:S01]  /*146330*/  STL [R1+0x524], R6 ;  /* 0x0005240601007387 */ /* 0x000fe20000100800 */
[----:B------:R-:W-:Y:S01]  /*146340*/  R2UR UR22, R25 ;  /* 0x00000000191672ca */ /* 0x000fe200000e0000 */
[C---:B------:R-:W-:Y:S02]  /*146350*/  VIADD R23, R3.reuse, 0x194 ;  /* 0x0000019403177836 */ /* 0x040fe40000000000 */
[----:B0-----:R-:W-:Y:S01]  /*146360*/  VIADD R4, R3, 0x190 ;  /* 0x0000019003047836 */ /* 0x001fe20000000000 */
[----:B------:R-:W-:Y:S01]  /*146370*/  STL [R1+0x520], R5 ;  /* 0x0005200501007387 */ /* 0x000fe20000100800 */
[----:B------:R-:W-:Y:S01]  /*146380*/  R2UR UR26, R7 ;  /* 0x00000000071a72ca */ /* 0x000fe200000e0000 */
[----:B------:R-:W-:-:S02]  /*146390*/  VIADD R25, R3, 0x195 ;  /* 0x0000019503197836 */ /* 0x000fc40000000000 */
[----:B------:R-:W-:Y:S01]  /*1463a0*/  STL [R1+0x4880], R16 ;  /* 0x0048801001007387 */ /* 0x000fe20000100800 */
[----:B------:R-:W-:Y:S01]  /*1463b0*/  R2UR UR28, R8 ;  /* 0x00000000081c72ca */ /* 0x000fe200000e0000 */
[----:B------:R-:W-:Y:S01]  /*1463c0*/  VIADD R7, R3, 0x196 ;  /* 0x0000019603077836 */ /* 0x000fe20000000000 */
[----:B------:R-:W-:Y:S01]  /*1463d0*/  R2UR UR38, R13 ;  /* 0x000000000d2672ca */ /* 0x000fe200000e0000 */
[----:B------:R0:W-:Y:S01]  /*1463e0*/  STL [R1+0x51c], R4 ;  /* 0x00051c0401007387 */ /* 0x0001e20000100800 */
[----:B------:R-:W-:Y:S01]  /*1463f0*/  R2UR UR30, R9 ;  /* 0x00000000091e72ca */ /* 0x000fe200000e0000 */
[C---:B------:R-:W-:Y:S01]  /*146400*/  VIADD R13, R3.reuse, 0x17 ;  /* 0x00000017030d7836 */ /* 0x040fe20000000000 */
[----:B------:R-:W-:Y:S01]  /*146410*/  R2UR UR40, R12 ;  /* 0x000000000c2872ca */ /* 0x000fe200000e0000 */
[----:B------:R-:W-:Y:S01]  /*146420*/  STL [R1+0x4884], R17 ;  /* 0x0048841101007387 */ /* 0x000fe20000100800 */
[C---:B------:R-:W-:Y:S01]  /*146430*/  VIADD R8, R3.reuse, 0x197 ;  /* 0x0000019703087836 */ /* 0x040fe20000000000 */
[----:B------:R-:W-:Y:S01]  /*146440*/  R2UR UR32, R10 ;  /* 0x000000000a2072ca */ /* 0x000fe200000e0000 */
[C---:B------:R-:W-:Y:S01]  /*146450*/  VIADD R12, R3.reuse, 0x25 ;  /* 0x00000025030c7836 */ /* 0x040fe20000000000 */
[----:B------:R-:W-:Y:S01]  /*146460*/  STL [R1+0x4888], R22 ;  /* 0x0048881601007387 */ /* 0x000fe20000100800 */
[C---:B0-----:R-:W-:Y:S01]  /*146470*/  VIADD R4, R3.reuse, 0xc ;  /* 0x0000000c03047836 */ /* 0x041fe20000000000 */
[----:B------:R-:W-:Y:S01]  /*146480*/  R2UR UR34, R26 ;  /* 0x000000001a2272ca */ /* 0x000fe200000e0000 */
[C---:B------:R-:W-:Y:S01]  /*146490*/  VIADD R9, R3.reuse, 0x198 ;  /* 0x0000019803097836 */ /* 0x040fe20000000000 */
[----:B------:R0:W-:Y:S01]  /*1464a0*/  STL [R1+0x488c], R23 ;  /* 0x00488c1701007387 */ /* 0x0001e20000100800 */
[C---:B------:R-:W-:Y:S01]  /*1464b0*/  VIADD R10, R3.reuse, 0x199 ;  /* 0x00000199030a7836 */ /* 0x040fe20000000000 */
[----:B------:R-:W-:Y:S01]  /*1464c0*/  R2UR UR36, R24 ;  /* 0x00000000182472ca */ /* 0x000fe200000e0000 */
[C---:B------:R-:W-:Y:S01]  /*1464d0*/  VIADD R26, R3.reuse, 0x19a ;  /* 0x0000019a031a7836 */ /* 0x040fe20000000000 */
[----:B------:R-:W-:Y:S01]  /*1464e0*/  STL [R1+0x4898], R25 ;  /* 0x0048981901007387 */ /* 0x000fe20000100800 */
[----:B------:R-:W-:-:S03]  /*1464f0*/  VIADD R24, R3, 0x19b ;  /* 0x0000019b03187836 */ /* 0x000fc60000000000 */
[----:B------:R1:W-:Y:S01]  /*146500*/  STL [R1+0x489c], R7 ;  /* 0x00489c0701007387 */ /* 0x0003e20000100800 */
[----:B0-----:R-:W-:Y:S02]  /*146510*/  IMAD.MOV.U32 R23, RZ, RZ, R4 ;  /* 0x000000ffff177224 */ /* 0x001fe400078e0004 */
[----:B------:R-:W-:Y:S01]  /*146520*/  IMAD.MOV.U32 R4, RZ, RZ, R13 ;  /* 0x000000ffff047224 */ /* 0x000fe200078e000d */
[----:B------:R-:W-:Y:S01]  /*146530*/  STL [R1+0x48a0], R8 ;  /* 0x0048a00801007387 */ /* 0x000fe20000100800 */
[----:B------:R-:W-:-:S03]  /*146540*/  VIADD R13, R3, 0x19c ;  /* 0x0000019c030d7836 */ /* 0x000fc60000000000 */
[----:B------:R-:W-:Y:S01]  /*146550*/  STL [R1+0x48a4], R9 ;  /* 0x0048a40901007387 */ /* 0x000fe20000100800 */
[----:B-1----:R-:W-:Y:S02]  /*146560*/  IMAD.MOV.U32 R7, RZ, RZ, R12 ;  /* 0x000000ffff077224 */ /* 0x002fe400078e000c */
[C---:B------:R-:W-:Y:S01]  /*146570*/  VIADD R12, R3.reuse, 0x19d ;  /* 0x0000019d030c7836 */ /* 0x040fe20000000000 */
[----:B------:R-:W-:Y:S01]  /*146580*/  STL [R1+0x48a8], R10 ;  /* 0x0048a80a01007387 */ /* 0x000fe20000100800 */
[----:B------:R-:W-:-:S03]  /*146590*/  VIADD R16, R3, 0x20 ;  /* 0x0000002003107836 */ /* 0x000fc60000000000 */
[----:B------:R-:W-:Y:S04]  /*1465a0*/  STL [R1+0x48ac], R26 ;  /* 0x0048ac1a01007387 */ /* 0x000fe80000100800 */
[----:B------:R-:W-:Y:S01]  /*1465b0*/  STL [R1+0x48b0], R24 ;  /* 0x0048b01801007387 */ /* 0x000fe20000100800 */
[----:B------:R-:W-:-:S03]  /*1465c0*/  R2UR UR42, R11 ;  /* 0x000000000b2a72ca */ /* 0x000fc600000e0000 */
[----:B------:R-:W-:Y:S01]  /*1465d0*/  STL [R1+0x48b4], R13 ;  /* 0x0048b40d01007387 */ /* 0x000fe20000100800 */
[----:B------:R-:W-:-:S03]  /*1465e0*/  VIADD R11, R3, 0x5 ;  /* 0x00000005030b7836 */ /* 0x000fc60000000000 */
[----:B------:R0:W-:Y:S01]  /*1465f0*/  STL [R1+0x48cc], R12 ;  /* 0x0048cc0c01007387 */ /* 0x0001e20000100800 */
[----:B------:R-:W-:Y:S01]  /*146600*/  R2UR UR44, R18 ;  /* 0x00000000122c72ca */ /* 0x000fe200000e0000 */
[----:B0-----:R-:W-:Y:S02]  /*146610*/  IMAD.MOV.U32 R12, RZ, RZ, R16 ;  /* 0x000000ffff0c7224 */ /* 0x001fe400078e0010 */
[----:B------:R-:W-:-:S04]  /*146620*/  VIADD R16, R3, 0x6 ;  /* 0x0000000603107836 */ /* 0x000fc80000000000 */
[----:B------:R-:W-:Y:S02]  /*146630*/  IMAD.MOV.U32 R25, RZ, RZ, R16 ;  /* 0x000000ffff197224 */ /* 0x000fe400078e0010 */
[----:B------:R-:W-:Y:S02]  /*146640*/  IMAD.MOV.U32 R16, RZ, RZ, R11 ;  /* 0x000000ffff107224 */ /* 0x000fe400078e000b */
[C---:B------:R-:W-:Y:S02]  /*146650*/  VIADD R11, R3.reuse, 0x19e ;  /* 0x0000019e030b7836 */ /* 0x040fe40000000000 */
[----:B------:R-:W-:-:S03]  /*146660*/  VIADD R18, R3, 0x1a ;  /* 0x0000001a03127836 */ /* 0x000fc60000000000 */
[----:B------:R0:W-:Y:S01]  /*146670*/  STL [R1+0x48d0], R11 ;  /* 0x0048d00b01007387 */ /* 0x0001e20000100800 */
[----:B------:R-:W-:Y:S01]  /*146680*/  R2UR UR46, R19 ;  /* 0x00000000132e72ca */ /* 0x000fe200000e0000 */
[C---:B------:R-:W-:Y:S01]  /*146690*/  VIADD R19, R3.reuse, 0x14 ;  /* 0x0000001403137836 */ /* 0x040fe20000000000 */
[----:B------:R-:W-:Y:S01]  /*1466a0*/  R2UR UR50, R20 ;  /* 0x00000000143272ca */ /* 0x000fe200000e0000 */
[C---:B------:R-:W-:Y:S02]  /*1466b0*/  VIADD R17, R3.reuse, 0x13 ;  /* 0x0000001303117836 */ /* 0x040fe40000000000 */
[C---:B------:R-:W-:Y:S02]  /*1466c0*/  VIADD R20, R3.reuse, 0x24 ;  /* 0x0000002403147836 */ /* 0x040fe40000000000 */
[----:B0-----:R-:W-:Y:S02]  /*1466d0*/  IMAD.MOV.U32 R11, RZ, RZ, R18 ;  /* 0x000000ffff0b7224 */ /* 0x001fe400078e0012 */
[----:B------:R-:W-:-:S02]  /*1466e0*/  VIADD R18, R3, 0x19f ;  /* 0x0000019f03127836 */ /* 0x000fc40000000000 */
[----:B------:R-:W-:-:S03]  /*1466f0*/  IMAD.MOV.U32 R10, RZ, RZ, R17 ;  /* 0x000000ffff0a7224 */ /* 0x000fc600078e0011 */
[----:B------:R0:W-:Y:S01]  /*146700*/  STL [R1+0x48d4], R18 ;  /* 0x0048d41201007387 */ /* 0x0001e20000100800 */
[----:B------:R-:W-:Y:S02]  /*146710*/  IMAD.MOV.U32 R17, RZ, RZ, R20 ;  /* 0x000000ffff117224 */ /* 0x000fe400078e0014 */
[C---:B------:R-:W-:Y:S02]  /*146720*/  VIADD R20, R3.reuse, 0x1a1 ;  /* 0x000001a103147836 */ /* 0x040fe40000000000 */
[C---:B------:R-:W-:Y:S02]  /*146730*/  VIADD R0, R3.reuse, 0x8 ;  /* 0x0000000803007836 */ /* 0x040fe40000000000 */
[----:B0-----:R-:W-:Y:S02]  /*146740*/  IMAD.MOV.U32 R18, RZ, RZ, R19 ;  /* 0x000000ffff127224 */ /* 0x001fe400078e0013 */
[C---:B------:R-:W-:Y:S02]  /*146750*/  VIADD R19, R3.reuse, 0x1a0 ;  /* 0x000001a003137836 */ /* 0x040fe40000000000 */
[----:B------:R-:W-:-:S03]  /*146760*/  VIADD R6, R3, 0x7 ;  /* 0x0000000703067836 */ /* 0x000fc60000000000 */
[----:B------:R-:W-:Y:S01]  /*146770*/  STL [R1+0x48d8], R19 ;  /* 0x0048d81301007387 */ /* 0x000fe20000100800 */
[----:B------:R-:W-:-:S03]  /*146780*/  R2UR UR54, R14 ;  /* 0x000000000e3672ca */ /* 0x000fc600000e0000 */
[----:B------:R0:W-:Y:S01]  /*146790*/  STL [R1+0x48dc], R20 ;  /* 0x0048dc1401007387 */ /* 0x0001e20000100800 */
[----:B------:R-:W-:Y:S01]  /*1467a0*/  R2UR UR24, R29 ;  /* 0x000000001d1872ca */ /* 0x000fe200000e0000 */
[C---:B------:R-:W-:Y:S02]  /*1467b0*/  VIADD R14, R3.reuse, 0x2 ;  /* 0x00000002030e7836 */ /* 0x040fe40000000000 */
[----:B------:R-:W-:Y:S02]  /*1467c0*/  IMAD.MOV.U32 R24, RZ, RZ, R6 ;  /* 0x000000ffff187224 */ /* 0x000fe400078e0006 */
[C---:B------:R-:W-:Y:S02]  /*1467d0*/  VIADD R29, R3.reuse, 0x1f ;  /* 0x0000001f031d7836 */ /* 0x040fe40000000000 */
[----:B0-----:R-:W-:Y:S02]  /*1467e0*/  IMAD.MOV.U32 R20, RZ, RZ, R0 ;  /* 0x000000ffff147224 */ /* 0x001fe400078e0000 */
[----:B------:R-:W-:-:S02]  /*1467f0*/  VIADD R0, R3, 0x1a2 ;  /* 0x000001a203007836 */ /* 0x000fc40000000000 */
[----:B------:R-:W-:Y:S01]  /*146800*/  VIADD R6, R3, 0xb ;  /* 0x0000000b03067836 */ /* 0x000fe20000000000 */
[----:B------:R-:W-:Y:S02]  /*146810*/  R2UR UR12, R28 ;  /* 0x000000001c0c72ca */ /* 0x000fe400000e0000 */
[----:B------:R0:W-:Y:S01]  /*146820*/  STL [R1+0x48e0], R0 ;  /* 0x0048e00001007387 */ /* 0x0001e20000100800 */
[----:B------:R-:W-:Y:S01]  /*146830*/  R2UR UR52, R15 ;  /* 0x000000000f3472ca */ /* 0x000fe200000e0000 */
[----:B------:R-:W-:Y:S02]  /*146840*/  IMAD.MOV.U32 R21, RZ, RZ, R6 ;  /* 0x000000ffff157224 */ /* 0x000fe400078e0006 */
[----:B------:R-:W-:Y:S02]  /*146850*/  IMAD.MOV.U32 R8, RZ, RZ, R29 ;  /* 0x000000ffff087224 */ /* 0x000fe400078e001d */
[C---:B------:R-:W-:Y:S02]  /*146860*/  VIADD R15, R3.reuse, 0xe ;  /* 0x0000000e030f7836 */ /* 0x040fe40000000000 */
[----:B------:R-:W-:-:S02]  /*146870*/  VIADD R28, R3, 0x19 ;  /* 0x00000019031c7836 */ /* 0x000fc40000000000 */
[----:B0-----:R-:W-:Y:S02]  /*146880*/  IMAD.MOV.U32 R0, RZ, RZ, R14 ;  /* 0x000000ffff007224 */ /* 0x001fe400078e000e */
[C---:B------:R-:W-:Y:S02]  /*146890*/  VIADD R14, R3.reuse, 0x1a3 ;  /* 0x000001a3030e7836 */ /* 0x040fe40000000000 */
[C---:B------:R-:W-:Y:S02]  /*1468a0*/  VIADD R5, R3.reuse, 0x26 ;  /* 0x0000002603057836 */ /* 0x040fe40000000000 */
[C---:B------:R-:W-:Y:S02]  /*1468b0*/  VIADD R6, R3.reuse, 0xd ;  /* 0x0000000d03067836 */ /* 0x040fe40000000000 */
[----:B------:R-:W-:Y:S01]  /*1468c0*/  VIADD R29, R3, 0x1a4 ;  /* 0x000001a4031d7836 */ /* 0x000fe20000000000 */
[----:B------:R0:W-:Y:S01]  /*1468d0*/  STL [R1+0x48e4], R14 ;  /* 0x0048e40e01007387 */ /* 0x0001e20000100800 */
[----:B------:R-:W-:-:S02]  /*1468e0*/  IMAD.MOV.U32 R13, RZ, RZ, R5 ;  /* 0x000000ffff0d7224 */ /* 0x000fc400078e0005 */
[----:B------:R-:W-:Y:S01]  /*1468f0*/  IMAD.MOV.U32 R26, RZ, RZ, R6 ;  /* 0x000000ffff1a7224 */ /* 0x000fe200078e0006 */
[----:B------:R-:W-:Y:S01]  /*146900*/  STL [R1+0x48e8], R29 ;  /* 0x0048e81d01007387 */ /* 0x000fe20000100800 */
[----:B------:R-:W-:Y:S02]  /*146910*/  IMAD.MOV.U32 R9, RZ, RZ, R28 ;  /* 0x000000ffff097224 */ /* 0x000fe400078e001c */
[----:B------:R-:W-:Y:S02]  /*146920*/  IMAD.MOV.U32 R19, RZ, RZ, R15 ;  /* 0x000000ffff137224 */ /* 0x000fe400078e000f */
[C---:B------:R-:W-:Y:S02]  /*146930*/  VIADD R27, R3.reuse, 0x12 ;  /* 0x00000012031b7836 */ /* 0x040fe40000000000 */
[C---:B------:R-:W-:Y:S02]  /*146940*/  VIADD R5, R3.reuse, 0x11 ;  /* 0x0000001103057836 */ /* 0x040fe40000000000 */
[----:B------:R-:W-:-:S02]  /*146950*/  VIADD R6, R3, 0x18 ;  /* 0x0000001803067836 */ /* 0x000fc40000000000 */
[C---:B------:R-:W-:Y:S02]  /*146960*/  VIADD R22, R3.reuse, 0x1e ;  /* 0x0000001e03167836 */ /* 0x040fe40000000000 */
[C---:B------:R-:W-:Y:S02]  /*146970*/  VIADD R28, R3.reuse, 0x1a5 ;  /* 0x000001a5031c7836 */ /* 0x040fe40000000000 */
[----:B------:R-:W-:Y:S02]  /*146980*/  VIADD R15, R3, 0x1 ;  /* 0x00000001030f7836 */ /* 0x000fe40000000000 */
[----:B------:R-:W2:Y:S01]  /*146990*/  LDL.LU R3, [R1+0x48f8] ;  /* 0x0048f80001037983 */ /* 0x000ea20000300800 */
[----:B------:R-:W-:Y:S02]  /*1469a0*/  ISETP.GE.AND P1, PT, R0, UR12, PT ;  /* 0x0000000c00007c0c */ /* 0x000fe4000bf26270 */
[----:B------:R-:W-:Y:S02]  /*1469b0*/  ISETP.GE.AND P0, PT, R20, UR14, PT ;  /* 0x0000000e14007c0c */ /* 0x000fe4000bf06270 */
[----:B------:R-:W-:-:S09]  /*1469c0*/  LOP3.LUT R2, R2, 0xfffffffd, RZ, 0xc0, !PT ;  /* 0xfffffffd02027812 */ /* 0x000fd200078ec0ff */
[----:B------:R-:W-:-:S04]  /*1469d0*/  @P1 LOP3.LUT R2, R2, 0x2, RZ, 0xfc, !PT ;  /* 0x0000000202021812 */ /* 0x000fc800078efcff */
[----:B------:R-:W-:-:S04]  /*1469e0*/  LOP3.LUT R2, R2, 0xfffffeff, RZ, 0xc0, !PT ;  /* 0xfffffeff02027812 */ /* 0x000fc800078ec0ff */
[----:B------:R-:W-:Y:S02]  /*1469f0*/  @P0 LOP3.LUT R2, R2, 0x100, RZ, 0xfc, !PT ;  /* 0x0000010002020812 */ /* 0x000fe400078efcff */
[----:B------:R-:W-:Y:S02]  /*146a00*/  ISETP.GE.AND P0, PT, R19, UR16, PT ;  /* 0x0000001013007c0c */ /* 0x000fe4000bf06270 */
[----:B------:R-:W-:Y:S02]  /*146a10*/  ISETP.GE.AND P2, PT, R18, UR18, PT ;  /* 0x0000001212007c0c */ /* 0x000fe4000bf46270 */
[----:B------:R-:W-:Y:S02]  /*146a20*/  LOP3.LUT R2, R2, 0xffffbfff, RZ, 0xc0, !PT ;  /* 0xffffbfff02027812 */ /* 0x000fe400078ec0ff */
[----:B------:R-:W-:-:S07]  /*146a30*/  ISETP.GE.AND P1, PT, R11, UR20, PT ;  /* 0x000000140b007c0c */ /* 0x000fce000bf26270 */
[----:B------:R-:W-:-:S04]  /*146a40*/  @P0 LOP3.LUT R2, R2, 0x4000, RZ, 0xfc, !PT ;  /* 0x0000400002020812 */ /* 0x000fc800078efcff */
[----:B------:R-:W-:-:S04]  /*146a50*/  LOP3.LUT R2, R2, 0xffefffff, RZ, 0xc0, !PT ;  /* 0xffefffff02027812 */ /* 0x000fc800078ec0ff */
[----:B------:R-:W-:Y:S02]  /*146a60*/  @P2 LOP3.LUT R2, R2, 0x100000, RZ, 0xfc, !PT ;  /* 0x0010000002022812 */ /* 0x000fe400078efcff */
[----:B------:R-:W-:Y:S02]  /*146a70*/  ISETP.GE.AND P0, PT, R12, UR22, PT ;  /* 0x000000160c007c0c */ /* 0x000fe4000bf06270 */
[----:B------:R-:W-:-:S04]  /*146a80*/  LOP3.LUT R2, R2, 0xfbffffff, RZ, 0xc0, !PT ;  /* 0xfbffffff02027812 */ /* 0x000fc800078ec0ff */
[----:B------:R-:W-:Y:S02]  /*146a90*/  @P1 LOP3.LUT R2, R2, 0x4000000, RZ, 0xfc, !PT ;  /* 0x0400000002021812 */ /* 0x000fe400078efcff */
[----:B------:R-:W-:Y:S02]  /*146aa0*/  ISETP.GE.AND P1, PT, R24, UR26, PT ;  /* 0x0000001a18007c0c */ /* 0x000fe4000bf26270 */
[----:B------:R-:W-:Y:S02]  /*146ab0*/  ISETP.GE.AND P2, PT, R13, UR24, PT ;  /* 0x000000180d007c0c */ /* 0x000fe4000bf46270 */
[----:B------:R-:W-:Y:S01]  /*146ac0*/  LOP3.LUT R2, R2, 0xffffff7f, RZ, 0xc0, !PT ;  /* 0xffffff7f02027812 */ /* 0x000fe200078ec0ff */
[----:B0-----:R-:W-:Y:S01]  /*146ad0*/  IMAD.U32 R14, RZ, RZ, UR63 ;  /* 0x0000003fff0e7e24 */ /* 0x001fe2000f8e00ff */
[----:B------:R-:W-:Y:S01]  /*146ae0*/  UMOV UR4, UR62 ;  /* 0x0000003e00047c82 */ /* 0x000fe20008000000 */
[----:B------:R-:W0:Y:S06]  /*146af0*/  LDCU.64 UR62, c[0x0][0x398] ;  /* 0x00007300ff3e77ac */ /* 0x000e2c0008000a00 */
[----:B------:R-:W-:-:S04]  /*146b00*/  @P1 LOP3.LUT R2, R2, 0x80, RZ, 0xfc, !PT ;  /* 0x0000008002021812 */ /* 0x000fc800078efcff */
[----:B------:R-:W-:Y:S02]  /*146b10*/  LOP3.LUT R2, R2, 0xffffdfff, RZ, 0xc0, !PT ;  /* 0xffffdfff02027812 */ /* 0x000fe400078ec0ff */
[----:B------:R-:W-:Y:S01]  /*146b20*/  ISETP.GE.AND P1, PT, R9, UR32, PT ;  /* 0x0000002009007c0c */ /* 0x000fe2000bf26270 */
[----:B------:R-:W-:Y:S01]  /*146b30*/  STL [R1+0x13f8], R14 ;  /* 0x0013f80e01007387 */ /* 0x000fe20000100800 */
[----:B0-----:R-:W-:-:S05]  /*146b40*/  IMAD.U32 R0, RZ, RZ, UR62 ;  /* 0x0000003eff007e24 */ /* 0x001fca000f8e00ff */
[----:B------:R0:W-:Y:S02]  /*146b50*/  STL [R1+0x934], R0 ;  /* 0x0009340001007387 */ /* 0x0001e40000100800 */
[----:B0-----:R-:W-:-:S05]  /*146b60*/  IMAD.U32 R0, RZ, RZ, UR63 ;  /* 0x0000003fff007e24 */ /* 0x001fca000f8e00ff */
[----:B------:R0:W-:Y:S01]  /*146b70*/  STL [R1+0x950], R0 ;  /* 0x0009500001007387 */ /* 0x0001e20000100800 */
[----:B--2---:R-:W-:-:S04]  /*146b80*/  LOP3.LUT R3, R3, 0xfffffffe, RZ, 0xc0, !PT ;  /* 0xfffffffe03037812 */ /* 0x004fc800078ec0ff */
[----:B------:R-:W-:Y:S02]  /*146b90*/  @P0 LOP3.LUT R3, R3, 0x1, RZ, 0xfc, !PT ;  /* 0x0000000103030812 */ /* 0x000fe400078efcff */
[----:B------:R-:W-:Y:S02]  /*146ba0*/  ISETP.GE.AND P0, PT, R26, UR28, PT ;  /* 0x0000001c1a007c0c */ /* 0x000fe4000bf06270 */
[----:B------:R-:W-:-:S04]  /*146bb0*/  LOP3.LUT R3, R3, 0xffffdfff, RZ, 0xc0, !PT ;  /* 0xffffdfff03037812 */ /* 0x000fc800078ec0ff */
[----:B------:R-:W-:Y:S02]  /*146bc0*/  @P2 LOP3.LUT R3, R3, 0x2000, RZ, 0xfc, !PT ;  /* 0x0000200003032812 */ /* 0x000fe400078efcff */
[----:B------:R-:W-:-:S05]  /*146bd0*/  ISETP.GE.AND P2, PT, R10, UR30, PT ;  /* 0x0000001e0a007c0c */ /* 0x000fca000bf46270 */
[----:B------:R-:W-:-:S04]  /*146be0*/  @P0 LOP3.LUT R2, R2, 0x2000, RZ, 0xfc, !PT ;  /* 0x0000200002020812 */ /* 0x000fc800078efcff */
[----:B------:R-:W-:-:S04]  /*146bf0*/  LOP3.LUT R2, R2, 0xfff7ffff, RZ, 0xc0, !PT ;  /* 0xfff7ffff02027812 */ /* 0x000fc800078ec0ff */
[----:B------:R-:W-:Y:S02]  /*146c00*/  @P2 LOP3.LUT R2, R2, 0x80000, RZ, 0xfc, !PT ;  /* 0x0008000002022812 */ /* 0x000fe400078efcff */
[----:B------:R-:W-:Y:S02]  /*146c10*/  ISETP.GE.AND P2, PT, R7, UR36, PT ;  /* 0x0000002407007c0c */ /* 0x000fe4000bf46270 */
[----:B------:R-:W-:Y:S02]  /*146c20*/  ISETP.GE.AND P0, PT, R8, UR34, PT ;  /* 0x0000002208007c0c */ /* 0x000fe4000bf06270 */
[----:B------:R-:W-:Y:S02]  /*146c30*/  LOP3.LUT R2, R2, 0xfdffffff, RZ, 0xc0, !PT ;  /* 0xfdffffff02027812 */ /* 0x000fe400078ec0ff */
[----:B------:R-:W-:Y:S02]  /*146c40*/  LOP3.LUT R3, R3, 0xfffff7ff, RZ, 0xc0, !PT ;  /* 0xfffff7ff03037812 */ /* 0x000fe400078ec0ff */
[----:B------:R-:W-:-:S02]  /*146c50*/  @P1 LOP3.LUT R2, R2, 0x2000000, RZ, 0xfc, !PT ;  /* 0x0200000002021812 */ /* 0x000fc400078efcff */
[----:B------:R-:W-:Y:S02]  /*146c60*/  ISETP.GE.AND P1, PT, R25, UR38, PT ;  /* 0x0000002619007c0c */ /* 0x000fe4000bf26270 */
[----:B------:R-:W-:Y:S02]  /*146c70*/  LOP3.LUT R2, R2, 0x7fffffff, RZ, 0xc0, !PT ;  /* 0x7fffffff02027812 */ /* 0x000fe400078ec0ff */
[----:B------:R-:W-:Y:S02]  /*146c80*/  @P2 LOP3.LUT R3, R3, 0x800, RZ, 0xfc, !PT ;  /* 0x0000080003032812 */ /* 0x000fe400078efcff */
[----:B------:R-:W-:Y:S02]  /*146c90*/  ISETP.GE.AND P2, PT, R27, UR42, PT ;  /* 0x0000002a1b007c0c */ /* 0x000fe4000bf46270 */
[----:B------:R-:W2:Y:S01]  /*146ca0*/  LDL.LU R27, [R1+0x7d4] ;  /* 0x0007d400011b7983 */ /* 0x000ea20000300800 */
[----:B------:R-:W-:-:S04]  /*146cb0*/  @P0 LOP3.LUT R2, R2, 0x80000000, RZ, 0xfc, !PT ;  /* 0x8000000002020812 */ /* 0x000fc800078efcff */
[----:B------:R-:W-:-:S04]  /*146cc0*/  LOP3.LUT R2, R2, 0xffffffbf, RZ, 0xc0, !PT ;  /* 0xffffffbf02027812 */ /* 0x000fc800078ec0ff */
[----:B------:R-:W-:Y:S02]  /*146cd0*/  @P1 LOP3.LUT R2, R2, 0x40, RZ, 0xfc, !PT ;  /* 0x0000004002021812 */ /* 0x000fe400078efcff */
[----:B------:R-:W-:Y:S02]  /*146ce0*/  ISETP.GE.AND P1, PT, R6, UR44, PT ;  /* 0x0000002c06007c0c */ /* 0x000fe4000bf26270 */
[----:B------:R-:W3:Y:S01]  /*146cf0*/  LDL.LU R6, [R1+0xe3c] ;  /* 0x000e3c0001067983 */ /* 0x000ee20000300800 */
[----:B------:R-:W-:Y:S02]  /*146d00*/  ISETP.GE.AND P0, PT, R23, UR40, PT ;  /* 0x0000002817007c0c */ /* 0x000fe4000bf06270 */
[----:B------:R-:W-:-:S11]  /*146d10*/  LOP3.LUT R2, R2, 0xffffefff, RZ, 0xc0, !PT ;  /* 0xffffefff02027812 */ /* 0x000fd600078ec0ff */
[----:B------:R-:W-:Y:S02]  /*146d20*/  @P0 LOP3.LUT R2, R2, 0x1000, RZ, 0xfc, !PT ;  /* 0x0000100002020812 */ /* 0x000fe400078efcff */
[----:B------:R-:W-:Y:S02]  /*146d30*/  ISETP.GE.AND P0, PT, R22, UR46, PT ;  /* 0x0000002e16007c0c */ /* 0x000fe4000bf06270 */
[----:B------:R-:W-:Y:S01]  /*146d40*/  LOP3.LUT R2, R2, 0xfffbffff, RZ, 0xc0, !PT ;  /* 0xfffbffff02027812 */ /* 0x000fe200078ec0ff */
[----:B------:R-:W4:Y:S03]  /*146d50*/  LDL.LU R22, [R1+0xe18] ;  /* 0x000e180001167983 */ /* 0x000f260000300800 */
[----:B------:R-:W-:Y:S02]  /*146d60*/  @P2 LOP3.LUT R2, R2, 0x40000, RZ, 0xfc, !PT ;  /* 0x0004000002022812 */ /* 0x000fe400078efcff */
[----:B------:R-:W-:-:S02]  /*146d70*/  ISETP.GE.AND P2, PT, R17, UR48, PT ;  /* 0x0000003011007c0c */ /* 0x000fc4000bf46270 */
[----:B------:R-:W-:Y:S01]  /*146d80*/  LOP3.LUT R2, R2, 0xfeffffff, RZ, 0xc0, !PT ;  /* 0xfeffffff02027812 */ /* 0x000fe200078ec0ff */
[----:B------:R-:W5:Y:S03]  /*146d90*/  LDL.LU R17, [R1+0xddc] ;  /* 0x000ddc0001117983 */ /* 0x000f660000300800 */
[----:B------:R-:W-:Y:S02]  /*146da0*/  @P1 LOP3.LUT R2, R2, 0x1000000, RZ, 0xfc, !PT ;  /* 0x0100000002021812 */ /* 0x000fe400078efcff */
[----:B------:R-:W-:Y:S02]  /*146db0*/  ISETP.GE.AND P1, PT, R16, UR50, PT ;  /* 0x0000003210007c0c */ /* 0x000fe4000bf26270 */
[----:B------:R-:W5:Y:S01]  /*146dc0*/  LDL.LU R16, [R1+0xdd4] ;  /* 0x000dd40001107983 */ /* 0x000f620000300800 */
[----:B------:R-:W-:-:S04]  /*146dd0*/  LOP3.LUT R2, R2, 0xbfffffff, RZ, 0xc0, !PT ;  /* 0xbfffffff02027812 */ /* 0x000fc800078ec0ff */
[----:B------:R-:W-:Y:S02]  /*146de0*/  @P0 LOP3.LUT R2, R2, 0x40000000, RZ, 0xfc, !PT ;  /* 0x4000000002020812 */ /* 0x000fe400078efcff */
[----:B------:R-:W-:Y:S02]  /*146df0*/  ISETP.GE.AND P0, PT, R21, UR52, PT ;  /* 0x0000003415007c0c */ /* 0x000fe4000bf06270 */
[----:B------:R-:W5:Y:S01]  /*146e00*/  LDL.LU R21, [R1+0xdd0] ;  /* 0x000dd00001157983 */ /* 0x000f620000300800 */
[----:B------:R-:W-:Y:S02]  /*146e10*/  LOP3.LUT R2, R2, 0xffffffdf, RZ, 0xc0, !PT ;  /* 0xffffffdf02027812 */ /* 0x000fe400078ec0ff */
[----:B------:R-:W-:Y:S02]  /*146e20*/  LOP3.LUT R3, R3, 0xfffffdff, RZ, 0xc0, !PT ;  /* 0xfffffdff03037812 */ /* 0x000fe400078ec0ff */
[----:B------:R-:W-:Y:S02]  /*146e30*/  @P1 LOP3.LUT R2, R2, 0x20, RZ, 0xfc, !PT ;  /* 0x0000002002021812 */ /* 0x000fe400078efcff */
[----:B------:R-:W-:-:S02]  /*146e40*/  @P2 LOP3.LUT R3, R3, 0x200, RZ, 0xfc, !PT ;  /* 0x0000020003032812 */ /* 0x000fc400078efcff */
[----:B------:R-:W-:Y:S02]  /*146e50*/  ISETP.GE.AND P2, PT, R5, UR54, PT ;  /* 0x0000003605007c0c */ /* 0x000fe4000bf46270 */
[----:B------:R-:W5:Y:S01]  /*146e60*/  LDL.LU R5, [R1+0xdc4] ;  /* 0x000dc40001057983 */ /* 0x000f620000300800 */
[----:B------:R-:W-:Y:S02]  /*146e70*/  LOP3.LUT R2, R2, 0xfffff7ff, RZ, 0xc0, !PT ;  /* 0xfffff7ff02027812 */ /* 0x000fe400078ec0ff */
[----:B------:R-:W-:Y:S02]  /*146e80*/  ISETP.GE.AND P1, PT, R4, UR56, PT ;  /* 0x0000003804007c0c */ /* 0x000fe4000bf26270 */
[----:B------:R-:W5:Y:S01]  /*146e90*/  LDL.LU R4, [R1+0xdbc] ;  /* 0x000dbc0001047983 */ /* 0x000f620000300800 */
[----:B------:R-:W-:Y:S02]  /*146ea0*/  @P0 LOP3.LUT R2, R2, 0x800, RZ, 0xfc, !PT ;  /* 0x0000080002020812 */ /* 0x000fe400078efcff */
[----:B--2---:R-:W-:-:S02]  /*146eb0*/  ISETP.GE.AND P0, PT, R27, UR58, PT ;  /* 0x0000003a1b007c0c */ /* 0x004fc4000bf06270 */
[----:B------:R-:W2:Y:S01]  /*146ec0*/  LDL.LU R27, [R1+0xda4] ;  /* 0x000da400011b7983 */ /* 0x000ea20000300800 */
[----:B---3--:R-:W-:-:S03]  /*146ed0*/  R2UR UR68, R6 ;  /* 0x00000000064472ca */ /* 0x008fc600000e0000 */
[----:B------:R-:W3:Y:S01]  /*146ee0*/  LDL.LU R6, [R1+0xd9c] ;  /* 0x000d9c0001067983 */ /* 0x000ee20000300800 */
[----:B----4-:R-:W-:-:S03]  /*146ef0*/  R2UR UR66, R22 ;  /* 0x00000000164272ca */ /* 0x010fc600000e0000 */
[----:B------:R-:W4:Y:S04]  /*146f00*/  LDL.LU R22, [R1+0xd94] ;  /* 0x000d940001167983 */ /* 0x000f280000300800 */
[----:B------:R-:W4:Y:S01]  /*146f10*/  LDL.LU R14, [R1+0xd8c] ;  /* 0x000d8c00010e7983 */ /* 0x000f220000300800 */
[----:B-----5:R-:W-:-:S03]  /*146f20*/  R2UR UR64, R17 ;  /* 0x00000000114072ca */ /* 0x020fc600000e0000 */
[----:B0-----:R-:W5:Y:S04]  /*146f30*/  LDL.LU R0, [R1+0xd88] ;  /* 0x000d880001007983 */ /* 0x001f680000300800 */
[----:B------:R-:W5:Y:S01]  /*146f40*/  LDL.LU R17, [R1+0xd80] ;  /* 0x000d800001117983 */ /* 0x000f620000300800 */
[----:B------:R-:W-:-:S03]  /*146f50*/  R2UR UR62, R16 ;  /* 0x00000000103e72ca */ /* 0x000fc600000e0000 */
[----:B------:R-:W5:Y:S04]  /*146f60*/  LDL.LU R20, [R1+0xcec] ;  /* 0x000cec0001147983 */ /* 0x000f680000300800 */
[----:B------:R-:W5:Y:S04]  /*146f70*/  LDL.LU R19, [R1+0xce4] ;  /* 0x000ce40001137983 */ /* 0x000f680000300800 */
[----:B------:R-:W5:Y:S01]  /*146f80*/  LDL.LU R16, [R1+0xce0] ;  /* 0x000ce00001107983 */ /* 0x000f620000300800 */
[----:B------:R-:W-:-:S03]  /*146f90*/  R2UR UR74, R21 ;  /* 0x00000000154a72ca */ /* 0x000fc600000e0000 */
[----:B------:R-:W5:Y:S04]  /*146fa0*/  LDL.LU R18, [R1+0xcd8] ;  /* 0x000cd80001127983 */ /* 0x000f680000300800 */
[----:B------:R-:W5:Y:S04]  /*146fb0*/  LDL.LU R11, [R1+0xcd4] ;  /* 0x000cd400010b7983 */ /* 0x000f680000300800 */
[----:B------:R-:W5:Y:S01]  /*146fc0*/  LDL.LU R21, [R1+0xccc] ;  /* 0x000ccc0001157983 */ /* 0x000f620000300800 */
[----:B------:R-:W-:-:S03]  /*146fd0*/  R2UR UR8, R5 ;  /* 0x00000000050872ca */ /* 0x000fc600000e0000 */
[----:B------:R-:W5:Y:S01]  /*146fe0*/  LDL.LU R12, [R1+0xcc8] ;  /* 0x000cc800010c7983 */ /* 0x000f620000300800 */
[----:B------:R-:W-:-:S03]  /*146ff0*/  R2UR UR10, R4 ;  /* 0x00000000040a72ca */ /* 0x000fc600000e0000 */
[----:B------:R-:W5:Y:S04]  /*147000*/  LDL.LU R13, [R1+0xcc0] ;  /* 0x000cc000010d7983 */ /* 0x000f680000300800 */
[----:B------:R-:W5:Y:S04]  /*147010*/  LDL.LU R5, [R1+0xcbc] ;  /* 0x000cbc0001057983 */ /* 0x000f680000300800 */
[----:B------:R-:W5:Y:S04]  /*147020*/  LDL.LU R24, [R1+0xcb4] ;  /* 0x000cb40001187983 */ /* 0x000f680000300800 */
[----:B------:R-:W5:Y:S04]  /*147030*/  LDL.LU R26, [R1+0xcb0] ;  /* 0x000cb000011a7983 */ /* 0x000f680000300800 */
[----:B------:R-:W5:Y:S04]  /*147040*/  LDL.LU R4, [R1+0xca8] ;  /* 0x000ca80001047983 */ /* 0x000f680000300800 */
[----:B------:R-:W5:Y:S04]  /*147050*/  LDL.LU R10, [R1+0xca4] ;  /* 0x000ca400010a7983 */ /* 0x000f680000300800 */
[----:B------:R-:W5:Y:S01]  /*147060*/  LDL.LU R9, [R1+0xc9c] ;  /* 0x000c9c0001097983 */ /* 0x000f620000300800 */
[----:B--2---:R-:W-:-:S03]  /*147070*/  R2UR UR12, R27 ;  /* 0x000000001b0c72ca */ /* 0x004fc600000e0000 */
[----:B------:R-:W2:Y:S04]  /*147080*/  LDL.LU R27, [R1+0xc98] ;  /* 0x000c9800011b7983 */ /* 0x000ea80000300800 */
[----:B------:R-:W2:Y:S04]  /*147090*/  LDL.LU R8, [R1+0xc90] ;  /* 0x000c900001087983 */ /* 0x000ea80000300800 */
[----:B------:R-:W2:Y:S01]  /*1470a0*/  LDL.LU R7, [R1+0xc8c] ;  /* 0x000c8c0001077983 */ /* 0x000ea20000300800 */
[----:B---3--:R-:W-:-:S03]  /*1470b0*/  R2UR UR14, R6 ;  /* 0x00000000060e72ca */ /* 0x008fc600000e0000 */
[----:B------:R-:W3:Y:S04]  /*1470c0*/  LDL.LU R6, [R1+0xc84] ;  /* 0x000c840001067983 */ /* 0x000ee80000300800 */
[----:B------:R-:W3:Y:S04]  /*1470d0*/  LDL.LU R25, [R1+0x7bc] ;  /* 0x0007bc0001197983 */ /* 0x000ee80000300800 */
[----:B------:R-:W3:Y:S01]  /*1470e0*/  LDL.LU R23, [R1+0x948] ;  /* 0x0009480001177983 */ /* 0x000ee20000300800 */
[----:B----4-:R-:W-:-:S03]  /*1470f0*/  R2UR UR16, R22 ;  /* 0x00000000161072ca */ /* 0x010fc600000e0000 */
[----:B------:R-:W4:Y:S01]  /*147100*/  LDL.LU R22, [R1+0x92c] ;  /* 0x00092c0001167983 */ /* 0x000f220000300800 */
[----:B-----5:R-:W-:-:S03]  /*147110*/  R2UR UR22, R17 ;  /* 0x00000000111672ca */ /* 0x020fc600000e0000 */
[----:B------:R-:W5:Y:S01]  /*147120*/  LDL.LU R17, [R1+0x910] ;  /* 0x0009100001117983 */ /* 0x000f620000300800 */
[----:B------:R-:W-:-:S03]  /*147130*/  R2UR UR28, R16 ;  /* 0x00000000101c72ca */ /* 0x000fc600000e0000 */
[----:B------:R-:W5:Y:S01]  /*147140*/  LDL.LU R16, [R1+0x808] ;  /* 0x0008080001107983 */ /* 0x000f620000300800 */
[----:B------:R-:W-:-:S03]  /*147150*/  R2UR UR34, R21 ;  /* 0x00000000152272ca */ /* 0x000fc600000e0000 */
[----:B------:R-:W5:Y:S01]  /*147160*/  LDL.LU R21, [R1+0x7d8] ;  /* 0x0007d80001157983 */ /* 0x000f620000300800 */
[----:B------:R-:W-:-:S03]  /*147170*/  R2UR UR40, R5 ;  /* 0x00000000052872ca */ /* 0x000fc600000e0000 */
[----:B------:R-:W5:Y:S01]  /*147180*/  LDL.LU R5, [R1+0x7c0] ;  /* 0x0007c00001057983 */ /* 0x000f620000300800 */
[----:B------:R-:W-:-:S03]  /*147190*/  R2UR UR46, R4 ;  /* 0x00000000042e72ca */ /* 0x000fc600000e0000 */
[----:B------:R-:W5:Y:S01]  /*1471a0*/  LDL.LU R4, [R1+0x94c] ;  /* 0x00094c0001047983 */ /* 0x000f620000300800 */
[----:B--2---:R-:W-:-:S03]  /*1471b0*/  R2UR UR52, R27 ;  /* 0x000000001b3472ca */ /* 0x004fc600000e0000 */
[----:B------:R-:W2:Y:S01]  /*1471c0*/  LDL.LU R27, [R1+0x930] ;  /* 0x00093000011b7983 */ /* 0x000ea20000300800 */
[----:B---3--:R-:W-:-:S03]  /*1471d0*/  R2UR UR58, R6 ;  /* 0x00000000063a72ca */ /* 0x008fc600000e0000 */
[----:B------:R-:W3:Y:S01]  /*1471e0*/  LDL.LU R6, [R1+0x914] ;  /* 0x0009140001067983 */ /* 0x000ee20000300800 */
[----:B------:R-:W-:-:S04]  /*1471f0*/  LOP3.LUT R2, R2, 0xfffdffff, RZ, 0xc0, !PT ;  /* 0xfffdffff02027812 */ /* 0x000fc800078ec0ff */
[----:B------:R-:W-:-:S04]  /*147200*/  @P2 LOP3.LUT R2, R2, 0x20000, RZ, 0xfc, !PT ;  /* 0x0002000002022812 */ /* 0x000fc800078efcff */
[----:B------:R-:W-:-:S04]  /*147210*/  LOP3.LUT R2, R2, 0xff7fffff, RZ, 0xc0, !PT ;  /* 0xff7fffff02027812 */ /* 0x000fc800078ec0ff */
[----:B------:R-:W-:-:S04]  /*147220*/  @P1 LOP3.LUT R2, R2, 0x800000, RZ, 0xfc, !PT ;  /* 0x0080000002021812 */ /* 0x000fc800078efcff */
[----:B------:R-:W-:Y:S02]  /*147230*/  LOP3.LUT R2, R2, 0xdfffffff, RZ, 0xc0, !PT ;  /* 0xdfffffff02027812 */ /* 0x000fe400078ec0ff */
[----:B------:R-:W-:Y:S02]  /*147240*/  ISETP.GE.AND P2, PT, R23, UR66, PT ;  /* 0x0000004217007c0c */ /* 0x000fe4000bf46270 */
[----:B------:R-:W-:Y:S02]  /*147250*/  @P0 LOP3.LUT R2, R2, 0x20000000, RZ, 0xfc, !PT ;  /* 0x2000000002020812 */ /* 0x000fe400078efcff */
[----:B------:R-:W-:Y:S02]  /*147260*/  ISETP.GE.AND P0, PT, R25, UR68, PT ;  /* 0x0000004419007c0c */ /* 0x000fe4000bf06270 */
[----:B----4-:R-:W-:Y:S02]  /*147270*/  ISETP.GE.AND P1, PT, R22, UR64, PT ;  /* 0x0000004016007c0c */ /* 0x010fe4000bf26270 */
[----:B------:R-:W4:Y:S01]  /*147280*/  LDL.LU R22, [R1+0x80c] ;  /* 0x00080c0001167983 */ /* 0x000f220000300800 */
[----:B------:R-:W-:-:S02]  /*147290*/  LOP3.LUT R2, R2, 0xffffffef, RZ, 0xc0, !PT ;  /* 0xffffffef02027812 */ /* 0x000fc400078ec0ff */
[----:B------:R-:W-:Y:S02]  /*1472a0*/  LOP3.LUT R3, R3, 0xffffffbf, RZ, 0xc0, !PT ;  /* 0xffffffbf03037812 */ /* 0x000fe400078ec0ff */
[----:B------:R-:W-:-:S04]  /*1472b0*/  @P2 LOP3.LUT R2, R2, 0x10, RZ, 0xfc, !PT ;  /* 0x0000001002022812 */ /* 0x000fc800078efcff */
[----:B------:R-:W-:Y:S02]  /*1472c0*/  @P0 LOP3.LUT R3, R3, 0x40, RZ, 0xfc, !PT ;  /* 0x0000004003030812 */ /* 0x000fe400078efcff */
[----:B-----5:R-:W-:Y:S02]  /*1472d0*/  ISETP.GE.AND P0, PT, R17, UR62, PT ;  /* 0x0000003e11007c0c */ /* 0x020fe4000bf06270 */
[----:B------:R-:W5:Y:S01]  /*1472e0*/  LDL.LU R17, [R1+0x7dc] ;  /* 0x0007dc0001117983 */ /* 0x000f620000300800 */
[----:B------:R-:W-:Y:S02]  /*1472f0*/  LOP3.LUT R2, R2, 0xfffffbff, RZ, 0xc0, !PT ;  /* 0xfffffbff02027812 */ /* 0x000fe400078ec0ff */
[----:B------:R-:W-:Y:S02]  /*147300*/  ISETP.GE.AND P2, PT, R16, UR74, PT ;  /* 0x0000004a10007c0c */ /* 0x000fe4000bf46270 */
[----:B------:R-:W5:Y:S01]  /*147310*/  LDL.LU R16, [R1+0x7c4] ;  /* 0x0007c40001107983 */ /* 0x000f620000300800 */
[----:B------:R-:W-:-:S04]  /*147320*/  @P1 LOP3.LUT R2, R2, 0x400, RZ, 0xfc, !PT ;  /* 0x0000040002021812 */ /* 0x000fc800078efcff */
[----:B------:R-:W-:-:S04]  /*147330*/  LOP3.LUT R2, R2, 0xfffeffff, RZ, 0xc0, !PT ;  /* 0xfffeffff02027812 */ /* 0x000fc800078ec0ff */
[----:B------:R-:W-:Y:S02]  /*147340*/  @P0 LOP3.LUT R2, R2, 0x10000, RZ, 0xfc, !PT ;  /* 0x0001000002020812 */ /* 0x000fe400078efcff */
[----:B------:R-:W-:Y:S02]  /*147350*/  ISETP.GE.AND P1, PT, R21, UR8, PT ;  /* 0x0000000815007c0c */ /* 0x000fe4000bf26270 */
[----:B------:R-:W5:Y:S01]  /*147360*/  LDL.LU R21, [R1+0x7ac] ;  /* 0x0007ac0001157983 */ /* 0x000f620000300800 */
[----:B------:R-:W-:-:S04]  /*147370*/  LOP3.LUT R2, R2, 0xffbfffff, RZ, 0xc0, !PT ;  /* 0xffbfffff02027812 */ /* 0x000fc800078ec0ff */
[----:B------:R-:W-:-:S04]  /*147380*/  @P2 LOP3.LUT R2, R2, 0x400000, RZ, 0xfc, !PT ;  /* 0x0040000002022812 */ /* 0x000fc800078efcff */
[----:B------:R-:W-:Y:S02]  /*147390*/  LOP3.LUT R2, R2, 0xefffffff, RZ, 0xc0, !PT ;  /* 0xefffffff02027812 */ /* 0x000fe400078ec0ff */
[----:B------:R-:W-:Y:S02]  /*1473a0*/  ISETP.GE.AND P0, PT, R5, UR10, PT ;  /* 0x0000000a05007c0c */ /* 0x000fe4000bf06270 */
[----:B------:R-:W5:Y:S01]  /*1473b0*/  LDL.LU R5, [R1+0x7a8] ;  /* 0x0007a80001057983 */ /* 0x000f620000300800 */
[----:B------:R-:W-:Y:S02]  /*1473c0*/  @P1 LOP3.LUT R2, R2, 0x10000000, RZ, 0xfc, !PT ;  /* 0x1000000002021812 */ /* 0x000fe400078efcff */
[----:B------:R-:W-:Y:S02]  /*1473d0*/  ISETP.GE.AND P2, PT, R4, UR12, PT ;  /* 0x0000000c04007c0c */ /* 0x000fe4000bf46270 */
[----:B------:R-:W5:Y:S01]  /*1473e0*/  LDL.LU R4, [R1+0x7a4] ;  /* 0x0007a40001047983 */ /* 0x000f620000300800 */
[----:B------:R-:W-:-:S05]  /*1473f0*/  LOP3.LUT R3, R3, 0xffffffef, RZ, 0xc0, !PT ;  /* 0xffffffef03037812 */ /* 0x000fca00078ec0ff */
[----:B------:R-:W-:Y:S02]  /*147400*/  @P0 LOP3.LUT R3, R3, 0x10, RZ, 0xfc, !PT ;  /* 0x0000001003030812 */ /* 0x000fe400078efcff */
[----:B--2---:R-:W-:Y:S02]  /*147410*/  ISETP.GE.AND P1, PT, R27, UR14, PT ;  /* 0x0000000e1b007c0c */ /* 0x004fe4000bf26270 */
[----:B------:R-:W2:Y:S01]  /*147420*/  LDL.LU R27, [R1+0x7a0] ;  /* 0x0007a000011b7983 */ /* 0x000ea20000300800 */
[----:B---3--:R-:W-:-:S03]  /*147430*/  ISETP.GE.AND P0, PT, R6, UR16, PT ;  /* 0x0000001006007c0c */ /* 0x008fc6000bf06270 */
[----:B------:R-:W3:Y:S01]  /*147440*/  LDL.LU R6, [R1+0x79c] ;  /* 0x00079c0001067983 */ /* 0x000ee20000300800 */
[----:B------:R-:W-:Y:S02]  /*147450*/  R2UR UR18, R14 ;  /* 0x000000000e1272ca */ /* 0x000fe400000e0000 */
[----:B------:R-:W-:Y:S02]  /*147460*/  LOP3.LUT R2, R2, 0xfffffff7, RZ, 0xc0, !PT ;  /* 0xfffffff702027812 */ /* 0x000fe400078ec0ff */
[----:B------:R-:W-:Y:S02]  /*147470*/  R2UR UR20, R0 ;  /* 0x00000000001472ca */ /* 0x000fe400000e0000 */
[----:B------:R-:W-:-:S04]  /*147480*/  @P2 LOP3.LUT R2, R2, 0x8, RZ, 0xfc, !PT ;  /* 0x0000000802022812 */ /* 0x000fc800078efcff */
[----:B------:R-:W-:-:S04]  /*147490*/  LOP3.LUT R2, R2, 0xfffffdff, RZ, 0xc0, !PT ;  /* 0xfffffdff02027812 */ /* 0x000fc800078ec0ff */
[----:B------:R-:W-:-:S04]  /*1474a0*/  @P1 LOP3.LUT R2, R2, 0x200, RZ, 0xfc, !PT ;  /* 0x0000020002021812 */ /* 0x000fc800078efcff */
[----:B------:R-:W-:Y:S02]  /*1474b0*/  LOP3.LUT R2, R2, 0xffff7fff, RZ, 0xc0, !PT ;  /* 0xffff7fff02027812 */ /* 0x000fe400078ec0ff */
[----:B----4-:R-:W-:Y:S02]  /*1474c0*/  ISETP.GE.AND P2, PT, R22, UR18, PT ;  /* 0x0000001216007c0c */ /* 0x010fe4000bf46270 */
[----:B------:R-:W4:Y:S01]  /*1474d0*/  LDL.LU R22, [R1+0x798] ;  /* 0x0007980001167983 */ /* 0x000f220000300800 */
[----:B------:R-:W-:Y:S02]  /*1474e0*/  @P0 LOP3.LUT R2, R2, 0x8000, RZ, 0xfc, !PT ;  /* 0x0000800002020812 */ /* 0x000fe400078efcff */
[----:B------:R-:W-:Y:S02]  /*1474f0*/  R2UR UR24, R20 ;  /* 0x00000000141872ca */ /* 0x000fe400000e0000 */
[----:B-----5:R-:W-:Y:S02]  /*147500*/  ISETP.GE.AND P1, PT, R17, UR20, PT ;  /* 0x0000001411007c0c */ /* 0x020fe4000bf26270 */
[----:B------:R-:W5:Y:S01]  /*147510*/  LDL.LU R17, [R1+0x794] ;  /* 0x0007940001117983 */ /* 0x000f620000300800 */
[----:B------:R-:W-:-:S03]  /*147520*/  ISETP.GE.AND P0, PT, R16, UR22, PT ;  /* 0x0000001610007c0c */ /* 0x000fc6000bf06270 */
[----:B------:R-:W5:Y:S01]  /*147530*/  LDL.LU R16, [R1+0x790] ;  /* 0x0007900001107983 */ /* 0x000f620000300800 */
[----:B------:R-:W-:Y:S02]  /*147540*/  LOP3.LUT R2, R2, 0xffdfffff, RZ, 0xc0, !PT ;  /* 0xffdfffff02027812 */ /* 0x000fe400078ec0ff */
[----:B------:R-:W-:Y:S02]  /*147550*/  R2UR UR26, R19 ;  /* 0x00000000131a72ca */ /* 0x000fe400000e0000 */
[----:B------:R-:W-:Y:S02]  /*147560*/  @P2 LOP3.LUT R2, R2, 0x200000, RZ, 0xfc, !PT ;  /* 0x0020000002022812 */ /* 0x000fe400078efcff */
[----:B------:R-:W-:Y:S02]  /*147570*/  R2UR UR30, R18 ;  /* 0x00000000121e72ca */ /* 0x000fe400000e0000 */
[----:B------:R-:W-:Y:S02]  /*147580*/  LOP3.LUT R3, R3, 0xfffffffb, RZ, 0xc0, !PT ;  /* 0xfffffffb03037812 */ /* 0x000fe400078ec0ff */
[----:B------:R-:W-:-:S02]  /*147590*/  ISETP.GE.AND P2, PT, R21, UR24, PT ;  /* 0x0000001815007c0c */ /* 0x000fc4000bf46270 */
[----:B------:R-:W5:Y:S01]  /*1475a0*/  LDL.LU R21, [R1+0x78c] ;  /* 0x00078c0001157983 */ /* 0x000f620000300800 */
[----:B------:R-:W-:Y:S02]  /*1475b0*/  @P0 LOP3.LUT R3, R3, 0x4, RZ, 0xfc, !PT ;  /* 0x0000000403030812 */ /* 0x000fe400078efcff */
[----:B------:R-:W-:Y:S02]  /*1475c0*/  LOP3.LUT R2, R2, 0xf7ffffff, RZ, 0xc0, !PT ;  /* 0xf7ffffff02027812 */ /* 0x000fe400078ec0ff */
[----:B------:R-:W-:Y:S02]  /*1475d0*/  LOP3.LUT R3, R3, 0xfffffffd, RZ, 0xc0, !PT ;  /* 0xfffffffd03037812 */ /* 0x000fe400078ec0ff */
[----:B------:R-:W-:Y:S02]  /*1475e0*/  @P1 LOP3.LUT R2, R2, 0x8000000, RZ, 0xfc, !PT ;  /* 0x0800000002021812 */ /* 0x000fe400078efcff */
[----:B------:R-:W-:Y:S02]  /*1475f0*/  R2UR UR32, R11 ;  /* 0x000000000b2072ca */ /* 0x000fe400000e0000 */
[----:B------:R-:W-:-:S02]  /*147600*/  ISETP.GE.AND P1, PT, R5, UR26, PT ;  /* 0x0000001a05007c0c */ /* 0x000fc4000bf26270 */
        /* <DEDUP_REMOVED lines=10> */
[----:B------:R-:W-:Y:S02]  /*1476b0*/  LOP3.LUT R3, R3, 0xffffffdf, RZ, 0xc0, !PT ;  /* 0xffffffdf03037812 */ /* 0x000fe400078ec0ff */
[----:B------:R-:W-:Y:S01]  /*1476c0*/  R2UR UR36, R12 ;  /* 0x000000000c2472ca */ /* 0x000fe200000e0000 */
[----:B------:R-:W3:Y:S01]  /*1476d0*/  LDL.LU R23, [R1+0x778] ;  /* 0x0007780001177983 */ /* 0x000ee20000300800 */
[----:B------:R-:W-:-:S04]  /*1476e0*/  @P0 LOP3.LUT R3, R3, 0x20, RZ, 0xfc, !PT ;  /* 0x0000002003030812 */ /* 0x000fc800078efcff */
[----:B------:R-:W-:Y:S02]  /*1476f0*/  LOP3.LUT R3, R3, 0xffffff7f, RZ, 0xc0, !PT ;  /* 0xffffff7f03037812 */ /* 0x000fe400078ec0ff */
[----:B------:R-:W-:Y:S02]  /*147700*/  R2UR UR38, R13 ;  /* 0x000000000d2672ca */ /* 0x000fe400000e0000 */
[----:B------:R-:W-:-:S04]  /*147710*/  @P2 LOP3.LUT R3, R3, 0x80, RZ, 0xfc, !PT ;  /* 0x0000008003032812 */ /* 0x000fc800078efcff */
[----:B------:R-:W-:Y:S02]  /*147720*/  LOP3.LUT R3, R3, 0xfffffeff, RZ, 0xc0, !PT ;  /* 0xfffffeff03037812 */ /* 0x000fe400078ec0ff */
[----:B----4-:R-:W-:Y:S02]  /*147730*/  ISETP.GE.AND P0, PT, R22, UR34, PT ;  /* 0x0000002216007c0c */ /* 0x010fe4000bf06270 */
[----:B------:R-:W-:-:S04]  /*147740*/  @P1 LOP3.LUT R3, R3, 0x100, RZ, 0xfc, !PT ;  /* 0x0000010003031812 */ /* 0x000fc800078efcff */
[----:B------:R-:W-:Y:S02]  /*147750*/  LOP3.LUT R3, R3, 0xfffffbff, RZ, 0xc0, !PT ;  /* 0xfffffbff03037812 */ /* 0x000fe400078ec0ff */
[----:B-----5:R-:W-:Y:S02]  /*147760*/  ISETP.GE.AND P2, PT, R17, UR36, PT ;  /* 0x0000002411007c0c */ /* 0x020fe4000bf46270 */
[----:B------:R-:W4:Y:S03]  /*147770*/  LDL.LU R17, [R1+0x774] ;  /* 0x0007740001117983 */ /* 0x000f260000300800 */
[----:B------:R-:W-:Y:S02]  /*147780*/  @P0 LOP3.LUT R3, R3, 0x400, RZ, 0xfc, !PT ;  /* 0x0000040003030812 */ /* 0x000fe400078efcff */
[----:B------:R-:W-:Y:S01]  /*147790*/  ISETP.GE.AND P1, PT, R16, UR38, PT ;  /* 0x0000002610007c0c */ /* 0x000fe2000bf26270 */
[----:B------:R-:W5:Y:S04]  /*1477a0*/  LDL.LU R22, [R1+0x770] ;  /* 0x0007700001167983 */ /* 0x000f680000300800 */
[----:B------:R-:W5:Y:S01]  /*1477b0*/  LDL.LU R16, [R1+0x6fc] ;  /* 0x0006fc0001107983 */ /* 0x000f620000300800 */
[----:B------:R-:W-:-:S02]  /*1477c0*/  LOP3.LUT R3, R3, 0xffffefff, RZ, 0xc0, !PT ;  /* 0xffffefff03037812 */ /* 0x000fc400078ec0ff */
[----:B------:R-:W-:Y:S02]  /*1477d0*/  R2UR UR42, R24 ;  /* 0x00000000182a72ca */ /* 0x000fe400000e0000 */
[----:B------:R-:W-:Y:S02]  /*1477e0*/  @P2 LOP3.LUT R3, R3, 0x1000, RZ, 0xfc, !PT ;  /* 0x0000100003032812 */ /* 0x000fe400078efcff */
[----:B------:R-:W-:Y:S02]  /*1477f0*/  R2UR UR44, R26 ;  /* 0x000000001a2c72ca */ /* 0x000fe400000e0000 */
[----:B------:R-:W-:Y:S02]  /*147800*/  ISETP.GE.AND P0, PT, R21, UR40, PT ;  /* 0x0000002815007c0c */ /* 0x000fe4000bf06270 */
[----:B------:R-:W-:Y:S01]  /*147810*/  LOP3.LUT R3, R3, 0xffffbfff, RZ, 0xc0, !PT ;  /* 0xffffbfff03037812 */ /* 0x000fe200078ec0ff */
[----:B------:R-:W5:Y:S03]  /*147820*/  LDL.LU R21, [R1+0x6f8] ;  /* 0x0006f80001157983 */ /* 0x000f660000300800 */
[----:B------:R-:W-:-:S04]  /*147830*/  @P1 LOP3.LUT R3, R3, 0x4000, RZ, 0xfc, !PT ;  /* 0x0000400003031812 */ /* 0x000fc800078efcff */
[----:B------:R-:W-:Y:S02]  /*147840*/  LOP3.LUT R3, R3, 0xffff7fff, RZ, 0xc0, !PT ;  /* 0xffff7fff03037812 */ /* 0x000fe400078ec0ff */
[----:B------:R-:W-:Y:S02]  /*147850*/  ISETP.GE.AND P2, PT, R5, UR42, PT ;  /* 0x0000002a05007c0c */ /* 0x000fe4000bf46270 */
[----:B------:R-:W5:Y:S01]  /*147860*/  LDL.LU R5, [R1+0xc80] ;  /* 0x000c800001057983 */ /* 0x000f620000300800 */
[----:B------:R-:W-:Y:S02]  /*147870*/  @P0 LOP3.LUT R3, R3, 0x8000, RZ, 0xfc, !PT ;  /* 0x0000800003030812 */ /* 0x000fe400078efcff */
[----:B------:R-:W-:Y:S02]  /*147880*/  R2UR UR48, R10 ;  /* 0x000000000a3072ca */ /* 0x000fe400000e0000 */
[----:B------:R-:W-:Y:S02]  /*147890*/  ISETP.GE.AND P1, PT, R4, UR44, PT ;  /* 0x0000002c04007c0c */ /* 0x000fe4000bf26270 */
[----:B------:R-:W5:Y:S01]  /*1478a0*/  LDL.LU R4, [R1+0xc78] ;  /* 0x000c780001047983 */ /* 0x000f620000300800 */
[----:B------:R-:W-:-:S04]  /*1478b0*/  LOP3.LUT R3, R3, 0xfffeffff, RZ, 0xc0, !PT ;  /* 0xfffeffff03037812 */ /* 0x000fc800078ec0ff */
[----:B------:R-:W-:Y:S02]  /*1478c0*/  @P2 LOP3.LUT R3, R3, 0x10000, RZ, 0xfc, !PT ;  /* 0x0001000003032812 */ /* 0x000fe400078efcff */
[----:B--2---:R-:W-:Y:S02]  /*1478d0*/  ISETP.GE.AND P0, PT, R27, UR46, PT ;  /* 0x0000002e1b007c0c */ /* 0x004fe4000bf06270 */
[----:B------:R-:W2:Y:S01]  /*1478e0*/  LDL.LU R27, [R1+0xc74] ;  /* 0x000c7400011b7983 */ /* 0x000ea20000300800 */
[----:B---3--:R-:W-:-:S03]  /*1478f0*/  ISETP.GE.AND P2, PT, R6, UR48, PT ;  /* 0x0000003006007c0c */ /* 0x008fc6000bf46270 */
[----:B------:R-:W3:Y:S01]  /*147900*/  LDL.LU R6, [R1+0xc6c] ;  /* 0x000c6c0001067983 */ /* 0x000ee20000300800 */
[----:B------:R-:W-:Y:S02]  /*147910*/  LOP3.LUT R3, R3, 0xfffdffff, RZ, 0xc0, !PT ;  /* 0xfffdffff03037812 */ /* 0x000fe400078ec0ff */
[----:B------:R-:W-:Y:S02]  /*147920*/  R2UR UR50, R9 ;  /* 0x00000000093272ca */ /* 0x000fe400000e0000 */
[----:B------:R-:W-:-:S04]  /*147930*/  @P1 LOP3.LUT R3, R3, 0x20000, RZ, 0xfc, !PT ;  /* 0x0002000003031812 */ /* 0x000fc800078efcff */
[----:B------:R-:W-:-:S04]  /*147940*/  LOP3.LUT R3, R3, 0xfffbffff, RZ, 0xc0, !PT ;  /* 0xfffbffff03037812 */ /* 0x000fc800078ec0ff */
[----:B------:R-:W-:Y:S02]  /*147950*/  @P0 LOP3.LUT R3, R3, 0x40000, RZ, 0xfc, !PT ;  /* 0x0004000003030812 */ /* 0x000fe400078efcff */
[----:B------:R-:W-:Y:S02]  /*147960*/  R2UR UR56, R7 ;  /* 0x00000000073872ca */ /* 0x000fe400000e0000 */
[----:B------:R-:W-:Y:S02]  /*147970*/  ISETP.GE.AND P1, PT, R23, UR50, PT ;  /* 0x0000003217007c0c */ /* 0x000fe4000bf26270 */
[----:B------:R-:W-:Y:S01]  /*147980*/  LOP3.LUT R3, R3, 0xfff7ffff, RZ, 0xc0, !PT ;  /* 0xfff7ffff03037812 */ /* 0x000fe200078ec0ff */
[----:B------:R-:W3:Y:S01]  /*147990*/  LDL.LU R23, [R1+0xc68] ;  /* 0x000c680001177983 */ /* 0x000ee20000300800 */
[----:B------:R-:W-:Y:S02]  /*1479a0*/  R2UR UR54, R8 ;  /* 0x00000000083672ca */ /* 0x000fe400000e0000 */
[----:B------:R-:W-:-:S04]  /*1479b0*/  @P2 LOP3.LUT R3, R3, 0x80000, RZ, 0xfc, !PT ;  /* 0x0008000003032812 */ /* 0x000fc800078efcff */
[----:B------:R-:W-:-:S04]  /*1479c0*/  LOP3.LUT R3, R3, 0xffefffff, RZ, 0xc0, !PT ;  /* 0xffefffff03037812 */ /* 0x000fc800078ec0ff */
[----:B------:R-:W-:Y:S02]  /*1479d0*/  @P1 LOP3.LUT R3, R3, 0x100000, RZ, 0xfc, !PT ;  /* 0x0010000003031812 */ /* 0x000fe400078efcff */
[----:B----4-:R-:W-:Y:S02]  /*1479e0*/  ISETP.GE.AND P0, PT, R17, UR52, PT ;  /* 0x0000003411007c0c */ /* 0x010fe4000bf06270 */
[----:B------:R-:W4:Y:S01]  /*1479f0*/  LDL.LU R17, [R1+0xc60] ;  /* 0x000c600001117983 */ /* 0x000f220000300800 */
[----:B-----5:R-:W-:Y:S02]  /*147a00*/  ISETP.GE.AND P2, PT, R22, UR54, PT ;  /* 0x0000003616007c0c */ /* 0x020fe4000bf46270 */
[----:B------:R-:W-:Y:S02]  /*147a10*/  ISETP.GE.AND P1, PT, R16, UR56, PT ;  /* 0x0000003810007c0c */ /* 0x000fe4000bf26270 */
[----:B------:R-:W5:Y:S04]  /*147a20*/  LDL.LU R16, [R1+0xc5c] ;  /* 0x000c5c0001107983 */ /* 0x000f680000300800 */
[----:B------:R-:W5:Y:S01]  /*147a30*/  LDL.LU R22, [R1+0xc54] ;  /* 0x000c540001167983 */ /* 0x000f620000300800 */
[----:B------:R-:W-:-:S04]  /*147a40*/  LOP3.LUT R3, R3, 0xffdfffff, RZ, 0xc0, !PT ;  /* 0xffdfffff03037812 */ /* 0x000fc800078ec0ff */
[----:B------:R-:W-:Y:S02]  /*147a50*/  @P0 LOP3.LUT R3, R3, 0x200000, RZ, 0xfc, !PT ;  /* 0x0020000003030812 */ /* 0x000fe400078efcff */
[----:B------:R-:W-:Y:S02]  /*147a60*/  ISETP.GE.AND P0, PT, R21, UR58, PT ;  /* 0x0000003a15007c0c */ /* 0x000fe4000bf06270 */
[----:B------:R-:W5:Y:S01]  /*147a70*/  LDL.LU R21, [R1+0xc50] ;  /* 0x000c500001157983 */ /* 0x000f620000300800 */
[----:B------:R-:W-:Y:S02]  /*147a80*/  R2UR UR68, R5 ;  /* 0x00000000054472ca */ /* 0x000fe400000e0000 */
[----:B------:R-:W-:Y:S02]  /*147a90*/  R2UR UR66, R4 ;  /* 0x00000000044272ca */ /* 0x000fe400000e0000 */
        /* <DEDUP_REMOVED lines=8> */
[----:B------:R-:W3:Y:S04]  /*147b20*/  LDL.LU R0, [R1+0xc24] ;  /* 0x000c240001007983 */ /* 0x000ee80000300800 */
[----:B------:R-:W3:Y:S01]  /*147b30*/  LDL.LU R20, [R1+0xc20] ;  /* 0x000c200001147983 */ /* 0x000ee20000300800 */
[----:B------:R-:W-:-:S03]  /*147b40*/  R2UR UR74, R23 ;  /* 0x00000000174a72ca */ /* 0x000fc600000e0000 */
[----:B------:R-:W3:Y:S04]  /*147b50*/  LDL.LU R23, [R1+0xbe8] ;  /* 0x000be80001177983 */ /* 0x000ee80000300800 */
[----:B------:R-:W3:Y:S04]  /*147b60*/  LDL.LU R19, [R1+0xbe4] ;  /* 0x000be40001137983 */ /* 0x000ee80000300800 */
[----:B------:R-:W3:Y:S04]  /*147b70*/  LDL.LU R18, [R1+0xbdc] ;  /* 0x000bdc0001127983 */ /* 0x000ee80000300800 */
[----:B------:R-:W3:Y:S04]  /*147b80*/  LDL.LU R11, [R1+0xbd8] ;  /* 0x000bd800010b7983 */ /* 0x000ee80000300800 */
[----:B------:R-:W3:Y:S01]  /*147b90*/  LDL.LU R12, [R1+0xbd0] ;  /* 0x000bd000010c7983 */ /* 0x000ee20000300800 */
[----:B----4-:R-:W-:-:S03]  /*147ba0*/  R2UR UR8, R17 ;  /* 0x00000000110872ca */ /* 0x010fc600000e0000 */
[----:B------:R-:W4:Y:S04]  /*147bb0*/  LDL.LU R13, [R1+0xbcc] ;  /* 0x000bcc00010d7983 */ /* 0x000f280000300800 */
[----:B------:R-:W4:Y:S01]  /*147bc0*/  LDL.LU R24, [R1+0xbc4] ;  /* 0x000bc40001187983 */ /* 0x000f220000300800 */
[----:B-----5:R-:W-:-:S03]  /*147bd0*/  R2UR UR10, R16 ;  /* 0x00000000100a72ca */ /* 0x020fc600000e0000 */
[----:B------:R-:W5:Y:S04]  /*147be0*/  LDL.LU R17, [R1+0xbc0] ;  /* 0x000bc00001117983 */ /* 0x000f680000300800 */
[----:B------:R-:W4:Y:S01]  /*147bf0*/  LDL.LU R26, [R1+0xbb8] ;  /* 0x000bb800011a7983 */ /* 0x000f220000300800 */
[----:B------:R-:W-:-:S03]  /*147c00*/  R2UR UR12, R22 ;  /* 0x00000000160c72ca */ /* 0x000fc600000e0000 */
[----:B------:R-:W4:Y:S04]  /*147c10*/  LDL.LU R10, [R1+0xbb4] ;  /* 0x000bb400010a7983 */ /* 0x000f280000300800 */
[----:B------:R-:W4:Y:S04]  /*147c20*/  LDL.LU R16, [R1+0xbac] ;  /* 0x000bac0001107983 */ /* 0x000f280000300800 */
[----:B------:R-:W4:Y:S04]  /*147c30*/  LDL.LU R9, [R1+0xba8] ;  /* 0x000ba80001097983 */ /* 0x000f280000300800 */
[----:B------:R-:W4:Y:S04]  /*147c40*/  LDL.LU R8, [R1+0xba0] ;  /* 0x000ba00001087983 */ /* 0x000f280000300800 */
[----:B------:R-:W4:Y:S04]  /*147c50*/  LDL.LU R22, [R1+0xb9c] ;  /* 0x000b9c0001167983 */ /* 0x000f280000300800 */
[----:B------:R-:W4:Y:S04]  /*147c60*/  LDL.LU R7, [R1+0x6f4] ;  /* 0x0006f40001077983 */ /* 0x000f280000300800 */
[----:B------:R-:W4:Y:S01]  /*147c70*/  LDL.LU R25, [R1+0x6f0] ;  /* 0x0006f00001197983 */ /* 0x000f220000300800 */
[----:B------:R-:W-:-:S03]  /*147c80*/  R2UR UR14, R21 ;  /* 0x00000000150e72ca */ /* 0x000fc600000e0000 */
[----:B------:R-:W4:Y:S01]  /*147c90*/  LDL.LU R21, [R1+0x6ec] ;  /* 0x0006ec0001157983 */ /* 0x000f220000300800 */
[----:B------:R-:W-:-:S03]  /*147ca0*/  R2UR UR16, R4 ;  /* 0x00000000041072ca */ /* 0x000fc600000e0000 */
[----:B------:R-:W4:Y:S01]  /*147cb0*/  LDL.LU R4, [R1+0x48f4] ;  /* 0x0048f40001047983 */ /* 0x000f220000300800 */
[----:B--2---:R-:W-:-:S03]  /*147cc0*/  R2UR UR18, R27 ;  /* 0x000000001b1272ca */ /* 0x004fc600000e0000 */
[----:B------:R-:W2:Y:S01]  /*147cd0*/  LDL.LU R27, [R1+0x48f0] ;  /* 0x0048f000011b7983 */ /* 0x000ea20000300800 */
[----:B------:R-:W-:-:S03]  /*147ce0*/  R2UR UR20, R5 ;  /* 0x00000000051472ca */ /* 0x000fc600000e0000 */
[----:B------:R-:W2:Y:S01]  /*147cf0*/  LDL.LU R5, [R1+0x6e8] ;  /* 0x0006e80001057983 */ /* 0x000ea20000300800 */
[----:B---3--:R-:W-:-:S03]  /*147d00*/  R2UR UR26, R6 ;  /* 0x00000000061a72ca */ /* 0x008fc600000e0000 */
[----:B------:R-:W3:Y:S01]  /*147d10*/  LDL.LU R6, [R1+0x6e4] ;  /* 0x0006e40001067983 */ /* 0x000ee20000300800 */
[----:B------:R-:W-:-:S04]  /*147d20*/  LOP3.LUT R3, R3, 0xffbfffff, RZ, 0xc0, !PT ;  /* 0xffbfffff03037812 */ /* 0x000fc800078ec0ff */
[----:B------:R-:W-:-:S04]  /*147d30*/  @P2 LOP3.LUT R3, R3, 0x400000, RZ, 0xfc, !PT ;  /* 0x0040000003032812 */ /* 0x000fc800078efcff */
[----:B------:R-:W-:-:S04]  /*147d40*/  LOP3.LUT R3, R3, 0xff7fffff, RZ, 0xc0, !PT ;  /* 0xff7fffff03037812 */ /* 0x000fc800078ec0ff */
[----:B------:R-:W-:-:S04]  /*147d50*/  @P1 LOP3.LUT R3, R3, 0x800000, RZ, 0xfc, !PT ;  /* 0x0080000003031812 */ /* 0x000fc800078efcff */
[----:B------:R-:W-:-:S04]  /*147d60*/  LOP3.LUT R3, R3, 0xfeffffff, RZ, 0xc0, !PT ;  /* 0xfeffffff03037812 */ /* 0x000fc800078ec0ff */
[----:B------:R-:W-:-:S04]  /*147d70*/  @P0 LOP3.LUT R3, R3, 0x1000000, RZ, 0xfc, !PT ;  /* 0x0100000003030812 */ /* 0x000fc800078efcff */
[----:B------:R-:W-:Y:S02]  /*147d80*/  LOP3.LUT R3, R3, 0xfdffffff, RZ, 0xc0, !PT ;  /* 0xfdffffff03037812 */ /* 0x000fe400078ec0ff */
[----:B------:R-:W-:Y:S02]  /*147d90*/  R2UR UR32, R23 ;  /* 0x00000000172072ca */ /* 0x000fe400000e0000 */
[----:B------:R-:W3:Y:S01]  /*147da0*/  LDL.LU R23, [R1+0x6e0] ;  /* 0x0006e00001177983 */ /* 0x000ee20000300800 */
[----:B-----5:R-:W-:-:S03]  /*147db0*/  R2UR UR46, R17 ;  /* 0x00000000112e72ca */ /* 0x020fc600000e0000 */
[----:B------:R-:W5:Y:S01]  /*147dc0*/  LDL.LU R17, [R1+0x6d8] ;  /* 0x0006d80001117983 */ /* 0x000f620000300800 */
[----:B----4-:R-:W-:Y:S02]  /*147dd0*/  ISETP.GE.AND P0, PT, R7, UR68, PT ;  /* 0x0000004407007c0c */ /* 0x010fe4000bf06270 */
[----:B------:R-:W-:Y:S02]  /*147de0*/  ISETP.GE.AND P2, PT, R25, UR66, PT ;  /* 0x0000004219007c0c */ /* 0x000fe4000bf46270 */
[----:B------:R-:W-:-:S09]  /*147df0*/  ISETP.GE.AND P1, PT, R21, UR64, PT ;  /* 0x0000004015007c0c */ /* 0x000fd2000bf26270 */
[----:B------:R-:W-:-:S04]  /*147e00*/  @P0 LOP3.LUT R3, R3, 0x2000000, RZ, 0xfc, !PT ;  /* 0x0200000003030812 */ /* 0x000fc800078efcff */
[----:B------:R-:W-:-:S04]  /*147e10*/  LOP3.LUT R3, R3, 0xfbffffff, RZ, 0xc0, !PT ;  /* 0xfbffffff03037812 */ /* 0x000fc800078ec0ff */
[----:B------:R-:W-:-:S04]  /*147e20*/  @P2 LOP3.LUT R3, R3, 0x4000000, RZ, 0xfc, !PT ;  /* 0x0400000003032812 */ /* 0x000fc800078efcff */
[----:B------:R-:W-:Y:S02]  /*147e30*/  LOP3.LUT R3, R3, 0xf7ffffff, RZ, 0xc0, !PT ;  /* 0xf7ffffff03037812 */ /* 0x000fe400078ec0ff */
[----:B------:R-:W-:Y:S02]  /*147e40*/  R2UR UR52, R16 ;  /* 0x00000000103472ca */ /* 0x000fe400000e0000 */
[----:B------:R-:W-:Y:S01]  /*147e50*/  @P1 LOP3.LUT R3, R3, 0x8000000, RZ, 0xfc, !PT ;  /* 0x0800000003031812 */ /* 0x000fe200078efcff */
[----:B------:R-:W4:Y:S01]  /*147e60*/  LDL.LU R16, [R1+0x6d4] ;  /* 0x0006d40001107983 */ /* 0x000f220000300800 */
[----:B------:R-:W-:Y:S02]  /*147e70*/  R2UR UR58, R22 ;  /* 0x00000000163a72ca */ /* 0x000fe400000e0000 */
[----:B------:R-:W-:Y:S01]  /*147e80*/  LOP3.LUT R3, R3, 0xefffffff, RZ, 0xc0, !PT ;  /* 0xefffffff03037812 */ /* 0x000fe200078ec0ff */
[----:B------:R-:W4:Y:S04]  /*147e90*/  LDL.LU R22, [R1+0x6d0] ;  /* 0x0006d00001167983 */ /* 0x000f280000300800 */
[----:B------:R-:W4:Y:S01]  /*147ea0*/  LDL.LU R21, [R1+0x6cc] ;  /* 0x0006cc0001157983 */ /* 0x000f220000300800 */
[----:B--2---:R-:W-:-:S03]  /*147eb0*/  ISETP.GE.AND P0, PT, R5, UR62, PT ;  /* 0x0000003e05007c0c */ /* 0x004fc6000bf06270 */
[----:B------:R-:W2:Y:S01]  /*147ec0*/  LDL.LU R5, [R1+0x6c8] ;  /* 0x0006c80001057983 */ /* 0x000ea20000300800 */
[----:B---3--:R-:W-:-:S03]  /*147ed0*/  ISETP.GE.AND P2, PT, R6, UR74, PT ;  /* 0x0000004a06007c0c */ /* 0x008fc6000bf46270 */
[----:B------:R-:W3:Y:S06]  /*147ee0*/  LDL.LU R6, [R1+0x6c4] ;  /* 0x0006c40001067983 */ /* 0x000eec0000300800 */
[----:B------:R-:W-:Y:S02]  /*147ef0*/  @P0 LOP3.LUT R3, R3, 0x10000000, RZ, 0xfc, !PT ;  /* 0x1000000003030812 */ /* 0x000fe400078efcff */
[----:B------:R-:W-:Y:S01]  /*147f00*/  ISETP.GE.AND P0, PT, R27, UR10, PT ;  /* 0x0000000a1b007c0c */ /* 0x000fe2000bf06270 */
[----:B------:R-:W2:Y:S04]  /*147f10*/  LDL.LU R25, [R1+0x6c0] ;  /* 0x0006c00001197983 */ /* 0x000ea80000300800 */
[----:B------:R-:W2:Y:S01]  /*147f20*/  LDL.LU R27, [R1+0x48ec] ;  /* 0x0048ec00011b7983 */ /* 0x000ea20000300800 */
[----:B------:R-:W-:-:S04]  /*147f30*/  LOP3.LUT R3, R3, 0xdfffffff, RZ, 0xc0, !PT ;  /* 0xdfffffff03037812 */ /* 0x000fc800078ec0ff */
[----:B------:R-:W-:Y:S02]  /*147f40*/  @P2 LOP3.LUT R3, R3, 0x20000000, RZ, 0xfc, !PT ;  /* 0x2000000003032812 */ /* 0x000fe400078efcff */
[----:B------:R-:W-:Y:S02]  /*147f50*/  ISETP.GE.AND P1, PT, R23, UR8, PT ;  /* 0x0000000817007c0c */ /* 0x000fe4000bf26270 */
[----:B------:R-:W3:Y:S01]  /*147f60*/  LDL.LU R23, [R1+0x6bc] ;  /* 0x0006bc0001177983 */ /* 0x000ee20000300800 */
[----:B------:R-:W-:Y:S02]  /*147f70*/  LOP3.LUT R3, R3, 0xbfffffff, RZ, 0xc0, !PT ;  /* 0xbfffffff03037812 */ /* 0x000fe400078ec0ff */
[----:B-----5:R-:W-:Y:S02]  /*147f80*/  ISETP.GE.AND P2, PT, R17, UR12, PT ;  /* 0x0000000c11007c0c */ /* 0x020fe4000bf46270 */
[----:B------:R-:W5:Y:S06]  /*147f90*/  LDL.LU R17, [R1+0x6b8] ;  /* 0x0006b80001117983 */ /* 0x000f6c0000300800 */
[----:B------:R-:W-:-:S04]  /*147fa0*/  @P1 LOP3.LUT R3, R3, 0x40000000, RZ, 0xfc, !PT ;  /* 0x4000000003031812 */ /* 0x000fc800078efcff */
[----:B------:R-:W-:-:S04]  /*147fb0*/  LOP3.LUT R3, R3, 0x7fffffff, RZ, 0xc0, !PT ;  /* 0x7fffffff03037812 */ /* 0x000fc800078ec0ff */
[----:B------:R-:W-:Y:S02]  /*147fc0*/  @P0 LOP3.LUT R3, R3, 0x80000000, RZ, 0xfc, !PT ;  /* 0x8000000003030812 */ /* 0x000fe400078efcff */
[----:B------:R-:W-:Y:S02]  /*147fd0*/  R2UR UR22, R29 ;  /* 0x000000001d1672ca */ /* 0x000fe400000e0000 */
[----:B----4-:R-:W-:Y:S02]  /*147fe0*/  ISETP.GE.AND P1, PT, R16, UR14, PT ;  /* 0x0000000e10007c0c */ /* 0x010fe4000bf26270 */
[----:B------:R-:W4:Y:S01]  /*147ff0*/  LDL.LU R16, [R1+0x6b4] ;  /* 0x0006b40001107983 */ /* 0x000f220000300800 */
[----:B------:R-:W-:-:S03]  /*148000*/  ISETP.GE.AND P0, PT, R22, UR16, PT ;  /* 0x0000001016007c0c */ /* 0x000fc6000bf06270 */
[----:B------:R-:W4:Y:S01]  /*148010*/  LDL.LU R22, [R1+0x6b0] ;  /* 0x0006b00001167983 */ /* 0x000f220000300800 */
[----:B--2---:R-:W-:-:S04]  /*148020*/  LOP3.LUT R27, R27, 0xfffffffe, RZ, 0xc0, !PT ;  /* 0xfffffffe1b1b7812 */ /* 0x004fc800078ec0ff */
[----:B------:R-:W-:Y:S02]  /*148030*/  @P2 LOP3.LUT R27, R27, 0x1, RZ, 0xfc, !PT ;  /* 0x000000011b1b2812 */ /* 0x000fe400078efcff */
[----:B------:R-:W-:Y:S02]  /*148040*/  ISETP.GE.AND P2, PT, R21, UR18, PT ;  /* 0x0000001215007c0c */ /* 0x000fe4000bf46270 */
[----:B------:R-:W-:Y:S01]  /*148050*/  LOP3.LUT R27, R27, 0xfffffffd, RZ, 0xc0, !PT ;  /* 0xfffffffd1b1b7812 */ /* 0x000fe200078ec0ff */
[----:B------:R-:W2:Y:S03]  /*148060*/  LDL.LU R21, [R1+0x6ac] ;  /* 0x0006ac0001157983 */ /* 0x000ea60000300800 */
[----:B------:R-:W-:-:S04]  /*148070*/  @P1 LOP3.LUT R27, R27, 0x2, RZ, 0xfc, !PT ;  /* 0x000000021b1b1812 */ /* 0x000fc800078efcff */
[----:B------:R-:W-:Y:S02]  /*148080*/  LOP3.LUT R27, R27, 0xfffffffb, RZ, 0xc0, !PT ;  /* 0xfffffffb1b1b7812 */ /* 0x000fe400078ec0ff */
[----:B------:R-:W-:Y:S02]  /*148090*/  ISETP.GE.AND P1, PT, R5, UR20, PT ;  /* 0x0000001405007c0c */ /* 0x000fe4000bf26270 */
[----:B------:R-:W-:Y:S01]  /*1480a0*/  @P0 LOP3.LUT R27, R27, 0x4, RZ, 0xfc, !PT ;  /* 0x000000041b1b0812 */ /* 0x000fe200078efcff */
[----:B------:R-:W2:Y:S01]  /*1480b0*/  LDL.LU R5, [R1+0x6a8] ;  /* 0x0006a80001057983 */ /* 0x000ea20000300800 */
[----:B---3--:R-:W-:-:S03]  /*1480c0*/  ISETP.GE.AND P0, PT, R6, UR22, PT ;  /* 0x0000001606007c0c */ /* 0x008fc6000bf06270 */
[----:B------:R-:W3:Y:S01]  /*1480d0*/  LDL.LU R6, [R1+0x6a4] ;  /* 0x0006a40001067983 */ /* 0x000ee20000300800 */
[----:B------:R-:W-:Y:S02]  /*1480e0*/  R2UR UR24, R14 ;  /* 0x000000000e1872ca */ /* 0x000fe400000e0000 */
[----:B------:R-:W-:Y:S01]  /*1480f0*/  LOP3.LUT R27, R27, 0xfffffff7, RZ, 0xc0, !PT ;  /* 0xfffffff71b1b7812 */ /* 0x000fe200078ec0ff */
[----:B------:R-:W3:Y:S03]  /*148100*/  LDL.LU R7, [R1+0x6a0] ;  /* 0x0006a00001077983 */ /* 0x000ee60000300800 */
[----:B------:R-:W-:-:S04]  /*148110*/  @P2 LOP3.LUT R27, R27, 0x8, RZ, 0xfc, !PT ;  /* 0x000000081b1b2812 */ /* 0x000fc800078efcff */
[----:B------:R-:W-:-:S03]  /*148120*/  LOP3.LUT R27, R27, 0xffffffef, RZ, 0xc0, !PT ;  /* 0xffffffef1b1b7812 */ /* 0x000fc600078ec0ff */
[----:B------:R-:W-:Y:S02]  /*148130*/  ISETP.GE.AND P2, PT, R25, UR24, PT ;  /* 0x0000001819007c0c */ /* 0x000fe4000bf46270 */
[----:B------:R-:W3:Y:S01]  /*148140*/  LDL.LU R25, [R1+0x69c] ;  /* 0x00069c0001197983 */ /* 0x000ee20000300800 */
[----:B------:R-:W-:Y:S02]  /*148150*/  R2UR UR28, R0 ;  /* 0x00000000001c72ca */ /* 0x000fe400000e0000 */
[----:B------:R-:W-:Y:S02]  /*148160*/  @P1 LOP3.LUT R27, R27, 0x10, RZ, 0xfc, !PT ;  /* 0x000000101b1b1812 */ /* 0x000fe400078efcff */
[----:B------:R-:W-:Y:S02]  /*148170*/  ISETP.GE.AND P1, PT, R23, UR26, PT ;  /* 0x0000001a17007c0c */ /* 0x000fe4000bf26270 */
[----:B------:R-:W-:Y:S01]  /*148180*/  LOP3.LUT R27, R27, 0xffffffdf, RZ, 0xc0, !PT ;  /* 0xffffffdf1b1b7812 */ /* 0x000fe200078ec0ff */
[----:B------:R-:W3:Y:S01]  /*148190*/  LDL.LU R23, [R1+0x698] ;  /* 0x0006980001177983 */ /* 0x000ee20000300800 */
[----:B------:R-:W-:-:S02]  /*1481a0*/  R2UR UR30, R20 ;  /* 0x00000000141e72ca */ /* 0x000fc400000e0000 */
[----:B------:R-:W-:-:S03]  /*1481b0*/  @P0 LOP3.LUT R27, R27, 0x20, RZ, 0xfc, !PT ;  /* 0x000000201b1b0812 */ /* 0x000fc600078efcff */
[----:B-----5:R-:W-:Y:S02]  /*1481c0*/  ISETP.GE.AND P0, PT, R17, UR28, PT ;  /* 0x0000001c11007c0c */ /* 0x020fe4000bf06270 */
[----:B------:R-:W-:Y:S01]  /*1481d0*/  LOP3.LUT R27, R27, 0xffffffbf, RZ, 0xc0, !PT ;  /* 0xffffffbf1b1b7812 */ /* 0x000fe200078ec0ff */
[----:B------:R-:W5:Y:S03]  /*1481e0*/  LDL.LU R17, [R1+0x694] ;  /* 0x0006940001117983 */ /* 0x000f660000300800 */
[----:B------:R-:W-:-:S04]  /*1481f0*/  @P2 LOP3.LUT R27, R27, 0x40, RZ, 0xfc, !PT ;  /* 0x000000401b1b2812 */ /* 0x000fc800078efcff */
[----:B------:R-:W-:Y:S02]  /*148200*/  LOP3.LUT R27, R27, 0xffffff7f, RZ, 0xc0, !PT ;  /* 0xffffff7f1b1b7812 */ /* 0x000fe400078ec0ff */
[----:B------:R-:W-:Y:S02]  /*148210*/  R2UR UR34, R19 ;  /* 0x00000000132272ca */ /* 0x000fe400000e0000 */
        /* <DEDUP_REMOVED lines=8> */
[----:B------:R-:W-:Y:S02]  /*1482a0*/  R2UR UR38, R11 ;  /* 0x000000000b2672ca */ /* 0x000fe400000e0000 */
[----:B------:R-:W-:-:S04]  /*1482b0*/  LOP3.LUT R27, R27, 0xfffffdff, RZ, 0xc0, !PT ;  /* 0xfffffdff1b1b7812 */ /* 0x000fc800078ec0ff */
[----:B------:R-:W-:-:S04]  /*1482c0*/  @P2 LOP3.LUT R27, R27, 0x200, RZ, 0xfc, !PT ;  /* 0x000002001b1b2812 */ /* 0x000fc800078efcff */
[----:B------:R-:W-:-:S04]  /*1482d0*/  LOP3.LUT R27, R27, 0xfffffbff, RZ, 0xc0, !PT ;  /* 0xfffffbff1b1b7812 */ /* 0x000fc800078ec0ff */
[----:B------:R-:W-:Y:S02]  /*1482e0*/  @P1 LOP3.LUT R27, R27, 0x400, RZ, 0xfc, !PT ;  /* 0x000004001b1b1812 */ /* 0x000fe400078efcff */
[----:B--2---:R-:W-:Y:S02]  /*1482f0*/  ISETP.GE.AND P0, PT, R21, UR34, PT ;  /* 0x0000002215007c0c */ /* 0x004fe4000bf06270 */
[----:B------:R-:W2:Y:S01]  /*148300*/  LDL.LU R21, [R1+0x688] ;  /* 0x0006880001157983 */ /* 0x000ea20000300800 */
[----:B------:R-:W-:-:S03]  /*148310*/  ISETP.GE.AND P2, PT, R5, UR36, PT ;  /* 0x0000002405007c0c */ /* 0x000fc6000bf46270 */
[----:B------:R-:W2:Y:S01]  /*148320*/  LDL.LU R5, [R1+0x684] ;  /* 0x0006840001057983 */ /* 0x000ea20000300800 */
[----:B---3--:R-:W-:-:S03]  /*148330*/  ISETP.GE.AND P1, PT, R6, UR38, PT ;  /* 0x0000002606007c0c */ /* 0x008fc6000bf26270 */
[----:B------:R-:W3:Y:S01]  /*148340*/  LDL.LU R6, [R1+0x680] ;  /* 0x0006800001067983 */ /* 0x000ee20000300800 */
[----:B------:R-:W-:Y:S02]  /*148350*/  LOP3.LUT R27, R27, 0xfffff7ff, RZ, 0xc0, !PT ;  /* 0xfffff7ff1b1b7812 */ /* 0x000fe400078ec0ff */
[----:B------:R-:W-:Y:S02]  /*148360*/  R2UR UR40, R12 ;  /* 0x000000000c2872ca */ /* 0x000fe400000e0000 */
[----:B------:R-:W-:Y:S02]  /*148370*/  @P0 LOP3.LUT R27, R27, 0x800, RZ, 0xfc, !PT ;  /* 0x000008001b1b0812 */ /* 0x000fe400078efcff */
[----:B------:R-:W-:Y:S02]  /*148380*/  R2UR UR42, R13 ;  /* 0x000000000d2a72ca */ /* 0x000fe400000e0000 */
[----:B------:R-:W-:-:S04]  /*148390*/  LOP3.LUT R27, R27, 0xffffefff, RZ, 0xc0, !PT ;  /* 0xffffefff1b1b7812 */ /* 0x000fc800078ec0ff */
[----:B------:R-:W-:-:S03]  /*1483a0*/  @P2 LOP3.LUT R27, R27, 0x1000, RZ, 0xfc, !PT ;  /* 0x000010001b1b2812 */ /* 0x000fc600078efcff */
[----:B------:R-:W-:Y:S02]  /*1483b0*/  ISETP.GE.AND P0, PT, R7, UR40, PT ;  /* 0x0000002807007c0c */ /* 0x000fe4000bf06270 */
[----:B------:R-:W-:Y:S02]  /*1483c0*/  LOP3.LUT R27, R27, 0xffffdfff, RZ, 0xc0, !PT ;  /* 0xffffdfff1b1b7812 */ /* 0x000fe400078ec0ff */
[----:B------:R-:W-:Y:S02]  /*1483d0*/  R2UR UR44, R24 ;  /* 0x00000000182c72ca */ /* 0x000fe400000e0000 */
[----:B------:R-:W-:Y:S02]  /*1483e0*/  @P1 LOP3.LUT R27, R27, 0x2000, RZ, 0xfc, !PT ;  /* 0x000020001b1b1812 */ /* 0x000fe400078efcff */
[----:B------:R-:W-:Y:S02]  /*1483f0*/  ISETP.GE.AND P2, PT, R25, UR42, PT ;  /* 0x0000002a19007c0c */ /* 0x000fe4000bf46270 */
[----:B------:R-:W-:-:S04]  /*148400*/  LOP3.LUT R27, R27, 0xffffbfff, RZ, 0xc0, !PT ;  /* 0xffffbfff1b1b7812 */ /* 0x000fc800078ec0ff */
[----:B------:R-:W-:-:S03]  /*148410*/  @P0 LOP3.LUT R27, R27, 0x4000, RZ, 0xfc, !PT ;  /* 0x000040001b1b0812 */ /* 0x000fc600078efcff */
[----:B------:R-:W-:Y:S02]  /*148420*/  ISETP.GE.AND P1, PT, R23, UR44, PT ;  /* 0x0000002c17007c0c */ /* 0x000fe4000bf26270 */
[----:B------:R-:W-:Y:S01]  /*148430*/  LOP3.LUT R27, R27, 0xffff7fff, RZ, 0xc0, !PT ;  /* 0xffff7fff1b1b7812 */ /* 0x000fe200078ec0ff */
[----:B------:R-:W3:Y:S01]  /*148440*/  LDL.LU R23, [R1+0xb94] ;  /* 0x000b940001177983 */ /* 0x000ee20000300800 */
[----:B------:R-:W-:Y:S02]  /*148450*/  R2UR UR48, R26 ;  /* 0x000000001a3072ca */ /* 0x000fe400000e0000 */
[----:B------:R-:W-:Y:S02]  /*148460*/  @P2 LOP3.LUT R27, R27, 0x8000, RZ, 0xfc, !PT ;  /* 0x000080001b1b2812 */ /* 0x000fe400078efcff */
[----:B-----5:R-:W-:Y:S02]  /*148470*/  ISETP.GE.AND P0, PT, R17, UR46, PT ;  /* 0x0000002e11007c0c */ /* 0x020fe4000bf06270 */
[----:B------:R-:W-:Y:S01]  /*148480*/  LOP3.LUT R27, R27, 0xfffeffff, RZ, 0xc0, !PT ;  /* 0xfffeffff1b1b7812 */ /* 0x000fe200078ec0ff */
[----:B------:R-:W5:Y:S01]  /*148490*/  LDL.LU R17, [R1+0xb90] ;  /* 0x000b900001117983 */ /* 0x000f620000300800 */
[----:B------:R-:W-:-:S02]  /*1484a0*/  R2UR UR50, R10 ;  /* 0x000000000a3272ca */ /* 0x000fc400000e0000 */
[----:B------:R-:W-:-:S04]  /*1484b0*/  @P1 LOP3.LUT R27, R27, 0x10000, RZ, 0xfc, !PT ;  /* 0x000100001b1b1812 */ /* 0x000fc800078efcff */
[----:B------:R-:W-:-:S04]  /*1484c0*/  LOP3.LUT R27, R27, 0xfffdffff, RZ, 0xc0, !PT ;  /* 0xfffdffff1b1b7812 */ /* 0x000fc800078ec0ff */
[----:B------:R-:W-:-:S04]  /*1484d0*/  @P0 LOP3.LUT R27, R27, 0x20000, RZ, 0xfc, !PT ;  /* 0x000200001b1b0812 */ /* 0x000fc800078efcff */
[----:B------:R-:W-:Y:S02]  /*1484e0*/  LOP3.LUT R27, R27, 0xfffbffff, RZ, 0xc0, !PT ;  /* 0xfffbffff1b1b7812 */ /* 0x000fe400078ec0ff */
[----:B----4-:R-:W-:Y:S02]  /*1484f0*/  ISETP.GE.AND P2, PT, R16, UR48, PT ;  /* 0x0000003010007c0c */ /* 0x010fe4000bf46270 */
[----:B------:R-:W-:Y:S01]  /*148500*/  R2UR UR54, R9 ;  /* 0x00000000093672ca */ /* 0x000fe200000e0000 */
[----:B------:R-:W4:Y:S01]  /*148510*/  LDL.LU R16, [R1+0xb88] ;  /* 0x000b880001107983 */ /* 0x000f220000300800 */
[----:B------:R-:W-:Y:S02]  /*148520*/  ISETP.GE.AND P1, PT, R22, UR50, PT ;  /* 0x0000003216007c0c */ /* 0x000fe4000bf26270 */
[----:B------:R-:W-:Y:S01]  /*148530*/  R2UR UR56, R8 ;  /* 0x00000000083872ca */ /* 0x000fe200000e0000 */
[----:B------:R-:W4:Y:S06]  /*148540*/  LDL.LU R22, [R1+0xb84] ;  /* 0x000b840001167983 */ /* 0x000f2c0000300800 */
[----:B------:R-:W-:-:S04]  /*148550*/  @P2 LOP3.LUT R27, R27, 0x40000, RZ, 0xfc, !PT ;  /* 0x000400001b1b2812 */ /* 0x000fc800078efcff */
[----:B------:R-:W-:-:S04]  /*148560*/  LOP3.LUT R27, R27, 0xfff7ffff, RZ, 0xc0, !PT ;  /* 0xfff7ffff1b1b7812 */ /* 0x000fc800078ec0ff */
[----:B------:R-:W-:-:S04]  /*148570*/  @P1 LOP3.LUT R27, R27, 0x80000, RZ, 0xfc, !PT ;  /* 0x000800001b1b1812 */ /* 0x000fc800078efcff */
[----:B------:R-:W-:Y:S02]  /*148580*/  LOP3.LUT R27, R27, 0xffefffff, RZ, 0xc0, !PT ;  /* 0xffefffff1b1b7812 */ /* 0x000fe400078ec0ff */
[----:B--2---:R-:W-:Y:S02]  /*148590*/  ISETP.GE.AND P0, PT, R21, UR52, PT ;  /* 0x0000003415007c0c */ /* 0x004fe4000bf06270 */
[----:B------:R-:W2:Y:S01]  /*1485a0*/  LDL.LU R21, [R1+0xb7c] ;  /* 0x000b7c0001157983 */ /* 0x000ea20000300800 */
[----:B------:R-:W-:-:S03]  /*1485b0*/  ISETP.GE.AND P2, PT, R5, UR54, PT ;  /* 0x0000003605007c0c */ /* 0x000fc6000bf46270 */
[----:B------:R-:W2:Y:S07]  /*1485c0*/  LDL.LU R5, [R1+0xb78] ;  /* 0x000b780001057983 */ /* 0x000eae0000300800 */
[----:B------:R-:W-:Y:S02]  /*1485d0*/  @P0 LOP3.LUT R27, R27, 0x100000, RZ, 0xfc, !PT ;  /* 0x001000001b1b0812 */ /* 0x000fe400078efcff */
[----:B---3--:R-:W-:Y:S02]  /*1485e0*/  ISETP.GE.AND P1, PT, R6, UR56, PT ;  /* 0x0000003806007c0c */ /* 0x008fe4000bf26270 */
[----:B------:R-:W3:Y:S01]  /*1485f0*/  LDL.LU R6, [R1+0xb70] ;  /* 0x000b700001067983 */ /* 0x000ee20000300800 */
[----:B------:R-:W-:-:S03]  /*148600*/  ISETP.GE.AND P0, PT, R4, UR58, PT ;  /* 0x0000003a04007c0c */ /* 0x000fc6000bf06270 */
[----:B------:R-:W3:Y:S01]  /*148610*/  LDL.LU R4, [R1+0xb6c] ;  /* 0x000b6c0001047983 */ /* 0x000ee20000300800 */
[----:B------:R-:W-:-:S03]  /*148620*/  R2UR UR68, R23 ;  /* 0x00000000174472ca */ /* 0x000fc600000e0000 */
[----:B------:R-:W3:Y:S01]  /*148630*/  LDL.LU R23, [R1+0xb64] ;  /* 0x000b640001177983 */ /* 0x000ee20000300800 */
[----:B-----5:R-:W-:-:S03]  /*148640*/  R2UR UR66, R17 ;  /* 0x00000000114272ca */ /* 0x020fc600000e0000 */
[----:B------:R-:W5:Y:S04]  /*148650*/  LDL.LU R17, [R1+0xb60] ;  /* 0x000b600001117983 */ /* 0x000f680000300800 */
[----:B------:R-:W5:Y:S04]  /*148660*/  LDL.LU R29, [R1+0xb58] ;  /* 0x000b5800011d7983 */ /* 0x000f680000300800 */
[----:B------:R-:W5:Y:S01]  /*148670*/  LDL.LU R14, [R1+0xb54] ;  /* 0x000b5400010e7983 */ /* 0x000f620000300800 */
[----:B----4-:R-:W-:-:S03]  /*148680*/  R2UR UR64, R16 ;  /* 0x00000000104072ca */ /* 0x010fc600000e0000 */
[----:B------:R-:W4:Y:S01]  /*148690*/  LDL.LU R16, [R1+0xb4c] ;  /* 0x000b4c0001107983 */ /* 0x000f220000300800 */
[----:B------:R-:W-:-:S03]  /*1486a0*/  R2UR UR62, R22 ;  /* 0x00000000163e72ca */ /* 0x000fc600000e0000 */
[----:B------:R-:W4:Y:S04]  /*1486b0*/  LDL.LU R0, [R1+0xb48] ;  /* 0x000b480001007983 */ /* 0x000f280000300800 */
[----:B------:R-:W4:Y:S04]  /*1486c0*/  LDL.LU R20, [R1+0xb40] ;  /* 0x000b400001147983 */ /* 0x000f280000300800 */
[----:B------:R-:W4:Y:S04]  /*1486d0*/  LDL.LU R22, [R1+0xb3c] ;  /* 0x000b3c0001167983 */ /* 0x000f280000300800 */
[----:B------:R-:W4:Y:S04]  /*1486e0*/  LDL.LU R19, [R1+0xb34] ;  /* 0x000b340001137983 */ /* 0x000f280000300800 */
[----:B------:R-:W4:Y:S01]  /*1486f0*/  LDL.LU R18, [R1+0xb30] ;  /* 0x000b300001127983 */ /* 0x000f220000300800 */
[----:B--2---:R-:W-:-:S03]  /*148700*/  R2UR UR74, R21 ;  /* 0x00000000154a72ca */ /* 0x004fc600000e0000 */
[----:B------:R-:W2:Y:S04]  /*148710*/  LDL.LU R21, [R1+0xb28] ;  /* 0x000b280001157983 */ /* 0x000ea80000300800 */
[----:B------:R-:W2:Y:S04]  /*148720*/  LDL.LU R11, [R1+0xb24] ;  /* 0x000b2400010b7983 */ /* 0x000ea80000300800 */
[----:B------:R-:W2:Y:S01]  /*148730*/  LDL.LU R12, [R1+0xb1c] ;  /* 0x000b1c00010c7983 */ /* 0x000ea20000300800 */
[----:B------:R-:W-:-:S03]  /*148740*/  R2UR UR8, R5 ;  /* 0x00000000050872ca */ /* 0x000fc600000e0000 */
[----:B------:R-:W2:Y:S01]  /*148750*/  LDL.LU R8, [R1+0xb18] ;  /* 0x000b180001087983 */ /* 0x000ea20000300800 */
[----:B---3--:R-:W-:-:S03]  /*148760*/  R2UR UR10, R6 ;  /* 0x00000000060a72ca */ /* 0x008fc600000e0000 */
[----:B------:R-:W3:Y:S01]  /*148770*/  LDL.LU R5, [R1+0xb10] ;  /* 0x000b100001057983 */ /* 0x000ee20000300800 */
[----:B------:R-:W-:-:S03]  /*148780*/  R2UR UR12, R4 ;  /* 0x00000000040c72ca */ /* 0x000fc600000e0000 */
        /* <DEDUP_REMOVED lines=8> */
[----:B------:R-:W-:-:S03]  /*148810*/  R2UR UR14, R23 ;  /* 0x00000000170e72ca */ /* 0x000fc600000e0000 */
[----:B------:R-:W3:Y:S04]  /*148820*/  LDL.LU R23, [R1+0x678] ;  /* 0x0006780001177983 */ /* 0x000ee80000300800 */
[----:B------:R-:W3:Y:S01]  /*148830*/  LDL.LU R9, [R1+0x674] ;  /* 0x0006740001097983 */ /* 0x000ee20000300800 */
[----:B-----5:R-:W-:-:S03]  /*148840*/  R2UR UR16, R17 ;  /* 0x00000000111072ca */ /* 0x020fc600000e0000 */
[----:B------:R-:W5:Y:S01]  /*148850*/  LDL.LU R17, [R1+0x670] ;  /* 0x0006700001117983 */ /* 0x000f620000300800 */
[----:B------:R-:W-:-:S03]  /*148860*/  R2UR UR18, R29 ;  /* 0x000000001d1272ca */ /* 0x000fc600000e0000 */
[----:B------:R-:W5:Y:S01]  /*148870*/  LDL.LU R29, [R1+0x48e8] ;  /* 0x0048e800011d7983 */ /* 0x000f620000300800 */
[----:B------:R-:W-:-:S03]  /*148880*/  R2UR UR20, R14 ;  /* 0x000000000e1472ca */ /* 0x000fc600000e0000 */
[----:B------:R-:W5:Y:S01]  /*148890*/  LDL.LU R14, [R1+0x48e4] ;  /* 0x0048e400010e7983 */ /* 0x000f620000300800 */
[----:B----4-:R-:W-:-:S03]  /*1488a0*/  R2UR UR22, R16 ;  /* 0x00000000101672ca */ /* 0x010fc600000e0000 */
[----:B------:R-:W4:Y:S01]  /*1488b0*/  LDL.LU R16, [R1+0x66c] ;  /* 0x00066c0001107983 */ /* 0x000f220000300800 */
[----:B------:R-:W-:-:S03]  /*1488c0*/  R2UR UR24, R0 ;  /* 0x00000000001872ca */ /* 0x000fc600000e0000 */
        /* <DEDUP_REMOVED lines=13> */
[----:B------:R-:W-:-:S03]  /*1489a0*/  R2UR UR38, R12 ;  /* 0x000000000c2672ca */ /* 0x000fc600000e0000 */
[----:B------:R-:W2:Y:S01]  /*1489b0*/  LDL.LU R12, [R1+0x48cc] ;  /* 0x0048cc00010c7983 */ /* 0x000ea20000300800 */
[----:B------:R-:W-:-:S03]  /*1489c0*/  R2UR UR40, R8 ;  /* 0x00000000082872ca */ /* 0x000fc600000e0000 */
[----:B------:R-:W2:Y:S01]  /*1489d0*/  LDL.LU R8, [R1+0x660] ;  /* 0x0006600001087983 */ /* 0x000ea20000300800 */
[----:B---3--:R-:W-:-:S03]  /*1489e0*/  R2UR UR42, R5 ;  /* 0x00000000052a72ca */ /* 0x008fc600000e0000 */
[----:B------:R-:W3:Y:S01]  /*1489f0*/  LDL.LU R5, [R1+0x48c8] ;  /* 0x0048c80001057983 */ /* 0x000ee20000300800 */
[----:B------:R-:W-:-:S03]  /*148a00*/  R2UR UR44, R6 ;  /* 0x00000000062c72ca */ /* 0x000fc600000e0000 */
[----:B------:R-:W2:Y:S01]  /*148a10*/  LDL.LU R6, [R1+0x48c4] ;  /* 0x0048c40001067983 */ /* 0x000ea20000300800 */
[----:B------:R-:W-:-:S03]  /*148a20*/  R2UR UR46, R7 ;  /* 0x00000000072e72ca */ /* 0x000fc600000e0000 */
[----:B------:R-:W2:Y:S01]  /*148a30*/  LDL.LU R7, [R1+0x65c] ;  /* 0x00065c0001077983 */ /* 0x000ea20000300800 */
[----:B------:R-:W-:-:S03]  /*148a40*/  R2UR UR48, R4 ;  /* 0x00000000043072ca */ /* 0x000fc600000e0000 */
[----:B------:R-:W2:Y:S01]  /*148a50*/  LDL.LU R4, [R1+0x48c0] ;  /* 0x0048c00001047983 */ /* 0x000ea20000300800 */
[----:B------:R-:W-:-:S04]  /*148a60*/  LOP3.LUT R27, R27, 0xffdfffff, RZ, 0xc0, !PT ;  /* 0xffdfffff1b1b7812 */ /* 0x000fc800078ec0ff */
[----:B------:R-:W-:-:S04]  /*148a70*/  @P2 LOP3.LUT R27, R27, 0x200000, RZ, 0xfc, !PT ;  /* 0x002000001b1b2812 */ /* 0x000fc800078efcff */
[----:B------:R-:W-:Y:S02]  /*148a80*/  LOP3.LUT R27, R27, 0xffbfffff, RZ, 0xc0, !PT ;  /* 0xffbfffff1b1b7812 */ /* 0x000fe400078ec0ff */
[----:B------:R-:W-:Y:S02]  /*148a90*/  R2UR UR52, R25 ;  /* 0x00000000193472ca */ /* 0x000fe400000e0000 */
[----:B------:R-:W-:Y:S01]  /*148aa0*/  @P1 LOP3.LUT R27, R27, 0x400000, RZ, 0xfc, !PT ;  /* 0x004000001b1b1812 */ /* 0x000fe200078efcff */
[----:B------:R-:W3:Y:S03]  /*148ab0*/  LDL.LU R25, [R1+0x658] ;  /* 0x0006580001197983 */ /* 0x000ee60000300800 */
[----:B------:R-:W-:Y:S02]  /*148ac0*/  LOP3.LUT R27, R27, 0xff7fffff, RZ, 0xc0, !PT ;  /* 0xff7fffff1b1b7812 */ /* 0x000fe400078ec0ff */
[----:B------:R-:W-:-:S02]  /*148ad0*/  ISETP.GE.AND P2, PT, R23, UR68, PT ;  /* 0x0000004417007c0c */ /* 0x000fc4000bf46270 */
[----:B------:R-:W-:Y:S01]  /*148ae0*/  @P0 LOP3.LUT R27, R27, 0x800000, RZ, 0xfc, !PT ;  /* 0x008000001b1b0812 */ /* 0x000fe200078efcff */
[----:B------:R-:W3:Y:S01]  /*148af0*/  LDL.LU R23, [R1+0x654] ;  /* 0x0006540001177983 */ /* 0x000ee20000300800 */
[----:B-----5:R-:W-:-:S03]  /*148b00*/  ISETP.GE.AND P0, PT, R17, UR64, PT ;  /* 0x0000004011007c0c */ /* 0x020fc6000bf06270 */
[----:B------:R-:W5:Y:S01]  /*148b10*/  LDL.LU R17, [R1+0x650] ;  /* 0x0006500001117983 */ /* 0x000f620000300800 */
[----:B------:R-:W-:Y:S02]  /*148b20*/  ISETP.GE.AND P1, PT, R9, UR66, PT ;  /* 0x0000004209007c0c */ /* 0x000fe4000bf26270 */
[----:B------:R-:W-:-:S11]  /*148b30*/  LOP3.LUT R27, R27, 0xfeffffff, RZ, 0xc0, !PT ;  /* 0xfeffffff1b1b7812 */ /* 0x000fd600078ec0ff */
[----:B------:R-:W-:-:S04]  /*148b40*/  @P1 LOP3.LUT R27, R27, 0x1000000, RZ, 0xfc, !PT ;  /* 0x010000001b1b1812 */ /* 0x000fc800078efcff */
[----:B------:R-:W-:-:S04]  /*148b50*/  LOP3.LUT R27, R27, 0xfdffffff, RZ, 0xc0, !PT ;  /* 0xfdffffff1b1b7812 */ /* 0x000fc800078ec0ff */
[----:B------:R-:W-:Y:S02]  /*148b60*/  @P0 LOP3.LUT R27, R27, 0x2000000, RZ, 0xfc, !PT ;  /* 0x020000001b1b0812 */ /* 0x000fe400078efcff */
[----:B----4-:R-:W-:Y:S02]  /*148b70*/  ISETP.GE.AND P1, PT, R22, UR74, PT ;  /* 0x0000004a16007c0c */ /* 0x010fe4000bf26270 */
[----:B--2---:R-:W-:-:S04]  /*148b80*/  LOP3.LUT R4, R4, 0xffff7fff, RZ, 0xc0, !PT ;  /* 0xffff7fff04047812 */ /* 0x004fc800078ec0ff */
[----:B------:R-:W-:Y:S02]  /*148b90*/  @P2 LOP3.LUT R4, R4, 0x8000, RZ, 0xfc, !PT ;  /* 0x0000800004042812 */ /* 0x000fe400078efcff */
[----:B------:R-:W-:Y:S02]  /*148ba0*/  ISETP.GE.AND P2, PT, R16, UR62, PT ;  /* 0x0000003e10007c0c */ /* 0x000fe4000bf46270 */
[----:B------:R-:W2:Y:S04]  /*148bb0*/  LDL.LU R16, [R1+0x64c] ;  /* 0x00064c0001107983 */ /* 0x000ea80000300800 */
[----:B------:R-:W4:Y:S01]  /*148bc0*/  LDL.LU R22, [R1+0x648] ;  /* 0x0006480001167983 */ /* 0x000f220000300800 */
[----:B------:R-:W-:-:S03]  /*148bd0*/  ISETP.GE.AND P0, PT, R21, UR8, PT ;  /* 0x0000000815007c0c */ /* 0x000fc6000bf06270 */
[----:B------:R-:W4:Y:S01]  /*148be0*/  LDL.LU R21, [R1+0x644] ;  /* 0x0006440001157983 */ /* 0x000f220000300800 */
[----:B------:R-:W-:-:S03]  /*148bf0*/  R2UR UR58, R10 ;  /* 0x000000000a3a72ca */ /* 0x000fc600000e0000 */
[----:B------:R-:W4:Y:S01]  /*148c00*/  LDL.LU R10, [R1+0x640] ;  /* 0x00064000010a7983 */ /* 0x000f220000300800 */
[----:B------:R-:W-:-:S03]  /*148c10*/  LOP3.LUT R27, R27, 0xfbffffff, RZ, 0xc0, !PT ;  /* 0xfbffffff1b1b7812 */ /* 0x000fc600078ec0ff */
[----:B------:R-:W4:Y:S01]  /*148c20*/  LDL.LU R9, [R1+0x63c] ;  /* 0x00063c0001097983 */ /* 0x000f220000300800 */
[----:B------:R-:W-:Y:S02]  /*148c30*/  @P2 LOP3.LUT R27, R27, 0x4000000, RZ, 0xfc, !PT ;  /* 0x040000001b1b2812 */ /* 0x000fe400078efcff */
[----:B------:R-:W-:Y:S02]  /*148c40*/  ISETP.GE.AND P2, PT, R8, UR10, PT ;  /* 0x0000000a08007c0c */ /* 0x000fe4000bf46270 */
[----:B------:R-:W4:Y:S01]  /*148c50*/  LDL.LU R8, [R1+0x638] ;  /* 0x0006380001087983 */ /* 0x000f220000300800 */
[----:B------:R-:W-:Y:S02]  /*148c60*/  LOP3.LUT R4, R4, 0xfdffffff, RZ, 0xc0, !PT ;  /* 0xfdffffff04047812 */ /* 0x000fe400078ec0ff */
[----:B------:R-:W-:Y:S02]  /*148c70*/  LOP3.LUT R27, R27, 0xf7ffffff, RZ, 0xc0, !PT ;  /* 0xf7ffffff1b1b7812 */ /* 0x000fe400078ec0ff */
[----:B------:R-:W-:-:S02]  /*148c80*/  @P1 LOP3.LUT R4, R4, 0x2000000, RZ, 0xfc, !PT ;  /* 0x0200000004041812 */ /* 0x000fc400078efcff */
[----:B------:R-:W-:Y:S02]  /*148c90*/  @P0 LOP3.LUT R27, R27, 0x8000000, RZ, 0xfc, !PT ;  /* 0x080000001b1b0812 */ /* 0x000fe400078efcff */
[----:B------:R-:W-:Y:S02]  /*148ca0*/  ISETP.GE.AND P1, PT, R7, UR12, PT ;  /* 0x0000000c07007c0c */ /* 0x000fe4000bf26270 */
[----:B------:R-:W4:Y:S01]  /*148cb0*/  LDL.LU R7, [R1+0x634] ;  /* 0x0006340001077983 */ /* 0x000f220000300800 */
[----:B------:R-:W-:Y:S02]  /*148cc0*/  LOP3.LUT R27, R27, 0xefffffff, RZ, 0xc0, !PT ;  /* 0xefffffff1b1b7812 */ /* 0x000fe400078ec0ff */
[----:B---3--:R-:W-:Y:S02]  /*148cd0*/  ISETP.GE.AND P0, PT, R25, UR14, PT ;  /* 0x0000000e19007c0c */ /* 0x008fe4000bf06270 */
[----:B------:R-:W-:Y:S01]  /*148ce0*/  @P2 LOP3.LUT R27, R27, 0x10000000, RZ, 0xfc, !PT ;  /* 0x100000001b1b2812 */ /* 0x000fe200078efcff */
[----:B------:R-:W3:Y:S03]  /*148cf0*/  LDL.LU R25, [R1+0x630] ;  /* 0x0006300001197983 */ /* 0x000ee60000300800 */
[----:B------:R-:W-:-:S04]  /*148d00*/  LOP3.LUT R27, R27, 0xdfffffff, RZ, 0xc0, !PT ;  /* 0xdfffffff1b1b7812 */ /* 0x000fc800078ec0ff */
[----:B------:R-:W-:Y:S02]  /*148d10*/  @P1 LOP3.LUT R27, R27, 0x20000000, RZ, 0xfc, !PT ;  /* 0x200000001b1b1812 */ /* 0x000fe400078efcff */
[----:B-----5:R-:W-:Y:S02]  /*148d20*/  ISETP.GE.AND P1, PT, R17, UR18, PT ;  /* 0x0000001211007c0c */ /* 0x020fe4000bf26270 */
[----:B------:R-:W5:Y:S01]  /*148d30*/  LDL.LU R17, [R1+0x62c] ;  /* 0x00062c0001117983 */ /* 0x000f620000300800 */
[----:B------:R-:W-:-:S04]  /*148d40*/  LOP3.LUT R27, R27, 0xbfffffff, RZ, 0xc0, !PT ;  /* 0xbfffffff1b1b7812 */ /* 0x000fc800078ec0ff */
[----:B------:R-:W-:Y:S02]  /*148d50*/  @P0 LOP3.LUT R27, R27, 0x40000000, RZ, 0xfc, !PT ;  /* 0x400000001b1b0812 */ /* 0x000fe400078efcff */
[----:B------:R-:W-:Y:S02]  /*148d60*/  ISETP.GE.AND P2, PT, R23, UR16, PT ;  /* 0x0000001017007c0c */ /* 0x000fe4000bf46270 */
[----:B------:R-:W-:Y:S02]  /*148d70*/  LOP3.LUT R27, R27, 0x7fffffff, RZ, 0xc0, !PT ;  /* 0x7fffffff1b1b7812 */ /* 0x000fe400078ec0ff */
[----:B------:R-:W-:-:S09]  /*148d80*/  LOP3.LUT R4, R4, 0xfffffffe, RZ, 0xc0, !PT ;  /* 0xfffffffe04047812 */ /* 0x000fd200078ec0ff */
[----:B------:R-:W-:Y:S02]  /*148d90*/  @P2 LOP3.LUT R27, R27, 0x80000000, RZ, 0xfc, !PT ;  /* 0x800000001b1b2812 */ /* 0x000fe400078efcff */
[----:B------:R-:W-:Y:S02]  /*148da0*/  @P1 LOP3.LUT R4, R4, 0x1, RZ, 0xfc, !PT ;  /* 0x0000000104041812 */ /* 0x000fe400078efcff */
[----:B--2---:R-:W-:Y:S02]  /*148db0*/  ISETP.GE.AND P0, PT, R16, UR20, PT ;  /* 0x0000001410007c0c */ /* 0x004fe4000bf06270 */
[----:B------:R-:W2:Y:S04]  /*148dc0*/  LDL.LU R16, [R1+0x628] ;  /* 0x0006280001107983 */ /* 0x000ea80000300800 */
[----:B------:R-:W2:Y:S01]  /*148dd0*/  LDL.LU R23, [R1+0x624] ;  /* 0x0006240001177983 */ /* 0x000ea20000300800 */
[----:B----4-:R-:W-:-:S03]  /*148de0*/  ISETP.GE.AND P2, PT, R22, UR22, PT ;  /* 0x0000001616007c0c */ /* 0x010fc6000bf46270 */
[----:B------:R-:W4:Y:S01]  /*148df0*/  LDL.LU R22, [R1+0x620] ;  /* 0x0006200001167983 */ /* 0x000f220000300800 */
[----:B------:R-:W-:-:S03]  /*148e00*/  ISETP.GE.AND P1, PT, R21, UR24, PT ;  /* 0x0000001815007c0c */ /* 0x000fc6000bf26270 */
[----:B------:R-:W4:Y:S01]  /*148e10*/  LDL.LU R21, [R1+0x61c] ;  /* 0x00061c0001157983 */ /* 0x000f220000300800 */
[----:B------:R-:W-:-:S04]  /*148e20*/  LOP3.LUT R4, R4, 0xfffffffd, RZ, 0xc0, !PT ;  /* 0xfffffffd04047812 */ /* 0x000fc800078ec0ff */
[----:B------:R-:W-:-:S04]  /*148e30*/  @P0 LOP3.LUT R4, R4, 0x2, RZ, 0xfc, !PT ;  /* 0x0000000204040812 */ /* 0x000fc800078efcff */
[----:B------:R-:W-:-:S04]  /*148e40*/  LOP3.LUT R4, R4, 0xffffffdf, RZ, 0xc0, !PT ;  /* 0xffffffdf04047812 */ /* 0x000fc800078ec0ff */
[----:B------:R-:W-:Y:S02]  /*148e50*/  @P2 LOP3.LUT R4, R4, 0x20, RZ, 0xfc, !PT ;  /* 0x0000002004042812 */ /* 0x000fe400078efcff */
[----:B------:R-:W-:Y:S02]  /*148e60*/  ISETP.GE.AND P0, PT, R10, UR26, PT ;  /* 0x0000001a0a007c0c */ /* 0x000fe4000bf06270 */
        /* <DEDUP_REMOVED lines=11> */
[----:B---3--:R-:W-:Y:S02]  /*148f20*/  ISETP.GE.AND P2, PT, R25, UR34, PT ;  /* 0x0000002219007c0c */ /* 0x008fe4000bf46270 */
[----:B------:R-:W-:-:S04]  /*148f30*/  LOP3.LUT R4, R4, 0xfffdffff, RZ, 0xc0, !PT ;  /* 0xfffdffff04047812 */ /* 0x000fc800078ec0ff */
[----:B------:R-:W-:Y:S02]  /*148f40*/  @P0 LOP3.LUT R4, R4, 0x20000, RZ, 0xfc, !PT ;  /* 0x0002000004040812 */ /* 0x000fe400078efcff */
[----:B-----5:R-:W-:Y:S02]  /*148f50*/  ISETP.GE.AND P1, PT, R17, UR36, PT ;  /* 0x0000002411007c0c */ /* 0x020fe4000bf26270 */
[----:B------:R-:W-:Y:S01]  /*148f60*/  LOP3.LUT R4, R4, 0xfff7ffff, RZ, 0xc0, !PT ;  /* 0xfff7ffff04047812 */ /* 0x000fe200078ec0ff */
[----:B------:R-:W3:Y:S03]  /*148f70*/  LDL.LU R17, [R1+0x610] ;  /* 0x0006100001117983 */ /* 0x000ee60000300800 */
[----:B------:R-:W-:-:S04]  /*148f80*/  @P2 LOP3.LUT R4, R4, 0x80000, RZ, 0xfc, !PT ;  /* 0x0008000004042812 */ /* 0x000fc800078efcff */
[----:B------:R-:W-:-:S04]  /*148f90*/  LOP3.LUT R4, R4, 0xffdfffff, RZ, 0xc0, !PT ;  /* 0xffdfffff04047812 */ /* 0x000fc800078ec0ff */
[----:B------:R-:W-:-:S04]  /*148fa0*/  @P1 LOP3.LUT R4, R4, 0x200000, RZ, 0xfc, !PT ;  /* 0x0020000004041812 */ /* 0x000fc800078efcff */
[----:B------:R-:W-:Y:S02]  /*148fb0*/  LOP3.LUT R4, R4, 0xff7fffff, RZ, 0xc0, !PT ;  /* 0xff7fffff04047812 */ /* 0x000fe400078ec0ff */
[----:B------:R-:W-:Y:S02]  /*148fc0*/  R2UR UR50, R13 ;  /* 0x000000000d3272ca */ /* 0x000fe400000e0000 */
[----:B------:R-:W-:Y:S02]  /*148fd0*/  R2UR UR54, R24 ;  /* 0x00000000183672ca */ /* 0x000fe400000e0000 */
[----:B------:R-:W-:Y:S02]  /*148fe0*/  R2UR UR56, R26 ;  /* 0x000000001a3872ca */ /* 0x000fe400000e0000 */
[----:B--2---:R-:W-:Y:S02]  /*148ff0*/  ISETP.GE.AND P0, PT, R16, UR38, PT ;  /* 0x0000002610007c0c */ /* 0x004fe4000bf06270 */
[----:B------:R-:W2:Y:S01]  /*149000*/  LDL.LU R16, [R1+0x60c] ;  /* 0x00060c0001107983 */ /* 0x000ea20000300800 */
[----:B------:R-:W-:-:S03]  /*149010*/  ISETP.GE.AND P2, PT, R23, UR40, PT ;  /* 0x0000002817007c0c */ /* 0x000fc6000bf46270 */
[----:B------:R-:W5:Y:S01]  /*149020*/  LDL.LU R13, [R1+0x608] ;  /* 0x00060800010d7983 */ /* 0x000f620000300800 */
[----:B----4-:R-:W-:-:S03]  /*149030*/  ISETP.GE.AND P1, PT, R22, UR42, PT ;  /* 0x0000002a16007c0c */ /* 0x010fc6000bf26270 */
[----:B------:R-:W4:Y:S03]  /*149040*/  LDL.LU R24, [R1+0x604] ;  /* 0x0006040001187983 */ /* 0x000f260000300800 */
[----:B------:R-:W-:Y:S01]  /*149050*/  @P0 LOP3.LUT R4, R4, 0x800000, RZ, 0xfc, !PT ;  /* 0x0080000004040812 */ /* 0x000fe200078efcff */
[----:B------:R-:W4:Y:S03]  /*149060*/  LDL.LU R26, [R1+0x600] ;  /* 0x00060000011a7983 */ /* 0x000f260000300800 */
[----:B------:R-:W-:Y:S01]  /*149070*/  LOP3.LUT R4, R4, 0xfeffffff, RZ, 0xc0, !PT ;  /* 0xfeffffff04047812 */ /* 0x000fe200078ec0ff */
[----:B------:R-:W4:Y:S03]  /*149080*/  LDL.LU R10, [R1+0x53c] ;  /* 0x00053c00010a7983 */ /* 0x000f260000300800 */
[----:B------:R-:W-:Y:S01]  /*149090*/  @P2 LOP3.LUT R4, R4, 0x1000000, RZ, 0xfc, !PT ;  /* 0x0100000004042812 */ /* 0x000fe200078efcff */
[----:B------:R-:W4:Y:S01]  /*1490a0*/  LDL.LU R9, [R1+0xcf4] ;  /* 0x000cf40001097983 */ /* 0x000f220000300800 */
[----:B------:R-:W-:-:S02]  /*1490b0*/  ISETP.GE.AND P0, PT, R21, UR44, PT ;  /* 0x0000002c15007c0c */ /* 0x000fc4000bf06270 */
[----:B------:R-:W-:Y:S01]  /*1490c0*/  LOP3.LUT R4, R4, 0xf7ffffff, RZ, 0xc0, !PT ;  /* 0xf7ffffff04047812 */ /* 0x000fe200078ec0ff */
[----:B------:R-:W4:Y:S01]  /*1490d0*/  LDL.LU R8, [R1+0x538] ;  /* 0x0005380001087983 */ /* 0x000f220000300800 */
[----:B------:R-:W-:-:S03]  /*1490e0*/  ISETP.GE.AND P2, PT, R6, UR46, PT ;  /* 0x0000002e06007c0c */ /* 0x000fc6000bf46270 */
[----:B------:R-:W4:Y:S01]  /*1490f0*/  LDL.LU R7, [R1+0xd00] ;  /* 0x000d000001077983 */ /* 0x000f220000300800 */
[----:B------:R-:W-:-:S03]  /*149100*/  @P1 LOP3.LUT R4, R4, 0x8000000, RZ, 0xfc, !PT ;  /* 0x0800000004041812 */ /* 0x000fc600078efcff */
[----:B------:R-:W4:Y:S01]  /*149110*/  LDL.LU R25, [R1+0x534] ;  /* 0x0005340001197983 */ /* 0x000f220000300800 */
[----:B------:R-:W-:-:S03]  /*149120*/  ISETP.GE.AND P1, PT, R5, UR48, PT ;  /* 0x0000003005007c0c */ /* 0x000fc6000bf26270 */
[----:B------:R-:W4:Y:S04]  /*149130*/  LDL.LU R21, [R1+0x530] ;  /* 0x0005300001157983 */ /* 0x000f280000300800 */
[----:B------:R-:W4:Y:S04]  /*149140*/  LDL.LU R6, [R1+0x48bc] ;  /* 0x0048bc0001067983 */ /* 0x000f280000300800 */
[----:B------:R-:W4:Y:S01]  /*149150*/  LDL.LU R5, [R1+0x48b8] ;  /* 0x0048b80001057983 */ /* 0x000f220000300800 */
[----:B------:R-:W-:-:S03]  /*149160*/  LOP3.LUT R4, R4, 0xdfffffff, RZ, 0xc0, !PT ;  /* 0xdfffffff04047812 */ /* 0x000fc600078ec0ff */
[----:B------:R-:W4:Y:S01]  /*149170*/  LDL.LU R23, [R1+0x528] ;  /* 0x0005280001177983 */ /* 0x000f220000300800 */
[----:B------:R-:W-:-:S03]  /*149180*/  @P0 LOP3.LUT R4, R4, 0x20000000, RZ, 0xfc, !PT ;  /* 0x2000000004040812 */ /* 0x000fc600078efcff */
[----:B------:R-:W4:Y:S01]  /*149190*/  LDL.LU R22, [R1+0x524] ;  /* 0x0005240001167983 */ /* 0x000f220000300800 */
[----:B------:R-:W-:-:S04]  /*1491a0*/  LOP3.LUT R4, R4, 0x7fffffff, RZ, 0xc0, !PT ;  /* 0x7fffffff04047812 */ /* 0x000fc800078ec0ff */
[----:B------:R-:W-:Y:S02]  /*1491b0*/  @P2 LOP3.LUT R4, R4, 0x80000000, RZ, 0xfc, !PT ;  /* 0x8000000004042812 */ /* 0x000fe400078efcff */
[----:B---3--:R-:W-:Y:S02]  /*1491c0*/  ISETP.GE.AND P0, PT, R17, UR50, PT ;  /* 0x0000003211007c0c */ /* 0x008fe4000bf06270 */
[----:B------:R-:W3:Y:S01]  /*1491d0*/  LDL.LU R17, [R1+0x520] ;  /* 0x0005200001117983 */ /* 0x000ee20000300800 */
[----:B--2---:R-:W-:-:S03]  /*1491e0*/  ISETP.GE.AND P5, PT, R16, UR52, PT ;  /* 0x0000003410007c0c */ /* 0x004fc6000bfa6270 */
[----:B------:R-:W2:Y:S01]  /*1491f0*/  LDL.LU R16, [R1+0x51c] ;  /* 0x00051c0001107983 */ /* 0x000ea20000300800 */
[----:B-----5:R-:W-:-:S03]  /*149200*/  ISETP.GE.AND P4, PT, R13, UR54, PT ;  /* 0x000000360d007c0c */ /* 0x020fc6000bf86270 */
[----:B------:R-:W5:Y:S01]  /*149210*/  LDL.LU R13, [R1+0x48b4] ;  /* 0x0048b400010d7983 */ /* 0x000f620000300800 */
[----:B----4-:R-:W-:-:S03]  /*149220*/  ISETP.GE.AND P3, PT, R24, UR56, PT ;  /* 0x0000003818007c0c */ /* 0x010fc6000bf66270 */
[----:B------:R-:W4:Y:S01]  /*149230*/  LDL.LU R24, [R1+0x48b0] ;  /* 0x0048b00001187983 */ /* 0x000f220000300800 */
[----:B------:R-:W-:-:S03]  /*149240*/  ISETP.GE.AND P2, PT, R26, UR58, PT ;  /* 0x0000003a1a007c0c */ /* 0x000fc6000bf46270 */
[----:B------:R-:W2:Y:S01]  /*149250*/  LDL.LU R26, [R1+0x48ac] ;  /* 0x0048ac00011a7983 */ /* 0x000ea20000300800 */
[----:B------:R-:W-:Y:S02]  /*149260*/  LOP3.LUT R6, R6, 0xfffffffd, RZ, 0xc0, !PT ;  /* 0xfffffffd06067812 */ /* 0x000fe400078ec0ff */
[----:B------:R-:W-:Y:S02]  /*149270*/  LOP3.LUT R5, R5, 0xfffbffff, RZ, 0xc0, !PT ;  /* 0xfffbffff05057812 */ /* 0x000fe400078ec0ff */
[----:B------:R-:W-:Y:S02]  /*149280*/  @P1 LOP3.LUT R6, R6, 0x2, RZ, 0xfc, !PT ;  /* 0x0000000206061812 */ /* 0x000fe400078efcff */
[----:B------:R-:W-:Y:S02]  /*149290*/  @P5 LOP3.LUT R5, R5, 0x40000, RZ, 0xfc, !PT ;  /* 0x0004000005055812 */ /* 0x000fe400078efcff */
[----:B------:R-:W-:Y:S02]  /*1492a0*/  LOP3.LUT R6, R6, 0xfffffffb, RZ, 0xc0, !PT ;  /* 0xfffffffb06067812 */ /* 0x000fe400078ec0ff */
[----:B------:R-:W-:-:S02]  /*1492b0*/  LOP3.LUT R5, R5, 0xfff7ffff, RZ, 0xc0, !PT ;  /* 0xfff7ffff05057812 */ /* 0x000fc400078ec0ff */
[----:B------:R-:W-:Y:S02]  /*1492c0*/  ISETP.GE.AND P1, PT, R10, UR76, PT ;  /* 0x0000004c0a007c0c */ /* 0x000fe4000bf26270 */
[----:B------:R-:W-:Y:S01]  /*1492d0*/  @P0 LOP3.LUT R6, R6, 0x4, RZ, 0xfc, !PT ;  /* 0x0000000406060812 */ /* 0x000fe200078efcff */
[----:B------:R-:W2:Y:S01]  /*1492e0*/  LDL.LU R10, [R1+0x48a8] ;  /* 0x0048a800010a7983 */ /* 0x000ea20000300800 */
[----:B------:R-:W-:Y:S02]  /*1492f0*/  R2UR.FILL UR76, R9 ;  /* 0x00000000094c72ca */ /* 0x000fe400004e0000 */
[----:B------:R-:W-:Y:S01]  /*149300*/  ISETP.GE.AND P0, PT, R8, UR77, PT ;  /* 0x0000004d08007c0c */ /* 0x000fe2000bf06270 */
[----:B------:R-:W2:Y:S01]  /*149310*/  LDL.LU R9, [R1+0x48a4] ;  /* 0x0048a40001097983 */ /* 0x000ea20000300800 */
[----:B------:R-:W-:Y:S02]  /*149320*/  R2UR.FILL UR77, R7 ;  /* 0x00000000074d72ca */ /* 0x000fe400004e0000 */
[----:B------:R-:W-:Y:S01]  /*149330*/  @P4 LOP3.LUT R5, R5, 0x80000, RZ, 0xfc, !PT ;  /* 0x0008000005054812 */ /* 0x000fe200078efcff */
[----:B------:R-:W2:Y:S01]  /*149340*/  LDL.LU R8, [R1+0x48a0] ;  /* 0x0048a00001087983 */ /* 0x000ea20000300800 */
[----:B------:R-:W-:-:S02]  /*149350*/  ISETP.GE.AND P5, PT, R25, UR59, PT ;  /* 0x0000003b19007c0c */ /* 0x000fc4000bfa6270 */
[----:B------:R-:W-:Y:S01]  /*149360*/  ISETP.GE.AND P4, PT, R21, UR57, PT ;  /* 0x0000003915007c0c */ /* 0x000fe2000bf86270 */
[----:B------:R-:W2:Y:S04]  /*149370*/  LDL.LU R7, [R1+0x489c] ;  /* 0x00489c0001077983 */ /* 0x000ea80000300800 */
[----:B------:R-:W2:Y:S04]  /*149380*/  LDL.LU R25, [R1+0x4898] ;  /* 0x0048980001197983 */ /* 0x000ea80000300800 */
[----:B------:R-:W2:Y:S02]  /*149390*/  LDL.LU R21, [R1+0x4894] ;  /* 0x0048940001157983 */ /* 0x000ea40000300800 */
[----:B--2---:R-:W-:-:S02]  /*1493a0*/  ISETP.GE.AND P6, PT, R21, UR55, PT ;  /* 0x0000003715007c0c */ /* 0x004fc4000bfc6270 */
[----:B------:R-:W2:Y:S02]  /*1493b0*/  LDL.LU R21, [R1+0x4890] ;  /* 0x0048900001157983 */ /* 0x000ea40000300800 */
[----:B--2---:R-:W-:-:S04]  /*1493c0*/  LOP3.LUT R21, R21, 0xffff7fff, RZ, 0xc0, !PT ;  /* 0xffff7fff15157812 */ /* 0x004fc800078ec0ff */
[----:B------:R-:W-:-:S04]  /*1493d0*/  @P5 LOP3.LUT R21, R21, 0x8000, RZ, 0xfc, !PT ;  /* 0x0000800015155812 */ /* 0x000fc800078efcff */
[----:B------:R-:W-:-:S04]  /*1493e0*/  LOP3.LUT R21, R21, 0xfffdffff, RZ, 0xc0, !PT ;  /* 0xfffdffff15157812 */ /* 0x000fc800078ec0ff */
[----:B------:R-:W-:Y:S02]  /*1493f0*/  @P4 LOP3.LUT R21, R21, 0x20000, RZ, 0xfc, !PT ;  /* 0x0002000015154812 */ /* 0x000fe400078efcff */
[----:B------:R-:W-:Y:S02]  /*149400*/  ISETP.GE.AND P4, PT, R23, UR53, PT ;  /* 0x0000003517007c0c */ /* 0x000fe4000bf86270 */
[----:B------:R-:W-:Y:S01]  /*149410*/  LOP3.LUT R21, R21, 0xfff7ffff, RZ, 0xc0, !PT ;  /* 0xfff7ffff15157812 */ /* 0x000fe200078ec0ff */
[----:B------:R-:W2:Y:S03]  /*149420*/  LDL.LU R23, [R1+0x488c] ;  /* 0x00488c0001177983 */ /* 0x000ea60000300800 */
[----:B------:R-:W-:Y:S02]  /*149430*/  @P6 LOP3.LUT R21, R21, 0x80000, RZ, 0xfc, !PT ;  /* 0x0008000015156812 */ /* 0x000fe400078efcff */
[----:B------:R-:W-:-:S02]  /*149440*/  ISETP.GE.AND P6, PT, R22, UR51, PT ;  /* 0x0000003316007c0c */ /* 0x000fc4000bfc6270 */
[----:B------:R-:W-:Y:S01]  /*149450*/  LOP3.LUT R21, R21, 0xffbfffff, RZ, 0xc0, !PT ;  /* 0xffbfffff15157812 */ /* 0x000fe200078ec0ff */
[----:B------:R-:W2:Y:S03]  /*149460*/  LDL.LU R22, [R1+0x4888] ;  /* 0x0048880001167983 */ /* 0x000ea60000300800 */
[----:B------:R-:W-:-:S04]  /*149470*/  @P4 LOP3.LUT R21, R21, 0x400000, RZ, 0xfc, !PT ;  /* 0x0040000015154812 */ /* 0x000fc800078efcff */
[----:B------:R-:W-:Y:S02]  /*149480*/  LOP3.LUT R21, R21, 0xff7fffff, RZ, 0xc0, !PT ;  /* 0xff7fffff15157812 */ /* 0x000fe400078ec0ff */
[----:B---3--:R-:W-:Y:S02]  /*149490*/  ISETP.GE.AND P4, PT, R17, UR49, PT ;  /* 0x0000003111007c0c */ /* 0x008fe4000bf86270 */
[----:B------:R-:W-:Y:S01]  /*1494a0*/  @P6 LOP3.LUT R21, R21, 0x800000, RZ, 0xfc, !PT ;  /* 0x0080000015156812 */ /* 0x000fe200078efcff */
[----:B------:R-:W3:Y:S01]  /*1494b0*/  LDL.LU R17, [R1+0x4884] ;  /* 0x0048840001117983 */ /* 0x000ee20000300800 */
[----:B------:R-:W-:-:S03]  /*1494c0*/  ISETP.GE.AND P6, PT, R16, UR47, PT ;  /* 0x0000002f10007c0c */ /* 0x000fc6000bfc6270 */
[----:B------:R-:W2:Y:S01]  /*1494d0*/  LDL.LU R16, [R1+0x4880] ;  /* 0x0048800001107983 */ /* 0x000ea20000300800 */
[----:B------:R-:W-:-:S05]  /*1494e0*/  LOP3.LUT R21, R21, 0xfbffffff, RZ, 0xc0, !PT ;  /* 0xfbffffff15157812 */ /* 0x000fca00078ec0ff */
[----:B------:R-:W-:-:S04]  /*1494f0*/  @P4 LOP3.LUT R21, R21, 0x4000000, RZ, 0xfc, !PT ;  /* 0x0400000015154812 */ /* 0x000fc800078efcff */
[----:B------:R-:W-:-:S04]  /*149500*/  LOP3.LUT R21, R21, 0xefffffff, RZ, 0xc0, !PT ;  /* 0xefffffff15157812 */ /* 0x000fc800078ec0ff */
[----:B------:R-:W-:-:S04]  /*149510*/  @P6 LOP3.LUT R21, R21, 0x10000000, RZ, 0xfc, !PT ;  /* 0x1000000015156812 */ /* 0x000fc800078efcff */
[----:B------:R-:W-:Y:S02]  /*149520*/  LOP3.LUT R21, R21, 0xbfffffff, RZ, 0xc0, !PT ;  /* 0xbfffffff15157812 */ /* 0x000fe400078ec0ff */
[----:B--2---:R-:W-:Y:S02]  /*149530*/  ISETP.GE.AND P4, PT, R16, UR45, PT ;  /* 0x0000002d10007c0c */ /* 0x004fe4000bf86270 */
[----:B------:R-:W2:Y:S01]  /*149540*/  LDL.LU R16, [R1+0x487c] ;  /* 0x00487c0001107983 */ /* 0x000ea20000300800 */
[----:B---3--:R-:W-:-:S03]  /*149550*/  ISETP.GE.AND P6, PT, R17, UR43, PT ;  /* 0x0000002b11007c0c */ /* 0x008fc6000bfc6270 */
[----:B------:R-:W3:Y:S07]  /*149560*/  LDL.LU R17, [R1+0x4878] ;  /* 0x0048780001117983 */ /* 0x000eee0000300800 */
[----:B------:R-:W-:Y:S02]  /*149570*/  @P4 LOP3.LUT R21, R21, 0x40000000, RZ, 0xfc, !PT ;  /* 0x4000000015154812 */ /* 0x000fe400078efcff */
[----:B------:R-:W-:Y:S02]  /*149580*/  ISETP.GE.AND P4, PT, R22, UR41, PT ;  /* 0x0000002916007c0c */ /* 0x000fe4000bf86270 */
[----:B------:R-:W2:Y:S01]  /*149590*/  LDL.LU R22, [R1+0x4874] ;  /* 0x0048740001167983 */ /* 0x000ea20000300800 */
[----:B------:R-:W-:-:S02]  /*1495a0*/  LOP3.LUT R21, R21, 0xffffefff, RZ, 0xc0, !PT ;  /* 0xffffefff15157812 */ /* 0x000fc400078ec0ff */
[----:B------:R-:W-:Y:S02]  /*1495b0*/  LOP3.LUT R2, R2, 0xfffffffe, RZ, 0xc0, !PT ;  /* 0xfffffffe02027812 */ /* 0x000fe400078ec0ff */
[----:B------:R-:W-:Y:S02]  /*1495c0*/  LOP3.LUT P5, RZ, R3, 0x2000, RZ, 0xc0, !PT ;  /* 0x0000200003ff7812 */ /* 0x000fe400078ac0ff */
[----:B--2---:R-:W-:-:S04]  /*1495d0*/  LOP3.LUT R22, R22, 0xfffffffd, RZ, 0xc0, !PT ;  /* 0xfffffffd16167812 */ /* 0x004fc800078ec0ff */
        /* <DEDUP_REMOVED lines=8> */
[----:B------:R-:W-:Y:S02]  /*149660*/  @P6 LOP3.LUT R22, R22, 0x20, RZ, 0xfc, !PT ;  /* 0x0000002016166812 */ /* 0x000fe400078efcff */
[----:B------:R-:W-:Y:S02]  /*149670*/  ISETP.GE.AND P6, PT, R7, UR35, PT ;  /* 0x0000002307007c0c */ /* 0x000fe4000bfc6270 */
[----:B------:R-:W-:Y:S01]  /*149680*/  LOP3.LUT R22, R22, 0xffffff7f, RZ, 0xc0, !PT ;  /* 0xffffff7f16167812 */ /* 0x000fe200078ec0ff */
[----:B------:R-:W2:Y:S03]  /*149690*/  LDL.LU R7, [R1+0x4868] ;  /* 0x0048680001077983 */ /* 0x000ea60000300800 */
[----:B------:R-:W-:-:S02]  /*1496a0*/  @P4 LOP3.LUT R22, R22, 0x80, RZ, 0xfc, !PT ;  /* 0x0000008016164812 */ /* 0x000fc400078efcff */
[----:B------:R-:W-:Y:S02]  /*1496b0*/  ISETP.GE.AND P4, PT, R8, UR33, PT ;  /* 0x0000002108007c0c */ /* 0x000fe4000bf86270 */
        /* <DEDUP_REMOVED lines=15> */
[----:B----4-:R-:W-:Y:S02]  /*1497b0*/  ISETP.GE.AND P4, PT, R24, UR25, PT ;  /* 0x0000001918007c0c */ /* 0x010fe4000bf86270 */
[----:B------:R-:W-:Y:S01]  /*1497c0*/  LOP3.LUT R22, R22, 0xfffbffff, RZ, 0xc0, !PT ;  /* 0xfffbffff16167812 */ /* 0x000fe200078ec0ff */
[----:B------:R-:W4:Y:S03]  /*1497d0*/  LDL.LU R24, [R1+0x4854] ;  /* 0x0048540001187983 */ /* 0x000f260000300800 */
[----:B------:R-:W-:Y:S02]  /*1497e0*/  @P6 LOP3.LUT R22, R22, 0x40000, RZ, 0xfc, !PT ;  /* 0x0004000016166812 */ /* 0x000fe400078efcff */
[----:B-----5:R-:W-:Y:S02]  /*1497f0*/  ISETP.GE.AND P6, PT, R13, UR23, PT ;  /* 0x000000170d007c0c */ /* 0x020fe4000bfc6270 */
[----:B------:R-:W-:Y:S01]  /*149800*/  LOP3.LUT R22, R22, 0xffefffff, RZ, 0xc0, !PT ;  /* 0xffefffff16167812 */ /* 0x000fe200078ec0ff */
[----:B------:R-:W5:Y:S03]  /*149810*/  LDL.LU R13, [R1+0x4850] ;  /* 0x00485000010d7983 */ /* 0x000f660000300800 */
        /* <DEDUP_REMOVED lines=34> */
[----:B------:R-:W4:Y:S03]  /*149a40*/  LDL.LU R28, [R1+0xea8] ;  /* 0x000ea800011c7983 */ /* 0x000f260000300800 */
[----:B------:R-:W-:-:S04]  /*149a50*/  @P6 LOP3.LUT R21, R21, 0x10, RZ, 0xfc, !PT ;  /* 0x0000001015156812 */ /* 0x000fc800078efcff */
[----:B------:R-:W-:-:S04]  /*149a60*/  LOP3.LUT R21, R21, 0xfffffffd, RZ, 0xc0, !PT ;  /* 0xfffffffd15157812 */ /* 0x000fc800078ec0ff */
[----:B------:R-:W-:Y:S02]  /*149a70*/  @P4 LOP3.LUT R21, R21, 0x2, RZ, 0xfc, !PT ;  /* 0x0000000215154812 */ /* 0x000fe400078efcff */
[----:B------:R-:W-:Y:S02]  /*149a80*/  ISETP.GE.AND P4, PT, R16, UR77, PT ;  /* 0x0000004d10007c0c */ /* 0x000fe4000bf86270 */
[----:B------:R-:W-:Y:S02]  /*149a90*/  ISETP.GE.AND P6, PT, R15, UR61, PT ;  /* 0x0000003d0f007c0c */ /* 0x000fe4000bfc6270 */
[----:B------:R-:W5:Y:S01]  /*149aa0*/  LDL.LU R15, [R1+0x4830] ;  /* 0x00483000010f7983 */ /* 0x000f620000300800 */
[----:B---3--:R-:W-:-:S03]  /*149ab0*/  ISETP.LT.AND P5, PT, R17, UR4, !P5 ;  /* 0x0000000411007c0c */ /* 0x008fc6000efa1270 */
[----:B------:R-:W3:Y:S05]  /*149ac0*/  LDL.LU R16, [R1+0x482c] ;  /* 0x00482c0001107983 */ /* 0x000eea0000300800 */
[----:B------:R-:W-:Y:S02]  /*149ad0*/  @P4 LOP3.LUT R2, R2, 0x1, RZ, 0xfc, !PT ;  /* 0x0000000102024812 */ /* 0x000fe400078efcff */
[----:B------:R-:W-:Y:S02]  /*149ae0*/  ISETP.GE.AND P4, PT, R17, UR76, PT ;  /* 0x0000004c11007c0c */ /* 0x000fe4000bf86270 */
[----:B------:R-:W3:Y:S01]  /*149af0*/  LDL.LU R17, [R1+0x4828] ;  /* 0x0048280001117983 */ /* 0x000ee20000300800 */
[----:B------:R-:W-:-:S02]  /*149b00*/  LOP3.LUT R2, R2, 0xfffffffb, RZ, 0xc0, !PT ;  /* 0xfffffffb02027812 */ /* 0x000fc400078ec0ff */
[----:B------:R-:W-:-:S04]  /*149b10*/  LOP3.LUT R4, R4, 0xfffffffb, RZ, 0xc0, !PT ;  /* 0xfffffffb04047812 */ /* 0x000fc800078ec0ff */
[----:B------:R-:W-:Y:S02]  /*149b20*/  @P5 LOP3.LUT R4, R4, 0x4, RZ, 0xfc, !PT ;  /* 0x0000000404045812 */ /* 0x000fe400078efcff */
[C---:B------:R-:W-:Y:S02]  /*149b30*/  LOP3.LUT P5, RZ, R5.reuse, 0x40000, RZ, 0xc0, !PT ;  /* 0x0004000005ff7812 */ /* 0x040fe400078ac0ff */
[----:B------:R-:W-:Y:S02]  /*149b40*/  @P4 LOP3.LUT R2, R2, 0x4, RZ, 0xfc, !PT ;  /* 0x0000000402024812 */ /* 0x000fe400078efcff */
[----:B------:R-:W-:Y:S02]  /*149b50*/  LOP3.LUT P4, RZ, R5, 0x80000, RZ, 0xc0, !PT ;  /* 0x0008000005ff7812 */ /* 0x000fe4000788c0ff */
[----:B--2---:R-:W-:Y:S02]  /*149b60*/  R2UR.FILL UR76, R29 ;  /* 0x000000001d4c72ca */ /* 0x004fe400004e0000 */
[----:B----4-:R-:W-:Y:S01]  /*149b70*/  R2UR.FILL UR77, R28 ;  /* 0x000000001c4d72ca */ /* 0x010fe200004e0000 */
[----:B------:R0:W-:Y:S01]  /*149b80*/  STL [R1+0x48fc], R3 ;  /* 0x0048fc0301007387 */ /* 0x0001e20000100800 */
[----:B------:R-:W-:Y:S01]  /*149b90*/  LOP3.LUT R0, R0, 0xff7fffff, RZ, 0xc0, !PT ;  /* 0xff7fffff00007812 */ /* 0x000fe200078ec0ff */
[----:B------:R-:W1:Y:S01]  /*149ba0*/  LDCU UR4, c[0x0][0x39c] ;  /* 0x00007380ff0477ac */ /* 0x000e620008000800 */
[----:B------:R-:W2:Y:S01]  /*149bb0*/  S2R R28, SR_TID.X ;  /* 0x00000000001c7919 */ /* 0x000ea20000002100 */
[----:B------:R-:W4:Y:S01]  /*149bc0*/  LDCU.64 UR6, c[0x0][0x398] ;  /* 0x00007300ff0677ac */ /* 0x000f220008000a00 */
[----:B0-----:R-:W1:Y:S01]  /*149bd0*/  LDL R3, [R1+0x11c0] ;  /* 0x0011c00001037983 */ /* 0x001e620000100800 */
[----:B------:R-:W0:Y:S03]  /*149be0*/  LDCU.64 UR72, c[0x0][0x398] ;  /* 0x00007300ff4877ac */ /* 0x000e260008000a00 */
[----:B------:R4:W-:Y:S01]  /*149bf0*/  STL [R1+0x48f4], R4 ;  /* 0x0048f40401007387 */ /* 0x0009e20000100800 */
[----:B------:R-:W0:Y:S01]  /*149c00*/  LDCU.64 UR8, c[0x0][0x398] ;  /* 0x00007300ff0877ac */ /* 0x000e220008000a00 */
[----:B------:R-:W0:Y:S01]  /*149c10*/  LDCU.64 UR74, c[0x0][0x398] ;  /* 0x00007300ff4a77ac */ /* 0x000e220008000a00 */
[----:B------:R-:W0:Y:S01]  /*149c20*/  LDCU.64 UR10, c[0x0][0x398] ;  /* 0x00007300ff0a77ac */ /* 0x000e220008000a00 */
[----:B----4-:R-:W3:Y:S01]  /*149c30*/  LDL R4, [R1+0xdcc] ;  /* 0x000dcc0001047983 */ /* 0x010ee20000100800 */
[----:B------:R-:W4:Y:S03]  /*149c40*/  LDCU.64 UR12, c[0x0][0x398] ;  /* 0x00007300ff0c77ac */ /* 0x000f260008000a00 */
[----:B------:R-:W-:Y:S01]  /*149c50*/  STL [R1+0x48ec], R5 ;  /* 0x0048ec0501007387 */ /* 0x000fe20000100800 */
[----:B------:R-:W0:Y:S03]  /*149c60*/  LDCU.64 UR14, c[0x0][0x398] ;  /* 0x00007300ff0e77ac */ /* 0x000e260008000a00 */
[----:B------:R-:W-:Y:S01]  /*149c70*/  STL [R1+0x48e8], R6 ;  /* 0x0048e80601007387 */ /* 0x000fe20000100800 */
[----:B------:R-:W0:Y:S03]  /*149c80*/  LDCU.64 UR16, c[0x0][0x398] ;  /* 0x00007300ff1077ac */ /* 0x000e260008000a00 */
[----:B------:R-:W-:Y:S01]  /*149c90*/  STL [R1+0x48e4], R7 ;  /* 0x0048e40701007387 */ /* 0x000fe20000100800 */
[----:B------:R-:W0:Y:S03]  /*149ca0*/  LDCU.64 UR20, c[0x0][0x398] ;  /* 0x00007300ff1477ac */ /* 0x000e260008000a00 */
[----:B------:R0:W-:Y:S01]  /*149cb0*/  STL [R1+0x48c0], R8 ;  /* 0x0048c00801007387 */ /* 0x0001e20000100800 */
[----:B------:R-:W1:Y:S03]  /*149cc0*/  LDCU.64 UR18, c[0x0][0x398] ;  /* 0x00007300ff1277ac */ /* 0x000e660008000a00 */
[----:B------:R0:W-:Y:S01]  /*149cd0*/  STL [R1+0x48bc], R9 ;  /* 0x0048bc0901007387 */ /* 0x0001e20000100800 */
[----:B------:R-:W1:Y:S03]  /*149ce0*/  LDCU.64 UR22, c[0x0][0x398] ;  /* 0x00007300ff1677ac */ /* 0x000e660008000a00 */
[----:B------:R2:W-:Y:S01]  /*149cf0*/  STL [R1+0x48b4], R10 ;  /* 0x0048b40a01007387 */ /* 0x0005e20000100800 */
[----:B------:R-:W1:Y:S03]  /*149d00*/  LDCU.64 UR24, c[0x0][0x398] ;  /* 0x00007300ff1877ac */ /* 0x000e660008000a00 */
[----:B------:R2:W-:Y:S01]  /*149d10*/  STL [R1+0x48b0], R11 ;  /* 0x0048b00b01007387 */ /* 0x0005e20000100800 */
[----:B------:R-:W1:Y:S03]  /*149d20*/  LDCU.64 UR26, c[0x0][0x398] ;  /* 0x00007300ff1a77ac */ /* 0x000e660008000a00 */
[----:B0-----:R-:W3:Y:S01]  /*149d30*/  LDL.LU R8, [R1+0x4b0] ;  /* 0x0004b00001087983 */ /* 0x001ee20000300800 */
[----:B------:R-:W0:Y:S03]  /*149d40*/  LDCU.64 UR28, c[0x0][0x398] ;  /* 0x00007300ff1c77ac */ /* 0x000e260008000a00 */
[----:B------:R-:W3:Y:S01]  /*149d50*/  LDL.LU R9, [R1+0x4b4] ;  /* 0x0004b40001097983 */ /* 0x000ee20000300800 */
[----:B------:R-:W0:Y:S03]  /*149d60*/  LDCU.64 UR30, c[0x0][0x398] ;  /* 0x00007300ff1e77ac */ /* 0x000e260008000a00 */
[----:B--2---:R-:W2:Y:S01]  /*149d70*/  LDL.LU R10, [R1+0x4b8] ;  /* 0x0004b800010a7983 */ /* 0x004ea20000300800 */
[----:B------:R-:W0:Y:S03]  /*149d80*/  LDCU.64 UR32, c[0x0][0x398] ;  /* 0x00007300ff2077ac */ /* 0x000e260008000a00 */
[----:B------:R-:W2:Y:S01]  /*149d90*/  LDL.LU R11, [R1+0x4bc] ;  /* 0x0004bc00010b7983 */ /* 0x000ea20000300800 */
[----:B------:R-:W0:Y:S03]  /*149da0*/  LDCU.64 UR36, c[0x0][0x398] ;  /* 0x00007300ff2477ac */ /* 0x000e260008000a00 */
[----:B------:R-:W2:Y:S01]  /*149db0*/  LDL.LU R29, [R1+0xe14] ;  /* 0x000e1400011d7983 */ /* 0x000ea20000300800 */
[----:B------:R-:W0:Y:S03]  /*149dc0*/  LDCU.64 UR34, c[0x0][0x398] ;  /* 0x00007300ff2277ac */ /* 0x000e260008000a00 */
[----:B------:R4:W-:Y:S01]  /*149dd0*/  STL [R1+0x48ac], R12 ;  /* 0x0048ac0c01007387 */ /* 0x0009e20000100800 */
[----:B------:R-:W0:Y:S03]  /*149de0*/  LDCU.64 UR38, c[0x0][0x398] ;  /* 0x00007300ff2677ac */ /* 0x000e260008000a00 */
[----:B-----5:R5:W-:Y:S01]  /*149df0*/  STL [R1+0x48a8], R13 ;  /* 0x0048a80d01007387 */ /* 0x020be20000100800 */
[----:B------:R-:W0:Y:S03]  /*149e00*/  LDCU.64 UR40, c[0x0][0x398] ;  /* 0x00007300ff2877ac */ /* 0x000e260008000a00 */
[----:B------:R0:W-:Y:S01]  /*149e10*/  STL.64 [R1+0x4bf8], R14 ;  /* 0x004bf80e01007387 */ /* 0x0001e20000100a00 */
[----:B------:R-:W1:Y:S03]  /*149e20*/  LDCU.64 UR42, c[0x0][0x398] ;  /* 0x00007300ff2a77ac */ /* 0x000e660008000a00 */
[----:B----4-:R-:W4:Y:S01]  /*149e30*/  LDL.LU R12, [R1+0x4c0] ;  /* 0x0004c000010c7983 */ /* 0x010f220000300800 */
[----:B------:R-:W1:Y:S03]  /*149e40*/  LDCU.64 UR44, c[0x0][0x398] ;  /* 0x00007300ff2c77ac */ /* 0x000e660008000a00 */
[----:B-----5:R-:W4:Y:S01]  /*149e50*/  LDL.LU R13, [R1+0x4c4] ;  /* 0x0004c400010d7983 */ /* 0x020f220000300800 */
[----:B------:R-:W5:Y:S03]  /*149e60*/  LDCU.64 UR46, c[0x0][0x398] ;  /* 0x00007300ff2e77ac */ /* 0x000f660008000a00 */
[----:B0-----:R-:W4:Y:S01]  /*149e70*/  LDL.LU R14, [R1+0x4c8] ;  /* 0x0004c800010e7983 */ /* 0x001f220000300800 */
[----:B------:R-:W0:Y:S03]  /*149e80*/  LDCU.64 UR48, c[0x0][0x398] ;  /* 0x00007300ff3077ac */ /* 0x000e260008000a00 */
[----:B------:R-:W4:Y:S01]  /*149e90*/  LDL.LU R15, [R1+0x4cc] ;  /* 0x0004cc00010f7983 */ /* 0x000f220000300800 */
[----:B------:R-:W-:-:S02]  /*149ea0*/  @P5 LOP3.LUT R0, R0, 0x800000, RZ, 0xfc, !PT ;  /* 0x0080000000005812 */ /* 0x000fc400078efcff */
[----:B------:R-:W-:Y:S01]  /*149eb0*/  LOP3.LUT P5, RZ, R2, 0x1, RZ, 0xc0, !PT ;  /* 0x0000000102ff7812 */ /* 0x000fe200078ac0ff */
[----:B------:R-:W0:Y:S01]  /*149ec0*/  S2R R5, SR_TID.X ;  /* 0x0000000000057919 */ /* 0x000e220000002100 */
[----:B------:R-:W-:Y:S01]  /*149ed0*/  LOP3.LUT R0, R0, 0xffbfffff, RZ, 0xc0, !PT ;  /* 0xffbfffff00007812 */ /* 0x000fe200078ec0ff */
[----:B------:R-:W0:Y:S01]  /*149ee0*/  LDCU.64 UR52, c[0x0][0x398] ;  /* 0x00007300ff3477ac */ /* 0x000e220008000a00 */
[----:B------:R-:W-:Y:S02]  /*149ef0*/  STL [R1+0x48a4], R18 ;  /* 0x0048a41201007387 */ /* 0x000fe40000100800 */
[----:B------:R-:W-:Y:S01]  /*149f00*/  @P4 LOP3.LUT R0, R0, 0x400000, RZ, 0xfc, !PT ;  /* 0x0040000000004812 */ /* 0x000fe200078efcff */
[----:B------:R-:W0:Y:S01]  /*149f10*/  LDCU.64 UR50, c[0x0][0x398] ;  /* 0x00007300ff3277ac */ /* 0x000e220008000a00 */
[----:B------:R-:W-:Y:S02]  /*149f20*/  STL [R1+0x48a0], R19 ;  /* 0x0048a01301007387 */ /* 0x000fe40000100800 */
[----:B------:R-:W-:Y:S01]  /*149f30*/  LOP3.LUT R0, R0, 0xffdfffff, RZ, 0xc0, !PT ;  /* 0xffdfffff00007812 */ /* 0x000fe200078ec0ff */
[----:B------:R-:W0:Y:S01]  /*149f40*/  LDCU.64 UR54, c[0x0][0x398] ;  /* 0x00007300ff3677ac */ /* 0x000e220008000a00 */
[----:B------:R0:W-:Y:S02]  /*149f50*/  STL [R1+0x4898], R20 ;  /* 0x0048981401007387 */ /* 0x0001e40000100800 */
[----:B------:R-:W-:Y:S01]  /*149f60*/  @P3 LOP3.LUT R0, R0, 0x200000, RZ, 0xfc, !PT ;  /* 0x0020000000003812 */ /* 0x000fe200078efcff */
[----:B------:R-:W0:Y:S01]  /*149f70*/  LDCU.64 UR56, c[0x0][0x398] ;  /* 0x00007300ff3877ac */ /* 0x000e220008000a00 */
[----:B------:R0:W-:Y:S02]  /*149f80*/  STL [R1+0x486c], R21 ;  /* 0x00486c1501007387 */ /* 0x0001e40000100800 */
[----:B------:R-:W-:Y:S01]  /*149f90*/  LOP3.LUT R0, R0, 0xffefffff, RZ, 0xc0, !PT ;  /* 0xffefffff00007812 */ /* 0x000fe200078ec0ff */
[----:B------:R-:W0:Y:S01]  /*149fa0*/  LDCU.64 UR58, c[0x0][0x398] ;  /* 0x00007300ff3a77ac */ /* 0x000e220008000a00 */
[----:B------:R0:W-:Y:S02]  /*149fb0*/  STL [R1+0x4868], R22 ;  /* 0x0048681601007387 */ /* 0x0001e40000100800 */
[----:B------:R-:W-:Y:S01]  /*149fc0*/  @P2 LOP3.LUT R0, R0, 0x100000, RZ, 0xfc, !PT ;  /* 0x0010000000002812 */ /* 0x000fe200078efcff */
[----:B------:R-:W1:Y:S01]  /*149fd0*/  LDCU.64 UR60, c[0x0][0x398] ;  /* 0x00007300ff3c77ac */ /* 0x000e620008000a00 */
[----:B------:R0:W-:Y:S02]  /*149fe0*/  STL [R1+0x4860], R23 ;  /* 0x0048601701007387 */ /* 0x0001e40000100800 */
[----:B------:R-:W-:Y:S01]  /*149ff0*/  LOP3.LUT R0, R0, 0xfff7ffff, RZ, 0xc0, !PT ;  /* 0xfff7ffff00007812 */ /* 0x000fe200078ec0ff */
[----:B------:R-:W1:Y:S01]  /*14a000*/  LDCU.64 UR62, c[0x0][0x398] ;  /* 0x00007300ff3e77ac */ /* 0x000e620008000a00 */
[----:B------:R-:W-:Y:S02]  /*14a010*/  STL [R1+0x485c], R24 ;  /* 0x00485c1801007387 */ /* 0x000fe40000100800 */
[----:B------:R-:W-:Y:S01]  /*14a020*/  @P1 LOP3.LUT R0, R0, 0x80000, RZ, 0xfc, !PT ;  /* 0x0008000000001812 */ /* 0x000fe200078efcff */
[----:B------:R-:W1:Y:S01]  /*14a030*/  LDCU.64 UR64, c[0x0][0x398] ;  /* 0x00007300ff4077ac */ /* 0x000e620008000a00 */
[----:B------:R-:W-:Y:S02]  /*14a040*/  STL [R1+0x4854], R25 ;  /* 0x0048541901007387 */ /* 0x000fe40000100800 */
[----:B------:R-:W-:Y:S01]  /*14a050*/  LOP3.LUT R0, R0, 0xfffbffff, RZ, 0xc0, !PT ;  /* 0xfffbffff00007812 */ /* 0x000fe200078ec0ff */
[----:B------:R-:W1:Y:S01]  /*14a060*/  LDCU.64 UR68, c[0x0][0x398] ;  /* 0x00007300ff4477ac */ /* 0x000e620008000a00 */
[----:B------:R-:W-:Y:S02]  /*14a070*/  STL [R1+0x4850], R26 ;  /* 0x0048501a01007387 */ /* 0x000fe40000100800 */
[----:B------:R-:W-:Y:S01]  /*14a080*/  @P0 LOP3.LUT R0, R0, 0x40000, RZ, 0xfc, !PT ;  /* 0x0004000000000812 */ /* 0x000fe200078efcff */
[----:B------:R-:W1:Y:S01]  /*14a090*/  LDCU.64 UR66, c[0x0][0x398] ;  /* 0x00007300ff4277ac */ /* 0x000e620008000a00 */
[----:B0-----:R-:W-:Y:S01]  /*14a0a0*/  LOP3.LUT R5, R5, 0x3f, RZ, 0xc0, !PT ;  /* 0x0000003f05057812 */ /* 0x001fe200078ec0ff */
[----:B------:R-:W-:Y:S01]  /*14a0b0*/  STL [R1+0x4834], R27 ;  /* 0x0048341b01007387 */ /* 0x000fe20000100800 */
[----:B------:R-:W0:Y:S03]  /*14a0c0*/  LDCU.64 UR70, c[0x0][0x398] ;  /* 0x00007300ff4677ac */ /* 0x000e260008000a00 */
[----:B------:R-:W-:Y:S04]  /*14a0d0*/  STL [R1+0x4890], R0 ;  /* 0x0048900001007387 */ /* 0x000fe80000100800 */
[----:B------:R-:W5:Y:S04]  /*14a0e0*/  LDL.LU R20, [R1+0x4a0] ;  /* 0x0004a00001147983 */ /* 0x000f680000300800 */
[----:B------:R-:W5:Y:S04]  /*14a0f0*/  LDL.LU R21, [R1+0x4a4] ;  /* 0x0004a40001157983 */ /* 0x000f680000300800 */
[----:B------:R-:W5:Y:S04]  /*14a100*/  LDL.LU R22, [R1+0x4a8] ;  /* 0x0004a80001167983 */ /* 0x000f680000300800 */
[----:B------:R-:W5:Y:S01]  /*14a110*/  LDL.LU R23, [R1+0x4ac] ;  /* 0x0004ac0001177983 */ /* 0x000f620000300800 */
[----:B------:R-:W-:Y:S01]  /*14a120*/  BAR.SYNC.DEFER_BLOCKING 0x0 ;  /* 0x0000000000007b1d */ /* 0x000fe20000010000 */
[----:B--2---:R-:W-:Y:S01]  /*14a130*/  R2UR UR5, R29 ;  /* 0x000000001d0572ca */ /* 0x004fe200000e0000 */
[----:B------:R-:W-:-:S02]  /*14a140*/  IMAD.SHL.U32 R29, R28, 0x20, RZ ;  /* 0x000000201c1d7824 */ /* 0x000fc400078e00ff */
[----:B------:R-:W-:-:S03]  /*14a150*/  IMAD.SHL.U32 R28, R28, 0x10, RZ ;  /* 0x000000101c1c7824 */ /* 0x000fc600078e00ff */
[----:B------:R-:W-:Y:S02]  /*14a160*/  LOP3.LUT R29, R29, 0x400, RZ, 0xc0, !PT ;  /* 0x000004001d1d7812 */ /* 0x000fe400078ec0ff */
[----:B------:R-:W-:-:S05]  /*14a170*/  LOP3.LUT R28, R28, 0x1f0, RZ, 0xc0, !PT ;  /* 0x000001f01c1c7812 */ /* 0x000fca00078ec0ff */
[----:B------:R-:W-:Y:S02]  /*14a180*/  IADD3 R28, PT, PT, R28, UR5, R29 ;  /* 0x000000051c1c7c10 */ /* 0x000fe4000fffe01d */
[----:B------:R-:W-:-:S03]  /*14a190*/  LEA R29, R5, UR5, 0x4 ;  /* 0x00000005051d7c11 */ /* 0x000fc6000f8e20ff */
[----:B----4-:R2:W-:Y:S01]  /*14a1a0*/  STSM.16.M88.4 [R28], R12 ;  /* 0x0000000c1c007844 */ /* 0x0105e20000000200 */
[----:B---3--:R-:W-:Y:S01]  /*14a1b0*/  IMAD.WIDE R4, R4, 0x2, R16 ;  /* 0x0000000204047825 */ /* 0x008fe200078e0210 */
[----:B-1----:R-:W-:Y:S01]  /*14a1c0*/  ISETP.LT.AND P2, PT, R3, UR4, !P5 ;  /* 0x0000000403007c0c */ /* 0x002fe2000ef41270 */
[----:B------:R-:W1:Y:S01]  /*14a1d0*/  LDCU UR4, c[0x0][0x398] ;  /* 0x00007300ff0477ac */ /* 0x000e620008000800 */
[----:B------:R3:W-:Y:S01]  /*14a1e0*/  STSM.16.M88.4 [R28+0x200], R8 ;  /* 0x000200081c007844 */ /* 0x0007e20000000200 */
[----:B------:R-:W4:Y:S01]  /*14a1f0*/  LDCU UR5, c[0x0][0x398] ;  /* 0x00007300ff0577ac */ /* 0x000f220008000800 */
[----:B------:R-:W-:Y:S06]  /*14a200*/  BAR.SYNC.DEFER_BLOCKING 0x0 ;  /* 0x0000000000007b1d */ /* 0x000fec0000010000 */
[----:B--2---:R-:W2:Y:S04]  /*14a210*/  LDL.LU R12, [R1+0x490] ;  /* 0x00049000010c7983 */ /* 0x004ea80000300800 */
[----:B------:R-:W2:Y:S04]  /*14a220*/  LDL.LU R13, [R1+0x494] ;  /* 0x00049400010d7983 */ /* 0x000ea80000300800 */
[----:B------:R-:W2:Y:S04]  /*14a230*/  LDL.LU R14, [R1+0x498] ;  /* 0x00049800010e7983 */ /* 0x000ea80000300800 */
[----:B------:R-:W2:Y:S04]  /*14a240*/  LDL.LU R15, [R1+0x49c] ;  /* 0x00049c00010f7983 */ /* 0x000ea80000300800 */
[----:B---3--:R-:W3:Y:S04]  /*14a250*/  LDL.LU R8, [R1+0x480] ;  /* 0x0004800001087983 */ /* 0x008ee80000300800 */
[----:B------:R0:W-:Y:S04]  /*14a260*/  STL.64 [R1+0x808], R4 ;  /* 0x0008080401007387 */ /* 0x0001e80000100a00 */
[----:B------:R-:W3:Y:S04]  /*14a270*/  LDL.LU R9, [R1+0x484] ;  /* 0x0004840001097983 */ /* 0x000ee80000300800 */
[----:B------:R-:W3:Y:S04]  /*14a280*/  LDL.LU R10, [R1+0x488] ;  /* 0x00048800010a7983 */ /* 0x000ee80000300800 */
[----:B------:R-:W3:Y:S04]  /*14a290*/  LDL.LU R11, [R1+0x48c] ;  /* 0x00048c00010b7983 */ /* 0x000ee80000300800 */
[----:B0-----:R-:W3:Y:S04]  /*14a2a0*/  LDL.LU R4, [R1+0x470] ;  /* 0x0004700001047983 */ /* 0x001ee80000300800 */
[----:B------:R-:W3:Y:S04]  /*14a2b0*/  LDL.LU R5, [R1+0x474] ;  /* 0x0004740001057983 */ /* 0x000ee80000300800 */
[----:B------:R-:W3:Y:S04]  /*14a2c0*/  LDL.LU R6, [R1+0x478] ;  /* 0x0004780001067983 */ /* 0x000ee80000300800 */
[----:B------:R-:W3:Y:S04]  /*14a2d0*/  LDL.LU R7, [R1+0x47c] ;  /* 0x00047c0001077983 */ /* 0x000ee80000300800 */
[----:B------:R-:W0:Y:S04]  /*14a2e0*/  LDS.128 R24, [R29] ;  /* 0x000000001d187984 */ /* 0x000e280000000c00 */
[----:B------:R-:W-:Y:S04]  /*14a2f0*/  STL.64 [R1+0x4c00], R16 ;  /* 0x004c001001007387 */ /* 0x000fe80000100a00 */
[----:B------:R-:W1:Y:S01]  /*14a300*/  LDS.128 R16, [R29+0x400] ;  /* 0x000400001d107984 */ /* 0x000e620000000c00 */
[----:B------:R-:W-:Y:S06]  /*14a310*/  BAR.SYNC.DEFER_BLOCKING 0x0 ;  /* 0x0000000000007b1d */ /* 0x000fec0000010000 */
[----:B0-----:R-:W-:Y:S04]  /*14a320*/  STL.64 [R1+0x4b0], R24 ;  /* 0x0004b01801007387 */ /* 0x001fe80000100a00 */
[----:B------:R-:W-:Y:S04]  /*14a330*/  STL.64 [R1+0x4b8], R26 ;  /* 0x0004b81a01007387 */ /* 0x000fe80000100a00 */
[----:B-1----:R0:W-:Y:S04]  /*14a340*/  STL.64 [R1+0x4c0], R16 ;  /* 0x0004c01001007387 */ /* 0x0021e80000100a00 */
[----:B------:R1:W-:Y:S04]  /*14a350*/  STL.64 [R1+0x4c8], R18 ;  /* 0x0004c81201007387 */ /* 0x0003e80000100a00 */
[----:B0-----:R-:W3:Y:S04]  /*14a360*/  LDL.LU R16, [R1+0x460] ;  /* 0x0004600001107983 */ /* 0x001ee80000300800 */
[----:B------:R-:W3:Y:S04]  /*14a370*/  LDL.LU R17, [R1+0x464] ;  /* 0x0004640001117983 */ /* 0x000ee80000300800 */
[----:B-1----:R-:W3:Y:S04]  /*14a380*/  LDL.LU R18, [R1+0x468] ;  /* 0x0004680001127983 */ /* 0x002ee80000300800 */
[----:B------:R-:W3:Y:S04]  /*14a390*/  LDL.LU R19, [R1+0x46c] ;  /* 0x00046c0001137983 */ /* 0x000ee80000300800 */
[----:B-----5:R0:W-:Y:S04]  /*14a3a0*/  STSM.16.M88.4 [R28], R20 ;  /* 0x000000141c007844 */ /* 0x0201e80000000200 */
[----:B--2---:R1:W-:Y:S01]  /*14a3b0*/  STSM.16.M88.4 [R28+0x200], R12 ;  /* 0x0002000c1c007844 */ /* 0x0043e20000000200 */
[----:B------:R-:W-:Y:S06]  /*14a3c0*/  BAR.SYNC.DEFER_BLOCKING 0x0 ;  /* 0x0000000000007b1d */ /* 0x000fec0000010000 */
[----:B------:R-:W2:Y:S04]  /*14a3d0*/  LDS.128 R24, [R29] ;  /* 0x000000001d187984 */ /* 0x000ea80000000c00 */
[----:B---3--:R-:W-:Y:S04]  /*14a3e0*/  STL.64 [R1+0x4c30], R18 ;  /* 0x004c301201007387 */ /* 0x008fe80000100a00 */
[----:B------:R-:W-:Y:S04]  /*14a3f0*/  STL.64 [R1+0x4c28], R16 ;  /* 0x004c281001007387 */ /* 0x000fe80000100a00 */
[----:B------:R-:W3:Y:S01]  /*14a400*/  LDS.128 R16, [R29+0x400] ;  /* 0x000400001d107984 */ /* 0x000ee20000000c00 */
[----:B------:R-:W-:Y:S06]  /*14a410*/  BAR.SYNC.DEFER_BLOCKING 0x0 ;  /* 0x0000000000007b1d */ /* 0x000fec0000010000 */
[----:B0-----:R-:W5:Y:S04]  /*14a420*/  LDL.LU R20, [R1+0x450] ;  /* 0x0004500001147983 */ /* 0x001f680000300800 */
[----:B------:R-:W5:Y:S04]  /*14a430*/  LDL.LU R21, [R1+0x454] ;  /* 0x0004540001157983 */ /* 0x000f680000300800 */
[----:B------:R-:W5:Y:S04]  /*14a440*/  LDL.LU R22, [R1+0x458] ;  /* 0x0004580001167983 */ /* 0x000f680000300800 */
[----:B------:R-:W5:Y:S04]  /*14a450*/  LDL.LU R23, [R1+0x45c] ;  /* 0x00045c0001177983 */ /* 0x000f680000300800 */
[----:B------:R-:W-:Y:S04]  /*14a460*/  STSM.16.M88.4 [R28], R8 ;  /* 0x000000081c007844 */ /* 0x000fe80000000200 */
[----:B------:R0:W-:Y:S01]  /*14a470*/  STSM.16.M88.4 [R28+0x200], R4 ;  /* 0x000200041c007844 */ /* 0x0001e20000000200 */
[----:B------:R-:W-:Y:S06]  /*14a480*/  BAR.SYNC.DEFER_BLOCKING 0x0 ;  /* 0x0000000000007b1d */ /* 0x000fec0000010000 */
[----:B-1----:R-:W4:Y:S04]  /*14a490*/  LDL.LU R12, [R1+0x440] ;  /* 0x00044000010c7983 */ /* 0x002f280000300800 */
[----:B------:R-:W4:Y:S04]  /*14a4a0*/  LDL.LU R13, [R1+0x444] ;  /* 0x00044400010d7983 */ /* 0x000f280000300800 */
[----:B------:R-:W4:Y:S04]  /*14a4b0*/  LDL.LU R14, [R1+0x448] ;  /* 0x00044800010e7983 */ /* 0x000f280000300800 */
[----:B------:R-:W4:Y:S04]  /*14a4c0*/  LDL.LU R15, [R1+0x44c] ;  /* 0x00044c00010f7983 */ /* 0x000f280000300800 */
[----:B------:R-:W1:Y:S04]  /*14a4d0*/  LDS.128 R8, [R29] ;  /* 0x000000001d087984 */ /* 0x000e680000000c00 */
[----:B--2---:R2:W-:Y:S04]  /*14a4e0*/  STL.64 [R1+0x490], R24 ;  /* 0x0004901801007387 */ /* 0x0045e80000100a00 */
[----:B------:R0:W-:Y:S04]  /*14a4f0*/  STL.64 [R1+0x498], R26 ;  /* 0x0004981a01007387 */ /* 0x0001e80000100a00 */
[----:B---3--:R-:W-:Y:S04]  /*14a500*/  STL.64 [R1+0x4a0], R16 ;  /* 0x0004a01001007387 */ /* 0x008fe80000100a00 */
[----:B------:R-:W-:Y:S04]  /*14a510*/  STL.64 [R1+0x4a8], R18 ;  /* 0x0004a81201007387 */ /* 0x000fe80000100a00 */
[----:B------:R-:W3:Y:S04]  /*14a520*/  LDS.128 R16, [R29+0x400] ;  /* 0x000400001d107984 */ /* 0x000ee80000000c00 */
[----:B0-----:R-:W4:Y:S04]  /*14a530*/  LDL.LU R4, [R1+0x430] ;  /* 0x0004300001047983 */ /* 0x001f280000300800 */
[----:B------:R-:W4:Y:S04]  /*14a540*/  LDL.LU R5, [R1+0x434] ;  /* 0x0004340001057983 */ /* 0x000f280000300800 */
[----:B------:R-:W4:Y:S04]  /*14a550*/  LDL.LU R6, [R1+0x438] ;  /* 0x0004380001067983 */ /* 0x000f280000300800 */
[----:B------:R-:W4:Y:S04]  /*14a560*/  LDL.LU R7, [R1+0x43c] ;  /* 0x00043c0001077983 */ /* 0x000f280000300800 */
[----:B--2---:R-:W2:Y:S04]  /*14a570*/  LDL.LU R24, [R1+0x420] ;  /* 0x0004200001187983 */ /* 0x004ea80000300800 */
[----:B-1----:R0:W-:Y:S04]  /*14a580*/  STL.64 [R1+0x470], R8 ;  /* 0x0004700801007387 */ /* 0x0021e80000100a00 */
[----:B------:R1:W-:Y:S04]  /*14a590*/  STL.64 [R1+0x478], R10 ;  /* 0x0004780a01007387 */ /* 0x0003e80000100a00 */
[----:B------:R-:W2:Y:S04]  /*14a5a0*/  LDL.LU R25, [R1+0x424] ;  /* 0x0004240001197983 */ /* 0x000ea80000300800 */
[----:B------:R-:W2:Y:S04]  /*14a5b0*/  LDL.LU R26, [R1+0x428] ;  /* 0x00042800011a7983 */ /* 0x000ea80000300800 */
[----:B------:R-:W2:Y:S04]  /*14a5c0*/  LDL.LU R27, [R1+0x42c] ;  /* 0x00042c00011b7983 */ /* 0x000ea80000300800 */
[----:B0-----:R-:W2:Y:S04]  /*14a5d0*/  LDL.LU R8, [R1+0x410] ;  /* 0x0004100001087983 */ /* 0x001ea80000300800 */
[----:B------:R-:W2:Y:S01]  /*14a5e0*/  LDL.LU R9, [R1+0x414] ;  /* 0x0004140001097983 */ /* 0x000ea20000300800 */
[----:B---3--:R-:W-:-:S03]  /*14a5f0*/  IMAD.MOV.U32 R3, RZ, RZ, R18 ;  /* 0x000000ffff037224 */ /* 0x008fc600078e0012 */
[----:B-1----:R-:W3:Y:S04]  /*14a600*/  LDL.LU R10, [R1+0x418] ;  /* 0x00041800010a7983 */ /* 0x002ee80000300800 */
[----:B------:R-:W3:Y:S04]  /*14a610*/  LDL.LU R11, [R1+0x41c] ;  /* 0x00041c00010b7983 */ /* 0x000ee80000300800 */
[----:B------:R-:W-:Y:S04]  /*14a620*/  STL.64 [R1+0x480], R16 ;  /* 0x0004801001007387 */ /* 0x000fe80000100a00 */
[----:B------:R0:W-:Y:S01]  /*14a630*/  STL [R1+0x48c], R19 ;  /* 0x00048c1301007387 */ /* 0x0001e20000100800 */
[----:B------:R-:W-:Y:S06]  /*14a640*/  BAR.SYNC.DEFER_BLOCKING 0x0 ;  /* 0x0000000000007b1d */ /* 0x000fec0000010000 */
[----:B0-----:R-:W2:Y:S04]  /*14a650*/  LDL.LU.64 R18, [R1+0x4c30] ;  /* 0x004c300001127983 */ /* 0x001ea80000300a00 */
[----:B------:R-:W2:Y:S04]  /*14a660*/  LDL.LU.64 R16, [R1+0x4c28] ;  /* 0x004c280001107983 */ /* 0x000ea80000300a00 */
[----:B------:R-:W-:Y:S04]  /*14a670*/  STL [R1+0x4900], R3 ;  /* 0x0049000301007387 */ /* 0x000fe80000100800 */
[----:B--2---:R-:W-:Y:S04]  /*14a680*/  STSM.16.M88.4 [R28], R16 ;  /* 0x000000101c007844 */ /* 0x004fe80000000200 */
[----:B-----5:R-:W-:Y:S01]  /*14a690*/  STSM.16.M88.4 [R28+0x200], R20 ;  /* 0x000200141c007844 */ /* 0x020fe20000000200 */
[----:B------:R-:W-:Y:S06]  /*14a6a0*/  BAR.SYNC.DEFER_BLOCKING 0x0 ;  /* 0x0000000000007b1d */ /* 0x000fec0000010000 */
[----:B------:R-:W0:Y:S04]  /*14a6b0*/  LDS.128 R16, [R29+0x400] ;  /* 0x000400001d107984 */ /* 0x000e280000000c00 */
[----:B------:R-:W1:Y:S01]  /*14a6c0*/  LDS.128 R20, [R29] ;  /* 0x000000001d147984 */ /* 0x000e620000000c00 */
[----:B------:R-:W-:Y:S06]  /*14a6d0*/  BAR.SYNC.DEFER_BLOCKING 0x0 ;  /* 0x0000000000007b1d */ /* 0x000fec0000010000 */
[----:B0-----:R-:W-:Y:S04]  /*14a6e0*/  STL [R1+0x464], R17 ;  /* 0x0004641101007387 */ /* 0x001fe80000100800 */
[----:B-1----:R0:W-:Y:S04]  /*14a6f0*/  STL.64 [R1+0x450], R20 ;  /* 0x0004501401007387 */ /* 0x0021e80000100a00 */
[----:B------:R1:W-:Y:S04]  /*14a700*/  STL.64 [R1+0x458], R22 ;  /* 0x0004581601007387 */ /* 0x0003e80000100a00 */
[----:B------:R-:W-:Y:S04]  /*14a710*/  STL.64 [R1+0x468], R18 ;  /* 0x0004681201007387 */ /* 0x000fe80000100a00 */
[----:B0-----:R-:W2:Y:S04]  /*14a720*/  LDL.LU R20, [R1+0x400] ;  /* 0x0004000001147983 */ /* 0x001ea80000300800 */
[----:B------:R-:W2:Y:S04]  /*14a730*/  LDL.LU R21, [R1+0x404] ;  /* 0x0004040001157983 */ /* 0x000ea80000300800 */
[----:B-1----:R-:W2:Y:S04]  /*14a740*/  LDL.LU R22, [R1+0x408] ;  /* 0x0004080001167983 */ /* 0x002ea80000300800 */
[----:B------:R-:W2:Y:S04]  /*14a750*/  LDL.LU R23, [R1+0x40c] ;  /* 0x00040c0001177983 */ /* 0x000ea80000300800 */
[----:B----4-:R0:W-:Y:S04]  /*14a760*/  STSM.16.M88.4 [R28], R12 ;  /* 0x0000000c1c007844 */ /* 0x0101e80000000200 */
[----:B------:R-:W-:Y:S01]  /*14a770*/  STSM.16.M88.4 [R28+0x200], R4 ;  /* 0x000200041c007844 */ /* 0x000fe20000000200 */
[----:B------:R-:W-:Y:S01]  /*14a780*/  BAR.SYNC.DEFER_BLOCKING 0x0 ;  /* 0x0000000000007b1d */ /* 0x000fe20000010000 */
[----:B------:R-:W-:-:S05]  /*14a790*/  IMAD.MOV.U32 R3, RZ, RZ, R16 ;  /* 0x000000ffff037224 */ /* 0x000fca00078e0010 */
[----:B0-----:R-:W4:Y:S04]  /*14a7a0*/  LDL.LU R12, [R1+0x3f0] ;  /* 0x0003f000010c7983 */ /* 0x001f280000300800 */
[----:B------:R-:W4:Y:S04]  /*14a7b0*/  LDL.LU R13, [R1+0x3f4] ;  /* 0x0003f400010d7983 */ /* 0x000f280000300800 */
[----:B------:R-:W4:Y:S04]  /*14a7c0*/  LDL.LU R14, [R1+0x3f8] ;  /* 0x0003f800010e7983 */ /* 0x000f280000300800 */
[----:B------:R-:W4:Y:S04]  /*14a7d0*/  LDL.LU R15, [R1+0x3fc] ;  /* 0x0003fc00010f7983 */ /* 0x000f280000300800 */
[----:B------:R-:W0:Y:S04]  /*14a7e0*/  LDS.128 R4, [R29] ;  /* 0x000000001d047984 */ /* 0x000e280000000c00 */
[----:B------:R-:W1:Y:S01]  /*14a7f0*/  LDS.128 R16, [R29+0x400] ;  /* 0x000400001d107984 */ /* 0x000e620000000c00 */
[----:B------:R-:W-:Y:S06]  /*14a800*/  BAR.SYNC.DEFER_BLOCKING 0x0 ;  /* 0x0000000000007b1d */ /* 0x000fec0000010000 */
[----:B------:R-:W-:Y:S04]  /*14a810*/  STSM.16.M88.4 [R28], R24 ;  /* 0x000000181c007844 */ /* 0x000fe80000000200 */
[----:B---3--:R-:W-:Y:S01]  /*14a820*/  STSM.16.M88.4 [R28+0x200], R8 ;  /* 0x000200081c007844 */ /* 0x008fe20000000200 */
[----:B------:R-:W-:Y:S06]  /*14a830*/  BAR.SYNC.DEFER_BLOCKING 0x0 ;  /* 0x0000000000007b1d */ /* 0x000fec0000010000 */
[----:B------:R-:W3:Y:S04]  /*14a840*/  LDS.128 R8, [R29] ;  /* 0x000000001d087984 */ /* 0x000ee80000000c00 */
[----:B0-----:R0:W-:Y:S04]  /*14a850*/  STL.64 [R1+0x430], R4 ;  /* 0x0004300401007387 */ /* 0x0011e80000100a00 */
[----:B------:R-:W-:Y:S01]  /*14a860*/  STL [R1+0x438], R6 ;  /* 0x0004380601007387 */ /* 0x000fe20000100800 */
[----:B0-----:R-:W-:-:S02]  /*14a870*/  IMAD.MOV.U32 R5, RZ, RZ, R7 ;  /* 0x000000ffff057224 */ /* 0x001fc400078e0007 */
[----:B-1----:R-:W-:-:S03]  /*14a880*/  IMAD.MOV.U32 R7, RZ, RZ, R16 ;  /* 0x000000ffff077224 */ /* 0x002fc600078e0010 */
[----:B------:R-:W-:Y:S04]  /*14a890*/  STL [R1+0x48f0], R5 ;  /* 0x0048f00501007387 */ /* 0x000fe80000100800 */
[----:B------:R-:W-:Y:S04]  /*14a8a0*/  STL [R1+0x444], R17 ;  /* 0x0004441101007387 */ /* 0x000fe80000100800 */
[----:B------:R-:W-:Y:S04]  /*14a8b0*/  STL.64 [R1+0x448], R18 ;  /* 0x0004481201007387 */ /* 0x000fe80000100a00 */
[----:B------:R0:W-:Y:S01]  /*14a8c0*/  STL [R1+0x48f8], R7 ;  /* 0x0048f80701007387 */ /* 0x0001e20000100800 */
[----:B---3--:R-:W-:-:S02]  /*14a8d0*/  IMAD.MOV.U32 R4, RZ, RZ, R9 ;  /* 0x000000ffff047224 */ /* 0x008fc400078e0009 */
[----:B0-----:R-:W-:Y:S02]  /*14a8e0*/  IMAD.MOV.U32 R7, RZ, RZ, R8 ;  /* 0x000000ffff077224 */ /* 0x001fe400078e0008 */
[----:B------:R-:W3:Y:S01]  /*14a8f0*/  LDL.LU R8, [R1+0x3d0] ;  /* 0x0003d00001087983 */ /* 0x000ee20000300800 */
[----:B------:R-:W-:Y:S02]  /*14a900*/  IMAD.MOV.U32 R5, RZ, RZ, R10 ;  /* 0x000000ffff057224 */ /* 0x000fe400078e000a */
[----:B------:R-:W-:Y:S01]  /*14a910*/  IMAD.MOV.U32 R6, RZ, RZ, R11 ;  /* 0x000000ffff067224 */ /* 0x000fe200078e000b */
[----:B------:R-:W3:Y:S04]  /*14a920*/  LDL.LU R9, [R1+0x3d4] ;  /* 0x0003d40001097983 */ /* 0x000ee80000300800 */
[----:B------:R-:W3:Y:S04]  /*14a930*/  LDL.LU R10, [R1+0x3d8] ;  /* 0x0003d800010a7983 */ /* 0x000ee80000300800 */
[----:B------:R-:W3:Y:S04]  /*14a940*/  LDL.LU R11, [R1+0x3dc] ;  /* 0x0003dc00010b7983 */ /* 0x000ee80000300800 */
[----:B------:R-:W5:Y:S04]  /*14a950*/  LDL.LU R24, [R1+0x3e0] ;  /* 0x0003e00001187983 */ /* 0x000f680000300800 */
[----:B------:R-:W5:Y:S04]  /*14a960*/  LDL.LU R25, [R1+0x3e4] ;  /* 0x0003e40001197983 */ /* 0x000f680000300800 */
[----:B------:R-:W5:Y:S04]  /*14a970*/  LDL.LU R26, [R1+0x3e8] ;  /* 0x0003e800011a7983 */ /* 0x000f680000300800 */
[----:B------:R-:W5:Y:S04]  /*14a980*/  LDL.LU R27, [R1+0x3ec] ;  /* 0x0003ec00011b7983 */ /* 0x000f680000300800 */
[----:B------:R-:W-:Y:S04]  /*14a990*/  STL.64 [R1+0x4910], R6 ;  /* 0x0049100601007387 */ /* 0x000fe80000100a00 */
[----:B------:R-:W-:Y:S04]  /*14a9a0*/  STL.64 [R1+0x4908], R4 ;  /* 0x0049080401007387 */ /* 0x000fe80000100a00 */
[----:B------:R-:W0:Y:S01]  /*14a9b0*/  LDS.128 R4, [R29+0x400] ;  /* 0x000400001d047984 */ /* 0x000e220000000c00 */
[----:B------:R-:W-:Y:S06]  /*14a9c0*/  BAR.SYNC.DEFER_BLOCKING 0x0 ;  /* 0x0000000000007b1d */ /* 0x000fec0000010000 */
[----:B0-----:R-:W-:Y:S04]  /*14a9d0*/  STL.64 [R1+0x420], R4 ;  /* 0x0004200401007387 */ /* 0x001fe80000100a00 */
[----:B------:R-:W-:Y:S04]  /*14a9e0*/  STL.64 [R1+0x428], R6 ;  /* 0x0004280601007387 */ /* 0x000fe80000100a00 */
[----:B--2---:R0:W-:Y:S04]  /*14a9f0*/  STSM.16.M88.4 [R28], R20 ;  /* 0x000000141c007844 */ /* 0x0041e80000000200 */
        /* <DEDUP_REMOVED lines=10> */
[----:B----4-:R-:W-:Y:S01]  /*14aaa0*/  STSM.16.M88.4 [R28+0x200], R12 ;  /* 0x0002000c1c007844 */ /* 0x010fe20000000200 */
[----:B------:R-:W-:Y:S06]  /*14aab0*/  BAR.SYNC.DEFER_BLOCKING 0x0 ;  /* 0x0000000000007b1d */ /* 0x000fec0000010000 */
[----:B------:R-:W0:Y:S04]  /*14aac0*/  LDS.128 R16, [R29] ;  /* 0x000000001d107984 */ /* 0x000e280000000c00 */
[----:B------:R-:W1:Y:S01]  /*14aad0*/  LDS.128 R4, [R29+0x400] ;  /* 0x000400001d047984 */ /* 0x000e620000000c00 */
[----:B------:R-:W-:Y:S06]  /*14aae0*/  BAR.SYNC.DEFER_BLOCKING 0x0 ;  /* 0x0000000000007b1d */ /* 0x000fec0000010000 */
[----:B-----5:R-:W-:Y:S04]  /*14aaf0*/  STSM.16.M88.4 [R28], R24 ;  /* 0x000000181c007844 */ /* 0x020fe80000000200 */
[----:B---3--:R-:W-:Y:S01]  /*14ab00*/  STSM.16.M88.4 [R28+0x200], R8 ;  /* 0x000200081c007844 */ /* 0x008fe20000000200 */
[----:B------:R-:W-:Y:S06]  /*14ab10*/  BAR.SYNC.DEFER_BLOCKING 0x0 ;  /* 0x0000000000007b1d */ /* 0x000fec0000010000 */
[----:B--2---:R-:W-:Y:S04]  /*14ab20*/  STL.64 [R1+0x4c20], R22 ;  /* 0x004c201601007387 */ /* 0x004fe80000100a00 */
[----:B------:R2:W-:Y:S04]  /*14ab30*/  STL.64 [R1+0x4c18], R20 ;  /* 0x004c181401007387 */ /* 0x0005e80000100a00 */
[----:B--2---:R-:W2:Y:S04]  /*14ab40*/  LDL.LU R20, [R1+0x3c0] ;  /* 0x0003c00001147983 */ /* 0x004ea80000300800 */
        /* <DEDUP_REMOVED lines=8> */
[----:B------:R-:W-:Y:S04]  /*14abd0*/  STL.64 [R1+0x3f8], R18 ;  /* 0x0003f81201007387 */ /* 0x000fe80000100a00 */
[----:B-1----:R-:W-:Y:S04]  /*14abe0*/  STL.64 [R1+0x400], R4 ;  /* 0x0004000401007387 */ /* 0x002fe80000100a00 */
[----:B------:R-:W-:Y:S04]  /*14abf0*/  STL.64 [R1+0x408], R6 ;  /* 0x0004080601007387 */ /* 0x000fe80000100a00 */
[----:B------:R-:W0:Y:S04]  /*14ac00*/  LDS.128 R4, [R29] ;  /* 0x000000001d047984 */ /* 0x000e280000000c00 */
[----:B------:R-:W1:Y:S01]  /*14ac10*/  LDS.128 R16, [R29+0x400] ;  /* 0x000400001d107984 */ /* 0x000e620000000c00 */
[----:B------:R-:W-:Y:S06]  /*14ac20*/  BAR.SYNC.DEFER_BLOCKING 0x0 ;  /* 0x0000000000007b1d */ /* 0x000fec0000010000 */
[----:B0-----:R0:W-:Y:S01]  /*14ac30*/  STL [R1+0x3d4], R5 ;  /* 0x0003d40501007387 */ /* 0x0011e20000100800 */
[----:B------:R-:W-:-:S03]  /*14ac40*/  IMAD.MOV.U32 R8, RZ, RZ, R4 ;  /* 0x000000ffff087224 */ /* 0x000fc600078e0004 */
[----:B------:R4:W-:Y:S04]  /*14ac50*/  STL.64 [R1+0x3d8], R6 ;  /* 0x0003d80601007387 */ /* 0x0009e80000100a00 */
[----:B------:R-:W5:Y:S04]  /*14ac60*/  LDL.LU R4, [R1+0x360] ;  /* 0x0003600001047983 */ /* 0x000f680000300800 */
[----:B-1----:R1:W-:Y:S04]  /*14ac70*/  STL.64 [R1+0x3e0], R16 ;  /* 0x0003e01001007387 */ /* 0x0023e80000100a00 */
[----:B------:R1:W-:Y:S04]  /*14ac80*/  STL.64 [R1+0x3e8], R18 ;  /* 0x0003e81201007387 */ /* 0x0003e80000100a00 */
[----:B0-----:R-:W5:Y:S04]  /*14ac90*/  LDL.LU R5, [R1+0x364] ;  /* 0x0003640001057983 */ /* 0x001f680000300800 */
[----:B----4-:R-:W5:Y:S04]  /*14aca0*/  LDL.LU R6, [R1+0x368] ;  /* 0x0003680001067983 */ /* 0x010f680000300800 */
[----:B------:R-:W5:Y:S04]  /*14acb0*/  LDL.LU R7, [R1+0x36c] ;  /* 0x00036c0001077983 */ /* 0x000f680000300800 */
[----:B-1----:R-:W4:Y:S04]  /*14acc0*/  LDL.LU R16, [R1+0x380] ;  /* 0x0003800001107983 */ /* 0x002f280000300800 */
[----:B------:R-:W4:Y:S04]  /*14acd0*/  LDL.LU R17, [R1+0x384] ;  /* 0x0003840001117983 */ /* 0x000f280000300800 */
[----:B------:R-:W4:Y:S04]  /*14ace0*/  LDL.LU R18, [R1+0x388] ;  /* 0x0003880001127983 */ /* 0x000f280000300800 */
[----:B------:R-:W4:Y:S04]  /*14acf0*/  LDL.LU R19, [R1+0x38c] ;  /* 0x00038c0001137983 */ /* 0x000f280000300800 */
[----:B------:R-:W3:Y:S04]  /*14ad00*/  LDL.LU R24, [R1+0x350] ;  /* 0x0003500001187983 */ /* 0x000ee80000300800 */
[----:B------:R-:W3:Y:S04]  /*14ad10*/  LDL.LU R25, [R1+0x354] ;  /* 0x0003540001197983 */ /* 0x000ee80000300800 */
[----:B------:R-:W3:Y:S04]  /*14ad20*/  LDL.LU R26, [R1+0x358] ;  /* 0x00035800011a7983 */ /* 0x000ee80000300800 */
[----:B------:R-:W3:Y:S04]  /*14ad30*/  LDL.LU R27, [R1+0x35c] ;  /* 0x00035c00011b7983 */ /* 0x000ee80000300800 */
[----:B--2---:R0:W-:Y:S04]  /*14ad40*/  STSM.16.M88.4 [R28], R20 ;  /* 0x000000141c007844 */ /* 0x0041e80000000200 */
[----:B0-----:R-:W2:Y:S04]  /*14ad50*/  LDL.LU.64 R22, [R1+0x4c20] ;  /* 0x004c200001167983 */ /* 0x001ea80000300a00 */
[----:B------:R-:W2:Y:S04]  /*14ad60*/  LDL.LU.64 R20, [R1+0x4c18] ;  /* 0x004c180001147983 */ /* 0x000ea80000300a00 */
[----:B--2---:R-:W-:Y:S01]  /*14ad70*/  STSM.16.M88.4 [R28+0x200], R20 ;  /* 0x000200141c007844 */ /* 0x004fe20000000200 */
[----:B------:R-:W-:Y:S06]  /*14ad80*/  BAR.SYNC.DEFER_BLOCKING 0x0 ;  /* 0x0000000000007b1d */ /* 0x000fec0000010000 */
[----:B------:R-:W0:Y:S04]  /*14ad90*/  LDS.128 R20, [R29] ;  /* 0x000000001d147984 */ /* 0x000e280000000c00 */
[----:B0-----:R-:W-:Y:S04]  /*14ada0*/  STL.64 [R1+0x3b0], R20 ;  /* 0x0003b01401007387 */ /* 0x001fe80000100a00 */
[----:B------:R-:W-:Y:S04]  /*14adb0*/  STL.64 [R1+0x3b8], R22 ;  /* 0x0003b81601007387 */ /* 0x000fe80000100a00 */
[----:B------:R-:W0:Y:S04]  /*14adc0*/  LDS.128 R20, [R29+0x400] ;  /* 0x000400001d147984 */ /* 0x000e280000000c00 */
[----:B0-----:R-:W-:Y:S04]  /*14add0*/  STL.64 [R1+0x3c0], R20 ;  /* 0x0003c01401007387 */ /* 0x001fe80000100a00 */
[----:B------:R0:W-:Y:S04]  /*14ade0*/  STL.64 [R1+0x3c8], R22 ;  /* 0x0003c81601007387 */ /* 0x0001e80000100a00 */
[----:B0-----:R-:W2:Y:S04]  /*14adf0*/  LDL.LU.64 R22, [R1+0x4c10] ;  /* 0x004c100001167983 */ /* 0x001ea80000300a00 */
[----:B------:R-:W2:Y:S01]  /*14ae00*/  LDL.LU.64 R20, [R1+0x4c08] ;  /* 0x004c080001147983 */ /* 0x000ea20000300a00 */
[----:B------:R-:W-:Y:S06]  /*14ae10*/  BAR.SYNC.DEFER_BLOCKING 0x0 ;  /* 0x0000000000007b1d */ /* 0x000fec0000010000 */
[----:B--2---:R-:W-:Y:S04]  /*14ae20*/  STSM.16.M88.4 [R28], R20 ;  /* 0x000000141c007844 */ /* 0x004fe80000000200 */
[----:B---3--:R-:W-:Y:S01]  /*14ae30*/  STSM.16.M88.4 [R28+0x200], R12 ;  /* 0x0002000c1c007844 */ /* 0x008fe20000000200 */
[----:B------:R-:W-:Y:S06]  /*14ae40*/  BAR.SYNC.DEFER_BLOCKING 0x0 ;  /* 0x0000000000007b1d */ /* 0x000fec0000010000 */
[----:B------:R-:W0:Y:S04]  /*14ae50*/  LDS.128 R12, [R29] ;  /* 0x000000001d0c7984 */ /* 0x000e280000000c00 */
[----:B------:R-:W1:Y:S01]  /*14ae60*/  LDS.128 R20, [R29+0x400] ;  /* 0x000400001d147984 */ /* 0x000e620000000c00 */
[----:B------:R-:W-:Y:S01]  /*14ae70*/  BAR.SYNC.DEFER_BLOCKING 0x0 ;  /* 0x0000000000007b1d */ /* 0x000fe20000010000 */
[----:B0-----:R-:W-:-:S05]  /*14ae80*/  IMAD.MOV.U32 R9, RZ, RZ, R12 ;  /* 0x000000ffff097224 */ /* 0x001fca00078e000c */
[----:B------:R-:W-:Y:S04]  /*14ae90*/  STL [R1+0x394], R13 ;  /* 0x0003940d01007387 */ /* 0x000fe80000100800 */
[----:B------:R-:W-:Y:S04]  /*14aea0*/  STL.64 [R1+0x398], R14 ;  /* 0x0003980e01007387 */ /* 0x000fe80000100a00 */
[----:B------:R0:W-:Y:S04]  /*14aeb0*/  STL.64 [R1+0x48d0], R8 ;  /* 0x0048d00801007387 */ /* 0x0001e80000100a00 */
[----:B0-----:R-:W2:Y:S04]  /*14aec0*/  LDL.LU R8, [R1+0x370] ;  /* 0x0003700001087983 */ /* 0x001ea80000300800 */
[----:B------:R-:W2:Y:S04]  /*14aed0*/  LDL.LU R9, [R1+0x374] ;  /* 0x0003740001097983 */ /* 0x000ea80000300800 */
[----:B------:R-:W2:Y:S04]  /*14aee0*/  LDL.LU R10, [R1+0x378] ;  /* 0x00037800010a7983 */ /* 0x000ea80000300800 */
[----:B------:R-:W2:Y:S04]  /*14aef0*/  LDL.LU R11, [R1+0x37c] ;  /* 0x00037c00010b7983 */ /* 0x000ea80000300800 */
[----:B------:R-:W3:Y:S04]  /*14af00*/  LDL.LU R12, [R1+0x340] ;  /* 0x00034000010c7983 */ /* 0x000ee80000300800 */
[----:B-1----:R0:W-:Y:S04]  /*14af10*/  STL.64 [R1+0x3a0], R20 ;  /* 0x0003a01401007387 */ /* 0x0021e80000100a00 */
[----:B------:R1:W-:Y:S04]  /*14af20*/  STL.64 [R1+0x3a8], R22 ;  /* 0x0003a81601007387 */ /* 0x0003e80000100a00 */
[----:B------:R-:W3:Y:S04]  /*14af30*/  LDL.LU R13, [R1+0x344] ;  /* 0x00034400010d7983 */ /* 0x000ee80000300800 */
[----:B------:R-:W3:Y:S04]  /*14af40*/  LDL.LU R14, [R1+0x348] ;  /* 0x00034800010e7983 */ /* 0x000ee80000300800 */
[----:B------:R-:W3:Y:S04]  /*14af50*/  LDL.LU R15, [R1+0x34c] ;  /* 0x00034c00010f7983 */ /* 0x000ee80000300800 */
[----:B0-----:R-:W3:Y:S04]  /*14af60*/  LDL.LU R20, [R1+0x330] ;  /* 0x0003300001147983 */ /* 0x001ee80000300800 */
[----:B------:R-:W3:Y:S04]  /*14af70*/  LDL.LU R21, [R1+0x334] ;  /* 0x0003340001157983 */ /* 0x000ee80000300800 */
[----:B-1----:R-:W3:Y:S04]  /*14af80*/  LDL.LU R22, [R1+0x338] ;  /* 0x0003380001167983 */ /* 0x002ee80000300800 */
[----:B------:R-:W3:Y:S04]  /*14af90*/  LDL.LU R23, [R1+0x33c] ;  /* 0x00033c0001177983 */ /* 0x000ee80000300800 */
[----:B----4-:R0:W-:Y:S04]  /*14afa0*/  STSM.16.M88.4 [R28], R16 ;  /* 0x000000101c007844 */ /* 0x0101e80000000200 */
[----:B0-----:R-:W4:Y:S04]  /*14afb0*/  LDL.LU.64 R16, [R1+0x4c00] ;  /* 0x004c000001107983 */ /* 0x001f280000300a00 */
[----:B--2---:R-:W-:Y:S01]  /*14afc0*/  STSM.16.M88.4 [R28+0x200], R8 ;  /* 0x000200081c007844 */ /* 0x004fe20000000200 */
[----:B------:R-:W-:Y:S06]  /*14afd0*/  BAR.SYNC.DEFER_BLOCKING 0x0 ;  /* 0x0000000000007b1d */ /* 0x000fec0000010000 */
[----:B------:R-:W0:Y:S04]  /*14afe0*/  LDS.128 R8, [R29] ;  /* 0x000000001d087984 */ /* 0x000e280000000c00 */
[----:B0-----:R-:W-:Y:S04]  /*14aff0*/  STL.64 [R1+0x370], R8 ;  /* 0x0003700801007387 */ /* 0x001fe80000100a00 */
[----:B------:R-:W-:Y:S04]  /*14b000*/  STL.64 [R1+0x378], R10 ;  /* 0x0003780a01007387 */ /* 0x000fe80000100a00 */
[----:B------:R-:W0:Y:S01]  /*14b010*/  LDS.128 R8, [R29+0x400] ;  /* 0x000400001d087984 */ /* 0x000e220000000c00 */
[----:B------:R-:W-:Y:S06]  /*14b020*/  BAR.SYNC.DEFER_BLOCKING 0x0 ;  /* 0x0000000000007b1d */ /* 0x000fec0000010000 */
[----:B-----5:R-:W-:Y:S04]  /*14b030*/  STSM.16.M88.4 [R28], R4 ;  /* 0x000000041c007844 */ /* 0x020fe80000000200 */
[----:B------:R-:W-:Y:S01]  /*14b040*/  STSM.16.M88.4 [R28+0x200], R24 ;  /* 0x000200181c007844 */ /* 0x000fe20000000200 */
[----:B------:R-:W-:Y:S06]  /*14b050*/  BAR.SYNC.DEFER_BLOCKING 0x0 ;  /* 0x0000000000007b1d */ /* 0x000fec0000010000 */
[----:B------:R-:W1:Y:S04]  /*14b060*/  LDS.128 R4, [R29] ;  /* 0x000000001d047984 */ /* 0x000e680000000c00 */
[----:B0-----:R-:W-:Y:S04]  /*14b070*/  STL.64 [R1+0x380], R8 ;  /* 0x0003800801007387 */ /* 0x001fe80000100a00 */
[----:B------:R0:W-:Y:S04]  /*14b080*/  STL.64 [R1+0x388], R10 ;  /* 0x0003880a01007387 */ /* 0x0001e80000100a00 */
[----:B-1----:R1:W-:Y:S01]  /*14b090*/  STL [R1+0x354], R5 ;  /* 0x0003540501007387 */ /* 0x0023e20000100800 */
[----:B0-----:R-:W-:-:S03]  /*14b0a0*/  IMAD.MOV.U32 R10, RZ, RZ, R4 ;  /* 0x000000ffff0a7224 */ /* 0x001fc600078e0004 */
[----:B------:R0:W-:Y:S04]  /*14b0b0*/  STL.64 [R1+0x358], R6 ;  /* 0x0003580601007387 */ /* 0x0001e80000100a00 */
[----:B------:R-:W2:Y:S04]  /*14b0c0*/  LDL.LU R4, [R1+0x300] ;  /* 0x0003000001047983 */ /* 0x000ea80000300800 */
[----:B-1----:R-:W2:Y:S04]  /*14b0d0*/  LDL.LU R5, [R1+0x304] ;  /* 0x0003040001057983 */ /* 0x002ea80000300800 */
[----:B0-----:R-:W2:Y:S04]  /*14b0e0*/  LDL.LU R6, [R1+0x308] ;  /* 0x0003080001067983 */ /* 0x001ea80000300800 */
[----:B------:R-:W2:Y:S04]  /*14b0f0*/  LDL.LU R7, [R1+0x30c] ;  /* 0x00030c0001077983 */ /* 0x000ea80000300800 */
[----:B------:R-:W5:Y:S04]  /*14b100*/  LDL.LU R24, [R1+0x2f0] ;  /* 0x0002f00001187983 */ /* 0x000f680000300800 */
[----:B------:R-:W5:Y:S04]  /*14b110*/  LDL.LU R25, [R1+0x2f4] ;  /* 0x0002f40001197983 */ /* 0x000f680000300800 */
[----:B------:R-:W5:Y:S04]  /*14b120*/  LDL.LU R26, [R1+0x2f8] ;  /* 0x0002f800011a7983 */ /* 0x000f680000300800 */
[----:B------:R-:W5:Y:S04]  /*14b130*/  LDL.LU R27, [R1+0x2fc] ;  /* 0x0002fc00011b7983 */ /* 0x000f680000300800 */
[----:B------:R-:W-:Y:S04]  /*14b140*/  STL [R1+0x48b8], R10 ;  /* 0x0048b80a01007387 */ /* 0x000fe80000100800 */
[----:B------:R-:W0:Y:S01]  /*14b150*/  LDS.128 R8, [R29+0x400] ;  /* 0x000400001d087984 */ /* 0x000e220000000c00 */
[----:B------:R-:W-:Y:S06]  /*14b160*/  BAR.SYNC.DEFER_BLOCKING 0x0 ;  /* 0x0000000000007b1d */ /* 0x000fec0000010000 */
[----:B---3--:R-:W-:Y:S04]  /*14b170*/  STSM.16.M88.4 [R28], R12 ;  /* 0x0000000c1c007844 */ /* 0x008fe80000000200 */
[----:B------:R-:W-:Y:S01]  /*14b180*/  STSM.16.M88.4 [R28+0x200], R20 ;  /* 0x000200141c007844 */ /* 0x000fe20000000200 */
[----:B------:R-:W-:Y:S06]  /*14b190*/  BAR.SYNC.DEFER_BLOCKING 0x0 ;  /* 0x0000000000007b1d */ /* 0x000fec0000010000 */
[----:B------:R-:W1:Y:S04]  /*14b1a0*/  LDS.128 R20, [R29] ;  /* 0x000000001d147984 */ /* 0x000e680000000c00 */
[----:B0-----:R0:W-:Y:S04]  /*14b1b0*/  STL.64 [R1+0x360], R8 ;  /* 0x0003600801007387 */ /* 0x0011e80000100a00 */
[----:B------:R3:W-:Y:S04]  /*14b1c0*/  STL [R1+0x368], R10 ;  /* 0x0003680a01007387 */ /* 0x0007e80000100800 */
[----:B------:R1:W-:Y:S04]  /*14b1d0*/  STL [R1+0x4970], R11 ;  /* 0x0049700b01007387 */ /* 0x0003e80000100800 */
[----:B0-----:R-:W2:Y:S04]  /*14b1e0*/  LDL.LU R8, [R1+0x310] ;  /* 0x0003100001087983 */ /* 0x001ea80000300800 */
[----:B------:R-:W2:Y:S04]  /*14b1f0*/  LDL.LU R9, [R1+0x314] ;  /* 0x0003140001097983 */ /* 0x000ea80000300800 */
[----:B---3--:R-:W2:Y:S04]  /*14b200*/  LDL.LU R10, [R1+0x318] ;  /* 0x00031800010a7983 */ /* 0x008ea80000300800 */
[----:B-1----:R-:W2:Y:S04]  /*14b210*/  LDL.LU R11, [R1+0x31c] ;  /* 0x00031c00010b7983 */ /* 0x002ea80000300800 */
[----:B------:R-:W3:Y:S04]  /*14b220*/  LDL.LU.64 R14, [R1+0x4bf8] ;  /* 0x004bf800010e7983 */ /* 0x000ee80000300a00 */
[----:B------:R-:W-:Y:S01]  /*14b230*/  STL [R1+0x334], R21 ;  /* 0x0003341501007387 */ /* 0x000fe20000100800 */
[----:B------:R-:W-:-:S02]  /*14b240*/  IMAD.MOV.U32 R12, RZ, RZ, R20 ;  /* 0x000000ffff0c7224 */ /* 0x000fc400078e0014 */
[----:B------:R-:W-:Y:S01]  /*14b250*/  IMAD.MOV.U32 R18, RZ, RZ, R22 ;  /* 0x000000ffff127224 */ /* 0x000fe200078e0016 */
[----:B------:R-:W-:Y:S04]  /*14b260*/  STL [R1+0x33c], R23 ;  /* 0x00033c1701007387 */ /* 0x000fe80000100800 */
[----:B------:R-:W0:Y:S04]  /*14b270*/  LDS.128 R20, [R29+0x400] ;  /* 0x000400001d147984 */ /* 0x000e280000000c00 */
[----:B0-----:R0:W-:Y:S04]  /*14b280*/  STL.64 [R1+0x340], R20 ;  /* 0x0003401401007387 */ /* 0x0011e80000100a00 */
[----:B------:R-:W-:Y:S01]  /*14b290*/  STL [R1+0x348], R22 ;  /* 0x0003481601007387 */ /* 0x000fe20000100800 */
[----:B0-----:R-:W-:-:S05]  /*14b2a0*/  IMAD.MOV.U32 R20, RZ, RZ, R23 ;  /* 0x000000ffff147224 */ /* 0x001fca00078e0017 */
[----:B------:R0:W-:Y:S04]  /*14b2b0*/  STL [R1+0x489c], R20 ;  /* 0x00489c1401007387 */ /* 0x0001e80000100800 */
[----:B0-----:R-:W2:Y:S04]  /*14b2c0*/  LDL.LU R20, [R1+0x320] ;  /* 0x0003200001147983 */ /* 0x001ea80000300800 */
[----:B------:R-:W2:Y:S04]  /*14b2d0*/  LDL.LU R21, [R1+0x324] ;  /* 0x0003240001157983 */ /* 0x000ea80000300800 */
[----:B------:R-:W2:Y:S04]  /*14b2e0*/  LDL.LU R22, [R1+0x328] ;  /* 0x0003280001167983 */ /* 0x000ea80000300800 */
[----:B------:R-:W2:Y:S01]  /*14b2f0*/  LDL.LU R23, [R1+0x32c] ;  /* 0x00032c0001177983 */ /* 0x000ea20000300800 */
[----:B------:R-:W-:Y:S06]  /*14b300*/  BAR.SYNC.DEFER_BLOCKING 0x0 ;  /* 0x0000000000007b1d */ /* 0x000fec0000010000 */
[----:B--2---:R-:W-:Y:S04]  /*14b310*/  STSM.16.M88.4 [R28], R20 ;  /* 0x000000141c007844 */ /* 0x004fe80000000200 */
[----:B------:R-:W-:Y:S01]  /*14b320*/  STSM.16.M88.4 [R28+0x200], R8 ;  /* 0x000200081c007844 */ /* 0x000fe20000000200 */
[----:B------:R-:W-:Y:S06]  /*14b330*/  BAR.SYNC.DEFER_BLOCKING 0x0 ;  /* 0x0000000000007b1d */ /* 0x000fec0000010000 */
[----:B------:R-:W0:Y:S04]  /*14b340*/  LDS.128 R8, [R29] ;  /* 0x000000001d087984 */ /* 0x000e280000000c00 */
[----:B0-----:R-:W-:Y:S01]  /*14b350*/  STL [R1+0x314], R9 ;  /* 0x0003140901007387 */ /* 0x001fe20000100800 */
[----:B------:R-:W-:-:S02]  /*14b360*/  IMAD.MOV.U32 R13, RZ, RZ, R8 ;  /* 0x000000ffff0d7224 */ /* 0x000fc400078e0008 */
[----:B------:R-:W-:Y:S01]  /*14b370*/  IMAD.MOV.U32 R19, RZ, RZ, R10 ;  /* 0x000000ffff137224 */ /* 0x000fe200078e000a */
[----:B------:R-:W-:Y:S04]  /*14b380*/  STL [R1+0x31c], R11 ;  /* 0x00031c0b01007387 */ /* 0x000fe80000100800 */
[----:B------:R-:W0:Y:S04]  /*14b390*/  LDS.128 R8, [R29+0x400] ;  /* 0x000400001d087984 */ /* 0x000e280000000c00 */
[----:B------:R-:W-:Y:S04]  /*14b3a0*/  STL.64 [R1+0x48d8], R18 ;  /* 0x0048d81201007387 */ /* 0x000fe80000100a00 */
[----:B----4-:R-:W-:Y:S04]  /*14b3b0*/  STL.64 [R1+0x4978], R16 ;  /* 0x0049781001007387 */ /* 0x010fe80000100a00 */
[----:B------:R-:W-:Y:S04]  /*14b3c0*/  STL.64 [R1+0x48c8], R12 ;  /* 0x0048c80c01007387 */ /* 0x000fe80000100a00 */
[----:B---3--:R-:W-:Y:S01]  /*14b3d0*/  STL.64 [R1+0x4968], R14 ;  /* 0x0049680e01007387 */ /* 0x008fe20000100a00 */
[----:B------:R-:W-:Y:S01]  /*14b3e0*/  BAR.SYNC.DEFER_BLOCKING 0x0 ;  /* 0x0000000000007b1d */ /* 0x000fe20000010000 */
[----:B0-----:R-:W-:-:S05]  /*14b3f0*/  IMAD.MOV.U32 R20, RZ, RZ, R9 ;  /* 0x000000ffff147224 */ /* 0x001fca00078e0009 */
[----:B------:R-:W-:Y:S04]  /*14b400*/  STL [R1+0x320], R8 ;  /* 0x0003200801007387 */ /* 0x000fe80000100800 */
[----:B------:R-:W-:Y:S04]  /*14b410*/  STL.64 [R1+0x328], R10 ;  /* 0x0003280a01007387 */ /* 0x000fe80000100a00 */
[----:B------:R0:W-:Y:S04]  /*14b420*/  STL [R1+0x4b60], R20 ;  /* 0x004b601401007387 */ /* 0x0001e80000100800 */
        /* <DEDUP_REMOVED lines=16> */
[----:B------:R-:W-:Y:S04]  /*14b530*/  STSM.16.M88.4 [R28], R4 ;  /* 0x000000041c007844 */ /* 0x000fe80000000200 */
[----:B-----5:R-:W-:Y:S01]  /*14b540*/  STSM.16.M88.4 [R28+0x200], R24 ;  /* 0x000200181c007844 */ /* 0x020fe20000000200 */
[----:B------:R-:W-:Y:S06]  /*14b550*/  BAR.SYNC.DEFER_BLOCKING 0x0 ;  /* 0x0000000000007b1d */ /* 0x000fec0000010000 */
[----:B---3--:R-:W-:Y:S04]  /*14b560*/  STL.64 [R1+0x4be0], R22 ;  /* 0x004be01601007387 */ /* 0x008fe80000100a00 */
[----:B--2---:R0:W-:Y:S04]  /*14b570*/  STL.64 [R1+0x4bd8], R20 ;  /* 0x004bd81401007387 */ /* 0x0041e80000100a00 */
[----:B0-----:R-:W2:Y:S04]  /*14b580*/  LDL.LU R20, [R1+0x2e0] ;  /* 0x0002e00001147983 */ /* 0x001ea80000300800 */
[----:B------:R-:W2:Y:S04]  /*14b590*/  LDL.LU R21, [R1+0x2e4] ;  /* 0x0002e40001157983 */ /* 0x000ea80000300800 */
[----:B------:R-:W3:Y:S04]  /*14b5a0*/  LDL.LU R22, [R1+0x2e8] ;  /* 0x0002e80001167983 */ /* 0x000ee80000300800 */
[----:B------:R-:W3:Y:S04]  /*14b5b0*/  LDL.LU R23, [R1+0x2ec] ;  /* 0x0002ec0001177983 */ /* 0x000ee80000300800 */
[----:B---3--:R-:W-:Y:S04]  /*14b5c0*/  STL.64 [R1+0x4bf0], R22 ;  /* 0x004bf01601007387 */ /* 0x008fe80000100a00 */
[----:B--2---:R-:W-:Y:S04]  /*14b5d0*/  STL.64 [R1+0x4be8], R20 ;  /* 0x004be81401007387 */ /* 0x004fe80000100a00 */
[----:B------:R-:W0:Y:S04]  /*14b5e0*/  LDS.128 R20, [R29] ;  /* 0x000000001d147984 */ /* 0x000e280000000c00 */
        /* <DEDUP_REMOVED lines=12> */
[----:B------:R-:W5:Y:S04]  /*14b6b0*/  LDL.LU R4, [R1+0x270] ;  /* 0x0002700001047983 */ /* 0x000f680000300800 */
[----:B------:R-:W5:Y:S04]  /*14b6c0*/  LDL.LU R5, [R1+0x274] ;  /* 0x0002740001057983 */ /* 0x000f680000300800 */
[----:B------:R-:W5:Y:S04]  /*14b6d0*/  LDL.LU R6, [R1+0x278] ;  /* 0x0002780001067983 */ /* 0x000f680000300800 */
[----:B------:R-:W5:Y:S04]  /*14b6e0*/  LDL.LU R7, [R1+0x27c] ;  /* 0x00027c0001077983 */ /* 0x000f680000300800 */
[----:B------:R-:W2:Y:S04]  /*14b6f0*/  LDL.LU R24, [R1+0x260] ;  /* 0x0002600001187983 */ /* 0x000ea80000300800 */
[----:B------:R-:W2:Y:S04]  /*14b700*/  LDL.LU R25, [R1+0x264] ;  /* 0x0002640001197983 */ /* 0x000ea80000300800 */
[----:B------:R-:W2:Y:S04]  /*14b710*/  LDL.LU R26, [R1+0x268] ;  /* 0x00026800011a7983 */ /* 0x000ea80000300800 */
[----:B------:R-:W2:Y:S04]  /*14b720*/  LDL.LU R27, [R1+0x26c] ;  /* 0x00026c00011b7983 */ /* 0x000ea80000300800 */
        /* <DEDUP_REMOVED lines=28> */
[----:B0-----:R-:W-:Y:S01]  /*14b8f0*/  STL.64 [R1+0x2b0], R20 ;  /* 0x0002b01401007387 */ /* 0x001fe20000100a00 */
[----:B------:R-:W-:-:S03]  /*14b900*/  IMAD.MOV.U32 R0, RZ, RZ, R23 ;  /* 0x000000ffff007224 */ /* 0x000fc600078e0017 */
[----:B------:R-:W-:Y:S04]  /*14b910*/  STL [R1+0x2b8], R22 ;  /* 0x0002b81601007387 */ /* 0x000fe80000100800 */
[----:B------:R-:W0:Y:S01]  /*14b920*/  LDS.128 R20, [R29+0x400] ;  /* 0x000400001d147984 */ /* 0x000e220000000c00 */
[----:B------:R-:W-:Y:S06]  /*14b930*/  BAR.SYNC.DEFER_BLOCKING 0x0 ;  /* 0x0000000000007b1d */ /* 0x000fec0000010000 */
[----:B---3--:R-:W-:Y:S04]  /*14b940*/  STSM.16.M88.4 [R28], R12 ;  /* 0x0000000c1c007844 */ /* 0x008fe80000000200 */
[----:B------:R-:W-:Y:S01]  /*14b950*/  STSM.16.M88.4 [R28+0x200], R16 ;  /* 0x000200101c007844 */ /* 0x000fe20000000200 */
[----:B------:R-:W-:Y:S06]  /*14b960*/  BAR.SYNC.DEFER_BLOCKING 0x0 ;  /* 0x0000000000007b1d */ /* 0x000fec0000010000 */
[----:B------:R-:W1:Y:S04]  /*14b970*/  LDS.128 R12, [R29] ;  /* 0x000000001d0c7984 */ /* 0x000e680000000c00 */
[----:B------:R2:W-:Y:S04]  /*14b980*/  STL [R1+0x4894], R0 ;  /* 0x0048940001007387 */ /* 0x0005e80000100800 */
[----:B0-----:R-:W-:Y:S04]  /*14b990*/  STL.64 [R1+0x2c0], R20 ;  /* 0x0002c01401007387 */ /* 0x001fe80000100a00 */
[----:B------:R-:W-:Y:S04]  /*14b9a0*/  STL.64 [R1+0x2c8], R22 ;  /* 0x0002c81601007387 */ /* 0x000fe80000100a00 */
[----:B-1----:R-:W-:Y:S01]  /*14b9b0*/  STL [R1+0x290], R12 ;  /* 0x0002900c01007387 */ /* 0x002fe20000100800 */
[----:B--2---:R-:W-:-:S03]  /*14b9c0*/  IMAD.MOV.U32 R0, RZ, RZ, R13 ;  /* 0x000000ffff007224 */ /* 0x004fc600078e000d */
[----:B------:R-:W-:Y:S04]  /*14b9d0*/  STL.64 [R1+0x298], R14 ;  /* 0x0002980e01007387 */ /* 0x000fe80000100a00 */
[----:B------:R-:W0:Y:S01]  /*14b9e0*/  LDS.128 R12, [R29+0x400] ;  /* 0x000400001d0c7984 */ /* 0x000e220000000c00 */
[----:B------:R-:W-:Y:S06]  /*14b9f0*/  BAR.SYNC.DEFER_BLOCKING 0x0 ;  /* 0x0000000000007b1d */ /* 0x000fec0000010000 */
[----:B----4-:R-:W-:Y:S04]  /*14ba00*/  STSM.16.M88.4 [R28], R8 ;  /* 0x000000081c007844 */ /* 0x010fe80000000200 */
[----:B-----5:R-:W-:Y:S01]  /*14ba10*/  STSM.16.M88.4 [R28+0x200], R4 ;  /* 0x000200041c007844 */ /* 0x020fe20000000200 */
[----:B------:R-:W-:Y:S06]  /*14ba20*/  BAR.SYNC.DEFER_BLOCKING 0x0 ;  /* 0x0000000000007b1d */ /* 0x000fec0000010000 */
[----:B------:R-:W1:Y:S04]  /*14ba30*/  LDS.128 R8, [R29] ;  /* 0x000000001d087984 */ /* 0x000e680000000c00 */
[----:B------:R-:W2:Y:S04]  /*14ba40*/  LDS.128 R4, [R29+0x400] ;  /* 0x000400001d047984 */ /* 0x000ea80000000c00 */
[----:B0-----:R-:W-:Y:S04]  /*14ba50*/  STL.64 [R1+0x2a0], R12 ;  /* 0x0002a00c01007387 */ /* 0x001fe80000100a00 */
[----:B------:R-:W-:Y:S01]  /*14ba60*/  STL.64 [R1+0x2a8], R14 ;  /* 0x0002a80e01007387 */ /* 0x000fe20000100a00 */
[----:B------:R-:W-:Y:S06]  /*14ba70*/  BAR.SYNC.DEFER_BLOCKING 0x0 ;  /* 0x0000000000007b1d */ /* 0x000fec0000010000 */
[----:B-1----:R0:W-:Y:S04]  /*14ba80*/  STL.64 [R1+0x270], R8 ;  /* 0x0002700801007387 */ /* 0x0021e80000100a00 */
[----:B------:R1:W-:Y:S04]  /*14ba90*/  STL.64 [R1+0x278], R10 ;  /* 0x0002780a01007387 */ /* 0x0003e80000100a00 */
[----:B--2---:R-:W-:Y:S04]  /*14baa0*/  STL.64 [R1+0x280], R4 ;  /* 0x0002800401007387 */ /* 0x004fe80000100a00 */
        /* <DEDUP_REMOVED lines=35> */
[----:B------:R0:W-:Y:S04]  /*14bce0*/  STSM.16.M88.4 [R28], R24 ;  /* 0x000000181c007844 */ /* 0x0001e80000000200 */
        /* <DEDUP_REMOVED lines=53> */
[----:B------:R-:W0:Y:S01]  /*14c040*/  LDS.128 R8, [R29+0x400] ;  /* 0x000400001d087984 */ /* 0x000e220000000c00 */
[----:B------:R-:W-:Y:S06]  /*14c050*/  BAR.SYNC.DEFER_BLOCKING 0x0 ;  /* 0x0000000000007b1d */ /* 0x000fec0000010000 */
[----:B0-----:R-:W-:Y:S04]  /*14c060*/  STL.64 [R1+0x220], R8 ;  /* 0x0002200801007387 */ /* 0x001fe80000100a00 */
[----:B------:R0:W-:Y:S04]  /*14c070*/  STL.64 [R1+0x228], R10 ;  /* 0x0002280a01007387 */ /* 0x0001e80000100a00 */
[----:B0-----:R-:W2:Y:S04]  /*14c080*/  LDL.LU.64 R10, [R1+0x4b70] ;  /* 0x004b7000010a7983 */ /* 0x001ea80000300a00 */
[----:B------:R-:W2:Y:S04]  /*14c090*/  LDL.LU.64 R8, [R1+0x4b68] ;  /* 0x004b680001087983 */ /* 0x000ea80000300a00 */
[----:B---3--:R0:W-:Y:S04]  /*14c0a0*/  STSM.16.M88.4 [R28], R20 ;  /* 0x000000141c007844 */ /* 0x0081e80000000200 */
[----:B----4-:R-:W-:Y:S01]  /*14c0b0*/  STSM.16.M88.4 [R28+0x200], R12 ;  /* 0x0002000c1c007844 */ /* 0x010fe20000000200 */
[----:B------:R-:W-:Y:S06]  /*14c0c0*/  BAR.SYNC.DEFER_BLOCKING 0x0 ;  /* 0x0000000000007b1d */ /* 0x000fec0000010000 */
[----:B0-----:R-:W3:Y:S04]  /*14c0d0*/  LDL.LU R20, [R1+0x4b60] ;  /* 0x004b600001147983 */ /* 0x001ee80000300800 */
[----:B------:R-:W0:Y:S04]  /*14c0e0*/  LDS.128 R12, [R29] ;  /* 0x000000001d0c7984 */ /* 0x000e280000000c00 */
[----:B0-----:R-:W-:Y:S04]  /*14c0f0*/  STL.64 [R1+0x1f0], R12 ;  /* 0x0001f00c01007387 */ /* 0x001fe80000100a00 */
[----:B------:R-:W-:Y:S04]  /*14c100*/  STL.64 [R1+0x1f8], R14 ;  /* 0x0001f80e01007387 */ /* 0x000fe80000100a00 */
[----:B------:R-:W0:Y:S01]  /*14c110*/  LDS.128 R12, [R29+0x400] ;  /* 0x000400001d0c7984 */ /* 0x000e220000000c00 */
[----:B------:R-:W-:Y:S06]  /*14c120*/  BAR.SYNC.DEFER_BLOCKING 0x0 ;  /* 0x0000000000007b1d */ /* 0x000fec0000010000 */
[----:B-----5:R-:W-:Y:S04]  /*14c130*/  STSM.16.M88.4 [R28], R16 ;  /* 0x000000101c007844 */ /* 0x020fe80000000200 */
[----:B0-----:R-:W-:Y:S04]  /*14c140*/  STL.64 [R1+0x200], R12 ;  /* 0x0002000c01007387 */ /* 0x001fe80000100a00 */
[----:B------:R-:W-:Y:S04]  /*14c150*/  STL.64 [R1+0x208], R14 ;  /* 0x0002080e01007387 */ /* 0x000fe80000100a00 */
[----:B--2---:R-:W-:Y:S01]  /*14c160*/  STSM.16.M88.4 [R28+0x200], R8 ;  /* 0x000200081c007844 */ /* 0x004fe20000000200 */
[----:B------:R-:W-:Y:S06]  /*14c170*/  BAR.SYNC.DEFER_BLOCKING 0x0 ;  /* 0x0000000000007b1d */ /* 0x000fec0000010000 */
[----:B------:R-:W0:Y:S04]  /*14c180*/  LDS.128 R12, [R29] ;  /* 0x000000001d0c7984 */ /* 0x000e280000000c00 */
[----:B------:R-:W1:Y:S01]  /*14c190*/  LDS.128 R8, [R29+0x400] ;  /* 0x000400001d087984 */ /* 0x000e620000000c00 */
[----:B------:R-:W-:Y:S06]  /*14c1a0*/  BAR.SYNC.DEFER_BLOCKING 0x0 ;  /* 0x0000000000007b1d */ /* 0x000fec0000010000 */
[----:B0-----:R0:W-:Y:S04]  /*14c1b0*/  STL.64 [R1+0x1d0], R12 ;  /* 0x0001d00c01007387 */ /* 0x0011e80000100a00 */
[----:B------:R2:W-:Y:S04]  /*14c1c0*/  STL.64 [R1+0x1d8], R14 ;  /* 0x0001d80e01007387 */ /* 0x0005e80000100a00 */
[----:B-1----:R-:W-:Y:S04]  /*14c1d0*/  STL.64 [R1+0x1e0], R8 ;  /* 0x0001e00801007387 */ /* 0x002fe80000100a00 */
[----:B------:R-:W-:Y:S04]  /*14c1e0*/  STL.64 [R1+0x1e8], R10 ;  /* 0x0001e80a01007387 */ /* 0x000fe80000100a00 */
[----:B0-----:R-:W4:Y:S04]  /*14c1f0*/  LDL.LU R12, [R1+0x170] ;  /* 0x00017000010c7983 */ /* 0x001f280000300800 */
[----:B------:R-:W4:Y:S04]  /*14c200*/  LDL.LU R13, [R1+0x174] ;  /* 0x00017400010d7983 */ /* 0x000f280000300800 */
[----:B--2---:R-:W2:Y:S04]  /*14c210*/  LDL.LU R14, [R1+0x178] ;  /* 0x00017800010e7983 */ /* 0x004ea80000300800 */
        /* <DEDUP_REMOVED lines=13> */
[----:B------:R-:W-:Y:S04]  /*14c2f0*/  STSM.16.M88.4 [R28], R4 ;  /* 0x000000041c007844 */ /* 0x000fe80000000200 */
[----:B------:R-:W-:Y:S01]  /*14c300*/  STSM.16.M88.4 [R28+0x200], R24 ;  /* 0x000200181c007844 */ /* 0x000fe20000000200 */
[----:B------:R-:W-:Y:S06]  /*14c310*/  BAR.SYNC.DEFER_BLOCKING 0x0 ;  /* 0x0000000000007b1d */ /* 0x000fec0000010000 */
[----:B----4-:R-:W-:Y:S04]  /*14c320*/  STL.64 [R1+0x4b48], R14 ;  /* 0x004b480e01007387 */ /* 0x010fe80000100a00 */
[----:B--2---:R0:W-:Y:S04]  /*14c330*/  STL.64 [R1+0x4b40], R12 ;  /* 0x004b400c01007387 */ /* 0x0041e80000100a00 */
[----:B0-----:R-:W2:Y:S04]  /*14c340*/  LDL.LU R12, [R1+0x1a0] ;  /* 0x0001a000010c7983 */ /* 0x001ea80000300800 */
[----:B------:R-:W2:Y:S04]  /*14c350*/  LDL.LU R13, [R1+0x1a4] ;  /* 0x0001a400010d7983 */ /* 0x000ea80000300800 */
[----:B------:R-:W4:Y:S04]  /*14c360*/  LDL.LU R14, [R1+0x1a8] ;  /* 0x0001a800010e7983 */ /* 0x000f280000300800 */
[----:B------:R-:W4:Y:S04]  /*14c370*/  LDL.LU R15, [R1+0x1ac] ;  /* 0x0001ac00010f7983 */ /* 0x000f280000300800 */
[----:B----4-:R-:W-:Y:S04]  /*14c380*/  STL.64 [R1+0x4b58], R14 ;  /* 0x004b580e01007387 */ /* 0x010fe80000100a00 */
[----:B--2---:R-:W-:Y:S04]  /*14c390*/  STL.64 [R1+0x4b50], R12 ;  /* 0x004b500c01007387 */ /* 0x004fe80000100a00 */
[----:B------:R-:W0:Y:S04]  /*14c3a0*/  LDS.128 R12, [R29] ;  /* 0x000000001d0c7984 */ /* 0x000e280000000c00 */
[----:B------:R-:W2:Y:S04]  /*14c3b0*/  LDL.LU R8, [R1+0x150] ;  /* 0x0001500001087983 */ /* 0x000ea80000300800 */
[----:B------:R-:W2:Y:S04]  /*14c3c0*/  LDL.LU R9, [R1+0x154] ;  /* 0x0001540001097983 */ /* 0x000ea80000300800 */
[----:B------:R-:W2:Y:S04]  /*14c3d0*/  LDL.LU R10, [R1+0x158] ;  /* 0x00015800010a7983 */ /* 0x000ea80000300800 */
[----:B------:R-:W2:Y:S04]  /*14c3e0*/  LDL.LU R11, [R1+0x15c] ;  /* 0x00015c00010b7983 */ /* 0x000ea80000300800 */
        /* <DEDUP_REMOVED lines=9> */
[----:B------:R-:W2:Y:S01]  /*14c480*/  LDL.LU R5, [R1+0x144] ;  /* 0x0001440001057983 */ /* 0x000ea20000300800 */
[----:B0-----:R-:W-:-:S03]  /*14c490*/  IMAD.MOV.U32 R21, RZ, RZ, R15 ;  /* 0x000000ffff157224 */ /* 0x001fc600078e000f */
[----:B------:R-:W2:Y:S04]  /*14c4a0*/  LDL.LU R6, [R1+0x148] ;  /* 0x0001480001067983 */ /* 0x000ea80000300800 */
[----:B------:R-:W2:Y:S04]  /*14c4b0*/  LDL.LU R7, [R1+0x14c] ;  /* 0x00014c0001077983 */ /* 0x000ea80000300800 */
[----:B------:R-:W-:Y:S04]  /*14c4c0*/  STL.64 [R1+0x1b0], R12 ;  /* 0x0001b00c01007387 */ /* 0x000fe80000100a00 */
[----:B------:R-:W-:Y:S04]  /*14c4d0*/  STL [R1+0x1b8], R14 ;  /* 0x0001b80e01007387 */ /* 0x000fe80000100800 */
[----:B------:R-:W0:Y:S04]  /*14c4e0*/  LDS.128 R12, [R29+0x400] ;  /* 0x000400001d0c7984 */ /* 0x000e280000000c00 */
[----:B------:R-:W-:Y:S04]  /*14c4f0*/  STL [R1+0x4870], R21 ;  /* 0x0048701501007387 */ /* 0x000fe80000100800 */
        /* <DEDUP_REMOVED lines=11> */
[----:B0-----:R-:W-:Y:S01]  /*14c5b0*/  STL [R1+0x190], R12 ;  /* 0x0001900c01007387 */ /* 0x001fe20000100800 */
[----:B------:R-:W-:-:S03]  /*14c5c0*/  IMAD.MOV.U32 R21, RZ, RZ, R13 ;  /* 0x000000ffff157224 */ /* 0x000fc600078e000d */
[----:B------:R-:W-:Y:S04]  /*14c5d0*/  STL.64 [R1+0x198], R14 ;  /* 0x0001980e01007387 */ /* 0x000fe80000100a00 */
[----:B------:R-:W0:Y:S04]  /*14c5e0*/  LDS.128 R12, [R29+0x400] ;  /* 0x000400001d0c7984 */ /* 0x000e280000000c00 */
[----:B------:R-:W-:Y:S04]  /*14c5f0*/  STL [R1+0x4874], R21 ;  /* 0x0048741501007387 */ /* 0x000fe80000100800 */
[----:B0-----:R-:W-:Y:S01]  /*14c600*/  STL.64 [R1+0x1a0], R12 ;  /* 0x0001a00c01007387 */ /* 0x001fe20000100a00 */
[----:B------:R-:W-:-:S03]  /*14c610*/  IMAD.MOV.U32 R22, RZ, RZ, R15 ;  /* 0x000000ffff167224 */ /* 0x000fc600078e000f */
[----:B------:R0:W-:Y:S04]  /*14c620*/  STL [R1+0x1a8], R14 ;  /* 0x0001a80e01007387 */ /* 0x0001e80000100800 */
[----:B0-----:R-:W2:Y:S04]  /*14c630*/  LDL.LU.64 R14, [R1+0x4b38] ;  /* 0x004b3800010e7983 */ /* 0x001ea80000300a00 */
[----:B------:R-:W2:Y:S01]  /*14c640*/  LDL.LU.64 R12, [R1+0x4b30] ;  /* 0x004b3000010c7983 */ /* 0x000ea20000300a00 */
[----:B------:R-:W-:Y:S06]  /*14c650*/  BAR.SYNC.DEFER_BLOCKING 0x0 ;  /* 0x0000000000007b1d */ /* 0x000fec0000010000 */
[----:B------:R-:W-:Y:S04]  /*14c660*/  STL [R1+0x4878], R22 ;  /* 0x0048781601007387 */ /* 0x000fe80000100800 */
        /* <DEDUP_REMOVED lines=10> */
[----:B----4-:R-:W-:Y:S04]  /*14c710*/  STSM.16.M88.4 [R28], R16 ;  /* 0x000000101c007844 */ /* 0x010fe80000000200 */
[----:B------:R-:W-:Y:S01]  /*14c720*/  STSM.16.M88.4 [R28+0x200], R8 ;  /* 0x000200081c007844 */ /* 0x000fe20000000200 */
[----:B------:R-:W-:Y:S06]  /*14c730*/  BAR.SYNC.DEFER_BLOCKING 0x0 ;  /* 0x0000000000007b1d */ /* 0x000fec0000010000 */
[----:B0-----:R-:W-:Y:S04]  /*14c740*/  STL.64 [R1+0x180], R12 ;  /* 0x0001800c01007387 */ /* 0x001fe80000100a00 */
[----:B------:R-:W-:Y:S04]  /*14c750*/  STL.64 [R1+0x188], R14 ;  /* 0x0001880e01007387 */ /* 0x000fe80000100a00 */
[----:B------:R-:W-:Y:S04]  /*14c760*/  LDS.128 R12, [R29] ;  /* 0x000000001d0c7984 */ /* 0x000fe80000000c00 */
[----:B------:R-:W0:Y:S01]  /*14c770*/  LDS.128 R8, [R29+0x400] ;  /* 0x000400001d087984 */ /* 0x000e220000000c00 */
[----:B------:R-:W-:Y:S06]  /*14c780*/  BAR.SYNC.DEFER_BLOCKING 0x0 ;  /* 0x0000000000007b1d */ /* 0x000fec0000010000 */
[----:B------:R-:W-:Y:S04]  /*14c790*/  STSM.16.M88.4 [R28], R4 ;  /* 0x000000041c007844 */ /* 0x000fe80000000200 */
[----:B-----5:R1:W-:Y:S01]  /*14c7a0*/  STSM.16.M88.4 [R28+0x200], R24 ;  /* 0x000200181c007844 */ /* 0x0203e20000000200 */
[----:B------:R-:W-:Y:S01]  /*14c7b0*/  BAR.SYNC.DEFER_BLOCKING 0x0 ;  /* 0x0000000000007b1d */ /* 0x000fe20000010000 */
[----:B0-----:R-:W-:-:S05]  /*14c7c0*/  IMAD.MOV.U32 R23, RZ, RZ, R11 ;  /* 0x000000ffff177224 */ /* 0x001fca00078e000b */
[----:B------:R-:W-:Y:S04]  /*14c7d0*/  STL.64 [R1+0x160], R8 ;  /* 0x0001600801007387 */ /* 0x000fe80000100a00 */
[----:B------:R-:W-:Y:S04]  /*14c7e0*/  STL.64 [R1+0x150], R12 ;  /* 0x0001500c01007387 */ /* 0x000fe80000100a00 */
[----:B------:R-:W-:Y:S04]  /*14c7f0*/  STL.64 [R1+0x158], R14 ;  /* 0x0001580e01007387 */ /* 0x000fe80000100a00 */
[----:B------:R-:W-:Y:S04]  /*14c800*/  STL [R1+0x168], R10 ;  /* 0x0001680a01007387 */ /* 0x000fe80000100800 */
[----:B------:R-:W0:Y:S04]  /*14c810*/  LDS.128 R8, [R29] ;  /* 0x000000001d087984 */ /* 0x000e280000000c00 */
[----:B------:R-:W2:Y:S04]  /*14c820*/  LDS.128 R4, [R29+0x400] ;  /* 0x000400001d047984 */ /* 0x000ea80000000c00 */
[----:B------:R-:W-:Y:S04]  /*14c830*/  STL [R1+0x4864], R23 ;  /* 0x0048641701007387 */ /* 0x000fe80000100800 */
[----:B---3--:R-:W-:Y:S04]  /*14c840*/  STL [R1+0x4980], R20 ;  /* 0x0049801401007387 */ /* 0x008fe80000100800 */
[----:B-1----:R-:W3:Y:S04]  /*14c850*/  LDL.LU R24, [R1+0xf0] ;  /* 0x0000f00001187983 */ /* 0x002ee80000300800 */
[----:B0-----:R-:W-:Y:S04]  /*14c860*/  STL.64 [R1+0x130], R8 ;  /* 0x0001300801007387 */ /* 0x001fe80000100a00 */
[----:B------:R-:W-:Y:S04]  /*14c870*/  STL.64 [R1+0x138], R10 ;  /* 0x0001380a01007387 */ /* 0x000fe80000100a00 */
[----:B--2---:R-:W-:Y:S04]  /*14c880*/  STL.64 [R1+0x140], R4 ;  /* 0x0001400401007387 */ /* 0x004fe80000100a00 */
[----:B------:R-:W-:Y:S04]  /*14c890*/  STL.64 [R1+0x148], R6 ;  /* 0x0001480601007387 */ /* 0x000fe80000100a00 */
[----:B------:R-:W3:Y:S04]  /*14c8a0*/  LDL.LU R25, [R1+0xf4] ;  /* 0x0000f40001197983 */ /* 0x000ee80000300800 */
[----:B------:R-:W2:Y:S04]  /*14c8b0*/  LDL.LU R26, [R1+0xf8] ;  /* 0x0000f800011a7983 */ /* 0x000ea80000300800 */
[----:B------:R-:W2:Y:S01]  /*14c8c0*/  LDL.LU R27, [R1+0xfc] ;  /* 0x0000fc00011b7983 */ /* 0x000ea20000300800 */
[----:B------:R-:W-:Y:S06]  /*14c8d0*/  BAR.SYNC.DEFER_BLOCKING 0x0 ;  /* 0x0000000000007b1d */ /* 0x000fec0000010000 */
        /* <DEDUP_REMOVED lines=52> */
[----:B---3--:R-:W-:Y:S04]  /*14cc20*/  STSM.16.M88.4 [R28], R20 ;  /* 0x000000141c007844 */ /* 0x008fe80000000200 */
[----:B--2---:R-:W-:Y:S01]  /*14cc30*/  STSM.16.M88.4 [R28+0x200], R24 ;  /* 0x000200181c007844 */ /* 0x004fe20000000200 */
[----:B------:R-:W-:Y:S06]  /*14cc40*/  BAR.SYNC.DEFER_BLOCKING 0x0 ;  /* 0x0000000000007b1d */ /* 0x000fec0000010000 */
[----:B------:R-:W0:Y:S04]  /*14cc50*/  LDS.128 R20, [R29] ;  /* 0x000000001d147984 */ /* 0x000e280000000c00 */
[----:B0-----:R-:W-:Y:S01]  /*14cc60*/  STL [R1+0xf4], R21 ;  /* 0x0000f41501007387 */ /* 0x001fe20000100800 */
[----:B------:R-:W-:-:S03]  /*14cc70*/  IMAD.MOV.U32 R24, RZ, RZ, R20 ;  /* 0x000000ffff187224 */ /* 0x000fc600078e0014 */
[----:B------:R-:W-:Y:S04]  /*14cc80*/  STL.64 [R1+0xf8], R22 ;  /* 0x0000f81601007387 */ /* 0x000fe80000100a00 */
[----:B------:R-:W0:Y:S04]  /*14cc90*/  LDS.128 R20, [R29+0x400] ;  /* 0x000400001d147984 */ /* 0x000e280000000c00 */
[----:B------:R1:W-:Y:S04]  /*14cca0*/  STL [R1+0x487c], R24 ;  /* 0x00487c1801007387 */ /* 0x0003e80000100800 */
[----:B-1----:R-:W2:Y:S04]  /*14ccb0*/  LDL.LU R24, [R1+0xe0] ;  /* 0x0000e00001187983 */ /* 0x002ea80000300800 */
[----:B------:R-:W2:Y:S04]  /*14ccc0*/  LDL.LU R25, [R1+0xe4] ;  /* 0x0000e40001197983 */ /* 0x000ea80000300800 */
[----:B------:R-:W2:Y:S04]  /*14ccd0*/  LDL.LU R26, [R1+0xe8] ;  /* 0x0000e800011a7983 */ /* 0x000ea80000300800 */
[----:B------:R-:W2:Y:S01]  /*14cce0*/  LDL.LU R27, [R1+0xec] ;  /* 0x0000ec00011b7983 */ /* 0x000ea20000300800 */
[----:B------:R-:W-:Y:S06]  /*14ccf0*/  BAR.SYNC.DEFER_BLOCKING 0x0 ;  /* 0x0000000000007b1d */ /* 0x000fec0000010000 */
[----:B0-----:R-:W-:Y:S04]  /*14cd00*/  STL.64 [R1+0x100], R20 ;  /* 0x0001001401007387 */ /* 0x001fe80000100a00 */
[----:B------:R0:W-:Y:S04]  /*14cd10*/  STL.64 [R1+0x108], R22 ;  /* 0x0001081601007387 */ /* 0x0001e80000100a00 */
[----:B0-----:R-:W3:Y:S04]  /*14cd20*/  LDL.LU.64 R22, [R1+0x4af8] ;  /* 0x004af80001167983 */ /* 0x001ee80000300a00 */
[----:B------:R-:W3:Y:S04]  /*14cd30*/  LDL.LU.64 R20, [R1+0x4af0] ;  /* 0x004af00001147983 */ /* 0x000ee80000300a00 */
[----:B--2---:R-:W-:Y:S04]  /*14cd40*/  STSM.16.M88.4 [R28], R24 ;  /* 0x000000181c007844 */ /* 0x004fe80000000200 */
[----:B---3--:R-:W-:Y:S01]  /*14cd50*/  STSM.16.M88.4 [R28+0x200], R20 ;  /* 0x000200141c007844 */ /* 0x008fe20000000200 */
[----:B------:R-:W-:Y:S06]  /*14cd60*/  BAR.SYNC.DEFER_BLOCKING 0x0 ;  /* 0x0000000000007b1d */ /* 0x000fec0000010000 */
[----:B------:R-:W-:Y:S04]  /*14cd70*/  LDS.128 R24, [R29] ;  /* 0x000000001d187984 */ /* 0x000fe80000000c00 */
[----:B------:R-:W0:Y:S01]  /*14cd80*/  LDS.128 R20, [R29+0x400] ;  /* 0x000400001d147984 */ /* 0x000e220000000c00 */
[----:B------:R-:W-:Y:S06]  /*14cd90*/  BAR.SYNC.DEFER_BLOCKING 0x0 ;  /* 0x0000000000007b1d */ /* 0x000fec0000010000 */
[----:B-----5:R-:W-:Y:S04]  /*14cda0*/  STSM.16.M88.4 [R28], R12 ;  /* 0x0000000c1c007844 */ /* 0x020fe80000000200 */
[----:B----4-:R-:W-:Y:S01]  /*14cdb0*/  STSM.16.M88.4 [R28+0x200], R16 ;  /* 0x000200101c007844 */ /* 0x010fe20000000200 */
[----:B------:R-:W-:Y:S06]  /*14cdc0*/  BAR.SYNC.DEFER_BLOCKING 0x0 ;  /* 0x0000000000007b1d */ /* 0x000fec0000010000 */
[----:B------:R-:W1:Y:S04]  /*14cdd0*/  LDS.128 R16, [R29] ;  /* 0x000000001d107984 */ /* 0x000e680000000c00 */
[----:B------:R-:W2:Y:S04]  /*14cde0*/  LDS.128 R12, [R29+0x400] ;  /* 0x000400001d0c7984 */ /* 0x000ea80000000c00 */
[----:B0-----:R-:W-:Y:S04]  /*14cdf0*/  STL.64 [R1+0xe0], R20 ;  /* 0x0000e01401007387 */ /* 0x001fe80000100a00 */
[----:B------:R0:W-:Y:S04]  /*14ce00*/  STL.64 [R1+0xd0], R24 ;  /* 0x0000d01801007387 */ /* 0x0001e80000100a00 */
[----:B------:R-:W-:Y:S04]  /*14ce10*/  STL.64 [R1+0xd8], R26 ;  /* 0x0000d81a01007387 */ /* 0x000fe80000100a00 */
[----:B------:R-:W-:Y:S01]  /*14ce20*/  STL [R1+0xe8], R22 ;  /* 0x0000e81601007387 */ /* 0x000fe20000100800 */
[----:B0-----:R-:W-:Y:S01]  /*14ce30*/  IMAD.MOV.U32 R25, RZ, RZ, R23 ;  /* 0x000000ffff197224 */ /* 0x001fe200078e0017 */
[----:B------:R-:W-:Y:S06]  /*14ce40*/  BAR.SYNC.DEFER_BLOCKING 0x0 ;  /* 0x0000000000007b1d */ /* 0x000fec0000010000 */
[----:B------:R-:W-:Y:S04]  /*14ce50*/  STL [R1+0x4858], R25 ;  /* 0x0048581901007387 */ /* 0x000fe80000100800 */
        /* <DEDUP_REMOVED lines=8> */
[----:B------:R-:W4:Y:S04]  /*14cee0*/  LDL.LU R24, [R1+0x70] ;  /* 0x0000700001187983 */ /* 0x000f280000300800 */
[----:B------:R-:W4:Y:S04]  /*14cef0*/  LDL.LU R25, [R1+0x74] ;  /* 0x0000740001197983 */ /* 0x000f280000300800 */
[----:B------:R-:W5:Y:S04]  /*14cf00*/  LDL.LU R26, [R1+0x78] ;  /* 0x00007800011a7983 */ /* 0x000f680000300800 */
[----:B------:R-:W5:Y:S04]  /*14cf10*/  LDL.LU R27, [R1+0x7c] ;  /* 0x00007c00011b7983 */ /* 0x000f680000300800 */
[----:B-----5:R-:W-:Y:S04]  /*14cf20*/  STL.64 [R1+0x4ae8], R26 ;  /* 0x004ae81a01007387 */ /* 0x020fe80000100a00 */
[----:B----4-:R-:W-:Y:S04]  /*14cf30*/  STL.64 [R1+0x4ae0], R24 ;  /* 0x004ae01801007387 */ /* 0x010fe80000100a00 */
[----:B---3--:R-:W-:Y:S04]  /*14cf40*/  STL.64 [R1+0x4ab8], R18 ;  /* 0x004ab81201007387 */ /* 0x008fe80000100a00 */
[----:B--2---:R0:W-:Y:S04]  /*14cf50*/  STL.64 [R1+0x4ab0], R16 ;  /* 0x004ab01001007387 */ /* 0x0041e80000100a00 */
[----:B0-----:R-:W2:Y:S04]  /*14cf60*/  LDL.LU R16, [R1+0x50] ;  /* 0x0000500001107983 */ /* 0x001ea80000300800 */
[----:B------:R-:W2:Y:S04]  /*14cf70*/  LDL.LU R17, [R1+0x54] ;  /* 0x0000540001117983 */ /* 0x000ea80000300800 */
[----:B------:R-:W3:Y:S04]  /*14cf80*/  LDL.LU R18, [R1+0x58] ;  /* 0x0000580001127983 */ /* 0x000ee80000300800 */
[----:B------:R-:W3:Y:S04]  /*14cf90*/  LDL.LU R19, [R1+0x5c] ;  /* 0x00005c0001137983 */ /* 0x000ee80000300800 */
[----:B------:R-:W-:Y:S04]  /*14cfa0*/  STSM.16.M88.4 [R28], R8 ;  /* 0x000000081c007844 */ /* 0x000fe80000000200 */
[----:B------:R-:W-:Y:S01]  /*14cfb0*/  STSM.16.M88.4 [R28+0x200], R4 ;  /* 0x000200041c007844 */ /* 0x000fe20000000200 */
[----:B------:R-:W-:Y:S06]  /*14cfc0*/  BAR.SYNC.DEFER_BLOCKING 0x0 ;  /* 0x0000000000007b1d */ /* 0x000fec0000010000 */
[----:B------:R-:W0:Y:S04]  /*14cfd0*/  LDS.128 R24, [R29] ;  /* 0x000000001d187984 */ /* 0x000e280000000c00 */
[----:B---3--:R-:W-:Y:S04]  /*14cfe0*/  STL.64 [R1+0x4ac8], R18 ;  /* 0x004ac81201007387 */ /* 0x008fe80000100a00 */
[----:B--2---:R1:W-:Y:S04]  /*14cff0*/  STL.64 [R1+0x4ac0], R16 ;  /* 0x004ac01001007387 */ /* 0x0043e80000100a00 */
[----:B-1----:R-:W2:Y:S04]  /*14d000*/  LDL.LU R16, [R1+0x60] ;  /* 0x0000600001107983 */ /* 0x002ea80000300800 */
[----:B------:R-:W2:Y:S04]  /*14d010*/  LDL.LU R17, [R1+0x64] ;  /* 0x0000640001117983 */ /* 0x000ea80000300800 */
[----:B------:R-:W3:Y:S04]  /*14d020*/  LDL.LU R18, [R1+0x68] ;  /* 0x0000680001127983 */ /* 0x000ee80000300800 */
[----:B------:R-:W3:Y:S04]  /*14d030*/  LDL.LU R19, [R1+0x6c] ;  /* 0x00006c0001137983 */ /* 0x000ee80000300800 */
[----:B---3--:R-:W-:Y:S04]  /*14d040*/  STL.64 [R1+0x4ad8], R18 ;  /* 0x004ad81201007387 */ /* 0x008fe80000100a00 */
        /* <DEDUP_REMOVED lines=17> */
[----:B------:R-:W3:Y:S04]  /*14d160*/  LDL.LU R8, [R1] ;  /* 0x0000000001087983 */ /* 0x000ee80000300800 */
[----:B------:R-:W3:Y:S04]  /*14d170*/  LDL.LU R9, [R1+0x4] ;  /* 0x0000040001097983 */ /* 0x000ee80000300800 */
[----:B------:R-:W3:Y:S04]  /*14d180*/  LDL.LU R10, [R1+0x8] ;  /* 0x00000800010a7983 */ /* 0x000ee80000300800 */
[----:B------:R-:W3:Y:S04]  /*14d190*/  LDL.LU R11, [R1+0xc] ;  /* 0x00000c00010b7983 */ /* 0x000ee80000300800 */
[----:B0-----:R-:W-:Y:S04]  /*14d1a0*/  STL.64 [R1+0x90], R24 ;  /* 0x0000901801007387 */ /* 0x001fe80000100a00 */
[----:B------:R-:W-:Y:S04]  /*14d1b0*/  STL.64 [R1+0x98], R26 ;  /* 0x0000981a01007387 */ /* 0x000fe80000100a00 */
[----:B------:R-:W0:Y:S01]  /*14d1c0*/  LDS.128 R24, [R29+0x400] ;  /* 0x000400001d187984 */ /* 0x000e220000000c00 */
        /* <DEDUP_REMOVED lines=8> */
[----:B------:R-:W0:Y:S04]  /*14d250*/  LDS.128 R16, [R29] ;  /* 0x000000001d107984 */ /* 0x000e280000000c00 */
[----:B0-----:R-:W-:Y:S01]  /*14d260*/  STL [R1+0x74], R17 ;  /* 0x0000741101007387 */ /* 0x001fe20000100800 */
[----:B------:R-:W-:-:S03]  /*14d270*/  IMAD.MOV.U32 R26, RZ, RZ, R16 ;  /* 0x000000ffff1a7224 */ /* 0x000fc600078e0010 */
[----:B------:R-:W-:Y:S04]  /*14d280*/  STL.64 [R1+0x78], R18 ;  /* 0x0000781201007387 */ /* 0x000fe80000100a00 */
[----:B------:R-:W0:Y:S04]  /*14d290*/  LDS.128 R16, [R29+0x400] ;  /* 0x000400001d107984 */ /* 0x000e280000000c00 */
[----:B------:R1:W-:Y:S04]  /*14d2a0*/  STL [R1+0x4a78], R26 ;  /* 0x004a781a01007387 */ /* 0x0003e80000100800 */
[----:B------:R-:W2:Y:S04]  /*14d2b0*/  LDL.LU R24, [R1+0x40] ;  /* 0x0000400001187983 */ /* 0x000ea80000300800 */
[----:B------:R-:W2:Y:S04]  /*14d2c0*/  LDL.LU R25, [R1+0x44] ;  /* 0x0000440001197983 */ /* 0x000ea80000300800 */
[----:B-1----:R-:W2:Y:S04]  /*14d2d0*/  LDL.LU R26, [R1+0x48] ;  /* 0x00004800011a7983 */ /* 0x002ea80000300800 */
[----:B------:R-:W2:Y:S01]  /*14d2e0*/  LDL.LU R27, [R1+0x4c] ;  /* 0x00004c00011b7983 */ /* 0x000ea20000300800 */
[----:B------:R-:W-:Y:S06]  /*14d2f0*/  BAR.SYNC.DEFER_BLOCKING 0x0 ;  /* 0x0000000000007b1d */ /* 0x000fec0000010000 */
[----:B0-----:R-:W-:Y:S04]  /*14d300*/  STL.64 [R1+0x80], R16 ;  /* 0x0000801001007387 */ /* 0x001fe80000100a00 */
[----:B------:R0:W-:Y:S04]  /*14d310*/  STL.64 [R1+0x88], R18 ;  /* 0x0000881201007387 */ /* 0x0001e80000100a00 */
[----:B0-----:R-:W3:Y:S04]  /*14d320*/  LDL.LU.64 R18, [R1+0x4ad8] ;  /* 0x004ad80001127983 */ /* 0x001ee80000300a00 */
[----:B------:R-:W3:Y:S04]  /*14d330*/  LDL.LU.64 R16, [R1+0x4ad0] ;  /* 0x004ad00001107983 */ /* 0x000ee80000300a00 */
[----:B---3--:R0:W-:Y:S04]  /*14d340*/  STSM.16.M88.4 [R28], R16 ;  /* 0x000000101c007844 */ /* 0x0081e80000000200 */
[----:B0-----:R-:W3:Y:S04]  /*14d350*/  LDL.LU.64 R18, [R1+0x4ac8] ;  /* 0x004ac80001127983 */ /* 0x001ee80000300a00 */
[----:B------:R-:W3:Y:S04]  /*14d360*/  LDL.LU.64 R16, [R1+0x4ac0] ;  /* 0x004ac00001107983 */ /* 0x000ee80000300a00 */
[----:B---3--:R-:W-:Y:S01]  /*14d370*/  STSM.16.M88.4 [R28+0x200], R16 ;  /* 0x000200101c007844 */ /* 0x008fe20000000200 */
        /* <DEDUP_REMOVED lines=11> */
[----:B------:R-:W-:Y:S01]  /*14d430*/  STSM.16.M88.4 [R28+0x200], R20 ;  /* 0x000200141c007844 */ /* 0x000fe20000000200 */
[----:B------:R-:W-:Y:S06]  /*14d440*/  BAR.SYNC.DEFER_BLOCKING 0x0 ;  /* 0x0000000000007b1d */ /* 0x000fec0000010000 */
[----:B------:R-:W0:Y:S04]  /*14d450*/  LDS.128 R24, [R29] ;  /* 0x000000001d187984 */ /* 0x000e280000000c00 */
[----:B------:R-:W1:Y:S01]  /*14d460*/  LDS.128 R20, [R29+0x400] ;  /* 0x000400001d147984 */ /* 0x000e620000000c00 */
[----:B------:R-:W-:Y:S06]  /*14d470*/  BAR.SYNC.DEFER_BLOCKING 0x0 ;  /* 0x0000000000007b1d */ /* 0x000fec0000010000 */
[----:B----4-:R-:W-:Y:S04]  /*14d480*/  STSM.16.M88.4 [R28], R12 ;  /* 0x0000000c1c007844 */ /* 0x010fe80000000200 */
[----:B0-----:R-:W-:Y:S04]  /*14d490*/  STL.64 [R1+0x30], R24 ;  /* 0x0000301801007387 */ /* 0x001fe80000100a00 */
[----:B------:R-:W-:Y:S04]  /*14d4a0*/  STL.64 [R1+0x38], R26 ;  /* 0x0000381a01007387 */ /* 0x000fe80000100a00 */
[----:B-1----:R-:W-:Y:S04]  /*14d4b0*/  STL.64 [R1+0x40], R20 ;  /* 0x0000401401007387 */ /* 0x002fe80000100a00 */
[----:B------:R-:W-:Y:S04]  /*14d4c0*/  STL.64 [R1+0x48], R22 ;  /* 0x0000481601007387 */ /* 0x000fe80000100a00 */
[----:B---3--:R-:W-:Y:S01]  /*14d4d0*/  STSM.16.M88.4 [R28+0x200], R16 ;  /* 0x000200101c007844 */ /* 0x008fe20000000200 */
[----:B------:R-:W-:Y:S06]  /*14d4e0*/  BAR.SYNC.DEFER_BLOCKING 0x0 ;  /* 0x0000000000007b1d */ /* 0x000fec0000010000 */
[----:B------:R-:W0:Y:S04]  /*14d4f0*/  LDS.128 R16, [R29] ;  /* 0x000000001d107984 */ /* 0x000e280000000c00 */
[----:B------:R-:W1:Y:S01]  /*14d500*/  LDS.128 R12, [R29+0x400] ;  /* 0x000400001d0c7984 */ /* 0x000e620000000c00 */
[----:B------:R-:W-:Y:S06]  /*14d510*/  BAR.SYNC.DEFER_BLOCKING 0x0 ;  /* 0x0000000000007b1d */ /* 0x000fec0000010000 */
[----:B0-----:R-:W-:Y:S04]  /*14d520*/  STL.64 [R1+0x10], R16 ;  /* 0x0000101001007387 */ /* 0x001fe80000100a00 */
[----:B------:R-:W-:Y:S04]  /*14d530*/  STL.64 [R1+0x18], R18 ;  /* 0x0000181201007387 */ /* 0x000fe80000100a00 */
[----:B-1----:R-:W-:Y:S04]  /*14d540*/  STL.64 [R1+0x20], R12 ;  /* 0x0000200c01007387 */ /* 0x002fe80000100a00 */
        /* <DEDUP_REMOVED lines=20> */
[----:B------:R-:W0:Y:S04]  /*14d690*/  LDS.128 R4, [R29] ;  /* 0x000000001d047984 */ /* 0x000e280000000c00 */
        /* <DEDUP_REMOVED lines=15> */
[----:B0-----:R-:W-:Y:S04]  /*14d790*/  STL.64 [R1+0x4e0], R4 ;  /* 0x0004e00401007387 */ /* 0x001fe80000100a00 */
[----:B------:R-:W-:Y:S04]  /*14d7a0*/  STL.64 [R1+0x4e8], R6 ;  /* 0x0004e80601007387 */ /* 0x000fe80000100a00 */
[----:B------:R-:W0:Y:S01]  /*14d7b0*/  LDS.128 R4, [R29+0x400] ;  /* 0x000400001d047984 */ /* 0x000e220000000c00 */
[----:B------:R-:W-:Y:S06]  /*14d7c0*/  BAR.SYNC.DEFER_BLOCKING 0x0 ;  /* 0x0000000000007b1d */ /* 0x000fec0000010000 */
[----:B------:R-:W5:Y:S04]  /*14d7d0*/  LDL.LU R17, [R1+0x5b4] ;  /* 0x0005b40001117983 */ /* 0x000f680000300800 */
[----:B------:R-:W5:Y:S04]  /*14d7e0*/  LDL.LU R18, [R1+0x5b8] ;  /* 0x0005b80001127983 */ /* 0x000f680000300800 */
[----:B------:R-:W5:Y:S04]  /*14d7f0*/  LDL.LU R19, [R1+0x5bc] ;  /* 0x0005bc0001137983 */ /* 0x000f680000300800 */
[----:B------:R-:W3:Y:S04]  /*14d800*/  LDL.LU R8, [R1+0x5c0] ;  /* 0x0005c00001087983 */ /* 0x000ee80000300800 */
[----:B------:R-:W3:Y:S04]  /*14d810*/  LDL.LU R9, [R1+0x5c4] ;  /* 0x0005c40001097983 */ /* 0x000ee80000300800 */
[----:B------:R-:W3:Y:S04]  /*14d820*/  LDL.LU R10, [R1+0x5c8] ;  /* 0x0005c800010a7983 */ /* 0x000ee80000300800 */
[----:B------:R-:W3:Y:S04]  /*14d830*/  LDL.LU R11, [R1+0x5cc] ;  /* 0x0005cc00010b7983 */ /* 0x000ee80000300800 */
[----:B0-----:R0:W-:Y:S04]  /*14d840*/  STL.64 [R1+0x500], R4 ;  /* 0x0005000401007387 */ /* 0x0011e80000100a00 */
[----:B------:R1:W-:Y:S04]  /*14d850*/  STL.64 [R1+0x508], R6 ;  /* 0x0005080601007387 */ /* 0x0003e80000100a00 */
[----:B0-----:R-:W3:Y:S04]  /*14d860*/  LDL.LU R4, [R1+0x5e0] ;  /* 0x0005e00001047983 */ /* 0x001ee80000300800 */
[----:B------:R-:W3:Y:S04]  /*14d870*/  LDL.LU R5, [R1+0x5e4] ;  /* 0x0005e40001057983 */ /* 0x000ee80000300800 */
[----:B-1----:R-:W3:Y:S04]  /*14d880*/  LDL.LU R6, [R1+0x5e8] ;  /* 0x0005e80001067983 */ /* 0x002ee80000300800 */
        /* <DEDUP_REMOVED lines=25> */
[----:B0-----:R-:W-:Y:S04]  /*14da20*/  STL [R1+0x540], R24 ;  /* 0x0005401801007387 */ /* 0x001fe80000100800 */
[----:B------:R0:W-:Y:S04]  /*14da30*/  STL.64 [R1+0x548], R26 ;  /* 0x0005481a01007387 */ /* 0x0001e80000100a00 */
[----:B0-----:R-:W2:Y:S04]  /*14da40*/  LDL.LU R26, [R1+0x4a78] ;  /* 0x004a7800011a7983 */ /* 0x001ea80000300800 */
[----:B----4-:R-:W-:Y:S04]  /*14da50*/  STSM.16.M88.4 [R28], R20 ;  /* 0x000000141c007844 */ /* 0x010fe80000000200 */
[----:B---3--:R-:W-:Y:S01]  /*14da60*/  STSM.16.M88.4 [R28+0x200], R12 ;  /* 0x0002000c1c007844 */ /* 0x008fe20000000200 */
[----:B------:R-:W-:Y:S06]  /*14da70*/  BAR.SYNC.DEFER_BLOCKING 0x0 ;  /* 0x0000000000007b1d */ /* 0x000fec0000010000 */
[----:B------:R-:W0:Y:S01]  /*14da80*/  LDS.128 R12, [R29] ;  /* 0x000000001d0c7984 */ /* 0x000e220000000c00 */
[----:B------:R-:W-:-:S05]  /*14da90*/  IMAD.MOV.U32 R27, RZ, RZ, R25 ;  /* 0x000000ffff1b7224 */ /* 0x000fca00078e0019 */
[----:B------:R1:W-:Y:S04]  /*14daa0*/  STL [R1+0x4838], R27 ;  /* 0x0048381b01007387 */ /* 0x0003e80000100800 */
[----:B0-----:R-:W-:Y:S01]  /*14dab0*/  STL.64 [R1+0x510], R12 ;  /* 0x0005100c01007387 */ /* 0x001fe20000100a00 */
[----:B-1----:R-:W-:-:S03]  /*14dac0*/  IMAD.MOV.U32 R27, RZ, RZ, R15 ;  /* 0x000000ffff1b7224 */ /* 0x002fc600078e000f */
[----:B------:R-:W-:Y:S04]  /*14dad0*/  STL [R1+0x518], R14 ;  /* 0x0005180e01007387 */ /* 0x000fe80000100800 */
[----:B------:R-:W0:Y:S01]  /*14dae0*/  LDS.128 R12, [R29+0x400] ;  /* 0x000400001d0c7984 */ /* 0x000e220000000c00 */
[----:B------:R-:W-:Y:S06]  /*14daf0*/  BAR.SYNC.DEFER_BLOCKING 0x0 ;  /* 0x0000000000007b1d */ /* 0x000fec0000010000 */
[----:B-----5:R-:W-:Y:S04]  /*14db00*/  STSM.16.M88.4 [R28], R16 ;  /* 0x000000101c007844 */ /* 0x020fe80000000200 */
[----:B------:R-:W-:Y:S01]  /*14db10*/  STSM.16.M88.4 [R28+0x200], R8 ;  /* 0x000200081c007844 */ /* 0x000fe20000000200 */
[----:B------:R-:W-:Y:S06]  /*14db20*/  BAR.SYNC.DEFER_BLOCKING 0x0 ;  /* 0x0000000000007b1d */ /* 0x000fec0000010000 */
[----:B------:R-:W-:Y:S04]  /*14db30*/  STL [R1+0x483c], R27 ;  /* 0x00483c1b01007387 */ /* 0x000fe80000100800 */
[----:B------:R-:W-:Y:S04]  /*14db40*/  LDS.128 R8, [R29+0x400] ;  /* 0x000400001d087984 */ /* 0x000fe80000000c00 */
[----:B--2---:R-:W-:Y:S04]  /*14db50*/  STL [R1+0x4884], R26 ;  /* 0x0048841a01007387 */ /* 0x004fe80000100800 */
[----:B0-----:R-:W-:Y:S04]  /*14db60*/  STL.64 [R1+0x530], R12 ;  /* 0x0005300c01007387 */ /* 0x001fe80000100a00 */
[----:B------:R-:W-:Y:S04]  /*14db70*/  STL.64 [R1+0x538], R14 ;  /* 0x0005380e01007387 */ /* 0x000fe80000100a00 */
[----:B------:R-:W0:Y:S01]  /*14db80*/  LDS.128 R12, [R29] ;  /* 0x000000001d0c7984 */ /* 0x000e220000000c00 */
[----:B------:R-:W-:Y:S06]  /*14db90*/  BAR.SYNC.DEFER_BLOCKING 0x0 ;  /* 0x0000000000007b1d */ /* 0x000fec0000010000 */
[----:B0-----:R-:W-:Y:S04]  /*14dba0*/  STL.64 [R1+0x560], R12 ;  /* 0x0005600c01007387 */ /* 0x001fe80000100a00 */
[----:B------:R-:W-:Y:S04]  /*14dbb0*/  STL.64 [R1+0x568], R14 ;  /* 0x0005680e01007387 */ /* 0x000fe80000100a00 */
        /* <DEDUP_REMOVED lines=97> */
[----:B----4-:R-:W-:Y:S01]  /*14e1d0*/  STSM.16.M88.4 [R28+0x200], R20 ;  /* 0x000200141c007844 */ /* 0x010fe20000000200 */
[----:B------:R-:W-:Y:S06]  /*14e1e0*/  BAR.SYNC.DEFER_BLOCKING 0x0 ;  /* 0x0000000000007b1d */ /* 0x000fec0000010000 */
[----:B------:R-:W0:Y:S04]  /*14e1f0*/  LDS.128 R24, [R29] ;  /* 0x000000001d187984 */ /* 0x000e280000000c00 */
[----:B------:R-:W1:Y:S01]  /*14e200*/  LDS.128 R20, [R29+0x400] ;  /* 0x000400001d147984 */ /* 0x000e620000000c00 */
[----:B------:R-:W-:Y:S06]  /*14e210*/  BAR.SYNC.DEFER_BLOCKING 0x0 ;  /* 0x0000000000007b1d */ /* 0x000fec0000010000 */
[----:B-----5:R-:W-:Y:S04]  /*14e220*/  STSM.16.M88.4 [R28], R12 ;  /* 0x0000000c1c007844 */ /* 0x020fe80000000200 */
[----:B0-----:R-:W-:Y:S04]  /*14e230*/  STL.64 [R1+0x600], R24 ;  /* 0x0006001801007387 */ /* 0x001fe80000100a00 */
[----:B------:R-:W-:Y:S04]  /*14e240*/  STL.64 [R1+0x608], R26 ;  /* 0x0006081a01007387 */ /* 0x000fe80000100a00 */
[----:B-1----:R-:W-:Y:S04]  /*14e250*/  STL.64 [R1+0x620], R20 ;  /* 0x0006201401007387 */ /* 0x002fe80000100a00 */
[----:B------:R-:W-:Y:S04]  /*14e260*/  STL.64 [R1+0x628], R22 ;  /* 0x0006281601007387 */ /* 0x000fe80000100a00 */
[----:B--2---:R-:W-:Y:S01]  /*14e270*/  STSM.16.M88.4 [R28+0x200], R16 ;  /* 0x000200101c007844 */ /* 0x004fe20000000200 */
[----:B------:R-:W-:Y:S06]  /*14e280*/  BAR.SYNC.DEFER_BLOCKING 0x0 ;  /* 0x0000000000007b1d */ /* 0x000fec0000010000 */
[----:B------:R-:W0:Y:S04]  /*14e290*/  LDS.128 R16, [R29] ;  /* 0x000000001d107984 */ /* 0x000e280000000c00 */
[----:B------:R-:W1:Y:S01]  /*14e2a0*/  LDS.128 R12, [R29+0x400] ;  /* 0x000400001d0c7984 */ /* 0x000e620000000c00 */
[----:B------:R-:W-:Y:S06]  /*14e2b0*/  BAR.SYNC.DEFER_BLOCKING 0x0 ;  /* 0x0000000000007b1d */ /* 0x000fec0000010000 */
[----:B------:R-:W-:Y:S04]  /*14e2c0*/  STSM.16.M88.4 [R28], R8 ;  /* 0x000000081c007844 */ /* 0x000fe80000000200 */
[----:B------:R-:W-:Y:S01]  /*14e2d0*/  STSM.16.M88.4 [R28+0x200], R4 ;  /* 0x000200041c007844 */ /* 0x000fe20000000200 */
[----:B------:R-:W-:Y:S06]  /*14e2e0*/  BAR.SYNC.DEFER_BLOCKING 0x0 ;  /* 0x0000000000007b1d */ /* 0x000fec0000010000 */
[----:B------:R-:W2:Y:S04]  /*14e2f0*/  LDS.128 R8, [R29] ;  /* 0x000000001d087984 */ /* 0x000ea80000000c00 */
[----:B------:R-:W3:Y:S04]  /*14e300*/  LDS.128 R4, [R29+0x400] ;  /* 0x000400001d047984 */ /* 0x000ee80000000c00 */
[----:B0-----:R-:W-:Y:S04]  /*14e310*/  STL.64 [R1+0x5f0], R16 ;  /* 0x0005f01001007387 */ /* 0x001fe80000100a00 */
[----:B------:R-:W-:Y:S04]  /*14e320*/  STL.64 [R1+0x5f8], R18 ;  /* 0x0005f81201007387 */ /* 0x000fe80000100a00 */
[----:B-1----:R0:W-:Y:S04]  /*14e330*/  STL.64 [R1+0x610], R12 ;  /* 0x0006100c01007387 */ /* 0x0021e80000100a00 */
[----:B------:R1:W-:Y:S04]  /*14e340*/  STL.64 [R1+0x618], R14 ;  /* 0x0006180e01007387 */ /* 0x0003e80000100a00 */
[----:B0-----:R-:W4:Y:S04]  /*14e350*/  LDL.LU R12, [R1+0xa40] ;  /* 0x000a4000010c7983 */ /* 0x001f280000300800 */
[----:B--2---:R-:W-:Y:S04]  /*14e360*/  STL.64 [R1+0x640], R8 ;  /* 0x0006400801007387 */ /* 0x004fe80000100a00 */
[----:B------:R-:W-:Y:S04]  /*14e370*/  STL.64 [R1+0x648], R10 ;  /* 0x0006480a01007387 */ /* 0x000fe80000100a00 */
[----:B---3--:R-:W-:Y:S04]  /*14e380*/  STL.64 [R1+0x660], R4 ;  /* 0x0006600401007387 */ /* 0x008fe80000100a00 */
[----:B------:R-:W-:Y:S04]  /*14e390*/  STL.64 [R1+0x668], R6 ;  /* 0x0006680601007387 */ /* 0x000fe80000100a00 */
[----:B------:R-:W4:Y:S04]  /*14e3a0*/  LDL.LU R13, [R1+0xa44] ;  /* 0x000a4400010d7983 */ /* 0x000f280000300800 */
[----:B-1----:R-:W2:Y:S04]  /*14e3b0*/  LDL.LU R14, [R1+0xa48] ;  /* 0x000a4800010e7983 */ /* 0x002ea80000300800 */
[----:B------:R-:W2:Y:S01]  /*14e3c0*/  LDL.LU R15, [R1+0xa4c] ;  /* 0x000a4c00010f7983 */ /* 0x000ea20000300800 */
[----:B------:R-:W-:Y:S06]  /*14e3d0*/  BAR.SYNC.DEFER_BLOCKING 0x0 ;  /* 0x0000000000007b1d */ /* 0x000fec0000010000 */
[----:B--2---:R-:W-:Y:S04]  /*14e3e0*/  STL.64 [R1+0x49e0], R14 ;  /* 0x0049e00e01007387 */ /* 0x004fe80000100a00 */
        /* <DEDUP_REMOVED lines=80> */
[----:B---3--:R-:W-:Y:S01]  /*14e8f0*/  STSM.16.M88.4 [R28+0x200], R24 ;  /* 0x000200181c007844 */ /* 0x008fe20000000200 */
[----:B------:R-:W-:Y:S06]  /*14e900*/  BAR.SYNC.DEFER_BLOCKING 0x0 ;  /* 0x0000000000007b1d */ /* 0x000fec0000010000 */
[----:B------:R-:W0:Y:S04]  /*14e910*/  LDS.128 R24, [R29] ;  /* 0x000000001d187984 */ /* 0x000e280000000c00 */
[----:B0-----:R-:W-:Y:S04]  /*14e920*/  STL.64 [R1+0x670], R24 ;  /* 0x0006701801007387 */ /* 0x001fe80000100a00 */
[----:B------:R-:W-:Y:S04]  /*14e930*/  STL.64 [R1+0x678], R26 ;  /* 0x0006781a01007387 */ /* 0x000fe80000100a00 */
[----:B------:R-:W0:Y:S01]  /*14e940*/  LDS.128 R24, [R29+0x400] ;  /* 0x000400001d187984 */ /* 0x000e220000000c00 */
[----:B------:R-:W-:Y:S06]  /*14e950*/  BAR.SYNC.DEFER_BLOCKING 0x0 ;  /* 0x0000000000007b1d */ /* 0x000fec0000010000 */
[----:B----4-:R-:W-:Y:S04]  /*14e960*/  STSM.16.M88.4 [R28], R20 ;  /* 0x000000141c007844 */ /* 0x010fe80000000200 */
[----:B0-----:R-:W-:Y:S04]  /*14e970*/  STL.64 [R1+0x6a0], R24 ;  /* 0x0006a01801007387 */ /* 0x001fe80000100a00 */
[----:B------:R-:W-:Y:S04]  /*14e980*/  STL.64 [R1+0x6a8], R26 ;  /* 0x0006a81a01007387 */ /* 0x000fe80000100a00 */
[----:B--2---:R-:W-:Y:S01]  /*14e990*/  STSM.16.M88.4 [R28+0x200], R12 ;  /* 0x0002000c1c007844 */ /* 0x004fe20000000200 */
[----:B------:R-:W-:Y:S06]  /*14e9a0*/  BAR.SYNC.DEFER_BLOCKING 0x0 ;  /* 0x0000000000007b1d */ /* 0x000fec0000010000 */
[----:B------:R-:W0:Y:S04]  /*14e9b0*/  LDS.128 R20, [R29] ;  /* 0x000000001d147984 */ /* 0x000e280000000c00 */
[----:B------:R-:W1:Y:S01]  /*14e9c0*/  LDS.128 R12, [R29+0x400] ;  /* 0x000400001d0c7984 */ /* 0x000e620000000c00 */
[----:B------:R-:W-:Y:S06]  /*14e9d0*/  BAR.SYNC.DEFER_BLOCKING 0x0 ;  /* 0x0000000000007b1d */ /* 0x000fec0000010000 */
[----:B-----5:R-:W-:Y:S04]  /*14e9e0*/  STSM.16.M88.4 [R28], R16 ;  /* 0x000000101c007844 */ /* 0x020fe80000000200 */
[----:B------:R-:W-:Y:S01]  /*14e9f0*/  STSM.16.M88.4 [R28+0x200], R8 ;  /* 0x000200081c007844 */ /* 0x000fe20000000200 */
[----:B------:R-:W-:Y:S06]  /*14ea00*/  BAR.SYNC.DEFER_BLOCKING 0x0 ;  /* 0x0000000000007b1d */ /* 0x000fec0000010000 */
[----:B0-----:R-:W-:Y:S04]  /*14ea10*/  STL.64 [R1+0x6c0], R20 ;  /* 0x0006c01401007387 */ /* 0x001fe80000100a00 */
[----:B------:R-:W-:Y:S04]  /*14ea20*/  STL.64 [R1+0x6c8], R22 ;  /* 0x0006c81601007387 */ /* 0x000fe80000100a00 */
[----:B-1----:R-:W-:Y:S04]  /*14ea30*/  STL.64 [R1+0x6e0], R12 ;  /* 0x0006e00c01007387 */ /* 0x002fe80000100a00 */
[----:B------:R-:W-:Y:S04]  /*14ea40*/  STL.64 [R1+0x6e8], R14 ;  /* 0x0006e80e01007387 */ /* 0x000fe80000100a00 */
[----:B------:R-:W0:Y:S04]  /*14ea50*/  LDS.128 R12, [R29] ;  /* 0x000000001d0c7984 */ /* 0x000e280000000c00 */
[----:B------:R-:W1:Y:S01]  /*14ea60*/  LDS.128 R8, [R29+0x400] ;  /* 0x000400001d087984 */ /* 0x000e620000000c00 */
[----:B------:R-:W-:Y:S06]  /*14ea70*/  BAR.SYNC.DEFER_BLOCKING 0x0 ;  /* 0x0000000000007b1d */ /* 0x000fec0000010000 */
[----:B0-----:R0:W-:Y:S04]  /*14ea80*/  STL.64 [R1+0x690], R12 ;  /* 0x0006900c01007387 */ /* 0x0011e80000100a00 */
[----:B------:R2:W-:Y:S04]  /*14ea90*/  STL.64 [R1+0x698], R14 ;  /* 0x0006980e01007387 */ /* 0x0005e80000100a00 */
[----:B-1----:R-:W-:Y:S04]  /*14eaa0*/  STL.64 [R1+0x6f0], R8 ;  /* 0x0006f00801007387 */ /* 0x002fe80000100a00 */
[----:B------:R-:W-:Y:S04]  /*14eab0*/  STL.64 [R1+0x6f8], R10 ;  /* 0x0006f80a01007387 */ /* 0x000fe80000100a00 */
[----:B0-----:R-:W3:Y:S04]  /*14eac0*/  LDL.LU R12, [R1+0x1280] ;  /* 0x00128000010c7983 */ /* 0x001ee80000300800 */
[----:B------:R-:W3:Y:S04]  /*14ead0*/  LDL.LU R13, [R1+0x1284] ;  /* 0x00128400010d7983 */ /* 0x000ee80000300800 */
[----:B--2---:R-:W2:Y:S04]  /*14eae0*/  LDL.LU R14, [R1+0x1288] ;  /* 0x00128800010e7983 */ /* 0x004ea80000300800 */
        /* <DEDUP_REMOVED lines=101> */
[----:B0-----:R0:W-:Y:S04]  /*14f140*/  STL.64 [R1+0x770], R16 ;  /* 0x0007701001007387 */ /* 0x0011e80000100a00 */
[----:B------:R-:W-:Y:S04]  /*14f150*/  STL.64 [R1+0x778], R18 ;  /* 0x0007781201007387 */ /* 0x000fe80000100a00 */
[----:B0-----:R-:W4:Y:S04]  /*14f160*/  LDL.LU.64 R16, [R1+0x4978] ;  /* 0x0049780001107983 */ /* 0x001f280000300a00 */
[----:B--2---:R-:W-:Y:S01]  /*14f170*/  STSM.16.M88.4 [R28+0x200], R12 ;  /* 0x0002000c1c007844 */ /* 0x004fe20000000200 */
[----:B------:R-:W-:Y:S06]  /*14f180*/  BAR.SYNC.DEFER_BLOCKING 0x0 ;  /* 0x0000000000007b1d */ /* 0x000fec0000010000 */
[----:B------:R-:W0:Y:S04]  /*14f190*/  LDS.128 R24, [R29] ;  /* 0x000000001d187984 */ /* 0x000e280000000c00 */
[----:B------:R-:W1:Y:S01]  /*14f1a0*/  LDS.128 R12, [R29+0x400] ;  /* 0x000400001d0c7984 */ /* 0x000e620000000c00 */
[----:B------:R-:W-:Y:S06]  /*14f1b0*/  BAR.SYNC.DEFER_BLOCKING 0x0 ;  /* 0x0000000000007b1d */ /* 0x000fec0000010000 */
[----:B------:R-:W-:Y:S04]  /*14f1c0*/  STSM.16.M88.4 [R28], R8 ;  /* 0x000000081c007844 */ /* 0x000fe80000000200 */
[----:B------:R2:W-:Y:S01]  /*14f1d0*/  STSM.16.M88.4 [R28+0x200], R4 ;  /* 0x000200041c007844 */ /* 0x0005e20000000200 */
[----:B------:R-:W-:Y:S06]  /*14f1e0*/  BAR.SYNC.DEFER_BLOCKING 0x0 ;  /* 0x0000000000007b1d */ /* 0x000fec0000010000 */
[----:B0-----:R-:W-:Y:S04]  /*14f1f0*/  STL.64 [R1+0x780], R24 ;  /* 0x0007801801007387 */ /* 0x001fe80000100a00 */
[----:B------:R-:W-:Y:S04]  /*14f200*/  STL.64 [R1+0x788], R26 ;  /* 0x0007881a01007387 */ /* 0x000fe80000100a00 */
[----:B-1----:R-:W-:Y:S04]  /*14f210*/  STL.64 [R1+0x790], R12 ;  /* 0x0007900c01007387 */ /* 0x002fe80000100a00 */
[----:B------:R-:W-:Y:S04]  /*14f220*/  STL.64 [R1+0x798], R14 ;  /* 0x0007980e01007387 */ /* 0x000fe80000100a00 */
[----:B------:R-:W0:Y:S04]  /*14f230*/  LDS.128 R12, [R29] ;  /* 0x000000001d0c7984 */ /* 0x000e280000000c00 */
[----:B------:R-:W1:Y:S04]  /*14f240*/  LDS.128 R8, [R29+0x400] ;  /* 0x000400001d087984 */ /* 0x000e680000000c00 */
[----:B--2---:R-:W2:Y:S04]  /*14f250*/  LDL.LU R4, [R1+0x13b0] ;  /* 0x0013b00001047983 */ /* 0x004ea80000300800 */
[----:B0-----:R-:W-:Y:S04]  /*14f260*/  STL.64 [R1+0x750], R12 ;  /* 0x0007500c01007387 */ /* 0x001fe80000100a00 */
[----:B------:R-:W-:Y:S04]  /*14f270*/  STL.64 [R1+0x758], R14 ;  /* 0x0007580e01007387 */ /* 0x000fe80000100a00 */
[----:B-1----:R-:W-:Y:S04]  /*14f280*/  STL.64 [R1+0x7b0], R8 ;  /* 0x0007b00801007387 */ /* 0x002fe80000100a00 */
[----:B------:R-:W-:Y:S04]  /*14f290*/  STL.64 [R1+0x7b8], R10 ;  /* 0x0007b80a01007387 */ /* 0x000fe80000100a00 */
[----:B------:R-:W2:Y:S04]  /*14f2a0*/  LDL.LU R5, [R1+0x13b4] ;  /* 0x0013b40001057983 */ /* 0x000ea80000300800 */
[----:B------:R-:W5:Y:S04]  /*14f2b0*/  LDL.LU R6, [R1+0x13b8] ;  /* 0x0013b80001067983 */ /* 0x000f680000300800 */
[----:B------:R-:W5:Y:S01]  /*14f2c0*/  LDL.LU R7, [R1+0x13bc] ;  /* 0x0013bc0001077983 */ /* 0x000f620000300800 */
[----:B------:R-:W-:Y:S06]  /*14f2d0*/  BAR.SYNC.DEFER_BLOCKING 0x0 ;  /* 0x0000000000007b1d */ /* 0x000fec0000010000 */
[----:B-----5:R-:W-:Y:S04]  /*14f2e0*/  STL.64 [R1+0x4920], R6 ;  /* 0x0049200601007387 */ /* 0x020fe80000100a00 */
[----:B--2---:R0:W-:Y:S04]  /*14f2f0*/  STL.64 [R1+0x4918], R4 ;  /* 0x0049180401007387 */ /* 0x0041e80000100a00 */
[----:B0-----:R-:W2:Y:S04]  /*14f300*/  LDL.LU R4, [R1+0x13c0] ;  /* 0x0013c00001047983 */ /* 0x001ea80000300800 */
[----:B------:R-:W2:Y:S04]  /*14f310*/  LDL.LU R5, [R1+0x13c4] ;  /* 0x0013c40001057983 */ /* 0x000ea80000300800 */
[----:B------:R-:W5:Y:S04]  /*14f320*/  LDL.LU R6, [R1+0x13c8] ;  /* 0x0013c80001067983 */ /* 0x000f680000300800 */
[----:B------:R-:W5:Y:S04]  /*14f330*/  LDL.LU R7, [R1+0x13cc] ;  /* 0x0013cc0001077983 */ /* 0x000f680000300800 */
        /* <DEDUP_REMOVED lines=8> */
[----:B-----5:R-:W-:Y:S04]  /*14f3c0*/  STL.64 [R1+0x4930], R6 ;  /* 0x0049300601007387 */ /* 0x020fe80000100a00 */
[----:B--2---:R0:W-:Y:S04]  /*14f3d0*/  STL.64 [R1+0x4928], R4 ;  /* 0x0049280401007387 */ /* 0x0041e80000100a00 */
[----:B0-----:R-:W2:Y:S04]  /*14f3e0*/  LDL.LU R4, [R1+0x13a0] ;  /* 0x0013a00001047983 */ /* 0x001ea80000300800 */
[----:B------:R-:W2:Y:S04]  /*14f3f0*/  LDL.LU R5, [R1+0x13a4] ;  /* 0x0013a40001057983 */ /* 0x000ea80000300800 */
[----:B------:R-:W5:Y:S04]  /*14f400*/  LDL.LU R6, [R1+0x13a8] ;  /* 0x0013a80001067983 */ /* 0x000f680000300800 */
[----:B------:R-:W5:Y:S04]  /*14f410*/  LDL.LU R7, [R1+0x13ac] ;  /* 0x0013ac0001077983 */ /* 0x000f680000300800 */
        /* <DEDUP_REMOVED lines=12> */
[----:B---3--:R-:W-:Y:S04]  /*14f4e0*/  STSM.16.M88.4 [R28], R8 ;  /* 0x000000081c007844 */ /* 0x008fe80000000200 */
[----:B------:R-:W-:Y:S01]  /*14f4f0*/  STSM.16.M88.4 [R28+0x200], R12 ;  /* 0x0002000c1c007844 */ /* 0x000fe20000000200 */
[----:B------:R-:W-:Y:S06]  /*14f500*/  BAR.SYNC.DEFER_BLOCKING 0x0 ;  /* 0x0000000000007b1d */ /* 0x000fec0000010000 */
[----:B------:R-:W0:Y:S04]  /*14f510*/  LDS.128 R12, [R29] ;  /* 0x000000001d0c7984 */ /* 0x000e280000000c00 */
[----:B-----5:R-:W-:Y:S04]  /*14f520*/  STL.64 [R1+0x4960], R6 ;  /* 0x0049600601007387 */ /* 0x020fe80000100a00 */
[----:B--2---:R1:W-:Y:S04]  /*14f530*/  STL.64 [R1+0x4958], R4 ;  /* 0x0049580401007387 */ /* 0x0043e80000100a00 */
[----:B-1----:R-:W2:Y:S04]  /*14f540*/  LDL.LU R4, [R1+0x1380] ;  /* 0x0013800001047983 */ /* 0x002ea80000300800 */
[----:B------:R-:W2:Y:S04]  /*14f550*/  LDL.LU R5, [R1+0x1384] ;  /* 0x0013840001057983 */ /* 0x000ea80000300800 */
[----:B------:R-:W2:Y:S04]  /*14f560*/  LDL.LU R6, [R1+0x1388] ;  /* 0x0013880001067983 */ /* 0x000ea80000300800 */
[----:B------:R-:W2:Y:S04]  /*14f570*/  LDL.LU R7, [R1+0x138c] ;  /* 0x00138c0001077983 */ /* 0x000ea80000300800 */
[----:B------:R-:W3:Y:S04]  /*14f580*/  LDL.LU.64 R24, [R1+0x808] ;  /* 0x0008080001187983 */ /* 0x000ee80000300a00 */
[----:B------:R-:W5:Y:S04]  /*14f590*/  LDL.LU R19, [R1+0x4b0] ;  /* 0x0004b00001137983 */ /* 0x000f680000300800 */
[----:B------:R-:W3:Y:S04]  /*14f5a0*/  LDL.LU R11, [R1+0x4970] ;  /* 0x00497000010b7983 */ /* 0x000ee80000300800 */
[----:B------:R-:W3:Y:S04]  /*14f5b0*/  LDL R18, [R1+0x11c0] ;  /* 0x0011c00001127983 */ /* 0x000ee80000100800 */
[----:B------:R-:W3:Y:S04]  /*14f5c0*/  LDL R21, [R1+0x11c8] ;  /* 0x0011c80001157983 */ /* 0x000ee80000100800 */
        /* <DEDUP_REMOVED lines=8> */
[----:B------:R-:W3:Y:S04]  /*14f650*/  LDL.LU R22, [R1+0x490] ;  /* 0x0004900001167983 */ /* 0x000ee80000300800 */
[----:B------:R-:W4:Y:S04]  /*14f660*/  LDL.LU R12, [R1+0x998] ;  /* 0x00099800010c7983 */ /* 0x000f280000300800 */
[----:B------:R-:W3:Y:S04]  /*14f670*/  LDL R23, [R1+0x11cc] ;  /* 0x0011cc0001177983 */ /* 0x000ee80000100800 */
        /* <DEDUP_REMOVED lines=30> */
[----:B------:R-:W-:Y:S04]  /*14f860*/  STL [R1+0x4840], R29 ;  /* 0x0048401d01007387 */ /* 0x000fe80000100800 */
[----:B--2---:R0:W-:Y:S04]  /*14f870*/  STSM.16.M88.4 [R28], R4 ;  /* 0x000000041c007844 */ /* 0x0041e80000000200 */
[----:B0-----:R-:W2:Y:S04]  /*14f880*/  LDL.LU.64 R6, [R1+0x4920] ;  /* 0x0049200001067983 */ /* 0x001ea80000300a00 */
[----:B------:R-:W2:Y:S01]  /*14f890*/  LDL.LU.64 R4, [R1+0x4918] ;  /* 0x0049180001047983 */ /* 0x000ea20000300a00 */
[----:B------:R-:W-:-:S04]  /*14f8a0*/  LOP3.LUT P5, RZ, R2, 0x4, RZ, 0xc0, !PT ;  /* 0x0000000402ff7812 */ /* 0x000fc800078ac0ff */
[----:B---3--:R-:W-:Y:S02]  /*14f8b0*/  ISETP.LT.AND P0, PT, R18, UR7, !P5 ;  /* 0x0000000712007c0c */ /* 0x008fe4000ef01270 */
[C---:B------:R-:W-:Y:S02]  /*14f8c0*/  LOP3.LUT P3, RZ, R2.reuse, 0x2, RZ, 0xc0, !PT ;  /* 0x0000000202ff7812 */ /* 0x040fe4000786c0ff */
[----:B------:R-:W-:Y:S01]  /*14f8d0*/  LOP3.LUT P4, RZ, R2, 0x8, RZ, 0xc0, !PT ;  /* 0x0000000802ff7812 */ /* 0x000fe2000788c0ff */
[----:B--2---:R0:W-:Y:S01]  /*14f8e0*/  STSM.16.M88.4 [R28+0x200], R4 ;  /* 0x000200041c007844 */ /* 0x0041e20000000200 */
[----:B------:R-:W-:Y:S06]  /*14f8f0*/  BAR.SYNC.DEFER_BLOCKING 0x0 ;  /* 0x0000000000007b1d */ /* 0x000fec0000010000 */
[----:B0-----:R-:W2:Y:S04]  /*14f900*/  LDL.LU.64 R6, [R1+0x4910] ;  /* 0x0049100001067983 */ /* 0x001ea80000300a00 */
[----:B------:R-:W3:Y:S04]  /*14f910*/  LDL.LU.64 R4, [R1+0x4908] ;  /* 0x0049080001047983 */ /* 0x000ee80000300a00 */
[----:B------:R-:W2:Y:S04]  /*14f920*/  LDL.LU R8, [R1+0x7f0] ;  /* 0x0007f00001087983 */ /* 0x000ea80000300800 */
[----:B------:R-:W3:Y:S01]  /*14f930*/  LDL.LU R18, [R1+0x494] ;  /* 0x0004940001127983 */ /* 0x000ee20000300800 */
[----:B-----5:R-:W-:-:S03]  /*14f940*/  PRMT R28, R19, 0x7632, R28 ;  /* 0x00007632131c7816 */ /* 0x020fc6000000001c */
[----:B------:R0:W-:Y:S02]  /*14f950*/  @P2 STG.E.U16 desc[UR76][R24.64], R19 ;  /* 0x0000001318002986 */ /* 0x0001e4000c10154c */
[----:B0-----:R-:W-:Y:S02]  /*14f960*/  IMAD.WIDE R24, R9, 0x2, R14 ;  /* 0x0000000209187825 */ /* 0x001fe400078e020e */
[----:B------:R-:W5:Y:S04]  /*14f970*/  LDL.LU R19, [R1+0x4b8] ;  /* 0x0004b80001137983 */ /* 0x000f680000300800 */
[----:B------:R-:W5:Y:S04]  /*14f980*/  LDL.LU R9, [R1+0x7f4] ;  /* 0x0007f40001097983 */ /* 0x000f680000300800 */
[----:B------:R4:W-:Y:S01]  /*14f990*/  @P0 STG.E.U16 desc[UR76][R24.64], R28 ;  /* 0x0000001c18000986 */ /* 0x0009e2000c10154c */
[----:B------:R-:W-:-:S02]  /*14f9a0*/  ISETP.LT.AND P0, PT, R21, UR4, !P6 ;  /* 0x0000000415007c0c */ /* 0x000fc4000f701270 */
[----:B------:R-:W-:Y:S01]  /*14f9b0*/  ISETP.LT.AND P6, PT, R23, UR5, !P6 ;  /* 0x0000000517007c0c */ /* 0x000fe2000f7c1270 */
[----:B------:R-:W0:Y:S01]  /*14f9c0*/  LDCU UR5, c[0x0][0x398] ;  /* 0x00007300ff0577ac */ /* 0x000e220008000800 */
[----:B----4-:R-:W-:Y:S01]  /*14f9d0*/  IMAD.WIDE R24, R12, 0x2, R16 ;  /* 0x000000020c187825 */ /* 0x010fe200078e0210 */
[----:B------:R-:W-:-:S08]  /*14f9e0*/  PRMT R28, R22, 0x7632, R28 ;  /* 0x00007632161c7816 */ /* 0x000fd0000000001c */
[----:B------:R1:W-:Y:S02]  /*14f9f0*/  @P0 STG.E.U16 desc[UR76][R24.64], R22 ;  /* 0x0000001618000986 */ /* 0x0003e4000c10154c */
[----:B-1----:R-:W-:Y:S02]  /*14fa00*/  IMAD.WIDE R24, R12, 0x2, R14 ;  /* 0x000000020c187825 */ /* 0x002fe400078e020e */
[----:B------:R-:W4:Y:S04]  /*14fa10*/  LDL.LU R22, [R1+0x498] ;  /* 0x0004980001167983 */ /* 0x000f280000300800 */
[----:B------:R-:W4:Y:S04]  /*14fa20*/  LDL.LU R12, [R1+0x7f8] ;  /* 0x0007f800010c7983 */ /* 0x000f280000300800 */
[----:B------:R1:W-:Y:S01]  /*14fa30*/  @P6 STG.E.U16 desc[UR76][R24.64], R28 ;  /* 0x0000001c18006986 */ /* 0x0003e2000c10154c */
[----:B0-----:R-:W-:Y:S01]  /*14fa40*/  ISETP.LT.AND P6, PT, R21, UR5, !P3 ;  /* 0x0000000515007c0c */ /* 0x001fe2000dfc1270 */
[----:B------:R-:W0:Y:S01]  /*14fa50*/  LDCU UR5, c[0x0][0x398] ;  /* 0x00007300ff0577ac */ /* 0x000e220008000800 */
[----:B-1----:R-:W-:Y:S01]  /*14fa60*/  IMAD.WIDE R24, R10, 0x2, R16 ;  /* 0x000000020a187825 */ /* 0x002fe200078e0210 */
[----:B------:R-:W-:-:S10]  /*14fa70*/  PRMT R28, R13, 0x7632, R28 ;  /* 0x000076320d1c7816 */ /* 0x000fd4000000001c */
[----:B------:R1:W-:Y:S02]  /*14fa80*/  @P6 STG.E.U16 desc[UR76][R24.64], R13 ;  /* 0x0000000d18006986 */ /* 0x0003e4000c10154c */
[----:B-1----:R-:W-:Y:S02]  /*14fa90*/  IMAD.WIDE R24, R10, 0x2, R14 ;  /* 0x000000020a187825 */ /* 0x002fe400078e020e */
[----:B------:R-:W4:Y:S04]  /*14faa0*/  LDL.LU R13, [R1+0x4bc] ;  /* 0x0004bc00010d7983 */ /* 0x000f280000300800 */
[----:B------:R-:W4:Y:S01]  /*14fab0*/  LDL.LU R10, [R1+0x7fc] ;  /* 0x0007fc00010a7983 */ /* 0x000f220000300800 */
[----:B0-----:R-:W-:Y:S01]  /*14fac0*/  ISETP.LT.AND P6, PT, R23, UR5, !P3 ;  /* 0x0000000517007c0c */ /* 0x001fe2000dfc1270 */
[----:B------:R-:W0:-:S12]  /*14fad0*/  LDCU UR5, c[0x0][0x398] ;  /* 0x00007300ff0577ac */ /* 0x000e180008000800 */
[----:B------:R2:W-:Y:S01]  /*14fae0*/  @P6 STG.E.U16 desc[UR76][R24.64], R28 ;  /* 0x0000001c18006986 */ /* 0x0005e2000c10154c */
[----:B0-----:R-:W-:Y:S01]  /*14faf0*/  ISETP.LT.AND P6, PT, R21, UR5, !P4 ;  /* 0x0000000515007c0c */ /* 0x001fe2000e7c1270 */
[----:B------:R-:W0:Y:S01]  /*14fb00*/  LDCU UR5, c[0x0][0x398] ;  /* 0x00007300ff0577ac */ /* 0x000e220008000800 */
[C---:B------:R-:W-:Y:S02]  /*14fb10*/  LOP3.LUT P5, RZ, R2.reuse, 0x10, RZ, 0xc0, !PT ;  /* 0x0000001002ff7812 */ /* 0x040fe400078ac0ff */
[C---:B------:R-:W-:Y:S02]  /*14fb20*/  LOP3.LUT P2, RZ, R2.reuse, 0x20, RZ, 0xc0, !PT ;  /* 0x0000002002ff7812 */ /* 0x040fe4000784c0ff */
[----:B------:R-:W-:Y:S01]  /*14fb30*/  LOP3.LUT P3, RZ, R2, 0x40, RZ, 0xc0, !PT ;  /* 0x0000004002ff7812 */ /* 0x000fe2000786c0ff */
[----:B--2---:R-:W-:-:S06]  /*14fb40*/  IMAD.WIDE R24, R8, 0x2, R16 ;  /* 0x0000000208187825 */ /* 0x004fcc00078e0210 */
[----:B---3--:R1:W-:Y:S01]  /*14fb50*/  @P6 STG.E.U16 desc[UR76][R24.64], R18 ;  /* 0x0000001218006986 */ /* 0x0083e2000c10154c */
[----:B0-----:R-:W-:Y:S01]  /*14fb60*/  ISETP.LT.AND P6, PT, R23, UR5, !P4 ;  /* 0x0000000517007c0c */ /* 0x001fe2000e7c1270 */
[----:B------:R-:W0:Y:S01]  /*14fb70*/  LDCU UR5, c[0x0][0x398] ;  /* 0x00007300ff0577ac */ /* 0x000e220008000800 */
[----:B------:R-:W-:Y:S01]  /*14fb80*/  PRMT R28, R18, 0x7632, R28 ;  /* 0x00007632121c7816 */ /* 0x000fe2000000001c */
[----:B-1----:R-:W-:Y:S01]  /*14fb90*/  IMAD.WIDE R24, R8, 0x2, R14 ;  /* 0x0000000208187825 */ /* 0x002fe200078e020e */
[----:B------:R-:W2:Y:S09]  /*14fba0*/  LDL.LU R18, [R1+0x49c] ;  /* 0x00049c0001127983 */ /* 0x000eb20000300800 */
[----:B------:R5:W-:Y:S01]  /*14fbb0*/  @P6 STG.E.U16 desc[UR76][R24.64], R28 ;  /* 0x0000001c18006986 */ /* 0x000be2000c10154c */
[----:B0-----:R-:W-:Y:S01]  /*14fbc0*/  ISETP.LT.AND P6, PT, R21, UR5, !P5 ;  /* 0x0000000515007c0c */ /* 0x001fe2000efc1270 */
[----:B------:R-:W0:Y:S02]  /*14fbd0*/  LDCU UR5, c[0x0][0x398] ;  /* 0x00007300ff0577ac */ /* 0x000e240008000800 */
[----:B------:R-:W3:Y:S01]  /*14fbe0*/  LDL.LU R8, [R1+0x800] ;  /* 0x0008000001087983 */ /* 0x000ee20000300800 */
[----:B-----5:R-:W-:-:S09]  /*14fbf0*/  IMAD.WIDE R24, R9, 0x2, R16 ;  /* 0x0000000209187825 */ /* 0x020fd200078e0210 */
[----:B------:R1:W-:Y:S01]  /*14fc00*/  @P6 STG.E.U16 desc[UR76][R24.64], R19 ;  /* 0x0000001318006986 */ /* 0x0003e2000c10154c */
[----:B0-----:R-:W-:Y:S01]  /*14fc10*/  ISETP.LT.AND P6, PT, R23, UR5, !P5 ;  /* 0x0000000517007c0c */ /* 0x001fe2000efc1270 */
[----:B------:R-:W0:Y:S01]  /*14fc20*/  LDCU UR5, c[0x0][0x398] ;  /* 0x00007300ff0577ac */ /* 0x000e220008000800 */
[----:B------:R-:W-:Y:S01]  /*14fc30*/  PRMT R28, R19, 0x7632, R28 ;  /* 0x00007632131c7816 */ /* 0x000fe2000000001c */
[----:B-1----:R-:W-:Y:S01]  /*14fc40*/  IMAD.WIDE R24, R9, 0x2, R14 ;  /* 0x0000000209187825 */ /* 0x002fe200078e020e */
[----:B------:R-:W5:Y:S04]  /*14fc50*/  LDL.LU R19, [R1+0x4c0] ;  /* 0x0004c00001137983 */ /* 0x000f680000300800 */
[----:B------:R-:W5:Y:S05]  /*14fc60*/  LDL.LU R9, [R1+0x804] ;  /* 0x0008040001097983 */ /* 0x000f6a0000300800 */
[----:B------:R4:W-:Y:S01]  /*14fc70*/  @P6 STG.E.U16 desc[UR76][R24.64], R28 ;  /* 0x0000001c18006986 */ /* 0x0009e2000c10154c */
[----:B0-----:R-:W-:Y:S01]  /*14fc80*/  ISETP.LT.AND P6, PT, R21, UR5, !P2 ;  /* 0x0000000515007c0c */ /* 0x001fe2000d7c1270 */
[----:B------:R-:W0:Y:S01]  /*14fc90*/  LDCU UR5, c[0x0][0x398] ;  /* 0x00007300ff0577ac */ /* 0x000e220008000800 */
[----:B----4-:R-:W-:Y:S01]  /*14fca0*/  IMAD.WIDE R24, R12, 0x2, R16 ;  /* 0x000000020c187825 */ /* 0x010fe200078e0210 */
[----:B------:R-:W-:-:S10]  /*14fcb0*/  PRMT R28, R22, 0x7632, R28 ;  /* 0x00007632161c7816 */ /* 0x000fd4000000001c */
[----:B------:R1:W-:Y:S01]  /*14fcc0*/  @P6 STG.E.U16 desc[UR76][R24.64], R22 ;  /* 0x0000001618006986 */ /* 0x0003e2000c10154c */
[----:B0-----:R-:W-:Y:S01]  /*14fcd0*/  ISETP.LT.AND P6, PT, R23, UR5, !P2 ;  /* 0x0000000517007c0c */ /* 0x001fe2000d7c1270 */
[--C-:B-1----:R-:W-:Y:S02]  /*14fce0*/  IMAD.WIDE R24, R12, 0x2, R14.reuse ;  /* 0x000000020c187825 */ /* 0x102fe400078e020e */
[----:B------:R-:W4:Y:S04]  /*14fcf0*/  LDL.LU R22, [R1+0x4a0] ;  /* 0x0004a00001167983 */ /* 0x000f280000300800 */
[----:B------:R-:W4:Y:S06]  /*14fd00*/  LDL.LU R12, [R1+0x810] ;  /* 0x00081000010c7983 */ /* 0x000f2c0000300800 */
[----:B------:R0:W-:Y:S01]  /*14fd10*/  @P6 STG.E.U16 desc[UR76][R24.64], R28 ;  /* 0x0000001c18006986 */ /* 0x0001e2000c10154c */
[----:B------:R-:W-:Y:S01]  /*14fd20*/  ISETP.LT.AND P6, PT, R21, UR6, !P3 ;  /* 0x0000000615007c0c */ /* 0x000fe2000dfc1270 */
[----:B------:R-:W1:Y:S01]  /*14fd30*/  LDCU.64 UR6, c[0x0][0x398] ;  /* 0x00007300ff0677ac */ /* 0x000e620008000a00 */
[----:B------:R-:W-:-:S04]  /*14fd40*/  IMAD.WIDE R26, R10, 0x2, R14 ;  /* 0x000000020a1a7825 */ /* 0x000fc800078e020e */
[----:B0-----:R-:W-:Y:S01]  /*14fd50*/  IMAD.WIDE R24, R10, 0x2, R16 ;  /* 0x000000020a187825 */ /* 0x001fe200078e0210 */
[----:B------:R-:W-:-:S06]  /*14fd60*/  PRMT R28, R13, 0x7632, R28 ;  /* 0x000076320d1c7816 */ /* 0x000fcc000000001c */
[----:B------:R0:W-:Y:S04]  /*14fd70*/  @P6 STG.E.U16 desc[UR76][R24.64], R13 ;  /* 0x0000000d18006986 */ /* 0x0001e8000c10154c */
[----:B0-----:R-:W4:Y:S04]  /*14fd80*/  LDL.LU R13, [R1+0x4c4] ;  /* 0x0004c400010d7983 */ /* 0x001f280000300800 */
[----:B------:R-:W4:Y:S01]  /*14fd90*/  LDL.LU R10, [R1+0x814] ;  /* 0x00081400010a7983 */ /* 0x000f220000300800 */
[----:B------:R-:W-:Y:S02]  /*14fda0*/  ISETP.LT.AND P6, PT, R23, UR72, !P3 ;  /* 0x0000004817007c0c */ /* 0x000fe4000dfc1270 */
[----:B------:R-:W-:-:S11]  /*14fdb0*/  LOP3.LUT P4, RZ, R2, 0x80, RZ, 0xc0, !PT ;  /* 0x0000008002ff7812 */ /* 0x000fd6000788c0ff */
[----:B------:R2:W-:Y:S01]  /*14fdc0*/  @P6 STG.E.U16 desc[UR76][R26.64], R28 ;  /* 0x0000001c1a006986 */ /* 0x0005e2000c10154c */
[----:B------:R-:W-:Y:S02]  /*14fdd0*/  ISETP.LT.AND P6, PT, R21, UR8, !P4 ;  /* 0x0000000815007c0c */ /* 0x000fe4000e7c1270 */
[C---:B------:R-:W-:Y:S02]  /*14fde0*/  LOP3.LUT P5, RZ, R2.reuse, 0x100, RZ, 0xc0, !PT ;  /* 0x0000010002ff7812 */ /* 0x040fe400078ac0ff */
[C---:B------:R-:W-:Y:S02]  /*14fdf0*/  LOP3.LUT P2, RZ, R2.reuse, 0x200, RZ, 0xc0, !PT ;  /* 0x0000020002ff7812 */ /* 0x040fe4000784c0ff */
[----:B------:R-:W-:Y:S02]  /*14fe00*/  LOP3.LUT P3, RZ, R2, 0x400, RZ, 0xc0, !PT ;  /* 0x0000040002ff7812 */ /* 0x000fe4000786c0ff */
[----:B--2---:R-:W-:Y:S01]  /*14fe10*/  PRMT R28, R18, 0x7632, R28 ;  /* 0x00007632121c7816 */ /* 0x004fe2000000001c */
[----:B---3--:R-:W-:-:S05]  /*14fe20*/  IMAD.WIDE R26, R8, 0x2, R16 ;  /* 0x00000002081a7825 */ /* 0x008fca00078e0210 */
[----:B------:R0:W-:Y:S01]  /*14fe30*/  @P6 STG.E.U16 desc[UR76][R26.64], R18 ;  /* 0x000000121a006986 */ /* 0x0001e2000c10154c */
[----:B------:R-:W-:Y:S01]  /*14fe40*/  ISETP.LT.AND P6, PT, R23, UR74, !P4 ;  /* 0x0000004a17007c0c */ /* 0x000fe2000e7c1270 */
[----:B0-----:R-:W-:Y:S02]  /*14fe50*/  IMAD.WIDE R26, R8, 0x2, R14 ;  /* 0x00000002081a7825 */ /* 0x001fe400078e020e */
[----:B------:R-:W2:Y:S04]  /*14fe60*/  LDL.LU R18, [R1+0x4a4] ;  /* 0x0004a40001127983 */ /* 0x000ea80000300800 */
[----:B------:R-:W3:Y:S06]  /*14fe70*/  LDL.LU R8, [R1+0x818] ;  /* 0x0008180001087983 */ /* 0x000eec0000300800 */
[----:B------:R5:W-:Y:S01]  /*14fe80*/  @P6 STG.E.U16 desc[UR76][R26.64], R28 ;  /* 0x0000001c1a006986 */ /* 0x000be2000c10154c */
[----:B-1----:R-:W-:Y:S01]  /*14fe90*/  ISETP.LT.AND P6, PT, R21, UR6, !P5 ;  /* 0x0000000615007c0c */ /* 0x002fe2000efc1270 */
[----:B-----5:R-:W-:Y:S01]  /*14fea0*/  IMAD.WIDE R26, R9, 0x2, R16 ;  /* 0x00000002091a7825 */ /* 0x020fe200078e0210 */
[----:B------:R-:W-:-:S11]  /*14feb0*/  PRMT R28, R19, 0x7632, R28 ;  /* 0x00007632131c7816 */ /* 0x000fd6000000001c */
[----:B------:R0:W-:Y:S01]  /*14fec0*/  @P6 STG.E.U16 desc[UR76][R26.64], R19 ;  /* 0x000000131a006986 */ /* 0x0001e2000c10154c */
[----:B------:R-:W-:Y:S01]  /*14fed0*/  ISETP.LT.AND P6, PT, R23, UR10, !P5 ;  /* 0x0000000a17007c0c */ /* 0x000fe2000efc1270 */
[----:B0-----:R-:W-:Y:S02]  /*14fee0*/  IMAD.WIDE R26, R9, 0x2, R14 ;  /* 0x00000002091a7825 */ /* 0x001fe400078e020e */
[----:B------:R-:W5:Y:S04]  /*14fef0*/  LDL.LU R19, [R1+0x4c8] ;  /* 0x0004c80001137983 */ /* 0x000f680000300800 */
[----:B------:R-:W5:Y:S06]  /*14ff00*/  LDL.LU R9, [R1+0x81c] ;  /* 0x00081c0001097983 */ /* 0x000f6c0000300800 */
[----:B------:R4:W-:Y:S01]  /*14ff10*/  @P6 STG.E.U16 desc[UR76][R26.64], R28 ;  /* 0x0000001c1a006986 */ /* 0x0009e2000c10154c */
[----:B------:R-:W-:Y:S01]  /*14ff20*/  ISETP.LT.AND P6, PT, R21, UR12, !P2 ;  /* 0x0000000c15007c0c */ /* 0x000fe2000d7c1270 */
[----:B----4-:R-:W-:Y:S01]  /*14ff30*/  IMAD.WIDE R26, R12, 0x2, R16 ;  /* 0x000000020c1a7825 */ /* 0x010fe200078e0210 */
[----:B------:R-:W-:-:S11]  /*14ff40*/  PRMT R28, R22, 0x7632, R28 ;  /* 0x00007632161c7816 */ /* 0x000fd6000000001c */
[----:B------:R0:W-:Y:S01]  /*14ff50*/  @P6 STG.E.U16 desc[UR76][R26.64], R22 ;  /* 0x000000161a006986 */ /* 0x0001e2000c10154c */
[----:B------:R-:W-:Y:S01]  /*14ff60*/  ISETP.LT.AND P6, PT, R23, UR14, !P2 ;  /* 0x0000000e17007c0c */ /* 0x000fe2000d7c1270 */
[----:B0-----:R-:W-:Y:S02]  /*14ff70*/  IMAD.WIDE R26, R12, 0x2, R14 ;  /* 0x000000020c1a7825 */ /* 0x001fe400078e020e */
[----:B------:R-:W4:Y:S04]  /*14ff80*/  LDL.LU R22, [R1+0x4a8] ;  /* 0x0004a80001167983 */ /* 0x000f280000300800 */
[----:B------:R-:W4:Y:S06]  /*14ff90*/  LDL.LU R12, [R1+0x820] ;  /* 0x00082000010c7983 */ /* 0x000f2c0000300800 */
[----:B------:R0:W-:Y:S01]  /*14ffa0*/  @P6 STG.E.U16 desc[UR76][R26.64], R28 ;  /* 0x0000001c1a006986 */ /* 0x0001e2000c10154c */
[----:B------:R-:W-:Y:S01]  /*14ffb0*/  ISETP.LT.AND P6, PT, R21, UR16, !P3 ;  /* 0x0000001015007c0c */ /* 0x000fe2000dfc1270 */
[----:B0-----:R-:W-:Y:S01]  /*14ffc0*/  IMAD.WIDE R26, R10, 0x2, R16 ;  /* 0x000000020a1a7825 */ /* 0x001fe200078e0210 */
[----:B------:R-:W-:-:S11]  /*14ffd0*/  PRMT R28, R13, 0x7632, R28 ;  /* 0x000076320d1c7816 */ /* 0x000fd6000000001c */
[----:B------:R0:W-:Y:S02]  /*14ffe0*/  @P6 STG.E.U16 desc[UR76][R26.64], R13 ;  /* 0x0000000d1a006986 */ /* 0x0001e4000c10154c */
[----:B0-----:R-:W-:Y:S02]  /*14fff0*/  IMAD.WIDE R26, R10, 0x2, R14 ;  /* 0x000000020a1a7825 */ /* 0x001fe400078e020e */
[----:B------:R-:W4:Y:S04]  /*150000*/  LDL.LU R13, [R1+0x4cc] ;  /* 0x0004cc00010d7983 */ /* 0x000f280000300800 */
[----:B------:R-:W4:Y:S01]  /*150010*/  LDL.LU R10, [R1+0x824] ;  /* 0x00082400010a7983 */ /* 0x000f220000300800 */
[----:B------:R-:W-:Y:S02]  /*150020*/  ISETP.LT.AND P6, PT, R23, UR20, !P3 ;  /* 0x0000001417007c0c */ /* 0x000fe4000dfc1270 */
[----:B------:R-:W-:-:S11]  /*150030*/  LOP3.LUT P4, RZ, R2, 0x800, RZ, 0xc0, !PT ;  /* 0x0000080002ff7812 */ /* 0x000fd6000788c0ff */
[----:B------:R3:W-:Y:S01]  /*150040*/  @P6 STG.E.U16 desc[UR76][R26.64], R28 ;  /* 0x0000001c1a006986 */ /* 0x0007e2000c10154c */
[----:B------:R-:W-:Y:S02]  /*150050*/  ISETP.LT.AND P6, PT, R21, UR18, !P4 ;  /* 0x0000001215007c0c */ /* 0x000fe4000e7c1270 */
[C---:B------:R-:W-:Y:S02]  /*150060*/  LOP3.LUT P5, RZ, R2.reuse, 0x1000, RZ, 0xc0, !PT ;  /* 0x0000100002ff7812 */ /* 0x040fe400078ac0ff */
[C---:B------:R-:W-:Y:S02]  /*150070*/  LOP3.LUT P2, RZ, R2.reuse, 0x2000, RZ, 0xc0, !PT ;  /* 0x0000200002ff7812 */ /* 0x040fe4000784c0ff */
[----:B------:R-:W-:Y:S01]  /*150080*/  LOP3.LUT P3, RZ, R2, 0x4000, RZ, 0xc0, !PT ;  /* 0x0000400002ff7812 */ /* 0x000fe2000786c0ff */
[----:B---3--:R-:W-:Y:S01]  /*150090*/  IMAD.WIDE R26, R8, 0x2, R16 ;  /* 0x00000002081a7825 */ /* 0x008fe200078e0210 */
[----:B--2---:R-:W-:-:S05]  /*1500a0*/  PRMT R28, R18, 0x7632, R28 ;  /* 0x00007632121c7816 */ /* 0x004fca000000001c */
[----:B------:R0:W-:Y:S01]  /*1500b0*/  @P6 STG.E.U16 desc[UR76][R26.64], R18 ;  /* 0x000000121a006986 */ /* 0x0001e2000c10154c */
[----:B------:R-:W-:Y:S01]  /*1500c0*/  ISETP.LT.AND P6, PT, R23, UR22, !P4 ;  /* 0x0000001617007c0c */ /* 0x000fe2000e7c1270 */
[----:B0-----:R-:W-:Y:S02]  /*1500d0*/  IMAD.WIDE R26, R8, 0x2, R14 ;  /* 0x00000002081a7825 */ /* 0x001fe400078e020e */
[----:B------:R-:W2:Y:S04]  /*1500e0*/  LDL.LU R18, [R1+0x4ac] ;  /* 0x0004ac0001127983 */ /* 0x000ea80000300800 */
[----:B------:R-:W3:Y:S06]  /*1500f0*/  LDL.LU R8, [R1+0x828] ;  /* 0x0008280001087983 */ /* 0x000eec0000300800 */
[----:B------:R5:W-:Y:S01]  /*150100*/  @P6 STG.E.U16 desc[UR76][R26.64], R28 ;  /* 0x0000001c1a006986 */ /* 0x000be2000c10154c */
[----:B------:R-:W-:Y:S01]  /*150110*/  ISETP.LT.AND P6, PT, R21, UR24, !P5 ;  /* 0x0000001815007c0c */ /* 0x000fe2000efc1270 */
        /* <DEDUP_REMOVED lines=71> */
[----:B---3--:R-:W-:-:S06]  /*150590*/  IMAD.WIDE R26, R8, 0x2, R16 ;  /* 0x00000002081a7825 */ /* 0x008fcc00078e0210 */
[----:B--2---:R0:W-:Y:S01]  /*1505a0*/  @P6 STG.E.U16 desc[UR76][R26.64], R18 ;  /* 0x000000121a006986 */ /* 0x0041e2000c10154c */
[----:B------:R-:W-:Y:S02]  /*1505b0*/  ISETP.LT.AND P6, PT, R23, UR54, !P4 ;  /* 0x0000003617007c0c */ /* 0x000fe4000e7c1270 */
[----:B------:R-:W-:Y:S01]  /*1505c0*/  PRMT R28, R18, 0x7632, R28 ;  /* 0x00007632121c7816 */ /* 0x000fe2000000001c */
[----:B0-----:R-:W-:Y:S02]  /*1505d0*/  IMAD.WIDE R26, R8, 0x2, R14 ;  /* 0x00000002081a7825 */ /* 0x001fe400078e020e */
[----:B------:R-:W2:Y:S08]  /*1505e0*/  LDL.LU R8, [R1+0x848] ;  /* 0x0008480001087983 */ /* 0x000eb00000300800 */
[----:B------:R5:W-:Y:S01]  /*1505f0*/  @P6 STG.E.U16 desc[UR76][R26.64], R28 ;  /* 0x0000001c1a006986 */ /* 0x000be2000c10154c */
[----:B------:R-:W-:-:S03]  /*150600*/  ISETP.LT.AND P6, PT, R21, UR56, !P5 ;  /* 0x0000003815007c0c */ /* 0x000fc6000efc1270 */
[----:B------:R-:W3:Y:S01]  /*150610*/  LDL.LU R18, [R1+0x45c] ;  /* 0x00045c0001127983 */ /* 0x000ee20000300800 */
[----:B-----5:R-:W-:-:S09]  /*150620*/  IMAD.WIDE R26, R9, 0x2, R16 ;  /* 0x00000002091a7825 */ /* 0x020fd200078e0210 */
[----:B------:R0:W-:Y:S01]  /*150630*/  @P6 STG.E.U16 desc[UR76][R26.64], R19 ;  /* 0x000000131a006986 */ /* 0x0001e2000c10154c */
[----:B------:R-:W-:Y:S02]  /*150640*/  ISETP.LT.AND P6, PT, R23, UR58, !P5 ;  /* 0x0000003a17007c0c */ /* 0x000fe4000efc1270 */
[----:B------:R-:W-:Y:S01]  /*150650*/  PRMT R28, R19, 0x7632, R28 ;  /* 0x00007632131c7816 */ /* 0x000fe2000000001c */
[----:B0-----:R-:W-:Y:S01]  /*150660*/  IMAD.WIDE R26, R9, 0x2, R14 ;  /* 0x00000002091a7825 */ /* 0x001fe200078e020e */
[----:B------:R-:W5:Y:S09]  /*150670*/  LDL.LU R19, [R1+0x480] ;  /* 0x0004800001137983 */ /* 0x000f720000300800 */
[----:B------:R4:W-:Y:S01]  /*150680*/  @P6 STG.E.U16 desc[UR76][R26.64], R28 ;  /* 0x0000001c1a006986 */ /* 0x0009e2000c10154c */
[----:B------:R-:W-:-:S03]  /*150690*/  ISETP.LT.AND P6, PT, R21, UR60, !P2 ;  /* 0x0000003c15007c0c */ /* 0x000fc6000d7c1270 */
[----:B------:R-:W5:Y:S01]  /*1506a0*/  LDL.LU R9, [R1+0x84c] ;  /* 0x00084c0001097983 */ /* 0x000f620000300800 */
[----:B----4-:R-:W-:-:S09]  /*1506b0*/  IMAD.WIDE R26, R12, 0x2, R16 ;  /* 0x000000020c1a7825 */ /* 0x010fd200078e0210 */
[----:B------:R0:W-:Y:S01]  /*1506c0*/  @P6 STG.E.U16 desc[UR76][R26.64], R22 ;  /* 0x000000161a006986 */ /* 0x0001e2000c10154c */
[----:B------:R-:W-:Y:S02]  /*1506d0*/  ISETP.LT.AND P6, PT, R23, UR62, !P2 ;  /* 0x0000003e17007c0c */ /* 0x000fe4000d7c1270 */
[----:B------:R-:W-:Y:S01]  /*1506e0*/  PRMT R28, R22, 0x7632, R28 ;  /* 0x00007632161c7816 */ /* 0x000fe2000000001c */
[----:B0-----:R-:W-:-:S10]  /*1506f0*/  IMAD.WIDE R26, R12, 0x2, R14 ;  /* 0x000000020c1a7825 */ /* 0x001fd400078e020e */
[----:B------:R0:W-:Y:S01]  /*150700*/  @P6 STG.E.U16 desc[UR76][R26.64], R28 ;  /* 0x0000001c1a006986 */ /* 0x0001e2000c10154c */
[----:B------:R-:W-:Y:S01]  /*150710*/  ISETP.LT.AND P6, PT, R21, UR64, !P3 ;  /* 0x0000004015007c0c */ /* 0x000fe2000dfc1270 */
[----:B0-----:R-:W-:Y:S01]  /*150720*/  IMAD.WIDE R26, R10, 0x2, R16 ;  /* 0x000000020a1a7825 */ /* 0x001fe200078e0210 */
[----:B------:R-:W-:-:S11]  /*150730*/  PRMT R28, R13, 0x7632, R28 ;  /* 0x000076320d1c7816 */ /* 0x000fd6000000001c */
[----:B------:R0:W-:Y:S02]  /*150740*/  @P6 STG.E.U16 desc[UR76][R26.64], R13 ;  /* 0x0000000d1a006986 */ /* 0x0001e4000c10154c */
[----:B0-----:R-:W-:Y:S02]  /*150750*/  IMAD.WIDE R12, R10, 0x2, R14 ;  /* 0x000000020a0c7825 */ /* 0x001fe400078e020e */
[----:B------:R-:W4:Y:S01]  /*150760*/  LDL.LU R10, [R1+0x850] ;  /* 0x00085000010a7983 */ /* 0x000f220000300800 */
[----:B------:R-:W-:Y:S02]  /*150770*/  ISETP.LT.AND P6, PT, R23, UR68, !P3 ;  /* 0x0000004417007c0c */ /* 0x000fe4000dfc1270 */
[C---:B------:R-:W-:Y:S02]  /*150780*/  LOP3.LUT P4, RZ, R2.reuse, 0x800000, RZ, 0xc0, !PT ;  /* 0x0080000002ff7812 */ /* 0x040fe4000788c0ff */
[----:B------:R-:W-:Y:S01]  /*150790*/  MOV.SPILL R24, UR73 ;  /* 0x0000004900187c02 */ /* 0x000fe20009000f00 */
[----:B------:R-:W0:Y:S08]  /*1507a0*/  LDCU.64 UR72, c[0x0][0x398] ;  /* 0x00007300ff4877ac */ /* 0x000e300008000a00 */
[----:B------:R2:W-:Y:S01]  /*1507b0*/  @P6 STG.E.U16 desc[UR76][R12.64], R28 ;  /* 0x0000001c0c006986 */ /* 0x0005e2000c10154c */
[----:B------:R-:W-:Y:S01]  /*1507c0*/  ISETP.LT.AND P6, PT, R21, UR66, !P4 ;  /* 0x0000004215007c0c */ /* 0x000fe2000e7c1270 */
[----:B0-----:R-:W-:Y:S01]  /*1507d0*/  UMOV UR6, UR72 ;  /* 0x0000004800067c82 */ /* 0x001fe20008000000 */
[----:B------:R-:W-:Y:S01]  /*1507e0*/  UMOV UR5, UR73 ;  /* 0x0000004900057c82 */ /* 0x000fe20008000000 */
[----:B------:R-:W0:Y:S01]  /*1507f0*/  LDCU.64 UR72, c[0x0][0x398] ;  /* 0x00007300ff4877ac */ /* 0x000e220008000a00 */
[C---:B------:R-:W-:Y:S01]  /*150800*/  LOP3.LUT P5, RZ, R2.reuse, 0x1000000, RZ, 0xc0, !PT ;  /* 0x0100000002ff7812 */ /* 0x040fe200078ac0ff */
[----:B0-----:R-:W-:Y:S01]  /*150810*/  UMOV UR8, UR72 ;  /* 0x0000004800087c82 */ /* 0x001fe20008000000 */
[----:B------:R-:W-:Y:S01]  /*150820*/  LOP3.LUT P3, RZ, R2, 0x2000000, RZ, 0xc0, !PT ;  /* 0x0200000002ff7812 */ /* 0x000fe2000786c0ff */
[----:B--2---:R-:W-:-:S06]  /*150830*/  IMAD.WIDE R12, R8, 0x2, R16 ;  /* 0x00000002080c7825 */ /* 0x004fcc00078e0210 */
[----:B---3--:R0:W-:Y:S01]  /*150840*/  @P6 STG.E.U16 desc[UR76][R12.64], R18 ;  /* 0x000000120c006986 */ /* 0x0081e2000c10154c */
[----:B------:R-:W-:Y:S02]  /*150850*/  ISETP.LT.AND P6, PT, R23, UR70, !P4 ;  /* 0x0000004617007c0c */ /* 0x000fe4000e7c1270 */
[----:B------:R-:W-:Y:S01]  /*150860*/  PRMT R28, R18, 0x7632, R28 ;  /* 0x00007632121c7816 */ /* 0x000fe2000000001c */
[----:B0-----:R-:W-:Y:S02]  /*150870*/  IMAD.WIDE R12, R8, 0x2, R14 ;  /* 0x00000002080c7825 */ /* 0x001fe400078e020e */
[----:B------:R-:W2:Y:S04]  /*150880*/  LDL.LU R8, [R1+0x854] ;  /* 0x0008540001087983 */ /* 0x000ea80000300800 */
[----:B------:R-:W3:Y:S04]  /*150890*/  LDL.LU R18, [R1+0x484] ;  /* 0x0004840001127983 */ /* 0x000ee80000300800 */
[----:B------:R5:W-:Y:S01]  /*1508a0*/  @P6 STG.E.U16 desc[UR76][R12.64], R28 ;  /* 0x0000001c0c006986 */ /* 0x000be2000c10154c */
[----:B------:R-:W-:Y:S01]  /*1508b0*/  ISETP.LT.AND P6, PT, R21, UR6, !P5 ;  /* 0x0000000615007c0c */ /* 0x000fe2000efc1270 */
[----:B------:R-:W-:Y:S01]  /*1508c0*/  UMOV UR6, UR73 ;  /* 0x0000004900067c82 */ /* 0x000fe20008000000 */
[----:B------:R-:W0:Y:S01]  /*1508d0*/  LDCU.64 UR72, c[0x0][0x398] ;  /* 0x00007300ff4877ac */ /* 0x000e220008000a00 */
[----:B-----5:R-:W-:Y:S01]  /*1508e0*/  IMAD.WIDE R12, R9, 0x2, R16 ;  /* 0x00000002090c7825 */ /* 0x020fe200078e0210 */
[----:B------:R-:W-:-:S09]  /*1508f0*/  PRMT R28, R19, 0x7632, R28 ;  /* 0x00007632131c7816 */ /* 0x000fd2000000001c */
[----:B------:R1:W-:Y:S01]  /*150900*/  @P6 STG.E.U16 desc[UR76][R12.64], R19 ;  /* 0x000000130c006986 */ /* 0x0003e2000c10154c */
[----:B------:R-:W-:Y:S01]  /*150910*/  ISETP.LT.AND P6, PT, R23, UR8, !P5 ;  /* 0x0000000817007c0c */ /* 0x000fe2000efc1270 */
[----:B-1----:R-:W-:Y:S02]  /*150920*/  IMAD.WIDE R12, R9, 0x2, R14 ;  /* 0x00000002090c7825 */ /* 0x002fe400078e020e */
[----:B------:R-:W5:Y:S04]  /*150930*/  LDL.LU R19, [R1+0x464] ;  /* 0x0004640001137983 */ /* 0x000f680000300800 */
[----:B------:R-:W5:Y:S01]  /*150940*/  LDL.LU R9, [R1+0x858] ;  /* 0x0008580001097983 */ /* 0x000f620000300800 */
[----:B0-----:R-:W-:-:S05]  /*150950*/  UMOV UR10, UR72 ;  /* 0x00000048000a7c82 */ /* 0x001fca0008000000 */
[----:B------:R0:W-:Y:S01]  /*150960*/  @P6 STG.E.U16 desc[UR76][R12.64], R28 ;  /* 0x0000001c0c006986 */ /* 0x0001e2000c10154c */
[----:B------:R-:W-:Y:S02]  /*150970*/  ISETP.LT.AND P6, PT, R21, UR10, !P3 ;  /* 0x0000000a15007c0c */ /* 0x000fe4000dfc1270 */
[----:B0-----:R-:W-:Y:S01]  /*150980*/  PRMT R28, R3, 0x7632, R28 ;  /* 0x00007632031c7816 */ /* 0x001fe2000000001c */
[----:B----4-:R-:W-:-:S10]  /*150990*/  IMAD.WIDE R12, R10, 0x2, R16 ;  /* 0x000000020a0c7825 */ /* 0x010fd400078e0210 */
[----:B------:R0:W-:Y:S04]  /*1509a0*/  @P6 STG.E.U16 desc[UR76][R12.64], R3 ;  /* 0x000000030c006986 */ /* 0x0001e8000c10154c */
[----:B0-----:R-:W4:Y:S01]  /*1509b0*/  LDL.LU R3, [R1+0x4900] ;  /* 0x0049000001037983 */ /* 0x001f220000300800 */
[----:B------:R-:W-:-:S03]  /*1509c0*/  IMAD.WIDE R12, R10, 0x2, R14 ;  /* 0x000000020a0c7825 */ /* 0x000fc600078e020e */
[----:B------:R-:W4:Y:S01]  /*1509d0*/  LDL.LU R10, [R1+0x85c] ;  /* 0x00085c00010a7983 */ /* 0x000f220000300800 */
[----:B------:R-:W-:Y:S01]  /*1509e0*/  UMOV UR8, UR73 ;  /* 0x0000004900087c82 */ /* 0x000fe20008000000 */
[----:B------:R-:W0:Y:S02]  /*1509f0*/  LDCU.64 UR72, c[0x0][0x398] ;  /* 0x00007300ff4877ac */ /* 0x000e240008000a00 */
[----:B0-----:R-:W-:Y:S01]  /*150a00*/  UMOV UR12, UR72 ;  /* 0x00000048000c7c82 */ /* 0x001fe20008000000 */
[----:B------:R-:W-:Y:S01]  /*150a10*/  UMOV UR10, UR73 ;  /* 0x00000049000a7c82 */ /* 0x000fe20008000000 */
[----:B------:R-:W0:Y:S01]  /*150a20*/  LDCU.64 UR72, c[0x0][0x398] ;  /* 0x00007300ff4877ac */ /* 0x000e220008000a00 */
[----:B------:R-:W-:Y:S02]  /*150a30*/  ISETP.LT.AND P6, PT, R23, UR12, !P3 ;  /* 0x0000000c17007c0c */ /* 0x000fe4000dfc1270 */
[C---:B------:R-:W-:Y:S01]  /*150a40*/  LOP3.LUT P4, RZ, R2.reuse, 0x4000000, RZ, 0xc0, !PT ;  /* 0x0400000002ff7812 */ /* 0x040fe2000788c0ff */
[----:B0-----:R-:W-:Y:S01]  /*150a50*/  UMOV UR14, UR72 ;  /* 0x00000048000e7c82 */ /* 0x001fe20008000000 */
[----:B------:R-:W-:Y:S01]  /*150a60*/  UMOV UR12, UR73 ;  /* 0x00000049000c7c82 */ /* 0x000fe20008000000 */
        /* <DEDUP_REMOVED lines=11> */
[----:B------:R-:W-:Y:S01]  /*150b20*/  ISETP.LT.AND P6, PT, R23, UR14, !P4 ;  /* 0x0000000e17007c0c */ /* 0x000fe2000e7c1270 */
[----:B------:R-:W-:Y:S01]  /*150b30*/  UMOV UR14, UR73 ;  /* 0x00000049000e7c82 */ /* 0x000fe20008000000 */
[----:B------:R-:W1:Y:S01]  /*150b40*/  LDCU.64 UR72, c[0x0][0x398] ;  /* 0x00007300ff4877ac */ /* 0x000e620008000a00 */
[----:B------:R-:W-:Y:S01]  /*150b50*/  PRMT R28, R18, 0x7632, R28 ;  /* 0x00007632121c7816 */ /* 0x000fe2000000001c */
[----:B0-----:R-:W-:Y:S02]  /*150b60*/  IMAD.WIDE R12, R8, 0x2, R14 ;  /* 0x00000002080c7825 */ /* 0x001fe400078e020e */
[----:B------:R-:W2:Y:S07]  /*150b70*/  LDL.LU R8, [R1+0x860] ;  /* 0x0008600001087983 */ /* 0x000eae0000300800 */
[----:B------:R5:W-:Y:S01]  /*150b80*/  @P6 STG.E.U16 desc[UR76][R12.64], R28 ;  /* 0x0000001c0c006986 */ /* 0x000be2000c10154c */
[----:B------:R-:W-:Y:S01]  /*150b90*/  ISETP.LT.AND P6, PT, R21, UR18, !P5 ;  /* 0x0000001215007c0c */ /* 0x000fe2000efc1270 */
[----:B-1----:R-:W-:Y:S01]  /*150ba0*/  UMOV UR20, UR72 ;  /* 0x0000004800147c82 */ /* 0x002fe20008000000 */
[----:B------:R-:W-:Y:S01]  /*150bb0*/  UMOV UR18, UR73 ;  /* 0x0000004900127c82 */ /* 0x000fe20008000000 */
[----:B------:R-:W0:Y:S01]  /*150bc0*/  LDCU.64 UR72, c[0x0][0x398] ;  /* 0x00007300ff4877ac */ /* 0x000e220008000a00 */
[----:B------:R-:W3:Y:S01]  /*150bd0*/  LDL.LU R18, [R1+0x468] ;  /* 0x0004680001127983 */ /* 0x000ee20000300800 */
[----:B-----5:R-:W-:-:S08]  /*150be0*/  IMAD.WIDE R12, R9, 0x2, R16 ;  /* 0x00000002090c7825 */ /* 0x020fd000078e0210 */
[----:B------:R1:W-:Y:S01]  /*150bf0*/  @P6 STG.E.U16 desc[UR76][R12.64], R19 ;  /* 0x000000130c006986 */ /* 0x0003e2000c10154c */
[----:B------:R-:W-:Y:S02]  /*150c00*/  ISETP.LT.AND P6, PT, R23, UR20, !P5 ;  /* 0x0000001417007c0c */ /* 0x000fe4000efc1270 */
[----:B------:R-:W-:Y:S01]  /*150c10*/  PRMT R28, R19, 0x7632, R28 ;  /* 0x00007632131c7816 */ /* 0x000fe2000000001c */
[----:B0-----:R-:W-:Y:S01]  /*150c20*/  UMOV UR22, UR72 ;  /* 0x0000004800167c82 */ /* 0x001fe20008000000 */
[----:B-1----:R-:W-:Y:S02]  /*150c30*/  IMAD.WIDE R12, R9, 0x2, R14 ;  /* 0x00000002090c7825 */ /* 0x002fe400078e020e */
[----:B------:R-:W5:Y:S07]  /*150c40*/  LDL.LU R9, [R1+0x864] ;  /* 0x0008640001097983 */ /* 0x000f6e0000300800 */
[----:B------:R4:W-:Y:S01]  /*150c50*/  @P6 STG.E.U16 desc[UR76][R12.64], R28 ;  /* 0x0000001c0c006986 */ /* 0x0009e2000c10154c */
[----:B------:R-:W-:Y:S01]  /*150c60*/  ISETP.LT.AND P6, PT, R21, UR22, !P3 ;  /* 0x0000001615007c0c */ /* 0x000fe2000dfc1270 */
[----:B----4-:R-:W-:-:S12]  /*150c70*/  IMAD.WIDE R12, R10, 0x2, R16 ;  /* 0x000000020a0c7825 */ /* 0x010fd800078e0210 */
[----:B------:R0:W-:Y:S04]  /*150c80*/  @P6 STG.E.U16 desc[UR76][R12.64], R3 ;  /* 0x000000030c006986 */ /* 0x0001e8000c10154c */
[----:B0-----:R-:W4:Y:S01]  /*150c90*/  LDL.LU R13, [R1+0x48c] ;  /* 0x00048c00010d7983 */ /* 0x001f220000300800 */
[----:B------:R-:W-:Y:S01]  /*150ca0*/  UMOV UR20, UR73 ;  /* 0x0000004900147c82 */ /* 0x000fe20008000000 */
[----:B------:R-:W0:Y:S01]  /*150cb0*/  LDCU.64 UR72, c[0x0][0x398] ;  /* 0x00007300ff4877ac */ /* 0x000e220008000a00 */
[----:B------:R-:W-:Y:S01]  /*150cc0*/  PRMT R28, R3, 0x7632, R28 ;  /* 0x00007632031c7816 */ /* 0x000fe2000000001c */
[----:B------:R-:W-:Y:S01]  /*150cd0*/  IMAD.WIDE R26, R10, 0x2, R14 ;  /* 0x000000020a1a7825 */ /* 0x000fe200078e020e */
[----:B------:R-:W4:Y:S04]  /*150ce0*/  LDL.LU R3, [R1+0x48fc] ;  /* 0x0048fc0001037983 */ /* 0x000f280000300800 */
[----:B------:R-:W4:Y:S04]  /*150cf0*/  LDL.LU R10, [R1+0x868] ;  /* 0x00086800010a7983 */ /* 0x000f280000300800 */
[----:B------:R-:W4:Y:S01]  /*150d00*/  LDL.LU R19, [R1+0x46c] ;  /* 0x00046c0001137983 */ /* 0x000f220000300800 */
[----:B0-----:R-:W-:Y:S01]  /*150d10*/  UMOV UR24, UR72 ;  /* 0x0000004800187c82 */ /* 0x001fe20008000000 */
[----:B------:R-:W-:Y:S01]  /*150d20*/  UMOV UR22, UR73 ;  /* 0x0000004900167c82 */ /* 0x000fe20008000000 */
[----:B------:R-:W0:Y:S01]  /*150d30*/  LDCU.64 UR72, c[0x0][0x398] ;  /* 0x00007300ff4877ac */ /* 0x000e220008000a00 */
[----:B------:R-:W-:-:S02]  /*150d40*/  ISETP.LT.AND P6, PT, R23, UR24, !P3 ;  /* 0x0000001817007c0c */ /* 0x000fc4000dfc1270 */
        /* <DEDUP_REMOVED lines=9> */
[----:B------:R-:W-:Y:S01]  /*150de0*/  LOP3.LUT P5, RZ, R2, 0x40000000, RZ, 0xc0, !PT ;  /* 0x4000000002ff7812 */ /* 0x000fe200078ac0ff */
[----:B0-----:R-:W-:Y:S01]  /*150df0*/  UMOV UR30, UR72 ;  /* 0x00000048001e7c82 */ /* 0x001fe20008000000 */
[----:B--2---:R-:W-:-:S07]  /*150e00*/  IMAD.WIDE R26, R8, 0x2, R16 ;  /* 0x00000002081a7825 */ /* 0x004fce00078e0210 */
        /* <DEDUP_REMOVED lines=8> */
[----:B-----5:R-:W-:-:S12]  /*150e90*/  IMAD.WIDE R26, R9, 0x2, R16 ;  /* 0x00000002091a7825 */ /* 0x020fd800078e0210 */
[----:B----4-:R0:W-:Y:S01]  /*150ea0*/  @P6 STG.E.U16 desc[UR76][R26.64], R13 ;  /* 0x0000000d1a006986 */ /* 0x0101e2000c10154c */
[----:B------:R-:W-:Y:S01]  /*150eb0*/  PRMT R28, R13, 0x7632, R28 ;  /* 0x000076320d1c7816 */ /* 0x000fe2000000001c */
[----:B0-----:R-:W-:Y:S02]  /*150ec0*/  IMAD.WIDE R12, R9, 0x2, R14 ;  /* 0x00000002090c7825 */ /* 0x001fe400078e020e */
[----:B------:R-:W4:Y:S01]  /*150ed0*/  LDL.LU R9, [R1+0x870] ;  /* 0x0008700001097983 */ /* 0x000f220000300800 */
[----:B------:R-:W-:Y:S01]  /*150ee0*/  UMOV UR28, UR73 ;  /* 0x00000049001c7c82 */ /* 0x000fe20008000000 */
[----:B------:R-:W0:Y:S02]  /*150ef0*/  LDCU.64 UR72, c[0x0][0x398] ;  /* 0x00007300ff4877ac */ /* 0x000e240008000a00 */
[----:B0-----:R-:W-:Y:S01]  /*150f00*/  UMOV UR30, UR72 ;  /* 0x00000048001e7c82 */ /* 0x001fe20008000000 */
[----:B------:R-:W-:Y:S01]  /*150f10*/  UMOV UR32, UR73 ;  /* 0x0000004900207c82 */ /* 0x000fe20008000000 */
[----:B------:R-:W0:Y:S01]  /*150f20*/  LDCU.64 UR72, c[0x0][0x398] ;  /* 0x00007300ff4877ac */ /* 0x000e220008000a00 */
[----:B------:R-:W-:-:S02]  /*150f30*/  ISETP.LT.AND P6, PT, R23, UR30, !P5 ;  /* 0x0000001e17007c0c */ /* 0x000fc4000efc1270 */
[----:B------:R-:W-:Y:S01]  /*150f40*/  LOP3.LUT P3, RZ, R2, 0x80000000, RZ, 0xc0, !PT ;  /* 0x8000000002ff7812 */ /* 0x000fe2000786c0ff */
[----:B0-----:R-:W-:Y:S01]  /*150f50*/  UMOV UR34, UR72 ;  /* 0x0000004800227c82 */ /* 0x001fe20008000000 */
[----:B------:R-:W-:Y:S01]  /*150f60*/  UMOV UR30, UR73 ;  /* 0x00000049001e7c82 */ /* 0x000fe20008000000 */
[----:B------:R-:W0:Y:S08]  /*150f70*/  LDCU.64 UR72, c[0x0][0x398] ;  /* 0x00007300ff4877ac */ /* 0x000e300008000a00 */
[----:B------:R1:W-:Y:S01]  /*150f80*/  @P6 STG.E.U16 desc[UR76][R12.64], R28 ;  /* 0x0000001c0c006986 */ /* 0x0003e2000c10154c */
[----:B------:R-:W-:Y:S01]  /*150f90*/  ISETP.LT.AND P6, PT, R21, UR34, !P3 ;  /* 0x0000002215007c0c */ /* 0x000fe2000dfc1270 */
[----:B-1----:R-:W-:Y:S01]  /*150fa0*/  IMAD.WIDE R12, R10, 0x2, R16 ;  /* 0x000000020a0c7825 */ /* 0x002fe200078e0210 */
[----:B0-----:R-:W-:Y:S01]  /*150fb0*/  UMOV UR36, UR72 ;  /* 0x0000004800247c82 */ /* 0x001fe20008000000 */
[----:B------:R-:W-:Y:S01]  /*150fc0*/  UMOV UR34, UR73 ;  /* 0x0000004900227c82 */ /* 0x000fe20008000000 */
[----:B------:R-:W0:Y:S09]  /*150fd0*/  LDCU.64 UR72, c[0x0][0x398] ;  /* 0x00007300ff4877ac */ /* 0x000e320008000a00 */
[----:B------:R1:W-:Y:S01]  /*150fe0*/  @P6 STG.E.U16 desc[UR76][R12.64], R19 ;  /* 0x000000130c006986 */ /* 0x0003e2000c10154c */
[----:B------:R-:W-:-:S02]  /*150ff0*/  PRMT R28, R19, 0x7632, R28 ;  /* 0x00007632131c7816 */ /* 0x000fc4000000001c */
[----:B------:R-:W-:Y:S01]  /*151000*/  ISETP.LT.AND P6, PT, R23, UR36, !P3 ;  /* 0x0000002417007c0c */ /* 0x000fe2000dfc1270 */
[----:B-1----:R-:W-:Y:S01]  /*151010*/  IMAD.WIDE R12, R10, 0x2, R14 ;  /* 0x000000020a0c7825 */ /* 0x002fe200078e020e */
[----:B------:R-:W5:Y:S04]  /*151020*/  LDL.LU R19, [R1+0x434] ;  /* 0x0004340001137983 */ /* 0x000f680000300800 */
[----:B------:R-:W5:Y:S01]  /*151030*/  LDL.LU R10, [R1+0x874] ;  /* 0x00087400010a7983 */ /* 0x000f620000300800 */
[----:B0-----:R-:W-:Y:S01]  /*151040*/  UMOV UR38, UR72 ;  /* 0x0000004800267c82 */ /* 0x001fe20008000000 */
[----:B------:R-:W-:Y:S01]  /*151050*/  UMOV UR36, UR73 ;  /* 0x0000004900247c82 */ /* 0x000fe20008000000 */
[----:B------:R-:W0:Y:S01]  /*151060*/  LDCU.64 UR72, c[0x0][0x398] ;  /* 0x00007300ff4877ac */ /* 0x000e220008000a00 */
[----:B------:R-:W-:-:S03]  /*151070*/  LOP3.LUT P4, RZ, R3, 0x1, RZ, 0xc0, !PT ;  /* 0x0000000103ff7812 */ /* 0x000fc6000788c0ff */
[----:B------:R2:W-:Y:S01]  /*151080*/  @P6 STG.E.U16 desc[UR76][R12.64], R28 ;  /* 0x0000001c0c006986 */ /* 0x0005e2000c10154c */
[----:B------:R-:W-:Y:S01]  /*151090*/  ISETP.LT.AND P6, PT, R21, UR38, !P4 ;  /* 0x0000002615007c0c */ /* 0x000fe2000e7c1270 */
[----:B0-----:R-:W-:Y:S01]  /*1510a0*/  UMOV UR40, UR72 ;  /* 0x0000004800287c82 */ /* 0x001fe20008000000 */
[----:B------:R-:W-:Y:S01]  /*1510b0*/  UMOV UR38, UR73 ;  /* 0x0000004900267c82 */ /* 0x000fe20008000000 */
[----:B------:R-:W0:Y:S01]  /*1510c0*/  LDCU.64 UR72, c[0x0][0x398] ;  /* 0x00007300ff4877ac */ /* 0x000e220008000a00 */
[----:B------:R-:W-:Y:S01]  /*1510d0*/  LOP3.LUT P5, RZ, R3, 0x4, RZ, 0xc0, !PT ;  /* 0x0000000403ff7812 */ /* 0x000fe200078ac0ff */
[----:B0-----:R-:W-:Y:S01]  /*1510e0*/  UMOV UR42, UR72 ;  /* 0x00000048002a7c82 */ /* 0x001fe20008000000 */
[----:B--2---:R-:W-:Y:S01]  /*1510f0*/  IMAD.WIDE R12, R8, 0x2, R16 ;  /* 0x00000002080c7825 */ /* 0x004fe200078e0210 */
[----:B---3--:R-:W-:-:S06]  /*151100*/  PRMT R28, R18, 0x7632, R28 ;  /* 0x00007632121c7816 */ /* 0x008fcc000000001c */
[----:B------:R0:W-:Y:S01]  /*151110*/  @P6 STG.E.U16 desc[UR76][R12.64], R18 ;  /* 0x000000120c006986 */ /* 0x0001e2000c10154c */
[----:B------:R-:W-:-:S03]  /*151120*/  ISETP.LT.AND P6, PT, R23, UR40, !P4 ;  /* 0x0000002817007c0c */ /* 0x000fc6000e7c1270 */
[----:B0-----:R-:W2:Y:S01]  /*151130*/  LDL.LU R18, [R1+0x934] ;  /* 0x0009340001127983 */ /* 0x001ea20000300800 */
[----:B------:R-:W-:-:S03]  /*151140*/  IMAD.WIDE R12, R8, 0x2, R14 ;  /* 0x00000002080c7825 */ /* 0x000fc600078e020e */
[----:B------:R-:W3:Y:S06]  /*151150*/  LDL.LU R8, [R1+0x87c] ;  /* 0x00087c0001087983 */ /* 0x000eec0000300800 */
[----:B------:R0:W-:Y:S01]  /*151160*/  @P6 STG.E.U16 desc[UR76][R12.64], R28 ;  /* 0x0000001c0c006986 */ /* 0x0001e2000c10154c */
[----:B------:R-:W-:Y:S02]  /*151170*/  ISETP.LT.AND P6, PT, R21, UR42, !P5 ;  /* 0x0000002a15007c0c */ /* 0x000fe4000efc1270 */
[----:B0-----:R-:W-:Y:S01]  /*151180*/  PRMT R28, R7, 0x7632, R28 ;  /* 0x00007632071c7816 */ /* 0x001fe2000000001c */
[----:B----4-:R-:W-:-:S10]  /*151190*/  IMAD.WIDE R12, R9, 0x2, R16 ;  /* 0x00000002090c7825 */ /* 0x010fd400078e0210 */
[----:B------:R0:W-:Y:S04]  /*1511a0*/  @P6 STG.E.U16 desc[UR76][R12.64], R7 ;  /* 0x000000070c006986 */ /* 0x0001e8000c10154c */
[----:B0-----:R-:W4:Y:S01]  /*1511b0*/  LDL.LU R7, [R1+0x48f8] ;  /* 0x0048f80001077983 */ /* 0x001f220000300800 */
[----:B------:R-:W-:-:S03]  /*1511c0*/  IMAD.WIDE R12, R9, 0x2, R14 ;  /* 0x00000002090c7825 */ /* 0x000fc600078e020e */
[----:B------:R-:W4:Y:S04]  /*1511d0*/  LDL.LU R9, [R1+0x8d0] ;  /* 0x0008d00001097983 */ /* 0x000f280000300800 */
[----:B------:R-:W4:Y:S04]  /*1511e0*/  LDL.LU R25, [R1+0x438] ;  /* 0x0004380001197983 */ /* 0x000f280000300800 */
        /* <DEDUP_REMOVED lines=16> */
[----:B-----5:R-:W-:-:S09]  /*1512f0*/  IMAD.WIDE R12, R10, 0x2, R16 ;  /* 0x000000020a0c7825 */ /* 0x020fd200078e0210 */
[----:B------:R1:W-:Y:S01]  /*151300*/  @P6 STG.E.U16 desc[UR76][R12.64], R19 ;  /* 0x000000130c006986 */ /* 0x0003e2000c10154c */
[----:B------:R-:W-:Y:S01]  /*151310*/  ISETP.LT.AND P6, PT, R23, UR46, !P3 ;  /* 0x0000002e17007c0c */ /* 0x000fe2000dfc1270 */
[----:B0-----:R-:W-:Y:S01]  /*151320*/  UMOV UR50, UR72 ;  /* 0x0000004800327c82 */ /* 0x001fe20008000000 */
[----:B------:R-:W-:Y:S01]  /*151330*/  UMOV UR46, UR73 ;  /* 0x00000049002e7c82 */ /* 0x000fe20008000000 */
[----:B------:R-:W0:Y:S01]  /*151340*/  LDCU.64 UR72, c[0x0][0x398] ;  /* 0x00007300ff4877ac */ /* 0x000e220008000a00 */
[----:B------:R-:W-:Y:S01]  /*151350*/  PRMT R28, R19, 0x7632, R28 ;  /* 0x00007632131c7816 */ /* 0x000fe2000000001c */
[----:B-1----:R-:W-:Y:S01]  /*151360*/  IMAD.WIDE R12, R10, 0x2, R14 ;  /* 0x000000020a0c7825 */ /* 0x002fe200078e020e */
[----:B------:R-:W-:-:S07]  /*151370*/  LOP3.LUT P4, RZ, R3, 0x40, RZ, 0xc0, !PT ;  /* 0x0000004003ff7812 */ /* 0x000fce000788c0ff */
[----:B------:R1:W-:Y:S01]  /*151380*/  @P6 STG.E.U16 desc[UR76][R12.64], R28 ;  /* 0x0000001c0c006986 */ /* 0x0003e2000c10154c */
[----:B------:R-:W-:Y:S01]  /*151390*/  ISETP.LT.AND P6, PT, R21, UR50, !P4 ;  /* 0x0000003215007c0c */ /* 0x000fe2000e7c1270 */
[----:B0-----:R-:W-:Y:S01]  /*1513a0*/  UMOV UR52, UR72 ;  /* 0x0000004800347c82 */ /* 0x001fe20008000000 */
[----:B------:R-:W-:Y:S01]  /*1513b0*/  UMOV UR50, UR73 ;  /* 0x0000004900327c82 */ /* 0x000fe20008000000 */
[----:B------:R-:W0:Y:S01]  /*1513c0*/  LDCU.64 UR72, c[0x0][0x398] ;  /* 0x00007300ff4877ac */ /* 0x000e220008000a00 */
[----:B------:R-:W-:Y:S01]  /*1513d0*/  STL [R1+0x4844], R3 ;  /* 0x0048440301007387 */ /* 0x000fe20000100800 */
[C---:B------:R-:W-:Y:S02]  /*1513e0*/  LOP3.LUT P5, RZ, R3.reuse, 0x200, RZ, 0xc0, !PT ;  /* 0x0000020003ff7812 */ /* 0x040fe400078ac0ff */
[C---:B------:R-:W-:Y:S01]  /*1513f0*/  LOP3.LUT P1, RZ, R3.reuse, 0x800, RZ, 0xc0, !PT ;  /* 0x0000080003ff7812 */ /* 0x040fe2000782c0ff */
[----:B------:R5:W-:Y:S01]  /*151400*/  STL [R1+0x48e0], R2 ;  /* 0x0048e00201007387 */ /* 0x000be20000100800 */
[----:B------:R-:W-:-:S02]  /*151410*/  LOP3.LUT P3, RZ, R3, 0x2000, RZ, 0xc0, !PT ;  /* 0x0000200003ff7812 */ /* 0x000fc4000786c0ff */
[----:B-1----:R-:W-:Y:S01]  /*151420*/  PRMT R28, R4, 0x7632, R28 ;  /* 0x00007632041c7816 */ /* 0x002fe2000000001c */
[----:B0-----:R-:W-:Y:S01]  /*151430*/  UMOV UR54, UR72 ;  /* 0x0000004800367c82 */ /* 0x001fe20008000000 */
[----:B---3--:R-:W-:-:S05]  /*151440*/  IMAD.WIDE R12, R8, 0x2, R16 ;  /* 0x00000002080c7825 */ /* 0x008fca00078e0210 */
[----:B------:R0:W-:Y:S01]  /*151450*/  @P6 STG.E.U16 desc[UR76][R12.64], R4 ;  /* 0x000000040c006986 */ /* 0x0001e2000c10154c */
[----:B------:R-:W-:Y:S01]  /*151460*/  ISETP.LT.AND P6, PT, R23, UR52, !P4 ;  /* 0x0000003417007c0c */ /* 0x000fe2000e7c1270 */
[----:B------:R-:W-:Y:S01]  /*151470*/  UMOV UR52, UR73 ;  /* 0x0000004900347c82 */ /* 0x000fe20008000000 */
[----:B------:R-:W1:Y:S01]  /*151480*/  LDCU.64 UR72, c[0x0][0x398] ;  /* 0x00007300ff4877ac */ /* 0x000e620008000a00 */
[----:B-----5:R-:W-:Y:S01]  /*151490*/  IMAD.WIDE R2, R8, 0x2, R14 ;  /* 0x0000000208027825 */ /* 0x020fe200078e020e */
[----:B--2---:R-:W-:Y:S01]  /*1514a0*/  R2UR UR60, R18 ;  /* 0x00000000123c72ca */ /* 0x004fe200000e0000 */
[----:B0-----:R-:W2:Y:S08]  /*1514b0*/  LDL.LU R4, [R1+0x48f4] ;  /* 0x0048f40001047983 */ /* 0x001eb00000300800 */
[----:B------:R4:W-:Y:S01]  /*1514c0*/  @P6 STG.E.U16 desc[UR76][R2.64], R28 ;  /* 0x0000001c02006986 */ /* 0x0009e2000c10154c */
[----:B------:R-:W-:-:S03]  /*1514d0*/  ISETP.LT.AND P6, PT, R21, UR54, !P5 ;  /* 0x0000003615007c0c */ /* 0x000fc6000efc1270 */
[----:B------:R-:W3:Y:S01]  /*1514e0*/  LDL.LU R12, [R1+0x11b4] ;  /* 0x0011b400010c7983 */ /* 0x000ee20000300800 */
[----:B-1----:R-:W-:Y:S01]  /*1514f0*/  UMOV UR56, UR72 ;  /* 0x0000004800387c82 */ /* 0x002fe20008000000 */
[----:B------:R-:W-:Y:S01]  /*151500*/  UMOV UR54, UR73 ;  /* 0x0000004900367c82 */ /* 0x000fe20008000000 */
[----:B------:R-:W0:Y:S01]  /*151510*/  LDCU.64 UR72, c[0x0][0x398] ;  /* 0x00007300ff4877ac */ /* 0x000e220008000a00 */
[----:B------:R-:W5:Y:S04]  /*151520*/  LDL.LU R13, [R1+0x11b0] ;  /* 0x0011b000010d7983 */ /* 0x000f680000300800 */
[----:B------:R-:W3:Y:S04]  /*151530*/  LDL.LU R18, [R1+0x11ac] ;  /* 0x0011ac0001127983 */ /* 0x000ee80000300800 */
[----:B------:R-:W3:Y:S04]  /*151540*/  LDL.LU R19, [R1+0x11a4] ;  /* 0x0011a40001137983 */ /* 0x000ee80000300800 */
[----:B------:R-:W3:Y:S04]  /*151550*/  LDL.LU R10, [R1+0x8d8] ;  /* 0x0008d800010a7983 */ /* 0x000ee80000300800 */
[----:B------:R-:W5:Y:S01]  /*151560*/  LDL.LU R8, [R1+0x8dc] ;  /* 0x0008dc0001087983 */ /* 0x000f620000300800 */
[----:B0-----:R-:W-:Y:S01]  /*151570*/  UMOV UR58, UR72 ;  /* 0x00000048003a7c82 */ /* 0x001fe20008000000 */
[----:B----4-:R-:W-:-:S05]  /*151580*/  IMAD.WIDE R2, R9, 0x2, R16 ;  /* 0x0000000209027825 */ /* 0x010fca00078e0210 */
[----:B------:R0:W-:Y:S01]  /*151590*/  @P6 STG.E.U16 desc[UR76][R2.64], R25 ;  /* 0x0000001902006986 */ /* 0x0001e2000c10154c */
[----:B------:R-:W-:Y:S02]  /*1515a0*/  ISETP.LT.AND P6, PT, R23, UR56, !P5 ;  /* 0x0000003817007c0c */ /* 0x000fe4000efc1270 */
[----:B------:R-:W-:Y:S01]  /*1515b0*/  PRMT R28, R25, 0x7632, R28 ;  /* 0x00007632191c7816 */ /* 0x000fe2000000001c */
[----:B0-----:R-:W-:Y:S02]  /*1515c0*/  IMAD.WIDE R2, R9, 0x2, R14 ;  /* 0x0000000209027825 */ /* 0x001fe400078e020e */
[----:B------:R-:W4:Y:S08]  /*1515d0*/  LDL.LU R9, [R1+0x8e0] ;  /* 0x0008e00001097983 */ /* 0x000f300000300800 */
[----:B------:R0:W-:Y:S01]  /*1515e0*/  @P6 STG.E.U16 desc[UR76][R2.64], R28 ;  /* 0x0000001c02006986 */ /* 0x0001e2000c10154c */
[----:B------:R-:W-:Y:S01]  /*1515f0*/  ISETP.LT.AND P6, PT, R21, UR58, !P1 ;  /* 0x0000003a15007c0c */ /* 0x000fe2000cfc1270 */
[----:B0-----:R-:W-:Y:S01]  /*151600*/  IMAD.WIDE R2, R22, 0x2, R16 ;  /* 0x0000000216027825 */ /* 0x001fe200078e0210 */
[----:B------:R-:W-:-:S11]  /*151610*/  PRMT R28, R5, 0x7632, R28 ;  /* 0x00007632051c7816 */ /* 0x000fd6000000001c */
[----:B------:R0:W-:Y:S04]  /*151620*/  @P6 STG.E.U16 desc[UR76][R2.64], R5 ;  /* 0x0000000502006986 */ /* 0x0001e8000c10154c */
[----:B0-----:R-:W4:Y:S01]  /*151630*/  LDL.LU R5, [R1+0x48f0] ;  /* 0x0048f00001057983 */ /* 0x001f220000300800 */
[----:B------:R-:W-:Y:S01]  /*151640*/  UMOV UR56, UR73 ;  /* 0x0000004900387c82 */ /* 0x000fe20008000000 */
[----:B------:R-:W0:Y:S01]  /*151650*/  LDCU.64 UR72, c[0x0][0x398] ;  /* 0x00007300ff4877ac */ /* 0x000e220008000a00 */
[----:B------:R-:W-:Y:S01]  /*151660*/  IMAD.WIDE R2, R22, 0x2, R14 ;  /* 0x0000000216027825 */ /* 0x000fe200078e020e */
[----:B0-----:R-:W-:Y:S02]  /*151670*/  UMOV UR62, UR72 ;  /* 0x00000048003e7c82 */ /* 0x001fe40008000000 */
[----:B------:R-:W-:-:S13]  /*151680*/  ISETP.LT.AND P6, PT, R23, UR62, !P1 ;  /* 0x0000003e17007c0c */ /* 0x000fda000cfc1270 */
[----:B------:R3:W-:Y:S01]  /*151690*/  @P6 STG.E.U16 desc[UR76][R2.64], R28 ;  /* 0x0000001c02006986 */ /* 0x0007e2000c10154c */
[----:B------:R-:W-:Y:S02]  /*1516a0*/  ISETP.LT.AND P6, PT, R21, UR60, !P3 ;  /* 0x0000003c15007c0c */ /* 0x000fe4000dfc1270 */
[C---:B--2---:R-:W-:Y:S02]  /*1516b0*/  LOP3.LUT P2, RZ, R4.reuse, 0x4, RZ, 0xc0, !PT ;  /* 0x0000000404ff7812 */ /* 0x044fe4000784c0ff */
[----:B------:R-:W-:Y:S01]  /*1516c0*/  LOP3.LUT P4, RZ, R4, 0x8, RZ, 0xc0, !PT ;  /* 0x0000000804ff7812 */ /* 0x000fe2000788c0ff */
[----:B---3--:R-:W-:Y:S01]  /*1516d0*/  IMAD.WIDE R2, R10, 0x2, R16 ;  /* 0x000000020a027825 */ /* 0x008fe200078e0210 */
[----:B------:R-:W-:Y:S02]  /*1516e0*/  R2UR UR66, R12 ;  /* 0x000000000c4272ca */ /* 0x000fe400000e0000 */
[----:B-----5:R-:W-:Y:S02]  /*1516f0*/  R2UR UR64, R13 ;  /* 0x000000000d4072ca */ /* 0x020fe400000e0000 */
[----:B------:R-:W-:-:S03]  /*151700*/  R2UR UR60, R18 ;  /* 0x00000000123c72ca */ /* 0x000fc600000e0000 */
[----:B----4-:R0:W-:Y:S01]  /*151710*/  @P6 STG.E.U16 desc[UR76][R2.64], R5 ;  /* 0x0000000502006986 */ /* 0x0101e2000c10154c */
[----:B------:R-:W-:Y:S01]  /*151720*/  PRMT R28, R5, 0x7632, R28 ;  /* 0x00007632051c7816 */ /* 0x000fe2000000001c */
[----:B0-----:R-:W-:Y:S02]  /*151730*/  IMAD.WIDE R2, R10, 0x2, R14 ;  /* 0x000000020a027825 */ /* 0x001fe400078e020e */
[----:B------:R-:W2:Y:S04]  /*151740*/  LDL.LU R5, [R1+0x48ec] ;  /* 0x0048ec0001057983 */ /* 0x000ea80000300800 */
[----:B------:R0:W-:Y:S02]  /*151750*/  @P2 STG.E.U16 desc[UR76][R2.64], R28 ;  /* 0x0000001c02002986 */ /* 0x0001e4000c10154c */
[----:B0-----:R-:W-:Y:S01]  /*151760*/  IMAD.WIDE R2, R8, 0x2, R16 ;  /* 0x0000000208027825 */ /* 0x001fe200078e0210 */
[----:B------:R-:W-:-:S04]  /*151770*/  PRMT R28, R6, 0x7632, R28 ;  /* 0x00007632061c7816 */ /* 0x000fc8000000001c */
[----:B------:R0:W-:Y:S04]  /*151780*/  @P4 STG.E.U16 desc[UR76][R2.64], R6 ;  /* 0x0000000602004986 */ /* 0x0001e8000c10154c */
[----:B0-----:R-:W3:Y:S04]  /*151790*/  LDL.LU R6, [R1+0x48e8] ;  /* 0x0048e80001067983 */ /* 0x001ee80000300800 */
[----:B------:R-:W4:Y:S04]  /*1517a0*/  LDL.LU R12, [R1+0x8e4] ;  /* 0x0008e400010c7983 */ /* 0x000f280000300800 */
[----:B------:R-:W5:Y:S04]  /*1517b0*/  LDL.LU R13, [R1+0x420] ;  /* 0x00042000010d7983 */ /* 0x000f680000300800 */
[----:B------:R-:W2:Y:S04]  /*1517c0*/  LDL.LU R18, [R1+0x8e8] ;  /* 0x0008e80001127983 */ /* 0x000ea80000300800 */
[----:B------:R-:W2:Y:S01]  /*1517d0*/  LDL.LU R10, [R1+0x444] ;  /* 0x00044400010a7983 */ /* 0x000ea20000300800 */
[----:B------:R-:W-:-:S03]  /*1517e0*/  R2UR UR62, R19 ;  /* 0x00000000133e72ca */ /* 0x000fc600000e0000 */
[----:B------:R-:W2:Y:S01]  /*1517f0*/  LDL.LU R19, [R1+0x8ec] ;  /* 0x0008ec0001137983 */ /* 0x000ea20000300800 */
[----:B------:R-:W-:Y:S01]  /*151800*/  IMAD.WIDE R2, R8, 0x2, R14 ;  /* 0x0000000208027825 */ /* 0x000fe200078e020e */
[C---:B------:R-:W-:Y:S02]  /*151810*/  LOP3.LUT P0, RZ, R4.reuse, 0x10, RZ, 0xc0, !PT ;  /* 0x0000001004ff7812 */ /* 0x040fe4000780c0ff */
[----:B------:R-:W2:Y:S01]  /*151820*/  LDL.LU R8, [R1+0x424] ;  /* 0x0004240001087983 */ /* 0x000ea20000300800 */
[----:B------:R-:W-:-:S03]  /*151830*/  LOP3.LUT P5, RZ, R4, 0x40, RZ, 0xc0, !PT ;  /* 0x0000004004ff7812 */ /* 0x000fc600078ac0ff */
[----:B------:R-:W-:Y:S07]  /*151840*/  STL [R1+0x4848], R4 ;  /* 0x0048480401007387 */ /* 0x000fee0000100800 */
[----:B------:R0:W-:Y:S02]  /*151850*/  @P0 STG.E.U16 desc[UR76][R2.64], R28 ;  /* 0x0000001c02000986 */ /* 0x0001e4000c10154c */
[----:B0-----:R-:W-:Y:S01]  /*151860*/  IMAD.WIDE R2, R9, 0x2, R16 ;  /* 0x0000000209027825 */ /* 0x001fe200078e0210 */
[----:B------:R-:W-:-:S04]  /*151870*/  PRMT R28, R7, 0x7632, R28 ;  /* 0x00007632071c7816 */ /* 0x000fc8000000001c */
[----:B------:R0:W-:Y:S02]  /*151880*/  @P5 STG.E.U16 desc[UR76][R2.64], R7 ;  /* 0x0000000702005986 */ /* 0x0001e4000c10154c */
[----:B0-----:R-:W-:Y:S02]  /*151890*/  IMAD.WIDE R2, R9, 0x2, R14 ;  /* 0x0000000209027825 */ /* 0x001fe400078e020e */
[----:B------:R-:W3:Y:S04]  /*1518a0*/  LDL.LU R7, [R1+0x48e4] ;  /* 0x0048e40001077983 */ /* 0x000ee80000300800 */
[----:B------:R-:W3:Y:S04]  /*1518b0*/  LDL.LU R9, [R1+0x8f0] ;  /* 0x0008f00001097983 */ /* 0x000ee80000300800 */
[----:B------:R-:W3:Y:S01]  /*1518c0*/  LDL.LU R25, [R1+0x448] ;  /* 0x0004480001197983 */ /* 0x000ee20000300800 */
[----:B------:R-:W-:Y:S01]  /*1518d0*/  UMOV UR58, UR73 ;  /* 0x00000049003a7c82 */ /* 0x000fe20008000000 */
[----:B------:R-:W-:-:S02]  /*1518e0*/  R2UR.FILL UR73, R24 ;  /* 0x00000000184972ca */ /* 0x000fc400004e0000 */
[----:B------:R-:W3:Y:S04]  /*1518f0*/  LDL.LU R24, [R1+0x8f4] ;  /* 0x0008f40001187983 */ /* 0x000ee80000300800 */
[----:B------:R-:W3:Y:S04]  /*151900*/  LDL.LU R27, [R1+0x428] ;  /* 0x00042800011b7983 */ /* 0x000ee80000300800 */
[----:B------:R-:W3:Y:S04]  /*151910*/  LDL.LU R22, [R1+0x8f8] ;  /* 0x0008f80001167983 */ /* 0x000ee80000300800 */
[----:B------:R-:W3:Y:S01]  /*151920*/  LDL.LU R21, [R1+0x44c] ;  /* 0x00044c0001157983 */ /* 0x000ee20000300800 */
[----:B------:R-:W-:-:S02]  /*151930*/  LOP3.LUT P3, RZ, R4, 0x100, RZ, 0xc0, !PT ;  /* 0x0000010004ff7812 */ /* 0x000fc4000786c0ff */
[C---:B------:R-:W-:Y:S02]  /*151940*/  LOP3.LUT P1, RZ, R4.reuse, 0x200, RZ, 0xc0, !PT ;  /* 0x0000020004ff7812 */ /* 0x040fe4000782c0ff */
[C---:B------:R-:W-:Y:S02]  /*151950*/  LOP3.LUT P4, RZ, R4.reuse, 0x400, RZ, 0xc0, !PT ;  /* 0x0000040004ff7812 */ /* 0x040fe4000788c0ff */
[----:B------:R-:W-:-:S07]  /*151960*/  LOP3.LUT P2, RZ, R4, 0x1000, RZ, 0xc0, !PT ;  /* 0x0000100004ff7812 */ /* 0x000fce000784c0ff */
[----:B------:R4:W-:Y:S01]  /*151970*/  @P3 STG.E.U16 desc[UR76][R2.64], R28 ;  /* 0x0000001c02003986 */ /* 0x0009e2000c10154c */
[C---:B------:R-:W-:Y:S02]  /*151980*/  LOP3.LUT P6, RZ, R4.reuse, 0x10000000, RZ, 0xc0, !PT ;  /* 0x1000000004ff7812 */ /* 0x040fe400078cc0ff */
[----:B------:R-:W-:Y:S01]  /*151990*/  LOP3.LUT P5, RZ, R4, 0x10000, RZ, 0xc0, !PT ;  /* 0x0001000004ff7812 */ /* 0x000fe200078ac0ff */
[----:B----4-:R-:W-:Y:S01]  /*1519a0*/  IMAD.WIDE R2, R12, 0x2, R16 ;  /* 0x000000020c027825 */ /* 0x010fe200078e0210 */
[----:B-----5:R-:W-:-:S04]  /*1519b0*/  PRMT R28, R13, 0x7632, R28 ;  /* 0x000076320d1c7816 */ /* 0x020fc8000000001c */
[----:B------:R0:W-:Y:S02]  /*1519c0*/  @P1 STG.E.U16 desc[UR76][R2.64], R13 ;  /* 0x0000000d02001986 */ /* 0x0001e4000c10154c */
[----:B0-----:R-:W-:Y:S02]  /*1519d0*/  IMAD.WIDE R2, R12, 0x2, R14 ;  /* 0x000000020c027825 */ /* 0x001fe400078e020e */
[----:B------:R-:W4:Y:S04]  /*1519e0*/  LDL.LU R12, [R1+0x908] ;  /* 0x00090800010c7983 */ /* 0x000f280000300800 */
[----:B------:R2:W-:Y:S02]  /*1519f0*/  @P4 STG.E.U16 desc[UR76][R2.64], R28 ;  /* 0x0000001c02004986 */ /* 0x0005e4000c10154c */
[----:B--2---:R-:W-:Y:S01]  /*151a00*/  IMAD.WIDE R2, R18, 0x2, R16 ;  /* 0x0000000212027825 */ /* 0x004fe200078e0210 */
[----:B------:R-:W-:-:S04]  /*151a10*/  PRMT R28, R10, 0x7632, R28 ;  /* 0x000076320a1c7816 */ /* 0x000fc8000000001c */
[----:B------:R0:W-:Y:S04]  /*151a20*/  @P2 STG.E.U16 desc[UR76][R2.64], R10 ;  /* 0x0000000a02002986 */ /* 0x0001e8000c10154c */
[----:B0-----:R-:W2:Y:S01]  /*151a30*/  LDL.LU R10, [R1+0x42c] ;  /* 0x00042c00010a7983 */ /* 0x001ea20000300800 */
[----:B------:R-:W-:-:S04]  /*151a40*/  LOP3.LUT R5, R5, 0xefffffff, RZ, 0xc0, !PT ;  /* 0xefffffff05057812 */ /* 0x000fc800078ec0ff */
[----:B------:R-:W-:Y:S02]  /*151a50*/  @P6 LOP3.LUT R5, R5, 0x10000000, RZ, 0xfc, !PT ;  /* 0x1000000005056812 */ /* 0x000fe400078efcff */
[----:B------:R-:W-:Y:S02]  /*151a60*/  LOP3.LUT P6, RZ, R4, 0x4000000, RZ, 0xc0, !PT ;  /* 0x0400000004ff7812 */ /* 0x000fe400078cc0ff */
[----:B------:R-:W-:-:S11]  /*151a70*/  LOP3.LUT R5, R5, 0xdfffffff, RZ, 0xc0, !PT ;  /* 0xdfffffff05057812 */ /* 0x000fd600078ec0ff */
[----:B------:R-:W-:Y:S02]  /*151a80*/  @P6 LOP3.LUT R5, R5, 0x20000000, RZ, 0xfc, !PT ;  /* 0x2000000005056812 */ /* 0x000fe400078efcff */
[----:B------:R-:W-:Y:S02]  /*151a90*/  LOP3.LUT P6, RZ, R4, 0x400000, RZ, 0xc0, !PT ;  /* 0x0040000004ff7812 */ /* 0x000fe400078cc0ff */
[----:B------:R-:W-:-:S11]  /*151aa0*/  LOP3.LUT R5, R5, 0xbfffffff, RZ, 0xc0, !PT ;  /* 0xbfffffff05057812 */ /* 0x000fd600078ec0ff */
[----:B------:R-:W-:Y:S02]  /*151ab0*/  @P6 LOP3.LUT R5, R5, 0x40000000, RZ, 0xfc, !PT ;  /* 0x4000000005056812 */ /* 0x000fe400078efcff */
[----:B------:R-:W-:Y:S02]  /*151ac0*/  LOP3.LUT P6, RZ, R4, 0x100000, RZ, 0xc0, !PT ;  /* 0x0010000004ff7812 */ /* 0x000fe400078cc0ff */
[----:B------:R-:W-:Y:S01]  /*151ad0*/  LOP3.LUT R5, R5, 0x7fffffff, RZ, 0xc0, !PT ;  /* 0x7fffffff05057812 */ /* 0x000fe200078ec0ff */
[----:B------:R-:W-:-:S10]  /*151ae0*/  IMAD.WIDE R2, R18, 0x2, R14 ;  /* 0x0000000212027825 */ /* 0x000fd400078e020e */
[----:B------:R-:W-:Y:S02]  /*151af0*/  @P6 LOP3.LUT R5, R5, 0x80000000, RZ, 0xfc, !PT ;  /* 0x8000000005056812 */ /* 0x000fe400078efcff */
[----:B------:R-:W-:Y:S01]  /*151b00*/  LOP3.LUT P6, RZ, R4, 0x40000, RZ, 0xc0, !PT ;  /* 0x0004000004ff7812 */ /* 0x000fe200078cc0ff */
[----:B------:R0:W-:Y:S02]  /*151b10*/  @P5 STG.E.U16 desc[UR76][R2.64], R28 ;  /* 0x0000001c02005986 */ /* 0x0001e4000c10154c */
[----:B0-----:R-:W-:-:S10]  /*151b20*/  IMAD.WIDE R2, R19, 0x2, R16 ;  /* 0x0000000213027825 */ /* 0x001fd400078e0210 */
[----:B------:R0:W-:Y:S01]  /*151b30*/  @P6 STG.E.U16 desc[UR76][R2.64], R8 ;  /* 0x0000000802006986 */ /* 0x0001e2000c10154c */
[----:B------:R-:W-:Y:S01]  /*151b40*/  LOP3.LUT P6, RZ, R5, 0x80000000, RZ, 0xc0, !PT ;  /* 0x8000000005ff7812 */ /* 0x000fe200078cc0ff */
[----:B------:R-:W-:Y:S01]  /*151b50*/  IMAD.WIDE R18, R19, 0x2, R14 ;  /* 0x0000000213127825 */ /* 0x000fe200078e020e */
[----:B------:R-:W-:Y:S02]  /*151b60*/  PRMT R28, R8, 0x7632, R28 ;  /* 0x00007632081c7816 */ /* 0x000fe4000000001c */
[----:B------:R-:W-:Y:S01]  /*151b70*/  LOP3.LUT P0, RZ, R4, 0x40000000, RZ, 0xc0, !PT ;  /* 0x4000000004ff7812 */ /* 0x000fe2000780c0ff */
[----:B0-----:R-:W5:Y:S08]  /*151b80*/  LDL.LU R2, [R1+0x48e0] ;  /* 0x0048e00001027983 */ /* 0x001f700000300800 */
[----:B------:R0:W-:Y:S01]  /*151b90*/  @P6 STG.E.U16 desc[UR76][R18.64], R28 ;  /* 0x0000001c12006986 */ /* 0x0001e2000c10154c */
[----:B------:R-:W-:-:S03]  /*151ba0*/  LOP3.LUT P6, RZ, R5, 0x40000000, RZ, 0xc0, !PT ;  /* 0x4000000005ff7812 */ /* 0x000fc600078cc0ff */
[----:B------:R-:W5:Y:S01]  /*151bb0*/  LDL.LU R13, [R1+0x924] ;  /* 0x00092400010d7983 */ /* 0x000f620000300800 */
[----:B---3--:R-:W-:-:S03]  /*151bc0*/  LOP3.LUT P3, RZ, R6, 0x1, RZ, 0xc0, !PT ;  /* 0x0000000106ff7812 */ /* 0x008fc6000786c0ff */
[----:B------:R-:W3:Y:S01]  /*151bd0*/  LDL.LU R23, [R1+0x3f0] ;  /* 0x0003f00001177983 */ /* 0x000ee20000300800 */
[----:B0-----:R-:W-:-:S05]  /*151be0*/  IMAD.WIDE R18, R9, 0x2, R16 ;  /* 0x0000000209127825 */ /* 0x001fca00078e0210 */
[----:B------:R0:W-:Y:S01]  /*151bf0*/  @P6 STG.E.U16 desc[UR76][R18.64], R25 ;  /* 0x0000001912006986 */ /* 0x0001e2000c10154c */
[----:B------:R-:W-:Y:S01]  /*151c00*/  LOP3.LUT P6, RZ, R5, 0x20000000, RZ, 0xc0, !PT ;  /* 0x2000000005ff7812 */ /* 0x000fe200078cc0ff */
[----:B------:R-:W-:Y:S01]  /*151c10*/  IMAD.WIDE R8, R9, 0x2, R14 ;  /* 0x0000000209087825 */ /* 0x000fe200078e020e */
[----:B------:R-:W-:Y:S01]  /*151c20*/  PRMT R28, R25, 0x7632, R28 ;  /* 0x00007632191c7816 */ /* 0x000fe2000000001c */
[----:B0-----:R-:W3:Y:S10]  /*151c30*/  LDL.LU.64 R18, [R1+0x48d8] ;  /* 0x0048d80001127983 */ /* 0x001ef40000300a00 */
[----:B------:R0:W-:Y:S01]  /*151c40*/  @P6 STG.E.U16 desc[UR76][R8.64], R28 ;  /* 0x0000001c08006986 */ /* 0x0001e2000c10154c */
[----:B------:R-:W-:Y:S01]  /*151c50*/  LOP3.LUT P6, RZ, R5, 0x10000000, RZ, 0xc0, !PT ;  /* 0x1000000005ff7812 */ /* 0x000fe200078cc0ff */
[----:B0-----:R-:W-:Y:S01]  /*151c60*/  IMAD.WIDE R8, R24, 0x2, R16 ;  /* 0x0000000218087825 */ /* 0x001fe200078e0210 */
[----:B------:R-:W-:-:S03]  /*151c70*/  PRMT R28, R27, 0x7632, R28 ;  /* 0x000076321b1c7816 */ /* 0x000fc6000000001c */
[----:B------:R-:W-:-:S08]  /*151c80*/  IMAD.WIDE R24, R24, 0x2, R14 ;  /* 0x0000000218187825 */ /* 0x000fd000078e020e */
[----:B------:R0:W-:Y:S04]  /*151c90*/  @P6 STG.E.U16 desc[UR76][R8.64], R27 ;  /* 0x0000001b08006986 */ /* 0x0001e8000c10154c */
[----:B------:R1:W-:Y:S04]  /*151ca0*/  @P0 STG.E.U16 desc[UR76][R24.64], R28 ;  /* 0x0000001c18000986 */ /* 0x0003e8000c10154c */
[----:B0-----:R-:W3:Y:S01]  /*151cb0*/  LDL.LU.64 R8, [R1+0x48d0] ;  /* 0x0048d00001087983 */ /* 0x001ee20000300a00 */
[----:B-1----:R-:W-:-:S05]  /*151cc0*/  IMAD.WIDE R24, R22, 0x2, R16 ;  /* 0x0000000216187825 */ /* 0x002fca00078e0210 */
[----:B------:R0:W-:Y:S02]  /*151cd0*/  @P3 STG.E.U16 desc[UR76][R24.64], R21 ;  /* 0x0000001518003986 */ /* 0x0001e4000c10154c */
[----:B0-----:R-:W-:Y:S02]  /*151ce0*/  IMAD.WIDE R24, R22, 0x2, R14 ;  /* 0x0000000216187825 */ /* 0x001fe400078e020e */
[----:B------:R-:W3:Y:S01]  /*151cf0*/  LDL.LU R22, [R1+0x944] ;  /* 0x0009440001167983 */ /* 0x000ee20000300800 */
[----:B------:R-:W-:Y:S02]  /*151d00*/  LOP3.LUT P1, RZ, R6, 0x8, RZ, 0xc0, !PT ;  /* 0x0000000806ff7812 */ /* 0x000fe4000782c0ff */
[----:B------:R-:W-:Y:S02]  /*151d10*/  LOP3.LUT P4, RZ, R7, 0x2000, RZ, 0xc0, !PT ;  /* 0x0000200007ff7812 */ /* 0x000fe4000788c0ff */
[----:B------:R-:W-:Y:S02]  /*151d20*/  PRMT R28, R21, 0x7632, R28 ;  /* 0x00007632151c7816 */ /* 0x000fe4000000001c */
[----:B------:R-:W3:Y:S07]  /*151d30*/  LDL.LU R21, [R1+0x958] ;  /* 0x0009580001157983 */ /* 0x000eee0000300800 */
[----:B------:R4:W-:Y:S02]  /*151d40*/  @P1 STG.E.U16 desc[UR76][R24.64], R28 ;  /* 0x0000001c18001986 */ /* 0x0009e4000c10154c */
[----:B----4-:R-:W-:-:S05]  /*151d50*/  IMAD.WIDE R24, R12, 0x2, R16 ;  /* 0x000000020c187825 */ /* 0x010fca00078e0210 */
[----:B--2---:R0:W-:Y:S01]  /*151d60*/  @P4 STG.E.U16 desc[UR76][R24.64], R10 ;  /* 0x0000000a18004986 */ /* 0x0041e2000c10154c */
[----:B------:R-:W-:-:S03]  /*151d70*/  PRMT R28, R10, 0x7632, R28 ;  /* 0x000076320a1c7816 */ /* 0x000fc6000000001c */
[----:B0-----:R-:W2:Y:S01]  /*151d80*/  LDL.LU R10, [R1+0x3f4] ;  /* 0x0003f400010a7983 */ /* 0x001ea20000300800 */
[C---:B------:R-:W-:Y:S02]  /*151d90*/  LOP3.LUT P2, RZ, R7.reuse, 0x8000, RZ, 0xc0, !PT ;  /* 0x0000800007ff7812 */ /* 0x040fe4000784c0ff */
[C---:B------:R-:W-:Y:S01]  /*151da0*/  LOP3.LUT P5, RZ, R7.reuse, 0x10000, RZ, 0xc0, !PT ;  /* 0x0001000007ff7812 */ /* 0x040fe200078ac0ff */
[----:B------:R-:W-:Y:S01]  /*151db0*/  IMAD.WIDE R24, R12, 0x2, R14 ;  /* 0x000000020c187825 */ /* 0x000fe200078e020e */
[----:B------:R-:W4:Y:S09]  /*151dc0*/  LDL.LU R27, [R1+0x95c] ;  /* 0x00095c00011b7983 */ /* 0x000f320000300800 */
[----:B------:R5:W-:Y:S01]  /*151dd0*/  @P2 STG.E.U16 desc[UR76][R24.64], R28 ;  /* 0x0000001c18002986 */ /* 0x000be2000c10154c */
[----:B------:R-:W-:-:S02]  /*151de0*/  LOP3.LUT P3, RZ, R7, 0x20000, RZ, 0xc0, !PT ;  /* 0x0002000007ff7812 */ /* 0x000fc4000786c0ff */
[C---:B------:R-:W-:Y:S02]  /*151df0*/  LOP3.LUT P0, RZ, R7.reuse, 0x40000, RZ, 0xc0, !PT ;  /* 0x0004000007ff7812 */ /* 0x040fe4000780c0ff */
[----:B------:R-:W-:Y:S02]  /*151e00*/  LOP3.LUT P6, RZ, R7, 0x4000000, RZ, 0xc0, !PT ;  /* 0x0400000007ff7812 */ /* 0x000fe400078cc0ff */
[----:B------:R-:W-:-:S11]  /*151e10*/  LOP3.LUT R5, R5, 0xfeffffff, RZ, 0xc0, !PT ;  /* 0xfeffffff05057812 */ /* 0x000fd600078ec0ff */
[----:B------:R-:W-:Y:S02]  /*151e20*/  @P6 LOP3.LUT R5, R5, 0x1000000, RZ, 0xfc, !PT ;  /* 0x0100000005056812 */ /* 0x000fe400078efcff */
[----:B------:R-:W-:Y:S01]  /*151e30*/  LOP3.LUT P6, RZ, R7, 0x2000000, RZ, 0xc0, !PT ;  /* 0x0200000007ff7812 */ /* 0x000fe200078cc0ff */
[----:B-----5:R-:W-:-:S05]  /*151e40*/  IMAD.WIDE R24, R13, 0x2, R16 ;  /* 0x000000020d187825 */ /* 0x020fca00078e0210 */
[----:B---3--:R0:W-:Y:S01]  /*151e50*/  @P5 STG.E.U16 desc[UR76][R24.64], R23 ;  /* 0x0000001718005986 */ /* 0x0081e2000c10154c */
[----:B------:R-:W-:Y:S01]  /*151e60*/  IMAD.WIDE R12, R13, 0x2, R14 ;  /* 0x000000020d0c7825 */ /* 0x000fe200078e020e */
[----:B------:R-:W-:Y:S02]  /*151e70*/  PRMT R28, R23, 0x7632, R28 ;  /* 0x00007632171c7816 */ /* 0x000fe4000000001c */
[----:B0-----:R-:W3:Y:S04]  /*151e80*/  LDL.LU R25, [R1+0x3d4] ;  /* 0x0003d40001197983 */ /* 0x001ee80000300800 */
[----:B------:R0:W-:Y:S01]  /*151e90*/  @P3 STG.E.U16 desc[UR76][R12.64], R28 ;  /* 0x0000001c0c003986 */ /* 0x0001e2000c10154c */
[----:B------:R-:W-:Y:S02]  /*151ea0*/  LOP3.LUT R5, R5, 0xfdffffff, RZ, 0xc0, !PT ;  /* 0xfdffffff05057812 */ /* 0x000fe400078ec0ff */
[----:B------:R-:W-:-:S02]  /*151eb0*/  LOP3.LUT P4, RZ, R7, 0x80000, RZ, 0xc0, !PT ;  /* 0x0008000007ff7812 */ /* 0x000fc4000788c0ff */
[----:B------:R-:W-:Y:S02]  /*151ec0*/  @P6 LOP3.LUT R5, R5, 0x2000000, RZ, 0xfc, !PT ;  /* 0x0200000005056812 */ /* 0x000fe400078efcff */
[C---:B------:R-:W-:Y:S02]  /*151ed0*/  LOP3.LUT P6, RZ, R7.reuse, 0x1000000, RZ, 0xc0, !PT ;  /* 0x0100000007ff7812 */ /* 0x040fe400078cc0ff */
[----:B------:R-:W-:Y:S02]  /*151ee0*/  LOP3.LUT P1, RZ, R7, 0x100000, RZ, 0xc0, !PT ;  /* 0x0010000007ff7812 */ /* 0x000fe4000782c0ff */
[----:B------:R-:W-:Y:S01]  /*151ef0*/  LOP3.LUT R5, R5, 0xfbffffff, RZ, 0xc0, !PT ;  /* 0xfbffffff05057812 */ /* 0x000fe200078ec0ff */
[----:B0-----:R-:W-:-:S05]  /*151f00*/  IMAD.WIDE R12, R22, 0x2, R16 ;  /* 0x00000002160c7825 */ /* 0x001fca00078e0210 */
[----:B------:R0:W-:Y:S04]  /*151f10*/  @P0 STG.E.U16 desc[UR76][R12.64], R8 ;  /* 0x000000080c000986 */ /* 0x0001e8000c10154c */
[----:B0-----:R-:W5:Y:S04]  /*151f20*/  LDL.LU.64 R12, [R1+0x48c8] ;  /* 0x0048c800010c7983 */ /* 0x001f680000300a00 */
[----:B------:R-:W5:Y:S04]  /*151f30*/  LDL.LU R3, [R1+0x960] ;  /* 0x0009600001037983 */ /* 0x000f680000300800 */
[----:B------:R-:W5:Y:S01]  /*151f40*/  LDL.LU R29, [R1+0x3f8] ;  /* 0x0003f800011d7983 */ /* 0x000f620000300800 */
[----:B------:R-:W-:Y:S01]  /*151f50*/  PRMT R28, R8, 0x7632, R28 ;  /* 0x00007632081c7816 */ /* 0x000fe2000000001c */
[----:B------:R-:W-:-:S02]  /*151f60*/  IMAD.WIDE R22, R22, 0x2, R14 ;  /* 0x0000000216167825 */ /* 0x000fc400078e020e */
[----:B------:R-:W5:Y:S04]  /*151f70*/  LDL.LU R8, [R1+0x48c0] ;  /* 0x0048c00001087983 */ /* 0x000f680000300800 */
[----:B------:R-:W5:Y:S01]  /*151f80*/  LDL.LU R26, [R1+0x964] ;  /* 0x00096400011a7983 */ /* 0x000f620000300800 */
[----:B------:R-:W-:-:S03]  /*151f90*/  @P6 LOP3.LUT R5, R5, 0x4000000, RZ, 0xfc, !PT ;  /* 0x0400000005056812 */ /* 0x000fc600078efcff */
[----:B------:R0:W-:Y:S01]  /*151fa0*/  @P4 STG.E.U16 desc[UR76][R22.64], R28 ;  /* 0x0000001c16004986 */ /* 0x0001e2000c10154c */
[----:B------:R-:W-:-:S03]  /*151fb0*/  LOP3.LUT P6, RZ, R7, 0x800000, RZ, 0xc0, !PT ;  /* 0x0080000007ff7812 */ /* 0x000fc600078cc0ff */
[----:B------:R-:W5:Y:S01]  /*151fc0*/  LDL.LU R24, [R1+0x3d8] ;  /* 0x0003d80001187983 */ /* 0x000f620000300800 */
[----:B0-----:R-:W-:Y:S01]  /*151fd0*/  IMAD.WIDE R22, R21, 0x2, R16 ;  /* 0x0000000215167825 */ /* 0x001fe200078e0210 */
[----:B------:R-:W-:Y:S02]  /*151fe0*/  LOP3.LUT R5, R5, 0xf7ffffff, RZ, 0xc0, !PT ;  /* 0xf7ffffff05057812 */ /* 0x000fe400078ec0ff */
[----:B------:R-:W-:-:S06]  /*151ff0*/  LOP3.LUT P5, RZ, R7, 0x200000, RZ, 0xc0, !PT ;  /* 0x0020000007ff7812 */ /* 0x000fcc00078ac0ff */
[----:B------:R-:W-:Y:S02]  /*152000*/  @P6 LOP3.LUT R5, R5, 0x8000000, RZ, 0xfc, !PT ;  /* 0x0800000005056812 */ /* 0x000fe400078efcff */
[C---:B------:R-:W-:Y:S02]  /*152010*/  LOP3.LUT P6, RZ, R7.reuse, 0x400000, RZ, 0xc0, !PT ;  /* 0x0040000007ff7812 */ /* 0x040fe400078cc0ff */
[C---:B------:R-:W-:Y:S02]  /*152020*/  LOP3.LUT P2, RZ, R7.reuse, 0x8000000, RZ, 0xc0, !PT ;  /* 0x0800000007ff7812 */ /* 0x040fe4000784c0ff */
[C---:B------:R-:W-:Y:S02]  /*152030*/  LOP3.LUT P3, RZ, R7.reuse, 0x10000000, RZ, 0xc0, !PT ;  /* 0x1000000007ff7812 */ /* 0x040fe4000786c0ff */
[C---:B------:R-:W-:Y:S02]  /*152040*/  LOP3.LUT P0, RZ, R7.reuse, 0x20000000, RZ, 0xc0, !PT ;  /* 0x2000000007ff7812 */ /* 0x040fe4000780c0ff */
[C---:B------:R-:W-:Y:S01]  /*152050*/  LOP3.LUT P4, RZ, R7.reuse, 0x40000000, RZ, 0xc0, !PT ;  /* 0x4000000007ff7812 */ /* 0x040fe2000788c0ff */
[----:B--2---:R0:W-:Y:S01]  /*152060*/  @P1 STG.E.U16 desc[UR76][R22.64], R10 ;  /* 0x0000000a16001986 */ /* 0x0041e2000c10154c */
[----:B------:R-:W-:-:S03]  /*152070*/  LOP3.LUT P1, RZ, R7, 0x80000000, RZ, 0xc0, !PT ;  /* 0x8000000007ff7812 */ /* 0x000fc6000782c0ff */
[----:B0-----:R-:W2:Y:S04]  /*152080*/  LDL.LU R23, [R1+0x968] ;  /* 0x0009680001177983 */ /* 0x001ea80000300800 */
[----:B------:R-:W2:Y:S04]  /*152090*/  LDL.LU R22, [R1+0x3fc] ;  /* 0x0003fc0001167983 */ /* 0x000ea80000300800 */
[----:B------:R-:W-:Y:S04]  /*1520a0*/  STL [R1+0x484c], R7 ;  /* 0x00484c0701007387 */ /* 0x000fe80000100800 */
[----:B------:R0:W-:Y:S01]  /*1520b0*/  STL [R1+0x4880], R6 ;  /* 0x0048800601007387 */ /* 0x0001e20000100800 */
[----:B------:R-:W-:Y:S01]  /*1520c0*/  PRMT R28, R10, 0x7632, R28 ;  /* 0x000076320a1c7816 */ /* 0x000fe2000000001c */
[----:B0-----:R-:W-:-:S02]  /*1520d0*/  IMAD.WIDE R6, R21, 0x2, R14 ;  /* 0x0000000215067825 */ /* 0x001fc400078e020e */
[----:B------:R-:W2:Y:S04]  /*1520e0*/  LDL.LU R21, [R1+0x96c] ;  /* 0x00096c0001157983 */ /* 0x000ea80000300800 */
[----:B------:R-:W2:Y:S04]  /*1520f0*/  LDL.LU R10, [R1+0x3dc] ;  /* 0x0003dc00010a7983 */ /* 0x000ea80000300800 */
[----:B------:R4:W-:Y:S02]  /*152100*/  @P5 STG.E.U16 desc[UR76][R6.64], R28 ;  /* 0x0000001c06005986 */ /* 0x0009e4000c10154c */
[----:B----4-:R-:W-:-:S05]  /*152110*/  IMAD.WIDE R6, R27, 0x2, R16 ;  /* 0x000000021b067825 */ /* 0x010fca00078e0210 */
[----:B---3--:R0:W-:Y:S01]  /*152120*/  @P6 STG.E.U16 desc[UR76][R6.64], R25 ;  /* 0x0000001906006986 */ /* 0x0081e2000c10154c */
[----:B------:R-:W-:Y:S02]  /*152130*/  LOP3.LUT P6, RZ, R5, 0x8000000, RZ, 0xc0, !PT ;  /* 0x0800000005ff7812 */ /* 0x000fe400078cc0ff */
[----:B------:R-:W-:Y:S01]  /*152140*/  PRMT R28, R25, 0x7632, R28 ;  /* 0x00007632191c7816 */ /* 0x000fe2000000001c */
[----:B0-----:R-:W-:Y:S02]  /*152150*/  IMAD.WIDE R6, R27, 0x2, R14 ;  /* 0x000000021b067825 */ /* 0x001fe400078e020e */
[----:B------:R-:W3:Y:S08]  /*152160*/  LDL.LU R27, [R1+0x970] ;  /* 0x00097000011b7983 */ /* 0x000ef00000300800 */
[----:B------:R5:W-:Y:S01]  /*152170*/  @P6 STG.E.U16 desc[UR76][R6.64], R28 ;  /* 0x0000001c06006986 */ /* 0x000be2000c10154c */
[----:B------:R-:W-:-:S03]  /*152180*/  LOP3.LUT P6, RZ, R5, 0x4000000, RZ, 0xc0, !PT ;  /* 0x0400000005ff7812 */ /* 0x000fc600078cc0ff */
[----:B------:R-:W4:Y:S01]  /*152190*/  LDL.LU R25, [R1+0x400] ;  /* 0x0004000001197983 */ /* 0x000f220000300800 */
[----:B-----5:R-:W-:-:S09]  /*1521a0*/  IMAD.WIDE R6, R3, 0x2, R16 ;  /* 0x0000000203067825 */ /* 0x020fd200078e0210 */
[----:B------:R0:W-:Y:S01]  /*1521b0*/  @P6 STG.E.U16 desc[UR76][R6.64], R29 ;  /* 0x0000001d06006986 */ /* 0x0001e2000c10154c */
[----:B------:R-:W-:Y:S02]  /*1521c0*/  LOP3.LUT P6, RZ, R5, 0x2000000, RZ, 0xc0, !PT ;  /* 0x0200000005ff7812 */ /* 0x000fe400078cc0ff */
[----:B------:R-:W-:Y:S01]  /*1521d0*/  PRMT R28, R29, 0x7632, R28 ;  /* 0x000076321d1c7816 */ /* 0x000fe2000000001c */
[----:B0-----:R-:W-:-:S10]  /*1521e0*/  IMAD.WIDE R6, R3, 0x2, R14 ;  /* 0x0000000203067825 */ /* 0x001fd400078e020e */
[----:B------:R0:W-:Y:S01]  /*1521f0*/  @P6 STG.E.U16 desc[UR76][R6.64], R28 ;  /* 0x0000001c06006986 */ /* 0x0001e2000c10154c */
[----:B------:R-:W-:Y:S01]  /*152200*/  LOP3.LUT P6, RZ, R5, 0x1000000, RZ, 0xc0, !PT ;  /* 0x0100000005ff7812 */ /* 0x000fe200078cc0ff */
[----:B0-----:R-:W-:Y:S01]  /*152210*/  IMAD.WIDE R6, R26, 0x2, R16 ;  /* 0x000000021a067825 */ /* 0x001fe200078e0210 */
[----:B------:R-:W-:-:S11]  /*152220*/  PRMT R28, R24, 0x7632, R28 ;  /* 0x00007632181c7816 */ /* 0x000fd6000000001c */
[----:B------:R0:W-:Y:S02]  /*152230*/  @P6 STG.E.U16 desc[UR76][R6.64], R24 ;  /* 0x0000001806006986 */ /* 0x0001e4000c10154c */
[----:B0-----:R-:W-:Y:S02]  /*152240*/  IMAD.WIDE R6, R26, 0x2, R14 ;  /* 0x000000021a067825 */ /* 0x001fe400078e020e */
[----:B------:R-:W5:Y:S04]  /*152250*/  LDL.LU R24, [R1+0x974] ;  /* 0x0009740001187983 */ /* 0x000f680000300800 */
[----:B------:R2:W-:Y:S02]  /*152260*/  @P2 STG.E.U16 desc[UR76][R6.64], R28 ;  /* 0x0000001c06002986 */ /* 0x0005e4000c10154c */
[----:B--2---:R-:W-:Y:S01]  /*152270*/  IMAD.WIDE R6, R23, 0x2, R16 ;  /* 0x0000000217067825 */ /* 0x004fe200078e0210 */
[----:B------:R-:W-:-:S04]  /*152280*/  PRMT R28, R22, 0x7632, R28 ;  /* 0x00007632161c7816 */ /* 0x000fc8000000001c */
[----:B------:R0:W-:Y:S02]  /*152290*/  @P3 STG.E.U16 desc[UR76][R6.64], R22 ;  /* 0x0000001606003986 */ /* 0x0001e4000c10154c */
[----:B0-----:R-:W-:Y:S02]  /*1522a0*/  IMAD.WIDE R6, R23, 0x2, R14 ;  /* 0x0000000217067825 */ /* 0x001fe400078e020e */
[----:B------:R-:W2:Y:S04]  /*1522b0*/  LDL.LU R22, [R1+0x3e0] ;  /* 0x0003e00001167983 */ /* 0x000ea80000300800 */
[----:B------:R0:W-:Y:S02]  /*1522c0*/  @P0 STG.E.U16 desc[UR76][R6.64], R28 ;  /* 0x0000001c06000986 */ /* 0x0001e4000c10154c */
[----:B0-----:R-:W-:-:S05]  /*1522d0*/  IMAD.WIDE R6, R21, 0x2, R16 ;  /* 0x0000000215067825 */ /* 0x001fca00078e0210 */
[----:B------:R0:W-:Y:S01]  /*1522e0*/  @P4 STG.E.U16 desc[UR76][R6.64], R10 ;  /* 0x0000000a06004986 */ /* 0x0001e2000c10154c */
[----:B------:R-:W-:Y:S01]  /*1522f0*/  PRMT R28, R10, 0x7632, R28 ;  /* 0x000076320a1c7816 */ /* 0x000fe2000000001c */
[----:B0-----:R-:W-:Y:S02]  /*152300*/  IMAD.WIDE R6, R21, 0x2, R14 ;  /* 0x0000000215067825 */ /* 0x001fe400078e020e */
[----:B------:R-:W2:Y:S04]  /*152310*/  LDL.LU R21, [R1+0x978] ;  /* 0x0009780001157983 */ /* 0x000ea80000300800 */
[----:B------:R-:W2:Y:S04]  /*152320*/  LDL.LU R10, [R1+0x404] ;  /* 0x00040400010a7983 */ /* 0x000ea80000300800 */
[----:B------:R-:W2:Y:S04]  /*152330*/  LDL.LU R23, [R1+0x97c] ;  /* 0x00097c0001177983 */ /* 0x000ea80000300800 */
[----:B------:R-:W2:Y:S04]  /*152340*/  LDL.LU R4, [R1+0x3e4] ;  /* 0x0003e40001047983 */ /* 0x000ea80000300800 */
[----:B------:R-:W2:Y:S04]  /*152350*/  LDL.LU R3, [R1+0x980] ;  /* 0x0009800001037983 */ /* 0x000ea80000300800 */
[----:B------:R-:W2:Y:S01]  /*152360*/  LDL.LU R29, [R1+0x408] ;  /* 0x00040800011d7983 */ /* 0x000ea20000300800 */
[----:B------:R-:W-:-:S02]  /*152370*/  LOP3.LUT P5, RZ, R8, 0x1, RZ, 0xc0, !PT ;  /* 0x0000000108ff7812 */ /* 0x000fc400078ac0ff */
[C---:B------:R-:W-:Y:S01]  /*152380*/  LOP3.LUT P3, RZ, R8.reuse, 0x2, RZ, 0xc0, !PT ;  /* 0x0000000208ff7812 */ /* 0x040fe2000786c0ff */
[----:B------:R3:W-:Y:S01]  /*152390*/  @P1 STG.E.U16 desc[UR76][R6.64], R28 ;  /* 0x0000001c06001986 */ /* 0x0007e2000c10154c */
[----:B------:R-:W-:-:S03]  /*1523a0*/  LOP3.LUT P2, RZ, R8, 0x4, RZ, 0xc0, !PT ;  /* 0x0000000408ff7812 */ /* 0x000fc6000784c0ff */
[----:B------:R-:W2:Y:S01]  /*1523b0*/  LDL.LU R26, [R1+0x984] ;  /* 0x00098400011a7983 */ /* 0x000ea20000300800 */
[----:B------:R-:W-:Y:S01]  /*1523c0*/  LOP3.LUT P4, RZ, R8, 0x8, RZ, 0xc0, !PT ;  /* 0x0000000808ff7812 */ /* 0x000fe2000788c0ff */
[----:B---3--:R-:W-:-:S05]  /*1523d0*/  IMAD.WIDE R6, R27, 0x2, R16 ;  /* 0x000000021b067825 */ /* 0x008fca00078e0210 */
[----:B----4-:R0:W-:Y:S01]  /*1523e0*/  @P5 STG.E.U16 desc[UR76][R6.64], R25 ;  /* 0x0000001906005986 */ /* 0x0101e2000c10154c */
[----:B------:R-:W-:Y:S01]  /*1523f0*/  PRMT R28, R25, 0x7632, R28 ;  /* 0x00007632191c7816 */ /* 0x000fe2000000001c */
[----:B0-----:R-:W-:Y:S02]  /*152400*/  IMAD.WIDE R6, R27, 0x2, R14 ;  /* 0x000000021b067825 */ /* 0x001fe400078e020e */
[----:B------:R-:W3:Y:S04]  /*152410*/  LDL.LU R27, [R1+0x3e8] ;  /* 0x0003e800011b7983 */ /* 0x000ee80000300800 */
[----:B------:R5:W-:Y:S01]  /*152420*/  @P3 STG.E.U16 desc[UR76][R6.64], R28 ;  /* 0x0000001c06003986 */ /* 0x000be2000c10154c */
[----:B------:R-:W-:-:S03]  /*152430*/  LOP3.LUT P0, RZ, R8, 0x10, RZ, 0xc0, !PT ;  /* 0x0000001008ff7812 */ /* 0x000fc6000780c0ff */
[----:B------:R-:W4:Y:S01]  /*152440*/  LDL.LU R25, [R1+0x988] ;  /* 0x0009880001197983 */ /* 0x000f220000300800 */
[----:B-----5:R-:W-:-:S05]  /*152450*/  IMAD.WIDE R6, R24, 0x2, R16 ;  /* 0x0000000218067825 */ /* 0x020fca00078e0210 */
[----:B--2---:R0:W-:Y:S01]  /*152460*/  @P2 STG.E.U16 desc[UR76][R6.64], R22 ;  /* 0x0000001606002986 */ /* 0x0041e2000c10154c */
[----:B------:R-:W-:Y:S01]  /*152470*/  PRMT R28, R22, 0x7632, R28 ;  /* 0x00007632161c7816 */ /* 0x000fe2000000001c */
[----:B0-----:R-:W-:Y:S02]  /*152480*/  IMAD.WIDE R6, R24, 0x2, R14 ;  /* 0x0000000218067825 */ /* 0x001fe400078e020e */
[----:B------:R-:W2:Y:S04]  /*152490*/  LDL.LU R22, [R1+0x40c] ;  /* 0x00040c0001167983 */ /* 0x000ea80000300800 */
[----:B------:R0:W-:Y:S02]  /*1524a0*/  @P4 STG.E.U16 desc[UR76][R6.64], R28 ;  /* 0x0000001c06004986 */ /* 0x0001e4000c10154c */
[----:B0-----:R-:W-:-:S05]  /*1524b0*/  IMAD.WIDE R6, R21, 0x2, R16 ;  /* 0x0000000215067825 */ /* 0x001fca00078e0210 */
[----:B------:R0:W-:Y:S01]  /*1524c0*/  @P0 STG.E.U16 desc[UR76][R6.64], R10 ;  /* 0x0000000a06000986 */ /* 0x0001e2000c10154c */
[----:B------:R-:W-:Y:S01]  /*1524d0*/  PRMT R28, R10, 0x7632, R28 ;  /* 0x000076320a1c7816 */ /* 0x000fe2000000001c */
[----:B0-----:R-:W-:Y:S02]  /*1524e0*/  IMAD.WIDE R6, R21, 0x2, R14 ;  /* 0x0000000215067825 */ /* 0x001fe400078e020e */
[----:B------:R-:W5:Y:S04]  /*1524f0*/  LDL.LU R21, [R1+0x98c] ;  /* 0x00098c0001157983 */ /* 0x000f680000300800 */
[----:B------:R-:W5:Y:S01]  /*152500*/  LDL.LU R10, [R1+0x3ec] ;  /* 0x0003ec00010a7983 */ /* 0x000f620000300800 */
[----:B------:R-:W-:Y:S02]  /*152510*/  LOP3.LUT P6, RZ, R8, 0x400, RZ, 0xc0, !PT ;  /* 0x0000040008ff7812 */ /* 0x000fe400078cc0ff */
[----:B------:R-:W-:Y:S01]  /*152520*/  LOP3.LUT R5, R5, 0xffefffff, RZ, 0xc0, !PT ;  /* 0xffefffff05057812 */ /* 0x000fe200078ec0ff */
[----:B------:R-:W5:Y:S10]  /*152530*/  LDL.LU R24, [R1+0x990] ;  /* 0x0009900001187983 */ /* 0x000f740000300800 */
[----:B------:R-:W-:-:S02]  /*152540*/  @P6 LOP3.LUT R5, R5, 0x100000, RZ, 0xfc, !PT ;  /* 0x0010000005056812 */ /* 0x000fc400078efcff */
[----:B------:R-:W-:Y:S02]  /*152550*/  LOP3.LUT P6, RZ, R8, 0x200, RZ, 0xc0, !PT ;  /* 0x0000020008ff7812 */ /* 0x000fe400078cc0ff */
[----:B------:R-:W-:-:S11]  /*152560*/  LOP3.LUT R5, R5, 0xffdfffff, RZ, 0xc0, !PT ;  /* 0xffdfffff05057812 */ /* 0x000fd600078ec0ff */
[----:B------:R-:W-:Y:S02]  /*152570*/  @P6 LOP3.LUT R5, R5, 0x200000, RZ, 0xfc, !PT ;  /* 0x0020000005056812 */ /* 0x000fe400078efcff */
[C---:B------:R-:W-:Y:S02]  /*152580*/  LOP3.LUT P6, RZ, R8.reuse, 0x100, RZ, 0xc0, !PT ;  /* 0x0000010008ff7812 */ /* 0x040fe400078cc0ff */
[----:B------:R-:W-:Y:S02]  /*152590*/  LOP3.LUT R5, R5, 0xffbfffff, RZ, 0xc0, !PT ;  /* 0xffbfffff05057812 */ /* 0x000fe400078ec0ff */
[----:B------:R-:W-:-:S09]  /*1525a0*/  LOP3.LUT P5, RZ, R8, 0x20, RZ, 0xc0, !PT ;  /* 0x0000002008ff7812 */ /* 0x000fd200078ac0ff */
[----:B------:R-:W-:Y:S02]  /*1525b0*/  @P6 LOP3.LUT R5, R5, 0x400000, RZ, 0xfc, !PT ;  /* 0x0040000005056812 */ /* 0x000fe400078efcff */
[----:B------:R-:W-:Y:S02]  /*1525c0*/  LOP3.LUT P6, RZ, R8, 0x80, RZ, 0xc0, !PT ;  /* 0x0000008008ff7812 */ /* 0x000fe400078cc0ff */
[----:B------:R-:W-:Y:S01]  /*1525d0*/  LOP3.LUT R5, R5, 0xff7fffff, RZ, 0xc0, !PT ;  /* 0xff7fffff05057812 */ /* 0x000fe200078ec0ff */
[----:B------:R0:W-:Y:S10]  /*1525e0*/  @P5 STG.E.U16 desc[UR76][R6.64], R28 ;  /* 0x0000001c06005986 */ /* 0x0001f4000c10154c */
[----:B------:R-:W-:-:S02]  /*1525f0*/  @P6 LOP3.LUT R5, R5, 0x800000, RZ, 0xfc, !PT ;  /* 0x0080000005056812 */ /* 0x000fc400078efcff */
[----:B------:R-:W-:Y:S01]  /*152600*/  LOP3.LUT P6, RZ, R8, 0x40, RZ, 0xc0, !PT ;  /* 0x0000004008ff7812 */ /* 0x000fe200078cc0ff */
[----:B0-----:R-:W-:Y:S01]  /*152610*/  IMAD.WIDE R6, R23, 0x2, R16 ;  /* 0x0000000217067825 */ /* 0x001fe200078e0210 */
[----:B------:R-:W-:-:S11]  /*152620*/  PRMT R28, R4, 0x7632, R28 ;  /* 0x00007632041c7816 */ /* 0x000fd6000000001c */
[----:B------:R0:W-:Y:S01]  /*152630*/  @P6 STG.E.U16 desc[UR76][R6.64], R4 ;  /* 0x0000000406006986 */ /* 0x0001e2000c10154c */
[----:B------:R-:W-:Y:S01]  /*152640*/  LOP3.LUT P6, RZ, R5, 0x800000, RZ, 0xc0, !PT ;  /* 0x0080000005ff7812 */ /* 0x000fe200078cc0ff */
[----:B0-----:R-:W-:Y:S01]  /*152650*/  IMAD.WIDE R6, R23, 0x2, R14 ;  /* 0x0000000217067825 */ /* 0x001fe200078e020e */
[----:B------:R-:W-:Y:S01]  /*152660*/  LOP3.LUT P1, RZ, R8, 0x800, RZ, 0xc0, !PT ;  /* 0x0000080008ff7812 */ /* 0x000fe2000782c0ff */
[----:B------:R-:W5:Y:S10]  /*152670*/  LDL.LU R23, [R1+0x3b0] ;  /* 0x0003b00001177983 */ /* 0x000f740000300800 */
[----:B------:R0:W-:Y:S01]  /*152680*/  @P6 STG.E.U16 desc[UR76][R6.64], R28 ;  /* 0x0000001c06006986 */ /* 0x0001e2000c10154c */
[----:B------:R-:W-:Y:S01]  /*152690*/  LOP3.LUT P6, RZ, R5, 0x400000, RZ, 0xc0, !PT ;  /* 0x0040000005ff7812 */ /* 0x000fe200078cc0ff */
[----:B0-----:R-:W-:-:S12]  /*1526a0*/  IMAD.WIDE R6, R3, 0x2, R16 ;  /* 0x0000000203067825 */ /* 0x001fd800078e0210 */
[----:B------:R0:W-:Y:S01]  /*1526b0*/  @P6 STG.E.U16 desc[UR76][R6.64], R29 ;  /* 0x0000001d06006986 */ /* 0x0001e2000c10154c */
[----:B------:R-:W-:Y:S02]  /*1526c0*/  LOP3.LUT P6, RZ, R5, 0x200000, RZ, 0xc0, !PT ;  /* 0x0020000005ff7812 */ /* 0x000fe400078cc0ff */
[----:B------:R-:W-:Y:S01]  /*1526d0*/  PRMT R28, R29, 0x7632, R28 ;  /* 0x000076321d1c7816 */ /* 0x000fe2000000001c */
[----:B0-----:R-:W-:-:S10]  /*1526e0*/  IMAD.WIDE R6, R3, 0x2, R14 ;  /* 0x0000000203067825 */ /* 0x001fd400078e020e */
[----:B------:R0:W-:Y:S01]  /*1526f0*/  @P6 STG.E.U16 desc[UR76][R6.64], R28 ;  /* 0x0000001c06006986 */ /* 0x0001e2000c10154c */
[----:B------:R-:W-:Y:S02]  /*152700*/  LOP3.LUT P6, RZ, R5, 0x100000, RZ, 0xc0, !PT ;  /* 0x0010000005ff7812 */ /* 0x000fe400078cc0ff */
[----:B------:R-:W-:Y:S01]  /*152710*/  LOP3.LUT P3, RZ, R8, 0x1000, RZ, 0xc0, !PT ;  /* 0x0000100008ff7812 */ /* 0x000fe2000786c0ff */
[----:B0-----:R-:W-:Y:S01]  /*152720*/  IMAD.WIDE R6, R26, 0x2, R16 ;  /* 0x000000021a067825 */ /* 0x001fe200078e0210 */
[----:B---3--:R-:W-:-:S09]  /*152730*/  PRMT R28, R27, 0x7632, R28 ;  /* 0x000076321b1c7816 */ /* 0x008fd2000000001c */
[----:B------:R0:W-:Y:S01]  /*152740*/  @P6 STG.E.U16 desc[UR76][R6.64], R27 ;  /* 0x0000001b06006986 */ /* 0x0001e2000c10154c */
[----:B------:R-:W-:Y:S01]  /*152750*/  LOP3.LUT P2, RZ, R8, 0x2000, RZ, 0xc0, !PT ;  /* 0x0000200008ff7812 */ /* 0x000fe2000784c0ff */
[----:B0-----:R-:W-:-:S05]  /*152760*/  IMAD.WIDE R6, R26, 0x2, R14 ;  /* 0x000000021a067825 */ /* 0x001fca00078e020e */
[----:B------:R4:W-:Y:S01]  /*152770*/  @P1 STG.E.U16 desc[UR76][R6.64], R28 ;  /* 0x0000001c06001986 */ /* 0x0009e2000c10154c */
[----:B------:R-:W-:Y:S01]  /*152780*/  LOP3.LUT P4, RZ, R8, 0x4000, RZ, 0xc0, !PT ;  /* 0x0000400008ff7812 */ /* 0x000fe2000788c0ff */
[----:B----4-:R-:W-:-:S05]  /*152790*/  IMAD.WIDE R6, R25, 0x2, R16 ;  /* 0x0000000219067825 */ /* 0x010fca00078e0210 */
[----:B--2---:R0:W-:Y:S01]  /*1527a0*/  @P3 STG.E.U16 desc[UR76][R6.64], R22 ;  /* 0x0000001606003986 */ /* 0x0041e2000c10154c */
[----:B------:R-:W-:Y:S01]  /*1527b0*/  PRMT R28, R22, 0x7632, R28 ;  /* 0x00007632161c7816 */ /* 0x000fe2000000001c */
[----:B0-----:R-:W-:Y:S02]  /*1527c0*/  IMAD.WIDE R6, R25, 0x2, R14 ;  /* 0x0000000219067825 */ /* 0x001fe400078e020e */
[----:B------:R-:W2:Y:S04]  /*1527d0*/  LDL.LU R22, [R1+0x994] ;  /* 0x0009940001167983 */ /* 0x000ea80000300800 */
[----:B------:R5:W-:Y:S02]  /*1527e0*/  @P2 STG.E.U16 desc[UR76][R6.64], R28 ;  /* 0x0000001c06002986 */ /* 0x000be4000c10154c */
[----:B-----5:R-:W-:-:S05]  /*1527f0*/  IMAD.WIDE R6, R21, 0x2, R16 ;  /* 0x0000000215067825 */ /* 0x020fca00078e0210 */
[----:B------:R0:W-:Y:S01]  /*152800*/  @P4 STG.E.U16 desc[UR76][R6.64], R10 ;  /* 0x0000000a06004986 */ /* 0x0001e2000c10154c */
[----:B------:R-:W-:Y:S01]  /*152810*/  PRMT R28, R10, 0x7632, R28 ;  /* 0x000076320a1c7816 */ /* 0x000fe2000000001c */
[----:B0-----:R-:W-:Y:S02]  /*152820*/  IMAD.WIDE R6, R21, 0x2, R14 ;  /* 0x0000000215067825 */ /* 0x001fe400078e020e */
[----:B------:R-:W3:Y:S04]  /*152830*/  LDL.LU R21, [R1+0x99c] ;  /* 0x00099c0001157983 */ /* 0x000ee80000300800 */
[----:B------:R-:W4:Y:S04]  /*152840*/  LDL.LU R10, [R1+0x3b4] ;  /* 0x0003b400010a7983 */ /* 0x000f280000300800 */
[----:B------:R-:W5:Y:S04]  /*152850*/  LDL.LU R26, [R1+0x9a0] ;  /* 0x0009a000011a7983 */ /* 0x000f680000300800 */
[----:B------:R-:W5:Y:S04]  /*152860*/  LDL.LU R27, [R1+0x394] ;  /* 0x00039400011b7983 */ /* 0x000f680000300800 */
[----:B------:R-:W5:Y:S01]  /*152870*/  LDL.LU R3, [R1+0x9a4] ;  /* 0x0009a40001037983 */ /* 0x000f620000300800 */
[----:B------:R-:W-:-:S03]  /*152880*/  LOP3.LUT P0, RZ, R8, 0x8000, RZ, 0xc0, !PT ;  /* 0x0000800008ff7812 */ /* 0x000fc6000780c0ff */
[----:B------:R-:W5:Y:S01]  /*152890*/  LDL.LU R29, [R1+0x3b8] ;  /* 0x0003b800011d7983 */ /* 0x000f620000300800 */
[C---:B------:R-:W-:Y:S02]  /*1528a0*/  LOP3.LUT P5, RZ, R8.reuse, 0x10000, RZ, 0xc0, !PT ;  /* 0x0001000008ff7812 */ /* 0x040fe400078ac0ff */
[C---:B------:R-:W-:Y:S01]  /*1528b0*/  LOP3.LUT P3, RZ, R8.reuse, 0x20000, RZ, 0xc0, !PT ;  /* 0x0002000008ff7812 */ /* 0x040fe2000786c0ff */
[----:B------:R-:W5:Y:S01]  /*1528c0*/  LDL.LU R25, [R1+0x9a8] ;  /* 0x0009a80001197983 */ /* 0x000f620000300800 */
[----:B------:R-:W-:-:S05]  /*1528d0*/  LOP3.LUT P1, RZ, R8, 0x40000, RZ, 0xc0, !PT ;  /* 0x0004000008ff7812 */ /* 0x000fca000782c0ff */
[----:B------:R0:W-:Y:S01]  /*1528e0*/  @P0 STG.E.U16 desc[UR76][R6.64], R28 ;  /* 0x0000001c06000986 */ /* 0x0001e2000c10154c */
[----:B------:R-:W-:Y:S01]  /*1528f0*/  LOP3.LUT P4, RZ, R8, 0x80000, RZ, 0xc0, !PT ;  /* 0x0008000008ff7812 */ /* 0x000fe2000788c0ff */
[----:B0-----:R-:W-:Y:S01]  /*152900*/  IMAD.WIDE R6, R24, 0x2, R16 ;  /* 0x0000000218067825 */ /* 0x001fe200078e0210 */
[----:B------:R-:W-:-:S04]  /*152910*/  LOP3.LUT P2, RZ, R8, 0x100000, RZ, 0xc0, !PT ;  /* 0x0010000008ff7812 */ /* 0x000fc8000784c0ff */
[----:B------:R0:W-:Y:S01]  /*152920*/  @P5 STG.E.U16 desc[UR76][R6.64], R23 ;  /* 0x0000001706005986 */ /* 0x0001e2000c10154c */
[----:B------:R-:W-:Y:S01]  /*152930*/  PRMT R28, R23, 0x7632, R28 ;  /* 0x00007632171c7816 */ /* 0x000fe2000000001c */
[----:B0-----:R-:W-:Y:S02]  /*152940*/  IMAD.WIDE R6, R24, 0x2, R14 ;  /* 0x0000000218067825 */ /* 0x001fe400078e020e */
[----:B------:R-:W5:Y:S04]  /*152950*/  LDL.LU R24, [R1+0x398] ;  /* 0x0003980001187983 */ /* 0x000f680000300800 */
[----:B------:R0:W-:Y:S02]  /*152960*/  @P3 STG.E.U16 desc[UR76][R6.64], R28 ;  /* 0x0000001c06003986 */ /* 0x0001e4000c10154c */
[----:B0-----:R-:W-:Y:S01]  /*152970*/  PRMT R28, R9, 0x7632, R28 ;  /* 0x00007632091c7816 */ /* 0x001fe2000000001c */
[----:B--2---:R-:W-:-:S05]  /*152980*/  IMAD.WIDE R6, R22, 0x2, R16 ;  /* 0x0000000216067825 */ /* 0x004fca00078e0210 */
[----:B------:R0:W-:Y:S02]  /*152990*/  @P1 STG.E.U16 desc[UR76][R6.64], R9 ;  /* 0x0000000906001986 */ /* 0x0001e4000c10154c */
[----:B0-----:R-:W-:Y:S02]  /*1529a0*/  IMAD.WIDE R6, R22, 0x2, R14 ;  /* 0x0000000216067825 */ /* 0x001fe400078e020e */
[----:B------:R-:W2:Y:S04]  /*1529b0*/  LDL.LU R9, [R1+0x48bc] ;  /* 0x0048bc0001097983 */ /* 0x000ea80000300800 */
[----:B------:R-:W2:Y:S04]  /*1529c0*/  LDL.LU R23, [R1+0x9ac] ;  /* 0x0009ac0001177983 */ /* 0x000ea80000300800 */
[----:B------:R3:W-:Y:S04]  /*1529d0*/  @P4 STG.E.U16 desc[UR76][R6.64], R28 ;  /* 0x0000001c06004986 */ /* 0x0007e8000c10154c */
[----:B------:R-:W2:Y:S01]  /*1529e0*/  LDL.LU R22, [R1+0x3bc] ;  /* 0x0003bc0001167983 */ /* 0x000ea20000300800 */
[----:B---3--:R-:W-:-:S05]  /*1529f0*/  IMAD.WIDE R6, R21, 0x2, R16 ;  /* 0x0000000215067825 */ /* 0x008fca00078e0210 */
[----:B----4-:R0:W-:Y:S01]  /*152a00*/  @P2 STG.E.U16 desc[UR76][R6.64], R10 ;  /* 0x0000000a06002986 */ /* 0x0101e2000c10154c */
[----:B------:R-:W-:Y:S01]  /*152a10*/  PRMT R28, R10, 0x7632, R28 ;  /* 0x000076320a1c7816 */ /* 0x000fe2000000001c */
[----:B0-----:R-:W-:Y:S02]  /*152a20*/  IMAD.WIDE R6, R21, 0x2, R14 ;  /* 0x0000000215067825 */ /* 0x001fe400078e020e */
[----:B------:R-:W3:Y:S04]  /*152a30*/  LDL.LU R21, [R1+0x9b0] ;  /* 0x0009b00001157983 */ /* 0x000ee80000300800 */
[----:B------:R-:W4:Y:S01]  /*152a40*/  LDL.LU R10, [R1+0x39c] ;  /* 0x00039c00010a7983 */ /* 0x000f220000300800 */
[----:B------:R-:W-:Y:S02]  /*152a50*/  LOP3.LUT P6, RZ, R8, 0x4000000, RZ, 0xc0, !PT ;  /* 0x0400000008ff7812 */ /* 0x000fe400078cc0ff */
[----:B------:R-:W-:-:S11]  /*152a60*/  LOP3.LUT R5, R5, 0xfffeffff, RZ, 0xc0, !PT ;  /* 0xfffeffff05057812 */ /* 0x000fd600078ec0ff */
[----:B------:R-:W-:Y:S02]  /*152a70*/  @P6 LOP3.LUT R5, R5, 0x10000, RZ, 0xfc, !PT ;  /* 0x0001000005056812 */ /* 0x000fe400078efcff */
        /* <DEDUP_REMOVED lines=12> */
[----:B-----5:R-:W-:Y:S01]  /*152b40*/  IMAD.WIDE R6, R26, 0x2, R16 ;  /* 0x000000021a067825 */ /* 0x020fe200078e0210 */
[----:B------:R-:W-:-:S11]  /*152b50*/  PRMT R28, R27, 0x7632, R28 ;  /* 0x000076321b1c7816 */ /* 0x000fd6000000001c */
[----:B------:R0:W-:Y:S01]  /*152b60*/  @P6 STG.E.U16 desc[UR76][R6.64], R27 ;  /* 0x0000001b06006986 */ /* 0x0001e2000c10154c */
[C---:B------:R-:W-:Y:S01]  /*152b70*/  LOP3.LUT P6, RZ, R5.reuse, 0x80000, RZ, 0xc0, !PT ;  /* 0x0008000005ff7812 */ /* 0x040fe200078cc0ff */
[----:B0-----:R-:W-:Y:S01]  /*152b80*/  IMAD.WIDE R6, R26, 0x2, R14 ;  /* 0x000000021a067825 */ /* 0x001fe200078e020e */
[----:B------:R-:W-:Y:S01]  /*152b90*/  LOP3.LUT P0, RZ, R8, 0x8000000, RZ, 0xc0, !PT ;  /* 0x0800000008ff7812 */ /* 0x000fe2000780c0ff */
[----:B------:R-:W5:Y:S10]  /*152ba0*/  LDL.LU R26, [R1+0x9b4] ;  /* 0x0009b400011a7983 */ /* 0x000f740000300800 */
[----:B------:R0:W-:Y:S01]  /*152bb0*/  @P6 STG.E.U16 desc[UR76][R6.64], R28 ;  /* 0x0000001c06006986 */ /* 0x0001e2000c10154c */
[----:B------:R-:W-:-:S02]  /*152bc0*/  LOP3.LUT P6, RZ, R5, 0x40000, RZ, 0xc0, !PT ;  /* 0x0004000005ff7812 */ /* 0x000fc400078cc0ff */
[----:B------:R-:W-:Y:S01]  /*152bd0*/  LOP3.LUT P3, RZ, R8, 0x10000000, RZ, 0xc0, !PT ;  /* 0x1000000008ff7812 */ /* 0x000fe2000786c0ff */
[----:B------:R-:W5:Y:S01]  /*152be0*/  LDL.LU R27, [R1+0x3c0] ;  /* 0x0003c000011b7983 */ /* 0x000f620000300800 */
[----:B0-----:R-:W-:-:S09]  /*152bf0*/  IMAD.WIDE R6, R3, 0x2, R16 ;  /* 0x0000000203067825 */ /* 0x001fd200078e0210 */
        /* <DEDUP_REMOVED lines=8> */
[----:B------:R0:W-:Y:S01]  /*152c80*/  @P6 STG.E.U16 desc[UR76][R6.64], R24 ;  /* 0x0000001806006986 */ /* 0x0001e2000c10154c */
[C---:B------:R-:W-:Y:S01]  /*152c90*/  LOP3.LUT P1, RZ, R8.reuse, 0x20000000, RZ, 0xc0, !PT ;  /* 0x2000000008ff7812 */ /* 0x040fe2000782c0ff */
[----:B0-----:R-:W-:Y:S02]  /*152ca0*/  IMAD.WIDE R6, R25, 0x2, R14 ;  /* 0x0000000219067825 */ /* 0x001fe400078e020e */
[----:B------:R-:W5:Y:S04]  /*152cb0*/  LDL.LU R25, [R1+0x9b8] ;  /* 0x0009b80001197983 */ /* 0x000f680000300800 */
[----:B------:R2:W-:Y:S01]  /*152cc0*/  @P0 STG.E.U16 desc[UR76][R6.64], R28 ;  /* 0x0000001c06000986 */ /* 0x0005e2000c10154c */
[----:B------:R-:W-:Y:S01]  /*152cd0*/  LOP3.LUT P4, RZ, R8, 0x40000000, RZ, 0xc0, !PT ;  /* 0x4000000008ff7812 */ /* 0x000fe2000788c0ff */
[----:B--2---:R-:W-:-:S05]  /*152ce0*/  IMAD.WIDE R6, R23, 0x2, R16 ;  /* 0x0000000217067825 */ /* 0x004fca00078e0210 */
[----:B------:R0:W-:Y:S01]  /*152cf0*/  @P3 STG.E.U16 desc[UR76][R6.64], R22 ;  /* 0x0000001606003986 */ /* 0x0001e2000c10154c */
[----:B------:R-:W-:Y:S01]  /*152d00*/  PRMT R28, R22, 0x7632, R28 ;  /* 0x00007632161c7816 */ /* 0x000fe2000000001c */
[----:B0-----:R-:W-:Y:S02]  /*152d10*/  IMAD.WIDE R6, R23, 0x2, R14 ;  /* 0x0000000217067825 */ /* 0x001fe400078e020e */
[----:B------:R-:W2:Y:S04]  /*152d20*/  LDL.LU R23, [R1+0x3a0] ;  /* 0x0003a00001177983 */ /* 0x000ea80000300800 */
[----:B------:R3:W-:Y:S04]  /*152d30*/  @P1 STG.E.U16 desc[UR76][R6.64], R28 ;  /* 0x0000001c06001986 */ /* 0x0007e8000c10154c */
[----:B------:R-:W2:Y:S01]  /*152d40*/  LDL.LU R22, [R1+0x9bc] ;  /* 0x0009bc0001167983 */ /* 0x000ea20000300800 */
[----:B---3--:R-:W-:-:S05]  /*152d50*/  IMAD.WIDE R6, R21, 0x2, R16 ;  /* 0x0000000215067825 */ /* 0x008fca00078e0210 */
[----:B----4-:R0:W-:Y:S02]  /*152d60*/  @P4 STG.E.U16 desc[UR76][R6.64], R10 ;  /* 0x0000000a06004986 */ /* 0x0101e4000c10154c */
[----:B0-----:R-:W-:Y:S02]  /*152d70*/  IMAD.WIDE R6, R21, 0x2, R14 ;  /* 0x0000000215067825 */ /* 0x001fe400078e020e */
[----:B------:R-:W3:Y:S04]  /*152d80*/  LDL.LU R21, [R1+0x3c4] ;  /* 0x0003c40001157983 */ /* 0x000ee80000300800 */
[----:B------:R-:W4:Y:S01]  /*152d90*/  LDL.LU R24, [R1+0x9c0] ;  /* 0x0009c00001187983 */ /* 0x000f220000300800 */
[----:B------:R-:W-:-:S03]  /*152da0*/  PRMT R28, R10, 0x7632, R28 ;  /* 0x000076320a1c7816 */ /* 0x000fc6000000001c */
[----:B------:R-:W4:Y:S04]  /*152db0*/  LDL.LU R10, [R1+0x3a4] ;  /* 0x0003a400010a7983 */ /* 0x000f280000300800 */
[----:B------:R-:W4:Y:S01]  /*152dc0*/  LDL.LU R4, [R1+0x9c4] ;  /* 0x0009c40001047983 */ /* 0x000f220000300800 */
[----:B------:R-:W-:-:S03]  /*152dd0*/  LOP3.LUT P2, RZ, R8, 0x80000000, RZ, 0xc0, !PT ;  /* 0x8000000008ff7812 */ /* 0x000fc6000784c0ff */
[----:B------:R-:W4:Y:S01]  /*152de0*/  LDL.LU R3, [R1+0x3c8] ;  /* 0x0003c80001037983 */ /* 0x000f220000300800 */
[C---:B------:R-:W-:Y:S02]  /*152df0*/  LOP3.LUT P5, RZ, R9.reuse, 0x1, RZ, 0xc0, !PT ;  /* 0x0000000109ff7812 */ /* 0x040fe400078ac0ff */
[C---:B------:R-:W-:Y:S01]  /*152e00*/  LOP3.LUT P3, RZ, R9.reuse, 0x2, RZ, 0xc0, !PT ;  /* 0x0000000209ff7812 */ /* 0x040fe2000786c0ff */
[----:B------:R-:W4:Y:S01]  /*152e10*/  LDL.LU R29, [R1+0x9c8] ;  /* 0x0009c800011d7983 */ /* 0x000f220000300800 */
[----:B------:R-:W-:-:S05]  /*152e20*/  LOP3.LUT P0, RZ, R9, 0x4, RZ, 0xc0, !PT ;  /* 0x0000000409ff7812 */ /* 0x000fca000780c0ff */
[----:B------:R5:W-:Y:S01]  /*152e30*/  @P2 STG.E.U16 desc[UR76][R6.64], R28 ;  /* 0x0000001c06002986 */ /* 0x000be2000c10154c */
[C---:B------:R-:W-:Y:S02]  /*152e40*/  LOP3.LUT P4, RZ, R9.reuse, 0x8, RZ, 0xc0, !PT ;  /* 0x0000000809ff7812 */ /* 0x040fe4000788c0ff */
[----:B------:R-:W-:Y:S01]  /*152e50*/  LOP3.LUT P1, RZ, R9, 0x10, RZ, 0xc0, !PT ;  /* 0x0000001009ff7812 */ /* 0x000fe2000782c0ff */
[----:B-----5:R-:W-:-:S05]  /*152e60*/  IMAD.WIDE R6, R26, 0x2, R16 ;  /* 0x000000021a067825 */ /* 0x020fca00078e0210 */
[----:B------:R0:W-:Y:S01]  /*152e70*/  @P5 STG.E.U16 desc[UR76][R6.64], R27 ;  /* 0x0000001b06005986 */ /* 0x0001e2000c10154c */
[----:B------:R-:W-:Y:S01]  /*152e80*/  PRMT R28, R27, 0x7632, R28 ;  /* 0x000076321b1c7816 */ /* 0x000fe2000000001c */
[----:B0-----:R-:W-:Y:S02]  /*152e90*/  IMAD.WIDE R6, R26, 0x2, R14 ;  /* 0x000000021a067825 */ /* 0x001fe400078e020e */
[----:B------:R-:W5:Y:S04]  /*152ea0*/  LDL.LU R27, [R1+0x3a8] ;  /* 0x0003a800011b7983 */ /* 0x000f680000300800 */
[----:B------:R0:W-:Y:S02]  /*152eb0*/  @P3 STG.E.U16 desc[UR76][R6.64], R28 ;  /* 0x0000001c06003986 */ /* 0x0001e4000c10154c */
[----:B0-----:R-:W-:-:S05]  /*152ec0*/  IMAD.WIDE R6, R25, 0x2, R16 ;  /* 0x0000000219067825 */ /* 0x001fca00078e0210 */
[----:B--2---:R0:W-:Y:S01]  /*152ed0*/  @P0 STG.E.U16 desc[UR76][R6.64], R23 ;  /* 0x0000001706000986 */ /* 0x0041e2000c10154c */
[----:B------:R-:W-:Y:S01]  /*152ee0*/  PRMT R28, R23, 0x7632, R28 ;  /* 0x00007632171c7816 */ /* 0x000fe2000000001c */
[----:B0-----:R-:W-:Y:S02]  /*152ef0*/  IMAD.WIDE R6, R25, 0x2, R14 ;  /* 0x0000000219067825 */ /* 0x001fe400078e020e */
[----:B------:R-:W2:Y:S04]  /*152f00*/  LDL.LU R25, [R1+0x9cc] ;  /* 0x0009cc0001197983 */ /* 0x000ea80000300800 */
[----:B------:R0:W-:Y:S04]  /*152f10*/  @P4 STG.E.U16 desc[UR76][R6.64], R28 ;  /* 0x0000001c06004986 */ /* 0x0001e8000c10154c */
[----:B------:R-:W2:Y:S01]  /*152f20*/  LDL.LU R23, [R1+0x3cc] ;  /* 0x0003cc0001177983 */ /* 0x000ea20000300800 */
[----:B0-----:R-:W-:-:S05]  /*152f30*/  IMAD.WIDE R6, R22, 0x2, R16 ;  /* 0x0000000216067825 */ /* 0x001fca00078e0210 */
[----:B---3--:R0:W-:Y:S01]  /*152f40*/  @P1 STG.E.U16 desc[UR76][R6.64], R21 ;  /* 0x0000001506001986 */ /* 0x0081e2000c10154c */
[----:B------:R-:W-:Y:S01]  /*152f50*/  PRMT R28, R21, 0x7632, R28 ;  /* 0x00007632151c7816 */ /* 0x000fe2000000001c */
[----:B0-----:R-:W-:Y:S02]  /*152f60*/  IMAD.WIDE R6, R22, 0x2, R14 ;  /* 0x0000000216067825 */ /* 0x001fe400078e020e */
[----:B------:R-:W3:Y:S04]  /*152f70*/  LDL.LU R22, [R1+0x9d0] ;  /* 0x0009d00001167983 */ /* 0x000ee80000300800 */
[----:B------:R-:W3:Y:S01]  /*152f80*/  LDL.LU R21, [R1+0x3ac] ;  /* 0x0003ac0001157983 */ /* 0x000ee20000300800 */
[----:B------:R-:W-:Y:S02]  /*152f90*/  LOP3.LUT P6, RZ, R9, 0x400, RZ, 0xc0, !PT ;  /* 0x0000040009ff7812 */ /* 0x000fe400078cc0ff */
[----:B------:R-:W-:Y:S01]  /*152fa0*/  LOP3.LUT R5, R5, 0xffffefff, RZ, 0xc0, !PT ;  /* 0xffffefff05057812 */ /* 0x000fe200078ec0ff */
[----:B------:R-:W3:Y:S10]  /*152fb0*/  LDL.LU R26, [R1+0x9d4] ;  /* 0x0009d400011a7983 */ /* 0x000ef40000300800 */
[----:B------:R-:W-:-:S02]  /*152fc0*/  @P6 LOP3.LUT R5, R5, 0x1000, RZ, 0xfc, !PT ;  /* 0x0000100005056812 */ /* 0x000fc400078efcff */
[----:B------:R-:W-:Y:S02]  /*152fd0*/  LOP3.LUT P6, RZ, R9, 0x200, RZ, 0xc0, !PT ;  /* 0x0000020009ff7812 */ /* 0x000fe400078cc0ff */
[----:B------:R-:W-:-:S11]  /*152fe0*/  LOP3.LUT R5, R5, 0xffffdfff, RZ, 0xc0, !PT ;  /* 0xffffdfff05057812 */ /* 0x000fd600078ec0ff */
[----:B------:R-:W-:Y:S02]  /*152ff0*/  @P6 LOP3.LUT R5, R5, 0x2000, RZ, 0xfc, !PT ;  /* 0x0000200005056812 */ /* 0x000fe400078efcff */
[----:B------:R-:W-:Y:S02]  /*153000*/  LOP3.LUT P6, RZ, R9, 0x100, RZ, 0xc0, !PT ;  /* 0x0000010009ff7812 */ /* 0x000fe400078cc0ff */
        /* <DEDUP_REMOVED lines=8> */
[----:B----4-:R-:W-:Y:S01]  /*153090*/  IMAD.WIDE R6, R24, 0x2, R16 ;  /* 0x0000000218067825 */ /* 0x010fe200078e0210 */
[----:B------:R-:W-:-:S11]  /*1530a0*/  PRMT R28, R10, 0x7632, R28 ;  /* 0x000076320a1c7816 */ /* 0x000fd6000000001c */
[----:B------:R0:W-:Y:S01]  /*1530b0*/  @P6 STG.E.U16 desc[UR76][R6.64], R10 ;  /* 0x0000000a06006986 */ /* 0x0001e2000c10154c */
[----:B------:R-:W-:Y:S01]  /*1530c0*/  LOP3.LUT P6, RZ, R5, 0x8000, RZ, 0xc0, !PT ;  /* 0x0000800005ff7812 */ /* 0x000fe200078cc0ff */
[----:B0-----:R-:W-:Y:S01]  /*1530d0*/  IMAD.WIDE R6, R24, 0x2, R14 ;  /* 0x0000000218067825 */ /* 0x001fe200078e020e */
[----:B------:R-:W-:Y:S01]  /*1530e0*/  LOP3.LUT P2, RZ, R9, 0x800, RZ, 0xc0, !PT ;  /* 0x0000080009ff7812 */ /* 0x000fe2000784c0ff */
[----:B------:R-:W4:Y:S10]  /*1530f0*/  LDL.LU R24, [R1+0x370] ;  /* 0x0003700001187983 */ /* 0x000f340000300800 */
[----:B------:R0:W-:Y:S01]  /*153100*/  @P6 STG.E.U16 desc[UR76][R6.64], R28 ;  /* 0x0000001c06006986 */ /* 0x0001e2000c10154c */
[----:B------:R-:W-:-:S02]  /*153110*/  LOP3.LUT P6, RZ, R5, 0x4000, RZ, 0xc0, !PT ;  /* 0x0000400005ff7812 */ /* 0x000fc400078cc0ff */
[----:B------:R-:W-:Y:S01]  /*153120*/  LOP3.LUT P3, RZ, R9, 0x1000, RZ, 0xc0, !PT ;  /* 0x0000100009ff7812 */ /* 0x000fe2000786c0ff */
[----:B------:R-:W4:Y:S01]  /*153130*/  LDL.LU R10, [R1+0x48b8] ;  /* 0x0048b800010a7983 */ /* 0x000f220000300800 */
        /* <DEDUP_REMOVED lines=8> */
[----:B-----5:R-:W-:-:S11]  /*1531c0*/  PRMT R28, R27, 0x7632, R28 ;  /* 0x000076321b1c7816 */ /* 0x020fd6000000001c */
[----:B------:R0:W-:Y:S01]  /*1531d0*/  @P6 STG.E.U16 desc[UR76][R6.64], R27 ;  /* 0x0000001b06006986 */ /* 0x0001e2000c10154c */
[----:B------:R-:W-:Y:S01]  /*1531e0*/  LOP3.LUT P0, RZ, R9, 0x2000, RZ, 0xc0, !PT ;  /* 0x0000200009ff7812 */ /* 0x000fe2000780c0ff */
[----:B0-----:R-:W-:-:S05]  /*1531f0*/  IMAD.WIDE R6, R29, 0x2, R14 ;  /* 0x000000021d067825 */ /* 0x001fca00078e020e */
[----:B------:R2:W-:Y:S01]  /*153200*/  @P2 STG.E.U16 desc[UR76][R6.64], R28 ;  /* 0x0000001c06002986 */ /* 0x0005e2000c10154c */
[----:B------:R-:W-:Y:S01]  /*153210*/  LOP3.LUT P4, RZ, R9, 0x4000, RZ, 0xc0, !PT ;  /* 0x0000400009ff7812 */ /* 0x000fe2000788c0ff */
[----:B--2---:R-:W-:-:S05]  /*153220*/  IMAD.WIDE R6, R25, 0x2, R16 ;  /* 0x0000000219067825 */ /* 0x004fca00078e0210 */
[----:B------:R0:W-:Y:S01]  /*153230*/  @P3 STG.E.U16 desc[UR76][R6.64], R23 ;  /* 0x0000001706003986 */ /* 0x0001e2000c10154c */
[----:B------:R-:W-:Y:S01]  /*153240*/  PRMT R28, R23, 0x7632, R28 ;  /* 0x00007632171c7816 */ /* 0x000fe2000000001c */
[----:B0-----:R-:W-:Y:S02]  /*153250*/  IMAD.WIDE R6, R25, 0x2, R14 ;  /* 0x0000000219067825 */ /* 0x001fe400078e020e */
[----:B------:R-:W2:Y:S04]  /*153260*/  LDL.LU R23, [R1+0x9d8] ;  /* 0x0009d80001177983 */ /* 0x000ea80000300800 */
[----:B------:R3:W-:Y:S02]  /*153270*/  @P0 STG.E.U16 desc[UR76][R6.64], R28 ;  /* 0x0000001c06000986 */ /* 0x0007e4000c10154c */
[----:B---3--:R-:W-:-:S05]  /*153280*/  IMAD.WIDE R6, R22, 0x2, R16 ;  /* 0x0000000216067825 */ /* 0x008fca00078e0210 */
[----:B------:R0:W-:Y:S01]  /*153290*/  @P4 STG.E.U16 desc[UR76][R6.64], R21 ;  /* 0x0000001506004986 */ /* 0x0001e2000c10154c */
[----:B------:R-:W-:Y:S01]  /*1532a0*/  PRMT R28, R21, 0x7632, R28 ;  /* 0x00007632151c7816 */ /* 0x000fe2000000001c */
[----:B0-----:R-:W-:Y:S02]  /*1532b0*/  IMAD.WIDE R6, R22, 0x2, R14 ;  /* 0x0000000216067825 */ /* 0x001fe400078e020e */
[----:B------:R-:W3:Y:S04]  /*1532c0*/  LDL.LU R22, [R1+0x9dc] ;  /* 0x0009dc0001167983 */ /* 0x000ee80000300800 */
[----:B------:R-:W5:Y:S04]  /*1532d0*/  LDL.LU R21, [R1+0x374] ;  /* 0x0003740001157983 */ /* 0x000f680000300800 */
[----:B------:R-:W5:Y:S04]  /*1532e0*/  LDL.LU R27, [R1+0x9e0] ;  /* 0x0009e000011b7983 */ /* 0x000f680000300800 */
[----:B------:R-:W5:Y:S01]  /*1532f0*/  LDL.LU R25, [R1+0x354] ;  /* 0x0003540001197983 */ /* 0x000f620000300800 */
[----:B------:R-:W-:-:S03]  /*153300*/  LOP3.LUT P6, RZ, R9, 0x4000000, RZ, 0xc0, !PT ;  /* 0x0400000009ff7812 */ /* 0x000fc600078cc0ff */
[----:B------:R-:W5:Y:S01]  /*153310*/  LDL.LU R4, [R1+0x9e4] ;  /* 0x0009e40001047983 */ /* 0x000f620000300800 */
[----:B------:R-:W-:-:S03]  /*153320*/  LOP3.LUT P1, RZ, R9, 0x8000, RZ, 0xc0, !PT ;  /* 0x0000800009ff7812 */ /* 0x000fc6000782c0ff */
[----:B------:R-:W5:Y:S01]  /*153330*/  LDL.LU R3, [R1+0x378] ;  /* 0x0003780001037983 */ /* 0x000f620000300800 */
[----:B------:R-:W-:Y:S02]  /*153340*/  LOP3.LUT R5, R5, 0xfffffeff, RZ, 0xc0, !PT ;  /* 0xfffffeff05057812 */ /* 0x000fe400078ec0ff */
[----:B------:R-:W-:Y:S01]  /*153350*/  LOP3.LUT P5, RZ, R9, 0x10000, RZ, 0xc0, !PT ;  /* 0x0001000009ff7812 */ /* 0x000fe200078ac0ff */
[----:B------:R-:W5:Y:S02]  /*153360*/  LDL.LU R29, [R1+0x9e8] ;  /* 0x0009e800011d7983 */ /* 0x000f640000300800 */
[----:B------:R-:W-:Y:S02]  /*153370*/  @P6 LOP3.LUT R5, R5, 0x100, RZ, 0xfc, !PT ;  /* 0x0000010005056812 */ /* 0x000fe400078efcff */
[C---:B------:R-:W-:Y:S02]  /*153380*/  LOP3.LUT P6, RZ, R9.reuse, 0x2000000, RZ, 0xc0, !PT ;  /* 0x0200000009ff7812 */ /* 0x040fe400078cc0ff */
[----:B------:R-:W-:Y:S01]  /*153390*/  LOP3.LUT P3, RZ, R9, 0x20000, RZ, 0xc0, !PT ;  /* 0x0002000009ff7812 */ /* 0x000fe2000786c0ff */
[----:B------:R0:W-:Y:S01]  /*1533a0*/  @P1 STG.E.U16 desc[UR76][R6.64], R28 ;  /* 0x0000001c06001986 */ /* 0x0001e2000c10154c */
[----:B------:R-:W-:-:S02]  /*1533b0*/  LOP3.LUT R5, R5, 0xfffffdff, RZ, 0xc0, !PT ;  /* 0xfffffdff05057812 */ /* 0x000fc400078ec0ff */
[----:B------:R-:W-:Y:S01]  /*1533c0*/  LOP3.LUT P2, RZ, R9, 0x40000, RZ, 0xc0, !PT ;  /* 0x0004000009ff7812 */ /* 0x000fe2000784c0ff */
[----:B0-----:R-:W-:-:S06]  /*1533d0*/  IMAD.WIDE R6, R26, 0x2, R16 ;  /* 0x000000021a067825 */ /* 0x001fcc00078e0210 */
[----:B------:R-:W-:Y:S02]  /*1533e0*/  @P6 LOP3.LUT R5, R5, 0x200, RZ, 0xfc, !PT ;  /* 0x0000020005056812 */ /* 0x000fe400078efcff */
[C---:B------:R-:W-:Y:S02]  /*1533f0*/  LOP3.LUT P6, RZ, R9.reuse, 0x1000000, RZ, 0xc0, !PT ;  /* 0x0100000009ff7812 */ /* 0x040fe400078cc0ff */
[----:B------:R-:W-:Y:S02]  /*153400*/  LOP3.LUT P4, RZ, R9, 0x80000, RZ, 0xc0, !PT ;  /* 0x0008000009ff7812 */ /* 0x000fe4000788c0ff */
[----:B------:R-:W-:Y:S02]  /*153410*/  LOP3.LUT R5, R5, 0xfffffbff, RZ, 0xc0, !PT ;  /* 0xfffffbff05057812 */ /* 0x000fe400078ec0ff */
[----:B------:R-:W-:-:S07]  /*153420*/  LOP3.LUT P0, RZ, R9, 0x100000, RZ, 0xc0, !PT ;  /* 0x0010000009ff7812 */ /* 0x000fce000780c0ff */
[----:B------:R-:W-:Y:S01]  /*153430*/  @P6 LOP3.LUT R5, R5, 0x400, RZ, 0xfc, !PT ;  /* 0x0000040005056812 */ /* 0x000fe200078efcff */
[----:B----4-:R0:W-:Y:S01]  /*153440*/  @P5 STG.E.U16 desc[UR76][R6.64], R24 ;  /* 0x0000001806005986 */ /* 0x0101e2000c10154c */
[----:B------:R-:W-:Y:S01]  /*153450*/  PRMT R28, R24, 0x7632, R28 ;  /* 0x00007632181c7816 */ /* 0x000fe2000000001c */
[----:B0-----:R-:W-:Y:S02]  /*153460*/  IMAD.WIDE R6, R26, 0x2, R14 ;  /* 0x000000021a067825 */ /* 0x001fe400078e020e */
[----:B------:R-:W4:Y:S04]  /*153470*/  LDL.LU R26, [R1+0x358] ;  /* 0x00035800011a7983 */ /* 0x000f280000300800 */
[----:B------:R0:W-:Y:S01]  /*153480*/  @P3 STG.E.U16 desc[UR76][R6.64], R28 ;  /* 0x0000001c06003986 */ /* 0x0001e2000c10154c */
[----:B------:R-:W-:-:S02]  /*153490*/  LOP3.LUT P6, RZ, R9, 0x800000, RZ, 0xc0, !PT ;  /* 0x0080000009ff7812 */ /* 0x000fc400078cc0ff */
[----:B0-----:R-:W-:Y:S02]  /*1534a0*/  PRMT R28, R10, 0x7632, R28 ;  /* 0x000076320a1c7816 */ /* 0x001fe4000000001c */
[----:B------:R-:W-:Y:S02]  /*1534b0*/  LOP3.LUT R5, R5, 0xfffff7ff, RZ, 0xc0, !PT ;  /* 0xfffff7ff05057812 */ /* 0x000fe400078ec0ff */
[----:B------:R-:W-:-:S07]  /*1534c0*/  LOP3.LUT P5, RZ, R9, 0x200000, RZ, 0xc0, !PT ;  /* 0x0020000009ff7812 */ /* 0x000fce00078ac0ff */
[----:B------:R-:W-:Y:S02]  /*1534d0*/  @P6 LOP3.LUT R5, R5, 0x800, RZ, 0xfc, !PT ;  /* 0x0000080005056812 */ /* 0x000fe400078efcff */
[C---:B------:R-:W-:Y:S02]  /*1534e0*/  LOP3.LUT P6, RZ, R9.reuse, 0x400000, RZ, 0xc0, !PT ;  /* 0x0040000009ff7812 */ /* 0x040fe400078cc0ff */
[C---:B------:R-:W-:Y:S02]  /*1534f0*/  LOP3.LUT P1, RZ, R9.reuse, 0x8000000, RZ, 0xc0, !PT ;  /* 0x0800000009ff7812 */ /* 0x040fe4000782c0ff */
[----:B------:R-:W-:Y:S01]  /*153500*/  LOP3.LUT P3, RZ, R9, 0x10000000, RZ, 0xc0, !PT ;  /* 0x1000000009ff7812 */ /* 0x000fe2000786c0ff */
        /* <DEDUP_REMOVED lines=8> */
[----:B-----5:R0:W-:Y:S01]  /*153590*/  @P0 STG.E.U16 desc[UR76][R6.64], R21 ;  /* 0x0000001506000986 */ /* 0x0201e2000c10154c */
[C---:B------:R-:W-:Y:S02]  /*1535a0*/  LOP3.LUT P2, RZ, R9.reuse, 0x20000000, RZ, 0xc0, !PT ;  /* 0x2000000009ff7812 */ /* 0x040fe4000784c0ff */
[C---:B------:R-:W-:Y:S02]  /*1535b0*/  LOP3.LUT P4, RZ, R9.reuse, 0x40000000, RZ, 0xc0, !PT ;  /* 0x4000000009ff7812 */ /* 0x040fe4000788c0ff */
[----:B------:R-:W-:Y:S02]  /*1535c0*/  LOP3.LUT P0, RZ, R9, 0x80000000, RZ, 0xc0, !PT ;  /* 0x8000000009ff7812 */ /* 0x000fe4000780c0ff */
[----:B------:R-:W-:Y:S01]  /*1535d0*/  PRMT R9, R21, 0x7632, R9 ;  /* 0x0000763215097816 */ /* 0x000fe20000000009 */
[----:B0-----:R-:W-:Y:S02]  /*1535e0*/  IMAD.WIDE R6, R22, 0x2, R14 ;  /* 0x0000000216067825 */ /* 0x001fe400078e020e */
[----:B------:R-:W3:Y:S04]  /*1535f0*/  LDL.LU R22, [R1+0x9f0] ;  /* 0x0009f00001167983 */ /* 0x000ee80000300800 */
[----:B------:R-:W5:Y:S04]  /*153600*/  LDL.LU R21, [R1+0x35c] ;  /* 0x00035c0001157983 */ /* 0x000f680000300800 */
[----:B------:R0:W-:Y:S02]  /*153610*/  @P5 STG.E.U16 desc[UR76][R6.64], R9 ;  /* 0x0000000906005986 */ /* 0x0001e4000c10154c */
[----:B0-----:R-:W-:-:S05]  /*153620*/  IMAD.WIDE R6, R27, 0x2, R16 ;  /* 0x000000021b067825 */ /* 0x001fca00078e0210 */
[----:B------:R0:W-:Y:S01]  /*153630*/  @P6 STG.E.U16 desc[UR76][R6.64], R25 ;  /* 0x0000001906006986 */ /* 0x0001e2000c10154c */
[----:B------:R-:W-:Y:S02]  /*153640*/  LOP3.LUT P6, RZ, R5, 0x800, RZ, 0xc0, !PT ;  /* 0x0000080005ff7812 */ /* 0x000fe400078cc0ff */
[----:B------:R-:W-:Y:S01]  /*153650*/  PRMT R9, R25, 0x7632, R9 ;  /* 0x0000763219097816 */ /* 0x000fe20000000009 */
[----:B0-----:R-:W-:Y:S02]  /*153660*/  IMAD.WIDE R6, R27, 0x2, R14 ;  /* 0x000000021b067825 */ /* 0x001fe400078e020e */
[----:B------:R-:W5:Y:S08]  /*153670*/  LDL.LU R27, [R1+0x9f4] ;  /* 0x0009f400011b7983 */ /* 0x000f700000300800 */
[----:B------:R0:W-:Y:S01]  /*153680*/  @P6 STG.E.U16 desc[UR76][R6.64], R9 ;  /* 0x0000000906006986 */ /* 0x0001e2000c10154c */
[----:B------:R-:W-:-:S03]  /*153690*/  LOP3.LUT P6, RZ, R5, 0x400, RZ, 0xc0, !PT ;  /* 0x0000040005ff7812 */ /* 0x000fc600078cc0ff */
        /* <DEDUP_REMOVED lines=9> */
[----:B----4-:R-:W-:-:S11]  /*153730*/  PRMT R9, R26, 0x7632, R9 ;  /* 0x000076321a097816 */ /* 0x010fd60000000009 */
[----:B------:R0:W-:Y:S02]  /*153740*/  @P6 STG.E.U16 desc[UR76][R6.64], R26 ;  /* 0x0000001a06006986 */ /* 0x0001e4000c10154c */
[----:B0-----:R-:W-:-:S05]  /*153750*/  IMAD.WIDE R6, R29, 0x2, R14 ;  /* 0x000000021d067825 */ /* 0x001fca00078e020e */
[----:B------:R2:W-:Y:S02]  /*153760*/  @P1 STG.E.U16 desc[UR76][R6.64], R9 ;  /* 0x0000000906001986 */ /* 0x0005e4000c10154c */
[----:B--2---:R-:W-:-:S05]  /*153770*/  IMAD.WIDE R6, R24, 0x2, R16 ;  /* 0x0000000218067825 */ /* 0x004fca00078e0210 */
[----:B------:R0:W-:Y:S01]  /*153780*/  @P3 STG.E.U16 desc[UR76][R6.64], R23 ;  /* 0x0000001706003986 */ /* 0x0001e2000c10154c */
[----:B------:R-:W-:Y:S01]  /*153790*/  PRMT R9, R23, 0x7632, R9 ;  /* 0x0000763217097816 */ /* 0x000fe20000000009 */
[----:B0-----:R-:W-:Y:S02]  /*1537a0*/  IMAD.WIDE R6, R24, 0x2, R14 ;  /* 0x0000000218067825 */ /* 0x001fe400078e020e */
[----:B------:R-:W2:Y:S04]  /*1537b0*/  LDL.LU R23, [R1+0x9f8] ;  /* 0x0009f80001177983 */ /* 0x000ea80000300800 */
[----:B------:R3:W-:Y:S02]  /*1537c0*/  @P2 STG.E.U16 desc[UR76][R6.64], R9 ;  /* 0x0000000906002986 */ /* 0x0007e4000c10154c */
[----:B---3--:R-:W-:-:S05]  /*1537d0*/  IMAD.WIDE R6, R22, 0x2, R16 ;  /* 0x0000000216067825 */ /* 0x008fca00078e0210 */
[----:B-----5:R0:W-:Y:S01]  /*1537e0*/  @P4 STG.E.U16 desc[UR76][R6.64], R21 ;  /* 0x0000001506004986 */ /* 0x0201e2000c10154c */
[----:B------:R-:W-:Y:S01]  /*1537f0*/  PRMT R9, R21, 0x7632, R9 ;  /* 0x0000763215097816 */ /* 0x000fe20000000009 */
[----:B0-----:R-:W-:Y:S02]  /*153800*/  IMAD.WIDE R6, R22, 0x2, R14 ;  /* 0x0000000216067825 */ /* 0x001fe400078e020e */
[----:B------:R-:W3:Y:S04]  /*153810*/  LDL.LU R22, [R1+0x360] ;  /* 0x0003600001167983 */ /* 0x000ee80000300800 */
[----:B------:R-:W4:Y:S04]  /*153820*/  LDL.LU R21, [R1+0x9fc] ;  /* 0x0009fc0001157983 */ /* 0x000f280000300800 */
[----:B------:R-:W5:Y:S04]  /*153830*/  LDL.LU R4, [R1+0x384] ;  /* 0x0003840001047983 */ /* 0x000f680000300800 */
[----:B------:R-:W4:Y:S04]  /*153840*/  LDL.LU R24, [R1+0xa50] ;  /* 0x000a500001187983 */ /* 0x000f280000300800 */
[----:B------:R-:W4:Y:S04]  /*153850*/  LDL.LU R3, [R1+0x364] ;  /* 0x0003640001037983 */ /* 0x000f280000300800 */
[----:B------:R-:W4:Y:S04]  /*153860*/  LDL.LU R29, [R1+0xa54] ;  /* 0x000a5400011d7983 */ /* 0x000f280000300800 */
[----:B------:R-:W4:Y:S01]  /*153870*/  LDL.LU R26, [R1+0x388] ;  /* 0x00038800011a7983 */ /* 0x000f220000300800 */
[----:B------:R-:W-:-:S02]  /*153880*/  LOP3.LUT P5, RZ, R10, 0x1, RZ, 0xc0, !PT ;  /* 0x000000010aff7812 */ /* 0x000fc400078ac0ff */
[C---:B------:R-:W-:Y:S01]  /*153890*/  LOP3.LUT P3, RZ, R10.reuse, 0x2, RZ, 0xc0, !PT ;  /* 0x000000020aff7812 */ /* 0x040fe2000786c0ff */
[----:B------:R0:W-:Y:S01]  /*1538a0*/  @P0 STG.E.U16 desc[UR76][R6.64], R9 ;  /* 0x0000000906000986 */ /* 0x0001e2000c10154c */
[----:B------:R-:W-:Y:S01]  /*1538b0*/  LOP3.LUT P1, RZ, R10, 0x4, RZ, 0xc0, !PT ;  /* 0x000000040aff7812 */ /* 0x000fe2000782c0ff */
[----:B0-----:R-:W-:Y:S01]  /*1538c0*/  IMAD.WIDE R6, R27, 0x2, R16 ;  /* 0x000000021b067825 */ /* 0x001fe200078e0210 */
[----:B------:R-:W-:-:S07]  /*1538d0*/  PRMT R9, R25, 0x7632, R9 ;  /* 0x0000763219097816 */ /* 0x000fce0000000009 */
[----:B------:R0:W-:Y:S01]  /*1538e0*/  @P5 STG.E.U16 desc[UR76][R6.64], R25 ;  /* 0x0000001906005986 */ /* 0x0001e2000c10154c */
[C---:B------:R-:W-:Y:S01]  /*1538f0*/  LOP3.LUT P4, RZ, R10.reuse, 0x8, RZ, 0xc0, !PT ;  /* 0x000000080aff7812 */ /* 0x040fe2000788c0ff */
[----:B0-----:R-:W-:Y:S02]  /*153900*/  IMAD.WIDE R6, R27, 0x2, R14 ;  /* 0x000000021b067825 */ /* 0x001fe400078e020e */
[----:B------:R-:W5:Y:S04]  /*153910*/  LDL.LU R27, [R1+0xa58] ;  /* 0x000a5800011b7983 */ /* 0x000f680000300800 */
[----:B------:R2:W-:Y:S04]  /*153920*/  @P3 STG.E.U16 desc[UR76][R6.64], R9 ;  /* 0x0000000906003986 */ /* 0x0005e8000c10154c */
[----:B------:R-:W5:Y:S01]  /*153930*/  LDL.LU R25, [R1+0x368] ;  /* 0x0003680001197983 */ /* 0x000f620000300800 */
[----:B------:R-:W-:-:S02]  /*153940*/  LOP3.LUT P2, RZ, R10, 0x10, RZ, 0xc0, !PT ;  /* 0x000000100aff7812 */ /* 0x000fc4000784c0ff */
[----:B------:R-:W-:Y:S02]  /*153950*/  LOP3.LUT P6, RZ, R10, 0x400, RZ, 0xc0, !PT ;  /* 0x000004000aff7812 */ /* 0x000fe400078cc0ff */
[----:B------:R-:W-:Y:S01]  /*153960*/  LOP3.LUT R5, R5, 0xffffffef, RZ, 0xc0, !PT ;  /* 0xffffffef05057812 */ /* 0x000fe200078ec0ff */
[----:B--2---:R-:W-:-:S05]  /*153970*/  IMAD.WIDE R6, R23, 0x2, R16 ;  /* 0x0000000217067825 */ /* 0x004fca00078e0210 */
[----:B---3--:R0:W-:Y:S01]  /*153980*/  @P1 STG.E.U16 desc[UR76][R6.64], R22 ;  /* 0x0000001606001986 */ /* 0x0081e2000c10154c */
[----:B------:R-:W-:Y:S01]  /*153990*/  PRMT R9, R22, 0x7632, R9 ;  /* 0x0000763216097816 */ /* 0x000fe20000000009 */
[----:B0-----:R-:W-:Y:S02]  /*1539a0*/  IMAD.WIDE R6, R23, 0x2, R14 ;  /* 0x0000000217067825 */ /* 0x001fe400078e020e */
[----:B------:R-:W2:Y:S04]  /*1539b0*/  LDL.LU R23, [R1+0xa5c] ;  /* 0x000a5c0001177983 */ /* 0x000ea80000300800 */
[----:B------:R4:W-:Y:S04]  /*1539c0*/  @P4 STG.E.U16 desc[UR76][R6.64], R9 ;  /* 0x0000000906004986 */ /* 0x0009e8000c10154c */
[----:B------:R-:W3:Y:S01]  /*1539d0*/  LDL.LU R22, [R1+0x38c] ;  /* 0x00038c0001167983 */ /* 0x000ee20000300800 */
[----:B----4-:R-:W-:-:S05]  /*1539e0*/  IMAD.WIDE R6, R21, 0x2, R16 ;  /* 0x0000000215067825 */ /* 0x010fca00078e0210 */
[----:B-----5:R0:W-:Y:S02]  /*1539f0*/  @P2 STG.E.U16 desc[UR76][R6.64], R4 ;  /* 0x0000000406002986 */ /* 0x0201e4000c10154c */
[----:B0-----:R-:W-:Y:S02]  /*153a00*/  IMAD.WIDE R6, R21, 0x2, R14 ;  /* 0x0000000215067825 */ /* 0x001fe400078e020e */
[----:B------:R-:W4:Y:S01]  /*153a10*/  LDL.LU R21, [R1+0xa60] ;  /* 0x000a600001157983 */ /* 0x000f220000300800 */
        /* <DEDUP_REMOVED lines=9> */
[----:B------:R-:W-:Y:S02]  /*153ab0*/  LOP3.LUT R5, R5, 0xffffff7f, RZ, 0xc0, !PT ;  /* 0xffffff7f05057812 */ /* 0x000fe400078ec0ff */
[----:B------:R-:W-:-:S09]  /*153ac0*/  PRMT R9, R4, 0x7632, R9 ;  /* 0x0000763204097816 */ /* 0x000fd20000000009 */
[----:B------:R-:W-:Y:S02]  /*153ad0*/  @P6 LOP3.LUT R5, R5, 0x80, RZ, 0xfc, !PT ;  /* 0x0000008005056812 */ /* 0x000fe400078efcff */
[----:B------:R-:W-:Y:S01]  /*153ae0*/  LOP3.LUT P6, RZ, R10, 0x40, RZ, 0xc0, !PT ;  /* 0x000000400aff7812 */ /* 0x000fe200078cc0ff */
[----:B------:R0:W-:Y:S02]  /*153af0*/  @P5 STG.E.U16 desc[UR76][R6.64], R9 ;  /* 0x0000000906005986 */ /* 0x0001e4000c10154c */
[----:B0-----:R-:W-:-:S10]  /*153b00*/  IMAD.WIDE R6, R24, 0x2, R16 ;  /* 0x0000000218067825 */ /* 0x001fd400078e0210 */
[----:B------:R0:W-:Y:S01]  /*153b10*/  @P6 STG.E.U16 desc[UR76][R6.64], R3 ;  /* 0x0000000306006986 */ /* 0x0001e2000c10154c */
[----:B------:R-:W-:Y:S02]  /*153b20*/  LOP3.LUT P6, RZ, R5, 0x80, RZ, 0xc0, !PT ;  /* 0x0000008005ff7812 */ /* 0x000fe400078cc0ff */
[----:B------:R-:W-:Y:S01]  /*153b30*/  PRMT R9, R3, 0x7632, R9 ;  /* 0x0000763203097816 */ /* 0x000fe20000000009 */
[----:B0-----:R-:W-:Y:S01]  /*153b40*/  IMAD.WIDE R6, R24, 0x2, R14 ;  /* 0x0000000218067825 */ /* 0x001fe200078e020e */
[----:B------:R-:W-:Y:S01]  /*153b50*/  LOP3.LUT P0, RZ, R10, 0x800, RZ, 0xc0, !PT ;  /* 0x000008000aff7812 */ /* 0x000fe2000780c0ff */
[----:B------:R-:W5:Y:S08]  /*153b60*/  LDL.LU R24, [R1+0xa64] ;  /* 0x000a640001187983 */ /* 0x000f700000300800 */
        /* <DEDUP_REMOVED lines=11> */
[----:B------:R-:W-:-:S09]  /*153c20*/  PRMT R9, R25, 0x7632, R9 ;  /* 0x0000763219097816 */ /* 0x000fd20000000009 */
[----:B------:R0:W-:Y:S01]  /*153c30*/  @P6 STG.E.U16 desc[UR76][R6.64], R25 ;  /* 0x0000001906006986 */ /* 0x0001e2000c10154c */
[----:B------:R-:W-:Y:S01]  /*153c40*/  LOP3.LUT P1, RZ, R10, 0x2000, RZ, 0xc0, !PT ;  /* 0x000020000aff7812 */ /* 0x000fe2000782c0ff */
[----:B0-----:R-:W-:-:S05]  /*153c50*/  IMAD.WIDE R6, R27, 0x2, R14 ;  /* 0x000000021b067825 */ /* 0x001fca00078e020e */
[----:B------:R2:W-:Y:S01]  /*153c60*/  @P0 STG.E.U16 desc[UR76][R6.64], R9 ;  /* 0x0000000906000986 */ /* 0x0005e2000c10154c */
[----:B------:R-:W-:Y:S01]  /*153c70*/  LOP3.LUT P4, RZ, R10, 0x4000, RZ, 0xc0, !PT ;  /* 0x000040000aff7812 */ /* 0x000fe2000788c0ff */
[----:B--2---:R-:W-:-:S05]  /*153c80*/  IMAD.WIDE R6, R23, 0x2, R16 ;  /* 0x0000000217067825 */ /* 0x004fca00078e0210 */
[----:B---3--:R0:W-:Y:S01]  /*153c90*/  @P3 STG.E.U16 desc[UR76][R6.64], R22 ;  /* 0x0000001606003986 */ /* 0x0081e2000c10154c */
[----:B------:R-:W-:Y:S01]  /*153ca0*/  PRMT R9, R22, 0x7632, R9 ;  /* 0x0000763216097816 */ /* 0x000fe20000000009 */
[----:B0-----:R-:W-:Y:S02]  /*153cb0*/  IMAD.WIDE R6, R23, 0x2, R14 ;  /* 0x0000000217067825 */ /* 0x001fe400078e020e */
[----:B------:R-:W2:Y:S04]  /*153cc0*/  LDL.LU R23, [R1+0xa68] ;  /* 0x000a680001177983 */ /* 0x000ea80000300800 */
[----:B------:R4:W-:Y:S02]  /*153cd0*/  @P1 STG.E.U16 desc[UR76][R6.64], R9 ;  /* 0x0000000906001986 */ /* 0x0009e4000c10154c */
[----:B----4-:R-:W-:Y:S01]  /*153ce0*/  IMAD.WIDE R6, R21, 0x2, R16 ;  /* 0x0000000215067825 */ /* 0x010fe200078e0210 */
[----:B------:R-:W-:-:S04]  /*153cf0*/  PRMT R9, R11, 0x7632, R9 ;  /* 0x000076320b097816 */ /* 0x000fc80000000009 */
[----:B------:R0:W-:Y:S04]  /*153d00*/  @P4 STG.E.U16 desc[UR76][R6.64], R11 ;  /* 0x0000000b06004986 */ /* 0x0001e8000c10154c */
[----:B0-----:R-:W3:Y:S04]  /*153d10*/  LDL.LU R11, [R1+0x48b0] ;  /* 0x0048b000010b7983 */ /* 0x001ee80000300800 */
[----:B------:R-:W4:Y:S01]  /*153d20*/  LDL.LU R22, [R1+0xa6c] ;  /* 0x000a6c0001167983 */ /* 0x000f220000300800 */
[----:B------:R-:W-:-:S03]  /*153d30*/  IMAD.WIDE R6, R21, 0x2, R14 ;  /* 0x0000000215067825 */ /* 0x000fc600078e020e */
        /* <DEDUP_REMOVED lines=9> */
[----:B------:R-:W-:Y:S02]  /*153dd0*/  LOP3.LUT P4, RZ, R10, 0x80000, RZ, 0xc0, !PT ;  /* 0x000800000aff7812 */ /* 0x000fe4000788c0ff */
[----:B0-----:R-:W-:Y:S01]  /*153de0*/  PRMT R9, R12, 0x7632, R9 ;  /* 0x000076320c097816 */ /* 0x001fe20000000009 */
[----:B-----5:R-:W-:-:S05]  /*153df0*/  IMAD.WIDE R6, R24, 0x2, R16 ;  /* 0x0000000218067825 */ /* 0x020fca00078e0210 */
[----:B------:R0:W-:Y:S01]  /*153e00*/  @P5 STG.E.U16 desc[UR76][R6.64], R12 ;  /* 0x0000000c06005986 */ /* 0x0001e2000c10154c */
[----:B------:R-:W-:Y:S01]  /*153e10*/  LOP3.LUT P1, RZ, R10, 0x100000, RZ, 0xc0, !PT ;  /* 0x001000000aff7812 */ /* 0x000fe2000782c0ff */
[----:B0-----:R-:W-:Y:S02]  /*153e20*/  IMAD.WIDE R6, R24, 0x2, R14 ;  /* 0x0000000218067825 */ /* 0x001fe400078e020e */
[----:B------:R-:W5:Y:S04]  /*153e30*/  LDL.LU R12, [R1+0x48ac] ;  /* 0x0048ac00010c7983 */ /* 0x000f680000300800 */
        /* <DEDUP_REMOVED lines=10> */
[----:B----4-:R-:W-:-:S05]  /*153ee0*/  IMAD.WIDE R6, R22, 0x2, R16 ;  /* 0x0000000216067825 */ /* 0x010fca00078e0210 */
[----:B---3--:R0:W-:Y:S01]  /*153ef0*/  @P1 STG.E.U16 desc[UR76][R6.64], R21 ;  /* 0x0000001506001986 */ /* 0x0081e2000c10154c */
        /* <DEDUP_REMOVED lines=22> */
[C---:B------:R-:W-:Y:S01]  /*154060*/  LOP3.LUT P6, RZ, R5.reuse, 0x8, RZ, 0xc0, !PT ;  /* 0x0000000805ff7812 */ /* 0x040fe200078cc0ff */
[----:B0-----:R-:W-:Y:S02]  /*154070*/  IMAD.WIDE R6, R26, 0x2, R14 ;  /* 0x000000021a067825 */ /* 0x001fe400078e020e */
[----:B------:R-:W4:Y:S10]  /*154080*/  LDL.LU R26, [R1+0xa84] ;  /* 0x000a8400011a7983 */ /* 0x000f340000300800 */
[----:B------:R0:W-:Y:S01]  /*154090*/  @P6 STG.E.U16 desc[UR76][R6.64], R9 ;  /* 0x0000000906006986 */ /* 0x0001e2000c10154c */
[----:B------:R-:W-:-:S03]  /*1540a0*/  LOP3.LUT P6, RZ, R5, 0x4, RZ, 0xc0, !PT ;  /* 0x0000000405ff7812 */ /* 0x000fc600078cc0ff */
[----:B------:R-:W4:Y:S01]  /*1540b0*/  LDL.LU R25, [R1+0x340] ;  /* 0x0003400001197983 */ /* 0x000f220000300800 */
[----:B0-----:R-:W-:-:S09]  /*1540c0*/  IMAD.WIDE R6, R29, 0x2, R16 ;  /* 0x000000021d067825 */ /* 0x001fd200078e0210 */
[----:B------:R0:W-:Y:S01]  /*1540d0*/  @P6 STG.E.U16 desc[UR76][R6.64], R18 ;  /* 0x0000001206006986 */ /* 0x0001e2000c10154c */
[----:B------:R-:W-:Y:S02]  /*1540e0*/  LOP3.LUT P6, RZ, R5, 0x2, RZ, 0xc0, !PT ;  /* 0x0000000205ff7812 */ /* 0x000fe400078cc0ff */
[----:B------:R-:W-:Y:S01]  /*1540f0*/  PRMT R9, R18, 0x7632, R9 ;  /* 0x0000763212097816 */ /* 0x000fe20000000009 */
[----:B0-----:R-:W-:Y:S01]  /*154100*/  IMAD.WIDE R6, R29, 0x2, R14 ;  /* 0x000000021d067825 */ /* 0x001fe200078e020e */
[----:B------:R-:W4:Y:S09]  /*154110*/  LDL.LU R18, [R1+0x48a4] ;  /* 0x0048a40001127983 */ /* 0x000f320000300800 */
[----:B------:R5:W-:Y:S01]  /*154120*/  @P6 STG.E.U16 desc[UR76][R6.64], R9 ;  /* 0x0000000906006986 */ /* 0x000be2000c10154c */
[----:B------:R-:W-:-:S02]  /*154130*/  LOP3.LUT P6, RZ, R5, 0x1, RZ, 0xc0, !PT ;  /* 0x0000000105ff7812 */ /* 0x000fc400078cc0ff */
[----:B------:R-:W-:Y:S02]  /*154140*/  LOP3.LUT P2, RZ, R10, 0x8000000, RZ, 0xc0, !PT ;  /* 0x080000000aff7812 */ /* 0x000fe4000784c0ff */
[----:B------:R-:W-:Y:S01]  /*154150*/  LOP3.LUT P3, RZ, R11, 0x20000000, RZ, 0xc0, !PT ;  /* 0x200000000bff7812 */ /* 0x000fe2000786c0ff */
[----:B-----5:R-:W-:Y:S01]  /*154160*/  IMAD.WIDE R6, R27, 0x2, R16 ;  /* 0x000000021b067825 */ /* 0x020fe200078e0210 */
[----:B------:R-:W-:-:S07]  /*154170*/  PRMT R5, R19, 0x7632, R5 ;  /* 0x0000763213057816 */ /* 0x000fce0000000005 */
[----:B------:R0:W-:Y:S01]  /*154180*/  @P6 STG.E.U16 desc[UR76][R6.64], R19 ;  /* 0x0000001306006986 */ /* 0x0001e2000c10154c */
[----:B------:R-:W-:Y:S01]  /*154190*/  LOP3.LUT P0, RZ, R11, 0x80000000, RZ, 0xc0, !PT ;  /* 0x800000000bff7812 */ /* 0x000fe2000780c0ff */
[----:B0-----:R-:W-:Y:S01]  /*1541a0*/  IMAD.WIDE R6, R27, 0x2, R14 ;  /* 0x000000021b067825 */ /* 0x001fe200078e020e */
[----:B------:R-:W-:Y:S01]  /*1541b0*/  LOP3.LUT P4, RZ, R12, 0x20000000, RZ, 0xc0, !PT ;  /* 0x200000000cff7812 */ /* 0x000fe2000788c0ff */
[----:B------:R-:W5:Y:S04]  /*1541c0*/  LDL.LU R19, [R1+0x48a0] ;  /* 0x0048a00001137983 */ /* 0x000f680000300800 */
[----:B------:R2:W-:Y:S02]  /*1541d0*/  @P2 STG.E.U16 desc[UR76][R6.64], R5 ;  /* 0x0000000506002986 */ /* 0x0005e4000c10154c */
        /* <DEDUP_REMOVED lines=12> */
[----:B------:R-:W4:Y:S04]  /*1542a0*/  LDL.LU R21, [R1+0x344] ;  /* 0x0003440001157983 */ /* 0x000f280000300800 */
[----:B------:R-:W4:Y:S01]  /*1542b0*/  LDL.LU R27, [R1+0xa90] ;  /* 0x000a9000011b7983 */ /* 0x000f220000300800 */
[----:B------:R-:W-:-:S02]  /*1542c0*/  LOP3.LUT P6, RZ, R11, 0x1, RZ, 0xc0, !PT ;  /* 0x000000010bff7812 */ /* 0x000fc400078cc0ff */
[----:B------:R-:W-:Y:S01]  /*1542d0*/  LOP3.LUT R8, R8, 0xefffffff, RZ, 0xc0, !PT ;  /* 0xefffffff08087812 */ /* 0x000fe200078ec0ff */
[----:B------:R-:W4:Y:S01]  /*1542e0*/  LDL.LU R3, [R1+0xa94] ;  /* 0x000a940001037983 */ /* 0x000f220000300800 */
[----:B------:R-:W-:Y:S02]  /*1542f0*/  LOP3.LUT P1, RZ, R12, 0x80000000, RZ, 0xc0, !PT ;  /* 0x800000000cff7812 */ /* 0x000fe4000782c0ff */
[----:B------:R-:W-:Y:S01]  /*154300*/  LOP3.LUT P5, RZ, R13, 0x80000000, RZ, 0xc0, !PT ;  /* 0x800000000dff7812 */ /* 0x000fe200078ac0ff */
[----:B------:R-:W4:Y:S06]  /*154310*/  LDL.LU R29, [R1+0x348] ;  /* 0x00034800011d7983 */ /* 0x000f2c0000300800 */
[----:B------:R-:W-:-:S04]  /*154320*/  @P6 LOP3.LUT R8, R8, 0x10000000, RZ, 0xfc, !PT ;  /* 0x1000000008086812 */ /* 0x000fc800078efcff */
[----:B------:R-:W-:Y:S01]  /*154330*/  LOP3.LUT R8, R8, 0xdfffffff, RZ, 0xc0, !PT ;  /* 0xdfffffff08087812 */ /* 0x000fe200078ec0ff */
[----:B------:R0:W-:Y:S01]  /*154340*/  @P1 STG.E.U16 desc[UR76][R6.64], R5 ;  /* 0x0000000506001986 */ /* 0x0001e2000c10154c */
[----:B------:R-:W-:Y:S01]  /*154350*/  LOP3.LUT P3, RZ, R12, 0x2, RZ, 0xc0, !PT ;  /* 0x000000020cff7812 */ /* 0x000fe2000786c0ff */
[----:B0-----:R-:W-:-:S05]  /*154360*/  IMAD.WIDE R6, R26, 0x2, R16 ;  /* 0x000000021a067825 */ /* 0x001fca00078e0210 */
[----:B------:R0:W-:Y:S01]  /*154370*/  @P5 STG.E.U16 desc[UR76][R6.64], R25 ;  /* 0x0000001906005986 */ /* 0x0001e2000c10154c */
[----:B------:R-:W-:Y:S02]  /*154380*/  PRMT R5, R25, 0x7632, R5 ;  /* 0x0000763219057816 */ /* 0x000fe40000000005 */
[C---:B------:R-:W-:Y:S02]  /*154390*/  LOP3.LUT P6, RZ, R18.reuse, 0x2, RZ, 0xc0, !PT ;  /* 0x0000000212ff7812 */ /* 0x040fe400078cc0ff */
[----:B------:R-:W-:Y:S01]  /*1543a0*/  LOP3.LUT P2, RZ, R18, 0x8000000, RZ, 0xc0, !PT ;  /* 0x0800000012ff7812 */ /* 0x000fe2000784c0ff */
[----:B0-----:R-:W-:Y:S01]  /*1543b0*/  IMAD.WIDE R6, R26, 0x2, R14 ;  /* 0x000000021a067825 */ /* 0x001fe200078e020e */
[----:B------:R-:W-:Y:S01]  /*1543c0*/  LOP3.LUT P4, RZ, R18, 0x20000000, RZ, 0xc0, !PT ;  /* 0x2000000012ff7812 */ /* 0x000fe2000788c0ff */
[----:B------:R-:W4:Y:S08]  /*1543d0*/  LDL.LU R25, [R1+0xa98] ;  /* 0x000a980001197983 */ /* 0x000f300000300800 */
[----:B------:R-:W-:-:S02]  /*1543e0*/  @P6 LOP3.LUT R8, R8, 0x20000000, RZ, 0xfc, !PT ;  /* 0x2000000008086812 */ /* 0x000fc400078efcff */
[----:B------:R-:W-:Y:S02]  /*1543f0*/  LOP3.LUT P6, RZ, R18, 0x1, RZ, 0xc0, !PT ;  /* 0x0000000112ff7812 */ /* 0x000fe400078cc0ff */
[----:B------:R-:W-:Y:S01]  /*154400*/  LOP3.LUT R8, R8, 0xbfffffff, RZ, 0xc0, !PT ;  /* 0xbfffffff08087812 */ /* 0x000fe200078ec0ff */
[----:B------:R2:W-:Y:S10]  /*154410*/  @P3 STG.E.U16 desc[UR76][R6.64], R5 ;  /* 0x0000000506003986 */ /* 0x0005f4000c10154c */
[----:B------:R-:W-:-:S02]  /*154420*/  @P6 LOP3.LUT R8, R8, 0x40000000, RZ, 0xfc, !PT ;  /* 0x4000000008086812 */ /* 0x000fc400078efcff */
[----:B------:R-:W-:Y:S02]  /*154430*/  LOP3.LUT P6, RZ, R18, 0x80000000, RZ, 0xc0, !PT ;  /* 0x8000000012ff7812 */ /* 0x000fe400078cc0ff */
[C---:B-----5:R-:W-:Y:S02]  /*154440*/  LOP3.LUT P0, RZ, R19.reuse, 0x2000000, RZ, 0xc0, !PT ;  /* 0x0200000013ff7812 */ /* 0x060fe4000780c0ff */
[----:B------:R-:W-:Y:S02]  /*154450*/  LOP3.LUT P5, RZ, R19, 0x8000000, RZ, 0xc0, !PT ;  /* 0x0800000013ff7812 */ /* 0x000fe400078ac0ff */
[----:B------:R-:W-:-:S07]  /*154460*/  LOP3.LUT R8, R8, 0x7fffffff, RZ, 0xc0, !PT ;  /* 0x7fffffff08087812 */ /* 0x000fce00078ec0ff */
[----:B------:R-:W-:Y:S02]  /*154470*/  @P6 LOP3.LUT R8, R8, 0x80000000, RZ, 0xfc, !PT ;  /* 0x8000000008086812 */ /* 0x000fe400078efcff */
[----:B------:R-:W-:Y:S01]  /*154480*/  LOP3.LUT P6, RZ, R18, 0x40000000, RZ, 0xc0, !PT ;  /* 0x4000000012ff7812 */ /* 0x000fe200078cc0ff */
[----:B--2---:R-:W-:-:S05]  /*154490*/  IMAD.WIDE R6, R24, 0x2, R16 ;  /* 0x0000000218067825 */ /* 0x004fca00078e0210 */
[----:B------:R0:W-:Y:S01]  /*1544a0*/  @P2 STG.E.U16 desc[UR76][R6.64], R23 ;  /* 0x0000001706002986 */ /* 0x0001e2000c10154c */
[----:B------:R-:W-:Y:S01]  /*1544b0*/  PRMT R5, R23, 0x7632, R5 ;  /* 0x0000763217057816 */ /* 0x000fe20000000005 */
[----:B0-----:R-:W-:Y:S02]  /*1544c0*/  IMAD.WIDE R6, R24, 0x2, R14 ;  /* 0x0000000218067825 */ /* 0x001fe400078e020e */
[----:B------:R-:W2:Y:S04]  /*1544d0*/  LDL.LU R24, [R1+0x328] ;  /* 0x0003280001187983 */ /* 0x000ea80000300800 */
[----:B------:R3:W-:Y:S04]  /*1544e0*/  @P4 STG.E.U16 desc[UR76][R6.64], R5 ;  /* 0x0000000506004986 */ /* 0x0007e8000c10154c */
[----:B------:R-:W5:Y:S01]  /*1544f0*/  LDL.LU R23, [R1+0xa9c] ;  /* 0x000a9c0001177983 */ /* 0x000f620000300800 */
[----:B---3--:R-:W-:Y:S01]  /*154500*/  IMAD.WIDE R6, R22, 0x2, R16 ;  /* 0x0000000216067825 */ /* 0x008fe200078e0210 */
[----:B----4-:R-:W-:-:S04]  /*154510*/  PRMT R5, R21, 0x7632, R5 ;  /* 0x0000763215057816 */ /* 0x010fc80000000005 */
[----:B------:R0:W-:Y:S02]  /*154520*/  @P0 STG.E.U16 desc[UR76][R6.64], R21 ;  /* 0x0000001506000986 */ /* 0x0001e4000c10154c */
[----:B0-----:R-:W-:Y:S02]  /*154530*/  IMAD.WIDE R6, R22, 0x2, R14 ;  /* 0x0000000216067825 */ /* 0x001fe400078e020e */
[----:B------:R-:W3:Y:S04]  /*154540*/  LDL.LU R22, [R1+0xaa0] ;  /* 0x000aa00001167983 */ /* 0x000ee80000300800 */
[----:B------:R0:W-:Y:S04]  /*154550*/  @P5 STG.E.U16 desc[UR76][R6.64], R5 ;  /* 0x0000000506005986 */ /* 0x0001e8000c10154c */
[----:B------:R-:W4:Y:S01]  /*154560*/  LDL.LU R21, [R1+0x32c] ;  /* 0x00032c0001157983 */ /* 0x000f220000300800 */
[----:B0-----:R-:W-:Y:S01]  /*154570*/  IMAD.WIDE R6, R27, 0x2, R16 ;  /* 0x000000021b067825 */ /* 0x001fe200078e0210 */
[----:B------:R-:W-:-:S04]  /*154580*/  PRMT R5, R20, 0x7632, R5 ;  /* 0x0000763214057816 */ /* 0x000fc80000000005 */
[----:B------:R0:W-:Y:S04]  /*154590*/  @P6 STG.E.U16 desc[UR76][R6.64], R20 ;  /* 0x0000001406006986 */ /* 0x0001e8000c10154c */
[----:B0-----:R-:W3:Y:S01]  /*1545a0*/  LDL.LU R20, [R1+0x489c] ;  /* 0x00489c0001147983 */ /* 0x001ee20000300800 */
[----:B------:R-:W-:Y:S01]  /*1545b0*/  LOP3.LUT P6, RZ, R8, 0x80000000, RZ, 0xc0, !PT ;  /* 0x8000000008ff7812 */ /* 0x000fe200078cc0ff */
[----:B------:R-:W-:Y:S01]  /*1545c0*/  IMAD.WIDE R6, R27, 0x2, R14 ;  /* 0x000000021b067825 */ /* 0x000fe200078e020e */
[----:B------:R-:W-:Y:S01]  /*1545d0*/  LOP3.LUT P1, RZ, R11, 0x2, RZ, 0xc0, !PT ;  /* 0x000000020bff7812 */ /* 0x000fe2000782c0ff */
[----:B------:R-:W4:Y:S01]  /*1545e0*/  LDL.LU R26, [R1+0xaa4] ;  /* 0x000aa400011a7983 */ /* 0x000f220000300800 */
[C---:B------:R-:W-:Y:S02]  /*1545f0*/  LOP3.LUT P3, RZ, R12.reuse, 0x4, RZ, 0xc0, !PT ;  /* 0x000000040cff7812 */ /* 0x040fe4000786c0ff */
[----:B------:R-:W-:Y:S01]  /*154600*/  LOP3.LUT P2, RZ, R12, 0x8, RZ, 0xc0, !PT ;  /* 0x000000080cff7812 */ /* 0x000fe2000784c0ff */
[----:B------:R-:W4:Y:S06]  /*154610*/  LDL.LU R27, [R1+0x2f0] ;  /* 0x0002f000011b7983 */ /* 0x000f2c0000300800 */
        /* <DEDUP_REMOVED lines=8> */
[----:B------:R-:W-:Y:S01]  /*1546a0*/  LOP3.LUT P6, RZ, R8, 0x10000000, RZ, 0xc0, !PT ;  /* 0x1000000008ff7812 */ /* 0x000fe200078cc0ff */
[----:B0-----:R-:W-:Y:S01]  /*1546b0*/  IMAD.WIDE R6, R25, 0x2, R16 ;  /* 0x0000000219067825 */ /* 0x001fe200078e0210 */
[----:B------:R-:W-:-:S11]  /*1546c0*/  LOP3.LUT P4, RZ, R19, 0x10000000, RZ, 0xc0, !PT ;  /* 0x1000000013ff7812 */ /* 0x000fd6000788c0ff */
[----:B--2---:R0:W-:Y:S01]  /*1546d0*/  @P6 STG.E.U16 desc[UR76][R6.64], R24 ;  /* 0x0000001806006986 */ /* 0x0041e2000c10154c */
[----:B------:R-:W-:Y:S01]  /*1546e0*/  PRMT R5, R24, 0x7632, R5 ;  /* 0x0000763218057816 */ /* 0x000fe20000000005 */
[----:B0-----:R-:W-:-:S05]  /*1546f0*/  IMAD.WIDE R6, R25, 0x2, R14 ;  /* 0x0000000219067825 */ /* 0x001fca00078e020e */
[----:B------:R5:W-:Y:S02]  /*154700*/  @P1 STG.E.U16 desc[UR76][R6.64], R5 ;  /* 0x0000000506001986 */ /* 0x000be4000c10154c */
[----:B-----5:R-:W-:-:S05]  /*154710*/  IMAD.WIDE R6, R23, 0x2, R16 ;  /* 0x0000000217067825 */ /* 0x020fca00078e0210 */
[----:B---3--:R0:W-:Y:S01]  /*154720*/  @P3 STG.E.U16 desc[UR76][R6.64], R20 ;  /* 0x0000001406003986 */ /* 0x0081e2000c10154c */
[----:B------:R-:W-:Y:S01]  /*154730*/  PRMT R5, R20, 0x7632, R5 ;  /* 0x0000763214057816 */ /* 0x000fe20000000005 */
[----:B0-----:R-:W-:Y:S02]  /*154740*/  IMAD.WIDE R6, R23, 0x2, R14 ;  /* 0x0000000217067825 */ /* 0x001fe400078e020e */
[----:B------:R-:W2:Y:S04]  /*154750*/  LDL.LU R20, [R1+0x4898] ;  /* 0x0048980001147983 */ /* 0x000ea80000300800 */
[----:B------:R-:W3:Y:S04]  /*154760*/  LDL.LU R24, [R1+0xaa8] ;  /* 0x000aa80001187983 */ /* 0x000ee80000300800 */
[----:B------:R0:W-:Y:S04]  /*154770*/  @P2 STG.E.U16 desc[UR76][R6.64], R5 ;  /* 0x0000000506002986 */ /* 0x0001e8000c10154c */
[----:B------:R-:W5:Y:S01]  /*154780*/  LDL.LU R23, [R1+0x2d0] ;  /* 0x0002d00001177983 */ /* 0x000f620000300800 */
[----:B0-----:R-:W-:-:S05]  /*154790*/  IMAD.WIDE R6, R22, 0x2, R16 ;  /* 0x0000000216067825 */ /* 0x001fca00078e0210 */
[----:B----4-:R0:W-:Y:S01]  /*1547a0*/  @P4 STG.E.U16 desc[UR76][R6.64], R21 ;  /* 0x0000001506004986 */ /* 0x0101e2000c10154c */
[----:B------:R-:W-:Y:S01]  /*1547b0*/  PRMT R5, R21, 0x7632, R5 ;  /* 0x0000763215057816 */ /* 0x000fe20000000005 */
[----:B0-----:R-:W-:Y:S02]  /*1547c0*/  IMAD.WIDE R6, R22, 0x2, R14 ;  /* 0x0000000216067825 */ /* 0x001fe400078e020e */
[----:B------:R-:W4:Y:S04]  /*1547d0*/  LDL.LU R22, [R1+0xaac] ;  /* 0x000aac0001167983 */ /* 0x000f280000300800 */
[----:B------:R-:W2:Y:S04]  /*1547e0*/  LDL.LU R21, [R1+0x2f4] ;  /* 0x0002f40001157983 */ /* 0x000ea80000300800 */
[----:B------:R-:W2:Y:S04]  /*1547f0*/  LDL.LU R29, [R1+0xab0] ;  /* 0x000ab000011d7983 */ /* 0x000ea80000300800 */
[----:B------:R-:W2:Y:S04]  /*154800*/  LDL.LU R25, [R1+0x2d4] ;  /* 0x0002d40001197983 */ /* 0x000ea80000300800 */
[----:B------:R-:W2:Y:S01]  /*154810*/  LDL.LU R4, [R1+0xab4] ;  /* 0x000ab40001047983 */ /* 0x000ea20000300800 */
[----:B------:R-:W-:-:S03]  /*154820*/  LOP3.LUT P0, RZ, R19, 0x20000000, RZ, 0xc0, !PT ;  /* 0x2000000013ff7812 */ /* 0x000fc6000780c0ff */
[----:B------:R-:W2:Y:S01]  /*154830*/  LDL.LU R3, [R1+0x2f8] ;  /* 0x0002f80001037983 */ /* 0x000ea20000300800 */
[C---:B------:R-:W-:Y:S02]  /*154840*/  LOP3.LUT P5, RZ, R19.reuse, 0x40000000, RZ, 0xc0, !PT ;  /* 0x4000000013ff7812 */ /* 0x040fe400078ac0ff */
[C---:B------:R-:W-:Y:S02]  /*154850*/  LOP3.LUT P3, RZ, R19.reuse, 0x80000000, RZ, 0xc0, !PT ;  /* 0x8000000013ff7812 */ /* 0x040fe4000786c0ff */
[----:B------:R-:W-:-:S05]  /*154860*/  LOP3.LUT P1, RZ, R19, 0x1, RZ, 0xc0, !PT ;  /* 0x0000000113ff7812 */ /* 0x000fca000782c0ff */
[----:B------:R0:W-:Y:S01]  /*154870*/  @P0 STG.E.U16 desc[UR76][R6.64], R5 ;  /* 0x0000000506000986 */ /* 0x0001e2000c10154c */
[----:B------:R-:W-:Y:S01]  /*154880*/  LOP3.LUT P4, RZ, R19, 0x2, RZ, 0xc0, !PT ;  /* 0x0000000213ff7812 */ /* 0x000fe2000788c0ff */
[----:B0-----:R-:W-:Y:S01]  /*154890*/  IMAD.WIDE R6, R26, 0x2, R16 ;  /* 0x000000021a067825 */ /* 0x001fe200078e0210 */
[----:B------:R-:W-:-:S04]  /*1548a0*/  PRMT R5, R27, 0x7632, R5 ;  /* 0x000076321b057816 */ /* 0x000fc80000000005 */
[----:B------:R0:W-:Y:S01]  /*1548b0*/  @P5 STG.E.U16 desc[UR76][R6.64], R27 ;  /* 0x0000001b06005986 */ /* 0x0001e2000c10154c */
[----:B------:R-:W-:Y:S01]  /*1548c0*/  LOP3.LUT P2, RZ, R18, 0x4, RZ, 0xc0, !PT ;  /* 0x0000000412ff7812 */ /* 0x000fe2000784c0ff */
[----:B0-----:R-:W-:Y:S02]  /*1548d0*/  IMAD.WIDE R6, R26, 0x2, R14 ;  /* 0x000000021a067825 */ /* 0x001fe400078e020e */
[----:B------:R-:W2:Y:S04]  /*1548e0*/  LDL.LU R26, [R1+0xab8] ;  /* 0x000ab800011a7983 */ /* 0x000ea80000300800 */
[----:B------:R3:W-:Y:S04]  /*1548f0*/  @P3 STG.E.U16 desc[UR76][R6.64], R5 ;  /* 0x0000000506003986 */ /* 0x0007e8000c10154c */
[----:B------:R-:W2:Y:S01]  /*154900*/  LDL.LU R27, [R1+0x2d8] ;  /* 0x0002d800011b7983 */ /* 0x000ea20000300800 */
[----:B------:R-:W-:Y:S01]  /*154910*/  LOP3.LUT R8, R8, 0xfeffffff, RZ, 0xc0, !PT ;  /* 0xfeffffff08087812 */ /* 0x000fe200078ec0ff */
[----:B---3--:R-:W-:-:S05]  /*154920*/  IMAD.WIDE R6, R24, 0x2, R16 ;  /* 0x0000000218067825 */ /* 0x008fca00078e0210 */
[----:B-----5:R0:W-:Y:S01]  /*154930*/  @P1 STG.E.U16 desc[UR76][R6.64], R23 ;  /* 0x0000001706001986 */ /* 0x0201e2000c10154c */
[----:B------:R-:W-:Y:S01]  /*154940*/  PRMT R5, R23, 0x7632, R5 ;  /* 0x0000763217057816 */ /* 0x000fe20000000005 */
[----:B0-----:R-:W-:Y:S02]  /*154950*/  IMAD.WIDE R6, R24, 0x2, R14 ;  /* 0x0000000218067825 */ /* 0x001fe400078e020e */
[----:B------:R-:W3:Y:S04]  /*154960*/  LDL.LU R24, [R1+0xabc] ;  /* 0x000abc0001187983 */ /* 0x000ee80000300800 */
[----:B------:R4:W-:Y:S04]  /*154970*/  @P4 STG.E.U16 desc[UR76][R6.64], R5 ;  /* 0x0000000506004986 */ /* 0x0009e8000c10154c */
[----:B------:R-:W5:Y:S01]  /*154980*/  LDL.LU R23, [R1+0x2fc] ;  /* 0x0002fc0001177983 */ /* 0x000f620000300800 */
[----:B----4-:R-:W-:-:S05]  /*154990*/  IMAD.WIDE R6, R22, 0x2, R16 ;  /* 0x0000000216067825 */ /* 0x010fca00078e0210 */
[----:B--2---:R0:W-:Y:S01]  /*1549a0*/  @P2 STG.E.U16 desc[UR76][R6.64], R21 ;  /* 0x0000001506002986 */ /* 0x0041e2000c10154c */
[----:B------:R-:W-:Y:S01]  /*1549b0*/  PRMT R5, R21, 0x7632, R5 ;  /* 0x0000763215057816 */ /* 0x000fe20000000005 */
[----:B0-----:R-:W-:Y:S02]  /*1549c0*/  IMAD.WIDE R6, R22, 0x2, R14 ;  /* 0x0000000216067825 */ /* 0x001fe400078e020e */
[----:B------:R-:W2:Y:S04]  /*1549d0*/  LDL.LU R22, [R1+0xac0] ;  /* 0x000ac00001167983 */ /* 0x000ea80000300800 */
[----:B------:R-:W4:Y:S01]  /*1549e0*/  LDL.LU R21, [R1+0x2dc] ;  /* 0x0002dc0001157983 */ /* 0x000f220000300800 */
[----:B------:R-:W-:-:S13]  /*1549f0*/  LOP3.LUT P6, RZ, R20, 0x800000, RZ, 0xc0, !PT ;  /* 0x0080000014ff7812 */ /* 0x000fda00078cc0ff */
[----:B------:R-:W-:Y:S02]  /*154a00*/  @P6 LOP3.LUT R8, R8, 0x1000000, RZ, 0xfc, !PT ;  /* 0x0100000008086812 */ /* 0x000fe400078efcff */
        /* <DEDUP_REMOVED lines=33> */
[----:B------:R-:W-:Y:S01]  /*154c20*/  LOP3.LUT P1, RZ, R20, 0x2, RZ, 0xc0, !PT ;  /* 0x0000000214ff7812 */ /* 0x000fe2000782c0ff */
[----:B0-----:R-:W-:-:S05]  /*154c30*/  IMAD.WIDE R6, R26, 0x2, R14 ;  /* 0x000000021a067825 */ /* 0x001fca00078e020e */
[----:B------:R3:W-:Y:S01]  /*154c40*/  @P0 STG.E.U16 desc[UR76][R6.64], R5 ;  /* 0x0000000506000986 */ /* 0x0007e2000c10154c */
[----:B------:R-:W-:Y:S01]  /*154c50*/  LOP3.LUT P4, RZ, R19, 0x4, RZ, 0xc0, !PT ;  /* 0x0000000413ff7812 */ /* 0x000fe2000788c0ff */
[----:B---3--:R-:W-:-:S05]  /*154c60*/  IMAD.WIDE R6, R24, 0x2, R16 ;  /* 0x0000000218067825 */ /* 0x008fca00078e0210 */
[----:B-----5:R0:W-:Y:S01]  /*154c70*/  @P3 STG.E.U16 desc[UR76][R6.64], R23 ;  /* 0x0000001706003986 */ /* 0x0201e2000c10154c */
[----:B------:R-:W-:Y:S01]  /*154c80*/  PRMT R5, R23, 0x7632, R5 ;  /* 0x0000763217057816 */ /* 0x000fe20000000005 */
[----:B0-----:R-:W-:Y:S02]  /*154c90*/  IMAD.WIDE R6, R24, 0x2, R14 ;  /* 0x0000000218067825 */ /* 0x001fe400078e020e */
[----:B------:R-:W3:Y:S04]  /*154ca0*/  LDL.LU R24, [R1+0xac8] ;  /* 0x000ac80001187983 */ /* 0x000ee80000300800 */
[----:B------:R2:W-:Y:S04]  /*154cb0*/  @P1 STG.E.U16 desc[UR76][R6.64], R5 ;  /* 0x0000000506001986 */ /* 0x0005e8000c10154c */
[----:B------:R-:W5:Y:S01]  /*154cc0*/  LDL.LU R23, [R1+0x2e0] ;  /* 0x0002e00001177983 */ /* 0x000f620000300800 */
[----:B--2---:R-:W-:-:S05]  /*154cd0*/  IMAD.WIDE R6, R22, 0x2, R16 ;  /* 0x0000000216067825 */ /* 0x004fca00078e0210 */
[----:B----4-:R0:W-:Y:S01]  /*154ce0*/  @P4 STG.E.U16 desc[UR76][R6.64], R21 ;  /* 0x0000001506004986 */ /* 0x0101e2000c10154c */
[----:B------:R-:W-:Y:S01]  /*154cf0*/  PRMT R5, R21, 0x7632, R5 ;  /* 0x0000763215057816 */ /* 0x000fe20000000005 */
[----:B0-----:R-:W-:Y:S02]  /*154d00*/  IMAD.WIDE R6, R22, 0x2, R14 ;  /* 0x0000000216067825 */ /* 0x001fe400078e020e */
[----:B------:R-:W2:Y:S04]  /*154d10*/  LDL.LU R22, [R1+0xacc] ;  /* 0x000acc0001167983 */ /* 0x000ea80000300800 */
[----:B------:R-:W4:Y:S04]  /*154d20*/  LDL.LU R21, [R1+0x304] ;  /* 0x0003040001157983 */ /* 0x000f280000300800 */
[----:B------:R-:W4:Y:S04]  /*154d30*/  LDL.LU R26, [R1+0xad0] ;  /* 0x000ad000011a7983 */ /* 0x000f280000300800 */
[----:B------:R-:W4:Y:S04]  /*154d40*/  LDL.LU R27, [R1+0x2e4] ;  /* 0x0002e400011b7983 */ /* 0x000f280000300800 */
[----:B------:R-:W4:Y:S01]  /*154d50*/  LDL.LU R4, [R1+0xad4] ;  /* 0x000ad40001047983 */ /* 0x000f220000300800 */
[----:B------:R-:W-:-:S03]  /*154d60*/  LOP3.LUT P2, RZ, R19, 0x8, RZ, 0xc0, !PT ;  /* 0x0000000813ff7812 */ /* 0x000fc6000784c0ff */
[----:B------:R-:W4:Y:S01]  /*154d70*/  LDL.LU R3, [R1+0x308] ;  /* 0x0003080001037983 */ /* 0x000f220000300800 */
[C---:B------:R-:W-:Y:S02]  /*154d80*/  LOP3.LUT P5, RZ, R18.reuse, 0x10, RZ, 0xc0, !PT ;  /* 0x0000001012ff7812 */ /* 0x040fe400078ac0ff */
[----:B------:R-:W-:Y:S02]  /*154d90*/  LOP3.LUT P3, RZ, R18, 0x20, RZ, 0xc0, !PT ;  /* 0x0000002012ff7812 */ /* 0x000fe4000786c0ff */
[----:B------:R-:W-:-:S05]  /*154da0*/  LOP3.LUT P0, RZ, R11, 0x10, RZ, 0xc0, !PT ;  /* 0x000000100bff7812 */ /* 0x000fca000780c0ff */
[----:B------:R0:W-:Y:S01]  /*154db0*/  @P2 STG.E.U16 desc[UR76][R6.64], R5 ;  /* 0x0000000506002986 */ /* 0x0001e2000c10154c */
[----:B------:R-:W-:Y:S02]  /*154dc0*/  LOP3.LUT P4, RZ, R11, 0x20, RZ, 0xc0, !PT ;  /* 0x000000200bff7812 */ /* 0x000fe4000788c0ff */
[----:B------:R-:W-:Y:S01]  /*154dd0*/  LOP3.LUT P1, RZ, R12, 0x40, RZ, 0xc0, !PT ;  /* 0x000000400cff7812 */ /* 0x000fe2000782c0ff */
[----:B0-----:R-:W-:-:S05]  /*154de0*/  IMAD.WIDE R6, R29, 0x2, R16 ;  /* 0x000000021d067825 */ /* 0x001fca00078e0210 */
[----:B------:R0:W-:Y:S01]  /*154df0*/  @P5 STG.E.U16 desc[UR76][R6.64], R25 ;  /* 0x0000001906005986 */ /* 0x0001e2000c10154c */
[----:B------:R-:W-:Y:S01]  /*154e00*/  PRMT R5, R25, 0x7632, R5 ;  /* 0x0000763219057816 */ /* 0x000fe20000000005 */
[----:B0-----:R-:W-:Y:S02]  /*154e10*/  IMAD.WIDE R6, R29, 0x2, R14 ;  /* 0x000000021d067825 */ /* 0x001fe400078e020e */
[----:B------:R-:W4:Y:S04]  /*154e20*/  LDL.LU R29, [R1+0xad8] ;  /* 0x000ad800011d7983 */ /* 0x000f280000300800 */
[----:B------:R3:W-:Y:S04]  /*154e30*/  @P3 STG.E.U16 desc[UR76][R6.64], R5 ;  /* 0x0000000506003986 */ /* 0x0007e8000c10154c */
[----:B------:R-:W4:Y:S01]  /*154e40*/  LDL.LU R25, [R1+0x2e8] ;  /* 0x0002e80001197983 */ /* 0x000f220000300800 */
        /* <DEDUP_REMOVED lines=12> */
[----:B------:R-:W4:Y:S01]  /*154f10*/  LDL.LU R21, [R1+0x2ec] ;  /* 0x0002ec0001157983 */ /* 0x000f220000300800 */
[----:B------:R-:W-:Y:S02]  /*154f20*/  LOP3.LUT P6, RZ, R19, 0x10, RZ, 0xc0, !PT ;  /* 0x0000001013ff7812 */ /* 0x000fe400078cc0ff */
[----:B------:R-:W-:-:S11]  /*154f30*/  LOP3.LUT R8, R8, 0xffefffff, RZ, 0xc0, !PT ;  /* 0xffefffff08087812 */ /* 0x000fd600078ec0ff */
        /* <DEDUP_REMOVED lines=58> */
[----:B------:R-:W-:-:S02]  /*1552e0*/  @P6 LOP3.LUT R8, R8, 0x10000, RZ, 0xfc, !PT ;  /* 0x0001000008086812 */ /* 0x000fc400078efcff */
[----:B------:R-:W-:Y:S02]  /*1552f0*/  LOP3.LUT P6, RZ, R18, 0x200, RZ, 0xc0, !PT ;  /* 0x0000020012ff7812 */ /* 0x000fe400078cc0ff */
[----:B------:R-:W-:Y:S01]  /*155300*/  LOP3.LUT R8, R8, 0xfffdffff, RZ, 0xc0, !PT ;  /* 0xfffdffff08087812 */ /* 0x000fe200078ec0ff */
[----:B------:R0:W-:Y:S01]  /*155310*/  @P1 STG.E.U16 desc[UR76][R6.64], R5 ;  /* 0x0000000506001986 */ /* 0x0001e2000c10154c */
[----:B------:R-:W-:Y:S02]  /*155320*/  LOP3.LUT P3, RZ, R12, 0x200, RZ, 0xc0, !PT ;  /* 0x000002000cff7812 */ /* 0x000fe4000786c0ff */
[----:B------:R-:W-:-:S07]  /*155330*/  LOP3.LUT P2, RZ, R20, 0x10000000, RZ, 0xc0, !PT ;  /* 0x1000000014ff7812 */ /* 0x000fce000784c0ff */
[----:B------:R-:W-:Y:S02]  /*155340*/  @P6 LOP3.LUT R8, R8, 0x20000, RZ, 0xfc, !PT ;  /* 0x0002000008086812 */ /* 0x000fe400078efcff */
[----:B------:R-:W-:Y:S02]  /*155350*/  LOP3.LUT P6, RZ, R18, 0x100, RZ, 0xc0, !PT ;  /* 0x0000010012ff7812 */ /* 0x000fe400078cc0ff */
[----:B------:R-:W-:Y:S02]  /*155360*/  LOP3.LUT R8, R8, 0xfffbffff, RZ, 0xc0, !PT ;  /* 0xfffbffff08087812 */ /* 0x000fe400078ec0ff */
[C---:B------:R-:W-:Y:S02]  /*155370*/  LOP3.LUT P4, RZ, R20.reuse, 0x20000000, RZ, 0xc0, !PT ;  /* 0x2000000014ff7812 */ /* 0x040fe4000788c0ff */
[----:B------:R-:W-:-:S07]  /*155380*/  LOP3.LUT P0, RZ, R20, 0x10, RZ, 0xc0, !PT ;  /* 0x0000001014ff7812 */ /* 0x000fce000780c0ff */
[----:B------:R-:W-:Y:S02]  /*155390*/  @P6 LOP3.LUT R8, R8, 0x40000, RZ, 0xfc, !PT ;  /* 0x0004000008086812 */ /* 0x000fe400078efcff */
[----:B------:R-:W-:Y:S01]  /*1553a0*/  LOP3.LUT P6, RZ, R19, 0x80, RZ, 0xc0, !PT ;  /* 0x0000008013ff7812 */ /* 0x000fe200078cc0ff */
[----:B0-----:R-:W-:-:S05]  /*1553b0*/  IMAD.WIDE R6, R26, 0x2, R16 ;  /* 0x000000021a067825 */ /* 0x001fca00078e0210 */
[----:B------:R0:W-:Y:S01]  /*1553c0*/  @P5 STG.E.U16 desc[UR76][R6.64], R27 ;  /* 0x0000001b06005986 */ /* 0x0001e2000c10154c */
[----:B------:R-:W-:Y:S01]  /*1553d0*/  PRMT R5, R27, 0x7632, R5 ;  /* 0x000076321b057816 */ /* 0x000fe20000000005 */
[----:B0-----:R-:W-:Y:S01]  /*1553e0*/  IMAD.WIDE R6, R26, 0x2, R14 ;  /* 0x000000021a067825 */ /* 0x001fe200078e020e */
[----:B------:R-:W-:Y:S01]  /*1553f0*/  LOP3.LUT P5, RZ, R20, 0x20, RZ, 0xc0, !PT ;  /* 0x0000002014ff7812 */ /* 0x000fe200078ac0ff */
[----:B------:R-:W4:Y:S04]  /*155400*/  LDL.LU R26, [R1+0xb2c] ;  /* 0x000b2c00011a7983 */ /* 0x000f280000300800 */
[----:B------:R3:W-:Y:S01]  /*155410*/  @P3 STG.E.U16 desc[UR76][R6.64], R5 ;  /* 0x0000000506003986 */ /* 0x0007e2000c10154c */
[----:B------:R-:W-:-:S04]  /*155420*/  LOP3.LUT R8, R8, 0xfff7ffff, RZ, 0xc0, !PT ;  /* 0xfff7ffff08087812 */ /* 0x000fc800078ec0ff */
[----:B------:R-:W-:Y:S02]  /*155430*/  @P6 LOP3.LUT R8, R8, 0x80000, RZ, 0xfc, !PT ;  /* 0x0008000008086812 */ /* 0x000fe400078efcff */
        /* <DEDUP_REMOVED lines=8> */
[----:B--2---:R-:W-:Y:S01]  /*1554c0*/  IMAD.WIDE R6, R22, 0x2, R16 ;  /* 0x0000000216067825 */ /* 0x004fe200078e0210 */
[----:B----4-:R-:W-:-:S04]  /*1554d0*/  PRMT R5, R21, 0x7632, R5 ;  /* 0x0000763215057816 */ /* 0x010fc80000000005 */
[----:B------:R0:W-:Y:S02]  /*1554e0*/  @P0 STG.E.U16 desc[UR76][R6.64], R21 ;  /* 0x0000001506000986 */ /* 0x0001e4000c10154c */
[----:B0-----:R-:W-:Y:S02]  /*1554f0*/  IMAD.WIDE R6, R22, 0x2, R14 ;  /* 0x0000000216067825 */ /* 0x001fe400078e020e */
[----:B------:R-:W2:Y:S04]  /*155500*/  LDL.LU R22, [R1+0xb44] ;  /* 0x000b440001167983 */ /* 0x000ea80000300800 */
[----:B------:R0:W-:Y:S04]  /*155510*/  @P5 STG.E.U16 desc[UR76][R6.64], R5 ;  /* 0x0000000506005986 */ /* 0x0001e8000c10154c */
[----:B------:R-:W4:Y:S01]  /*155520*/  LDL.LU R21, [R1+0x29c] ;  /* 0x00029c0001157983 */ /* 0x000f220000300800 */
[----:B0-----:R-:W-:Y:S01]  /*155530*/  IMAD.WIDE R6, R25, 0x2, R16 ;  /* 0x0000000219067825 */ /* 0x001fe200078e0210 */
[----:B------:R-:W-:-:S04]  /*155540*/  PRMT R5, R0, 0x7632, R5 ;  /* 0x0000763200057816 */ /* 0x000fc80000000005 */
[----:B------:R0:W-:Y:S04]  /*155550*/  @P6 STG.E.U16 desc[UR76][R6.64], R0 ;  /* 0x0000000006006986 */ /* 0x0001e8000c10154c */
[----:B0-----:R-:W2:Y:S01]  /*155560*/  LDL.LU R0, [R1+0x4894] ;  /* 0x0048940001007983 */ /* 0x001ea20000300800 */
        /* <DEDUP_REMOVED lines=18> */
[----:B---3--:R0:W-:Y:S01]  /*155690*/  @P6 STG.E.U16 desc[UR76][R6.64], R24 ;  /* 0x0000001806006986 */ /* 0x0081e2000c10154c */
[----:B------:R-:W-:Y:S01]  /*1556a0*/  PRMT R5, R24, 0x7632, R5 ;  /* 0x0000763218057816 */ /* 0x000fe20000000005 */
[----:B0-----:R-:W-:-:S05]  /*1556b0*/  IMAD.WIDE R6, R26, 0x2, R14 ;  /* 0x000000021a067825 */ /* 0x001fca00078e020e */
[----:B------:R5:W-:Y:S02]  /*1556c0*/  @P1 STG.E.U16 desc[UR76][R6.64], R5 ;  /* 0x0000000506001986 */ /* 0x000be4000c10154c */
[----:B-----5:R-:W-:-:S05]  /*1556d0*/  IMAD.WIDE R6, R23, 0x2, R16 ;  /* 0x0000000217067825 */ /* 0x020fca00078e0210 */
[----:B--2---:R0:W-:Y:S01]  /*1556e0*/  @P3 STG.E.U16 desc[UR76][R6.64], R0 ;  /* 0x0000000006003986 */ /* 0x0041e2000c10154c */
        /* <DEDUP_REMOVED lines=18> */
[----:B------:R-:W-:Y:S02]  /*155810*/  LOP3.LUT P3, RZ, R20, 0x80, RZ, 0xc0, !PT ;  /* 0x0000008014ff7812 */ /* 0x000fe4000786c0ff */
        /* <DEDUP_REMOVED lines=220> */
[----:B0-----:R-:W-:-:S10]  /*1565e0*/  IMAD.WIDE R6, R4, 0x2, R14 ;  /* 0x0000000204067825 */ /* 0x001fd400078e020e */
[----:B------:R0:W-:Y:S01]  /*1565f0*/  @P6 STG.E.U16 desc[UR76][R6.64], R5 ;  /* 0x0000000506006986 */ /* 0x0001e2000c10154c */
[----:B------:R-:W-:Y:S02]  /*156600*/  LOP3.LUT P6, RZ, R8, 0x10, RZ, 0xc0, !PT ;  /* 0x0000001008ff7812 */ /* 0x000fe400078cc0ff */
[----:B------:R-:W-:Y:S02]  /*156610*/  LOP3.LUT P1, RZ, R11, 0x20000, RZ, 0xc0, !PT ;  /* 0x000200000bff7812 */ /* 0x000fe4000782c0ff */
[----:B------:R-:W-:Y:S01]  /*156620*/  LOP3.LUT P3, RZ, R12, 0x40000, RZ, 0xc0, !PT ;  /* 0x000400000cff7812 */ /* 0x000fe2000786c0ff */
[----:B0-----:R-:W-:Y:S01]  /*156630*/  IMAD.WIDE R6, R27, 0x2, R16 ;  /* 0x000000021b067825 */ /* 0x001fe200078e0210 */
[----:B------:R-:W-:-:S07]  /*156640*/  PRMT R5, R25, 0x7632, R5 ;  /* 0x0000763219057816 */ /* 0x000fce0000000005 */
        /* <DEDUP_REMOVED lines=19> */
[----:B------:R-:W-:-:S03]  /*156780*/  LOP3.LUT P0, RZ, R0, 0x80, RZ, 0xc0, !PT ;  /* 0x0000008000ff7812 */ /* 0x000fc6000780c0ff */
[----:B------:R-:W4:Y:S01]  /*156790*/  LDL.LU R25, [R1+0x214] ;  /* 0x0002140001197983 */ /* 0x000f220000300800 */
[----:B------:R-:W-:-:S03]  /*1567a0*/  LOP3.LUT P5, RZ, R20, 0x4000, RZ, 0xc0, !PT ;  /* 0x0000400014ff7812 */ /* 0x000fc600078ac0ff */
[----:B------:R-:W-:Y:S06]  /*1567b0*/  STL.64 [R1+0x4888], R12 ;  /* 0x0048880c01007387 */ /* 0x000fec0000100a00 */
[----:B------:R0:W-:Y:S01]  /*1567c0*/  @P0 STG.E.U16 desc[UR76][R6.64], R5 ;  /* 0x0000000506000986 */ /* 0x0001e2000c10154c */
[----:B------:R-:W-:Y:S02]  /*1567d0*/  LOP3.LUT P6, RZ, R0, 0x100, RZ, 0xc0, !PT ;  /* 0x0000010000ff7812 */ /* 0x000fe400078cc0ff */
[----:B------:R-:W-:Y:S02]  /*1567e0*/  LOP3.LUT R8, R8, 0xfffffffe, RZ, 0xc0, !PT ;  /* 0xfffffffe08087812 */ /* 0x000fe400078ec0ff */
[----:B------:R-:W-:-:S09]  /*1567f0*/  LOP3.LUT P3, RZ, R20, 0x8000, RZ, 0xc0, !PT ;  /* 0x0000800014ff7812 */ /* 0x000fd2000786c0ff */
[----:B------:R-:W-:Y:S02]  /*156800*/  @P6 LOP3.LUT R8, R8, 0x1, RZ, 0xfc, !PT ;  /* 0x0000000108086812 */ /* 0x000fe400078efcff */
[----:B------:R-:W-:Y:S01]  /*156810*/  LOP3.LUT P6, RZ, R12, 0x200000, RZ, 0xc0, !PT ;  /* 0x002000000cff7812 */ /* 0x000fe200078cc0ff */
[----:B0-----:R-:W-:-:S05]  /*156820*/  IMAD.WIDE R6, R29, 0x2, R16 ;  /* 0x000000021d067825 */ /* 0x001fca00078e0210 */
[----:B------:R0:W-:Y:S04]  /*156830*/  @P5 STG.E.U16 desc[UR76][R6.64], R26 ;  /* 0x0000001a06005986 */ /* 0x0001e8000c10154c */
[----:B0-----:R-:W4:Y:S04]  /*156840*/  LDL.LU R7, [R1+0xcd0] ;  /* 0x000cd00001077983 */ /* 0x001f280000300800 */
[----:B------:R-:W4:Y:S01]  /*156850*/  LDL.LU R4, [R1+0x238] ;  /* 0x0002380001047983 */ /* 0x000f220000300800 */
[----:B------:R-:W-:Y:S01]  /*156860*/  LOP3.LUT P1, RZ, R19, 0x10000, RZ, 0xc0, !PT ;  /* 0x0001000013ff7812 */ /* 0x000fe2000782c0ff */
[----:B------:R-:W-:Y:S01]  /*156870*/  IMAD.WIDE R28, R29, 0x2, R14 ;  /* 0x000000021d1c7825 */ /* 0x000fe200078e020e */
[----:B------:R-:W-:Y:S01]  /*156880*/  LOP3.LUT R8, R8, 0xfffffffd, RZ, 0xc0, !PT ;  /* 0xfffffffd08087812 */ /* 0x000fe200078ec0ff */
[----:B------:R-:W4:Y:S01]  /*156890*/  LDL.LU R3, [R1+0xcdc] ;  /* 0x000cdc0001037983 */ /* 0x000f220000300800 */
[----:B------:R-:W-:-:S02]  /*1568a0*/  PRMT R5, R26, 0x7632, R5 ;  /* 0x000076321a057816 */ /* 0x000fc40000000005 */
[----:B------:R-:W-:Y:S02]  /*1568b0*/  LOP3.LUT P4, RZ, R19, 0x20000, RZ, 0xc0, !PT ;  /* 0x0002000013ff7812 */ /* 0x000fe4000788c0ff */
[----:B------:R-:W-:Y:S01]  /*1568c0*/  @P6 LOP3.LUT R8, R8, 0x2, RZ, 0xfc, !PT ;  /* 0x0000000208086812 */ /* 0x000fe200078efcff */
[----:B------:R0:W-:Y:S01]  /*1568d0*/  @P3 STG.E.U16 desc[UR76][R28.64], R5 ;  /* 0x000000051c003986 */ /* 0x0001e2000c10154c */
[----:B------:R-:W-:Y:S02]  /*1568e0*/  LOP3.LUT P6, RZ, R12, 0x100000, RZ, 0xc0, !PT ;  /* 0x001000000cff7812 */ /* 0x000fe400078cc0ff */
[----:B------:R-:W-:Y:S01]  /*1568f0*/  LOP3.LUT P2, RZ, R18, 0x40000, RZ, 0xc0, !PT ;  /* 0x0004000012ff7812 */ /* 0x000fe2000784c0ff */
[----:B0-----:R-:W4:Y:S01]  /*156900*/  LDL.LU R29, [R1+0x218] ;  /* 0x00021800011d7983 */ /* 0x001f220000300800 */
        /* <DEDUP_REMOVED lines=13> */
[----:B------:R-:W-:-:S04]  /*1569e0*/  LOP3.LUT R8, R8, 0xfffffffb, RZ, 0xc0, !PT ;  /* 0xfffffffb08087812 */ /* 0x000fc800078ec0ff */
[----:B------:R-:W-:Y:S02]  /*1569f0*/  @P6 LOP3.LUT R8, R8, 0x4, RZ, 0xfc, !PT ;  /* 0x0000000408086812 */ /* 0x000fe400078efcff */
[----:B------:R-:W-:Y:S02]  /*156a00*/  LOP3.LUT P6, RZ, R11, 0x80000, RZ, 0xc0, !PT ;  /* 0x000800000bff7812 */ /* 0x000fe400078cc0ff */
[----:B------:R-:W-:Y:S02]  /*156a10*/  LOP3.LUT P5, RZ, R18, 0x80000, RZ, 0xc0, !PT ;  /* 0x0008000012ff7812 */ /* 0x000fe400078ac0ff */
[----:B------:R-:W-:-:S09]  /*156a20*/  LOP3.LUT R8, R8, 0xfffffff7, RZ, 0xc0, !PT ;  /* 0xfffffff708087812 */ /* 0x000fd200078ec0ff */
        /* <DEDUP_REMOVED lines=8> */
[----:B------:R-:W-:Y:S02]  /*156ab0*/  LOP3.LUT P0, RZ, R0, 0x200, RZ, 0xc0, !PT ;  /* 0x0000020000ff7812 */ /* 0x000fe4000780c0ff */
[----:B------:R-:W-:Y:S01]  /*156ac0*/  LOP3.LUT P3, RZ, R20, 0x10000, RZ, 0xc0, !PT ;  /* 0x0001000014ff7812 */ /* 0x000fe2000786c0ff */
[----:B0-----:R-:W4:Y:S06]  /*156ad0*/  LDL.LU.64 R12, [R1+0x4888] ;  /* 0x00488800010c7983 */ /* 0x001f2c0000300a00 */
[----:B------:R0:W-:Y:S01]  /*156ae0*/  @P6 STG.E.U16 desc[UR76][R26.64], R5 ;  /* 0x000000051a006986 */ /* 0x0001e2000c10154c */
[----:B------:R-:W-:Y:S01]  /*156af0*/  LOP3.LUT P6, RZ, R8, 0x4, RZ, 0xc0, !PT ;  /* 0x0000000408ff7812 */ /* 0x000fe200078cc0ff */
[----:B0-----:R-:W-:-:S12]  /*156b00*/  IMAD.WIDE R26, R7, 0x2, R16 ;  /* 0x00000002071a7825 */ /* 0x001fd800078e0210 */
[----:B------:R0:W-:Y:S01]  /*156b10*/  @P6 STG.E.U16 desc[UR76][R26.64], R4 ;  /* 0x000000041a006986 */ /* 0x0001e2000c10154c */
[----:B------:R-:W-:Y:S01]  /*156b20*/  LOP3.LUT P6, RZ, R8, 0x2, RZ, 0xc0, !PT ;  /* 0x0000000208ff7812 */ /* 0x000fe200078cc0ff */
[----:B------:R-:W-:Y:S01]  /*156b30*/  IMAD.WIDE R6, R7, 0x2, R14 ;  /* 0x0000000207067825 */ /* 0x000fe200078e020e */
[----:B------:R-:W-:Y:S02]  /*156b40*/  PRMT R5, R4, 0x7632, R5 ;  /* 0x0000763204057816 */ /* 0x000fe40000000005 */
[----:B------:R-:W-:Y:S01]  /*156b50*/  LOP3.LUT P1, RZ, R20, 0x20000, RZ, 0xc0, !PT ;  /* 0x0002000014ff7812 */ /* 0x000fe2000782c0ff */
[----:B0-----:R-:W4:Y:S08]  /*156b60*/  LDL.LU R26, [R1+0x4884] ;  /* 0x00488400011a7983 */ /* 0x001f300000300800 */
[----:B------:R0:W-:Y:S01]  /*156b70*/  @P6 STG.E.U16 desc[UR76][R6.64], R5 ;  /* 0x0000000506006986 */ /* 0x0001e2000c10154c */
[----:B------:R-:W-:Y:S01]  /*156b80*/  LOP3.LUT P6, RZ, R8, 0x1, RZ, 0xc0, !PT ;  /* 0x0000000108ff7812 */ /* 0x000fe200078cc0ff */
[----:B------:R-:W-:-:S02]  /*156b90*/  IMAD.WIDE R8, R3, 0x2, R16 ;  /* 0x0000000203087825 */ /* 0x000fc400078e0210 */
[----:B------:R-:W4:Y:S04]  /*156ba0*/  LDL.LU R27, [R1+0xcf8] ;  /* 0x000cf800011b7983 */ /* 0x000f280000300800 */
[----:B------:R-:W4:Y:S01]  /*156bb0*/  LDL.LU R25, [R1+0x240] ;  /* 0x0002400001197983 */ /* 0x000f220000300800 */
[----:B0-----:R-:W-:-:S03]  /*156bc0*/  PRMT R5, R29, 0x7632, R5 ;  /* 0x000076321d057816 */ /* 0x001fc60000000005 */
[----:B------:R-:W4:Y:S04]  /*156bd0*/  LDL.LU R6, [R1+0x4880] ;  /* 0x0048800001067983 */ /* 0x000f280000300800 */
[----:B------:R0:W-:Y:S01]  /*156be0*/  @P6 STG.E.U16 desc[UR76][R8.64], R29 ;  /* 0x0000001d08006986 */ /* 0x0001e2000c10154c */
[----:B------:R-:W-:Y:S01]  /*156bf0*/  LOP3.LUT P4, RZ, R19, 0x40000, RZ, 0xc0, !PT ;  /* 0x0004000013ff7812 */ /* 0x000fe2000788c0ff */
[----:B0-----:R-:W-:-:S05]  /*156c00*/  IMAD.WIDE R8, R3, 0x2, R14 ;  /* 0x0000000203087825 */ /* 0x001fca00078e020e */
[----:B------:R3:W-:Y:S02]  /*156c10*/  @P0 STG.E.U16 desc[UR76][R8.64], R5 ;  /* 0x0000000508000986 */ /* 0x0007e4000c10154c */
        /* <DEDUP_REMOVED lines=8> */
[----:B----4-:R0:W-:Y:S02]  /*156ca0*/  @P4 STG.E.U16 desc[UR76][R8.64], R21 ;  /* 0x0000001508004986 */ /* 0x0101e4000c10154c */
[----:B0-----:R-:W-:Y:S02]  /*156cb0*/  IMAD.WIDE R8, R22, 0x2, R14 ;  /* 0x0000000216087825 */ /* 0x001fe400078e020e */
[----:B------:R-:W2:Y:S04]  /*156cc0*/  LDL.LU R22, [R1+0xd04] ;  /* 0x000d040001167983 */ /* 0x000ea80000300800 */
[----:B------:R-:W4:Y:S01]  /*156cd0*/  LDL.LU R4, [R1+0x244] ;  /* 0x0002440001047983 */ /* 0x000f220000300800 */
[----:B------:R-:W-:-:S03]  /*156ce0*/  PRMT R5, R21, 0x7632, R5 ;  /* 0x0000763215057816 */ /* 0x000fc60000000005 */
[----:B------:R-:W4:Y:S04]  /*156cf0*/  LDL.LU R21, [R1+0xd08] ;  /* 0x000d080001157983 */ /* 0x000f280000300800 */
[----:B------:R-:W4:Y:S04]  /*156d00*/  LDL.LU R28, [R1+0x224] ;  /* 0x00022400011c7983 */ /* 0x000f280000300800 */
[----:B------:R-:W4:Y:S04]  /*156d10*/  LDL.LU R7, [R1+0xd0c] ;  /* 0x000d0c0001077983 */ /* 0x000f280000300800 */
[----:B------:R-:W4:Y:S01]  /*156d20*/  LDL.LU R3, [R1+0x248] ;  /* 0x0002480001037983 */ /* 0x000f220000300800 */
[----:B------:R-:W-:-:S02]  /*156d30*/  LOP3.LUT P2, RZ, R19, 0x80000, RZ, 0xc0, !PT ;  /* 0x0008000013ff7812 */ /* 0x000fc4000784c0ff */
[C---:B------:R-:W-:Y:S01]  /*156d40*/  LOP3.LUT P5, RZ, R18.reuse, 0x100000, RZ, 0xc0, !PT ;  /* 0x0010000012ff7812 */ /* 0x040fe200078ac0ff */
[----:B------:R-:W4:Y:S01]  /*156d50*/  LDL.LU R29, [R1+0xd10] ;  /* 0x000d1000011d7983 */ /* 0x000f220000300800 */
[----:B------:R-:W-:Y:S02]  /*156d60*/  LOP3.LUT P3, RZ, R18, 0x200000, RZ, 0xc0, !PT ;  /* 0x0020000012ff7812 */ /* 0x000fe4000786c0ff */
[----:B------:R-:W-:-:S07]  /*156d70*/  LOP3.LUT P0, RZ, R11, 0x100000, RZ, 0xc0, !PT ;  /* 0x001000000bff7812 */ /* 0x000fce000780c0ff */
[----:B------:R0:W-:Y:S01]  /*156d80*/  @P2 STG.E.U16 desc[UR76][R8.64], R5 ;  /* 0x0000000508002986 */ /* 0x0001e2000c10154c */
[----:B------:R-:W-:Y:S02]  /*156d90*/  LOP3.LUT P4, RZ, R11, 0x200000, RZ, 0xc0, !PT ;  /* 0x002000000bff7812 */ /* 0x000fe4000788c0ff */
[----:B------:R-:W-:Y:S01]  /*156da0*/  LOP3.LUT P1, RZ, R12, 0x400000, RZ, 0xc0, !PT ;  /* 0x004000000cff7812 */ /* 0x000fe2000782c0ff */
[----:B0-----:R-:W-:Y:S01]  /*156db0*/  IMAD.WIDE R8, R27, 0x2, R16 ;  /* 0x000000021b087825 */ /* 0x001fe200078e0210 */
[----:B------:R-:W-:-:S04]  /*156dc0*/  PRMT R5, R25, 0x7632, R5 ;  /* 0x0000763219057816 */ /* 0x000fc80000000005 */
[----:B------:R0:W-:Y:S02]  /*156dd0*/  @P5 STG.E.U16 desc[UR76][R8.64], R25 ;  /* 0x0000001908005986 */ /* 0x0001e4000c10154c */
        /* <DEDUP_REMOVED lines=14> */
[----:B------:R-:W2:Y:S01]  /*156ec0*/  LDL.LU R22, [R1+0x22c] ;  /* 0x00022c0001167983 */ /* 0x000ea20000300800 */
        /* <DEDUP_REMOVED lines=20> */
[----:B0-----:R-:W-:Y:S02]  /*157010*/  IMAD.WIDE R8, R21, 0x2, R14 ;  /* 0x0000000215087825 */ /* 0x001fe400078e020e */
[----:B------:R-:W4:Y:S08]  /*157020*/  LDL.LU R21, [R1+0xd1c] ;  /* 0x000d1c0001157983 */ /* 0x000f300000300800 */
        /* <DEDUP_REMOVED lines=16> */
[----:B0-----:R-:W-:Y:S01]  /*157130*/  IMAD.WIDE R8, R29, 0x2, R14 ;  /* 0x000000021d087825 */ /* 0x001fe200078e020e */
[----:B------:R-:W-:Y:S01]  /*157140*/  LOP3.LUT P4, RZ, R11, 0x400000, RZ, 0xc0, !PT ;  /* 0x004000000bff7812 */ /* 0x000fe2000788c0ff */
[----:B------:R-:W4:Y:S04]  /*157150*/  LDL.LU R27, [R1+0xd20] ;  /* 0x000d2000011b7983 */ /* 0x000f280000300800 */
[----:B------:R0:W-:Y:S02]  /*157160*/  @P2 STG.E.U16 desc[UR76][R8.64], R5 ;  /* 0x0000000508002986 */ /* 0x0001e4000c10154c */
[----:B0-----:R-:W-:-:S05]  /*157170*/  IMAD.WIDE R8, R25, 0x2, R16 ;  /* 0x0000000219087825 */ /* 0x001fca00078e0210 */
[----:B---3--:R0:W-:Y:S01]  /*157180*/  @P3 STG.E.U16 desc[UR76][R8.64], R24 ;  /* 0x0000001808003986 */ /* 0x0081e2000c10154c */
[----:B------:R-:W-:Y:S01]  /*157190*/  PRMT R5, R24, 0x7632, R5 ;  /* 0x0000763218057816 */ /* 0x000fe20000000005 */
[----:B0-----:R-:W-:Y:S02]  /*1571a0*/  IMAD.WIDE R8, R25, 0x2, R14 ;  /* 0x0000000219087825 */ /* 0x001fe400078e020e */
[----:B------:R-:W3:Y:S04]  /*1571b0*/  LDL.LU R25, [R1+0x1d0] ;  /* 0x0001d00001197983 */ /* 0x000ee80000300800 */
[----:B------:R5:W-:Y:S02]  /*1571c0*/  @P0 STG.E.U16 desc[UR76][R8.64], R5 ;  /* 0x0000000508000986 */ /* 0x000be4000c10154c */
[----:B-----5:R-:W-:-:S05]  /*1571d0*/  IMAD.WIDE R8, R23, 0x2, R16 ;  /* 0x0000000217087825 */ /* 0x020fca00078e0210 */
[----:B--2---:R0:W-:Y:S02]  /*1571e0*/  @P4 STG.E.U16 desc[UR76][R8.64], R22 ;  /* 0x0000001608004986 */ /* 0x0041e4000c10154c */
[----:B0-----:R-:W-:Y:S02]  /*1571f0*/  IMAD.WIDE R8, R23, 0x2, R14 ;  /* 0x0000000217087825 */ /* 0x001fe400078e020e */
[----:B------:R-:W2:Y:S04]  /*157200*/  LDL.LU R23, [R1+0xd24] ;  /* 0x000d240001177983 */ /* 0x000ea80000300800 */
[----:B------:R-:W5:Y:S04]  /*157210*/  LDL.LU R3, [R1+0x1f4] ;  /* 0x0001f40001037983 */ /* 0x000f680000300800 */
[----:B------:R-:W5:Y:S04]  /*157220*/  LDL.LU R29, [R1+0xd28] ;  /* 0x000d2800011d7983 */ /* 0x000f680000300800 */
[----:B------:R-:W5:Y:S01]  /*157230*/  LDL.LU R24, [R1+0x1d4] ;  /* 0x0001d40001187983 */ /* 0x000f620000300800 */
[----:B------:R-:W-:-:S02]  /*157240*/  LOP3.LUT P1, RZ, R11, 0x800000, RZ, 0xc0, !PT ;  /* 0x008000000bff7812 */ /* 0x000fc4000782c0ff */
[----:B------:R-:W-:Y:S02]  /*157250*/  LOP3.LUT P5, RZ, R12, 0x1000000, RZ, 0xc0, !PT ;  /* 0x010000000cff7812 */ /* 0x000fe400078ac0ff */
[----:B------:R-:W-:Y:S02]  /*157260*/  PRMT R5, R22, 0x7632, R5 ;  /* 0x0000763216057816 */ /* 0x000fe40000000005 */
[----:B------:R-:W5:Y:S07]  /*157270*/  LDL.LU R22, [R1+0xd2c] ;  /* 0x000d2c0001167983 */ /* 0x000f6e0000300800 */
[----:B------:R4:W-:Y:S01]  /*157280*/  @P1 STG.E.U16 desc[UR76][R8.64], R5 ;  /* 0x0000000508001986 */ /* 0x0009e2000c10154c */
[----:B------:R-:W-:-:S02]  /*157290*/  LOP3.LUT P3, RZ, R12, 0x2000000, RZ, 0xc0, !PT ;  /* 0x020000000cff7812 */ /* 0x000fc4000786c0ff */
[C---:B------:R-:W-:Y:S02]  /*1572a0*/  LOP3.LUT P2, RZ, R0.reuse, 0x1000, RZ, 0xc0, !PT ;  /* 0x0000100000ff7812 */ /* 0x040fe4000784c0ff */
[----:B------:R-:W-:Y:S02]  /*1572b0*/  LOP3.LUT P4, RZ, R0, 0x2000, RZ, 0xc0, !PT ;  /* 0x0000200000ff7812 */ /* 0x000fe4000788c0ff */
[----:B------:R-:W-:Y:S01]  /*1572c0*/  LOP3.LUT P0, RZ, R20, 0x100000, RZ, 0xc0, !PT ;  /* 0x0010000014ff7812 */ /* 0x000fe2000780c0ff */
[----:B----4-:R-:W-:-:S05]  /*1572d0*/  IMAD.WIDE R8, R21, 0x2, R16 ;  /* 0x0000000215087825 */ /* 0x010fca00078e0210 */
[----:B------:R0:W-:Y:S02]  /*1572e0*/  @P5 STG.E.U16 desc[UR76][R8.64], R4 ;  /* 0x0000000408005986 */ /* 0x0001e4000c10154c */
[----:B0-----:R-:W-:Y:S02]  /*1572f0*/  IMAD.WIDE R8, R21, 0x2, R14 ;  /* 0x0000000215087825 */ /* 0x001fe400078e020e */
[----:B------:R-:W4:Y:S04]  /*157300*/  LDL.LU R21, [R1+0x1f8] ;  /* 0x0001f80001157983 */ /* 0x000f280000300800 */
[----:B------:R-:W4:Y:S01]  /*157310*/  LDL.LU R28, [R1+0xd30] ;  /* 0x000d3000011c7983 */ /* 0x000f220000300800 */
[----:B------:R-:W-:-:S03]  /*157320*/  PRMT R5, R4, 0x7632, R5 ;  /* 0x0000763204057816 */ /* 0x000fc60000000005 */
[----:B------:R-:W4:Y:S04]  /*157330*/  LDL.LU R7, [R1+0x1d8] ;  /* 0x0001d80001077983 */ /* 0x000f280000300800 */
[----:B------:R0:W-:Y:S04]  /*157340*/  @P3 STG.E.U16 desc[UR76][R8.64], R5 ;  /* 0x0000000508003986 */ /* 0x0001e8000c10154c */
[----:B------:R-:W4:Y:S01]  /*157350*/  LDL.LU R4, [R1+0xd34] ;  /* 0x000d340001047983 */ /* 0x000f220000300800 */
[----:B0-----:R-:W-:-:S05]  /*157360*/  IMAD.WIDE R8, R27, 0x2, R16 ;  /* 0x000000021b087825 */ /* 0x001fca00078e0210 */
[----:B---3--:R0:W-:Y:S01]  /*157370*/  @P2 STG.E.U16 desc[UR76][R8.64], R25 ;  /* 0x0000001908002986 */ /* 0x0081e2000c10154c */
[----:B------:R-:W-:Y:S01]  /*157380*/  PRMT R5, R25, 0x7632, R5 ;  /* 0x0000763219057816 */ /* 0x000fe20000000005 */
[----:B0-----:R-:W-:Y:S02]  /*157390*/  IMAD.WIDE R8, R27, 0x2, R14 ;  /* 0x000000021b087825 */ /* 0x001fe400078e020e */
[----:B------:R-:W3:Y:S04]  /*1573a0*/  LDL.LU R27, [R1+0x1fc] ;  /* 0x0001fc00011b7983 */ /* 0x000ee80000300800 */
[----:B------:R2:W-:Y:S04]  /*1573b0*/  @P4 STG.E.U16 desc[UR76][R8.64], R5 ;  /* 0x0000000508004986 */ /* 0x0005e8000c10154c */
[----:B------:R-:W3:Y:S01]  /*1573c0*/  LDL.LU R25, [R1+0xd38] ;  /* 0x000d380001197983 */ /* 0x000ee20000300800 */
[----:B--2---:R-:W-:-:S05]  /*1573d0*/  IMAD.WIDE R8, R23, 0x2, R16 ;  /* 0x0000000217087825 */ /* 0x004fca00078e0210 */
[----:B-----5:R0:W-:Y:S02]  /*1573e0*/  @P0 STG.E.U16 desc[UR76][R8.64], R3 ;  /* 0x0000000308000986 */ /* 0x0201e4000c10154c */
        /* <DEDUP_REMOVED lines=14> */
[----:B------:R-:W-:Y:S02]  /*1574d0*/  PRMT R5, R3, 0x7632, R5 ;  /* 0x0000763203057816 */ /* 0x000fe40000000005 */
[----:B------:R-:W5:Y:S07]  /*1574e0*/  LDL.LU R3, [R1+0xd3c] ;  /* 0x000d3c0001037983 */ /* 0x000f6e0000300800 */
[----:B------:R-:W-:-:S02]  /*1574f0*/  @P6 LOP3.LUT R2, R2, 0x8000000, RZ, 0xfc, !PT ;  /* 0x0800000002026812 */ /* 0x000fc400078efcff */
[----:B------:R-:W-:Y:S01]  /*157500*/  LOP3.LUT P6, RZ, R19, 0x400000, RZ, 0xc0, !PT ;  /* 0x0040000013ff7812 */ /* 0x000fe200078cc0ff */
[----:B------:R0:W-:Y:S02]  /*157510*/  @P5 STG.E.U16 desc[UR76][R8.64], R5 ;  /* 0x0000000508005986 */ /* 0x0001e4000c10154c */
[----:B0-----:R-:W-:-:S10]  /*157520*/  IMAD.WIDE R8, R29, 0x2, R16 ;  /* 0x000000021d087825 */ /* 0x001fd400078e0210 */
[----:B------:R0:W-:Y:S01]  /*157530*/  @P6 STG.E.U16 desc[UR76][R8.64], R24 ;  /* 0x0000001808006986 */ /* 0x0001e2000c10154c */
[----:B------:R-:W-:Y:S02]  /*157540*/  LOP3.LUT P6, RZ, R2, 0x8000000, RZ, 0xc0, !PT ;  /* 0x0800000002ff7812 */ /* 0x000fe400078cc0ff */
[----:B------:R-:W-:Y:S01]  /*157550*/  PRMT R5, R24, 0x7632, R5 ;  /* 0x0000763218057816 */ /* 0x000fe20000000005 */
[----:B0-----:R-:W-:Y:S02]  /*157560*/  IMAD.WIDE R8, R29, 0x2, R14 ;  /* 0x000000021d087825 */ /* 0x001fe400078e020e */
[----:B------:R-:W5:Y:S08]  /*157570*/  LDL.LU R29, [R1+0x200] ;  /* 0x00020000011d7983 */ /* 0x000f700000300800 */
[----:B------:R0:W-:Y:S01]  /*157580*/  @P6 STG.E.U16 desc[UR76][R8.64], R5 ;  /* 0x0000000508006986 */ /* 0x0001e2000c10154c */
[----:B------:R-:W-:-:S02]  /*157590*/  LOP3.LUT P6, RZ, R2, 0x4000000, RZ, 0xc0, !PT ;  /* 0x0400000002ff7812 */ /* 0x000fc400078cc0ff */
[----:B------:R-:W-:Y:S01]  /*1575a0*/  LOP3.LUT P1, RZ, R11, 0x2000000, RZ, 0xc0, !PT ;  /* 0x020000000bff7812 */ /* 0x000fe2000782c0ff */
[----:B------:R-:W5:Y:S01]  /*1575b0*/  LDL.LU R24, [R1+0x487c] ;  /* 0x00487c0001187983 */ /* 0x000f620000300800 */
[----:B0-----:R-:W-:-:S09]  /*1575c0*/  IMAD.WIDE R8, R22, 0x2, R16 ;  /* 0x0000000216087825 */ /* 0x001fd200078e0210 */
[----:B----4-:R0:W-:Y:S01]  /*1575d0*/  @P6 STG.E.U16 desc[UR76][R8.64], R21 ;  /* 0x0000001508006986 */ /* 0x0101e2000c10154c */
[----:B------:R-:W-:Y:S02]  /*1575e0*/  LOP3.LUT P6, RZ, R2, 0x2000000, RZ, 0xc0, !PT ;  /* 0x0200000002ff7812 */ /* 0x000fe400078cc0ff */
[----:B------:R-:W-:Y:S01]  /*1575f0*/  PRMT R5, R21, 0x7632, R5 ;  /* 0x0000763215057816 */ /* 0x000fe20000000005 */
[----:B0-----:R-:W-:Y:S01]  /*157600*/  IMAD.WIDE R8, R22, 0x2, R14 ;  /* 0x0000000216087825 */ /* 0x001fe200078e020e */
[----:B------:R-:W-:Y:S01]  /*157610*/  LOP3.LUT P3, RZ, R12, 0x4000000, RZ, 0xc0, !PT ;  /* 0x040000000cff7812 */ /* 0x000fe2000786c0ff */
[----:B------:R-:W4:Y:S08]  /*157620*/  LDL.LU R22, [R1+0x4878] ;  /* 0x0048780001167983 */ /* 0x000f300000300800 */
[----:B------:R0:W-:Y:S01]  /*157630*/  @P6 STG.E.U16 desc[UR76][R8.64], R5 ;  /* 0x0000000508006986 */ /* 0x0001e2000c10154c */
[----:B------:R-:W-:-:S02]  /*157640*/  LOP3.LUT P6, RZ, R2, 0x1000000, RZ, 0xc0, !PT ;  /* 0x0100000002ff7812 */ /* 0x000fc400078cc0ff */
[----:B------:R-:W-:Y:S01]  /*157650*/  LOP3.LUT P2, RZ, R12, 0x8000000, RZ, 0xc0, !PT ;  /* 0x080000000cff7812 */ /* 0x000fe2000784c0ff */
[----:B------:R-:W4:Y:S01]  /*157660*/  LDL.LU R21, [R1+0x4874] ;  /* 0x0048740001157983 */ /* 0x000f220000300800 */
[----:B0-----:R-:W-:Y:S01]  /*157670*/  IMAD.WIDE R8, R28, 0x2, R16 ;  /* 0x000000021c087825 */ /* 0x001fe200078e0210 */
[----:B------:R-:W-:-:S08]  /*157680*/  PRMT R5, R7, 0x7632, R5 ;  /* 0x0000763207057816 */ /* 0x000fd00000000005 */
[----:B------:R0:W-:Y:S01]  /*157690*/  @P6 STG.E.U16 desc[UR76][R8.64], R7 ;  /* 0x0000000708006986 */ /* 0x0001e2000c10154c */
[----:B------:R-:W-:Y:S01]  /*1576a0*/  LOP3.LUT P4, RZ, R0, 0x4000, RZ, 0xc0, !PT ;  /* 0x0000400000ff7812 */ /* 0x000fe2000788c0ff */
[----:B0-----:R-:W-:-:S05]  /*1576b0*/  IMAD.WIDE R8, R28, 0x2, R14 ;  /* 0x000000021c087825 */ /* 0x001fca00078e020e */
[----:B------:R0:W-:Y:S02]  /*1576c0*/  @P1 STG.E.U16 desc[UR76][R8.64], R5 ;  /* 0x0000000508001986 */ /* 0x0001e4000c10154c */
[----:B0-----:R-:W-:-:S05]  /*1576d0*/  IMAD.WIDE R8, R4, 0x2, R16 ;  /* 0x0000000204087825 */ /* 0x001fca00078e0210 */
[----:B---3--:R0:W-:Y:S01]  /*1576e0*/  @P3 STG.E.U16 desc[UR76][R8.64], R27 ;  /* 0x0000001b08003986 */ /* 0x0081e2000c10154c */
[----:B------:R-:W-:Y:S01]  /*1576f0*/  PRMT R5, R27, 0x7632, R5 ;  /* 0x000076321b057816 */ /* 0x000fe20000000005 */
[----:B0-----:R-:W-:-:S05]  /*157700*/  IMAD.WIDE R8, R4, 0x2, R14 ;  /* 0x0000000204087825 */ /* 0x001fca00078e020e */
[----:B------:R0:W-:Y:S02]  /*157710*/  @P2 STG.E.U16 desc[UR76][R8.64], R5 ;  /* 0x0000000508002986 */ /* 0x0001e4000c10154c */
[----:B0-----:R-:W-:-:S05]  /*157720*/  IMAD.WIDE R8, R25, 0x2, R16 ;  /* 0x0000000219087825 */ /* 0x001fca00078e0210 */
[----:B--2---:R0:W-:Y:S02]  /*157730*/  @P4 STG.E.U16 desc[UR76][R8.64], R23 ;  /* 0x0000001708004986 */ /* 0x0041e4000c10154c */
[----:B0-----:R-:W-:Y:S02]  /*157740*/  IMAD.WIDE R8, R25, 0x2, R14 ;  /* 0x0000000219087825 */ /* 0x001fe400078e020e */
[----:B------:R-:W2:Y:S04]  /*157750*/  LDL.LU R25, [R1+0xd40] ;  /* 0x000d400001197983 */ /* 0x000ea80000300800 */
[----:B------:R-:W3:Y:S01]  /*157760*/  LDL.LU R27, [R1+0x1e0] ;  /* 0x0001e000011b7983 */ /* 0x000ee20000300800 */
[----:B------:R-:W-:-:S03]  /*157770*/  PRMT R5, R23, 0x7632, R5 ;  /* 0x0000763217057816 */ /* 0x000fc60000000005 */
[----:B------:R-:W4:Y:S04]  /*157780*/  LDL.LU R23, [R1+0xd44] ;  /* 0x000d440001177983 */ /* 0x000f280000300800 */
[----:B------:R-:W4:Y:S01]  /*157790*/  LDL.LU R7, [R1+0x204] ;  /* 0x0002040001077983 */ /* 0x000f220000300800 */
[----:B------:R-:W-:Y:S02]  /*1577a0*/  LOP3.LUT P0, RZ, R0, 0x8000, RZ, 0xc0, !PT ;  /* 0x0000800000ff7812 */ /* 0x000fe4000780c0ff */
[----:B------:R-:W-:Y:S01]  /*1577b0*/  LOP3.LUT P5, RZ, R20, 0x400000, RZ, 0xc0, !PT ;  /* 0x0040000014ff7812 */ /* 0x000fe200078ac0ff */
[----:B------:R-:W4:Y:S01]  /*1577c0*/  LDL.LU R4, [R1+0xd48] ;  /* 0x000d480001047983 */ /* 0x000f220000300800 */
[----:B------:R-:W-:-:S09]  /*1577d0*/  LOP3.LUT P2, RZ, R18, 0x4000000, RZ, 0xc0, !PT ;  /* 0x0400000012ff7812 */ /* 0x000fd2000784c0ff */
[----:B------:R5:W-:Y:S02]  /*1577e0*/  @P0 STG.E.U16 desc[UR76][R8.64], R5 ;  /* 0x0000000508000986 */ /* 0x000be4000c10154c */
[----:B-----5:R-:W-:Y:S01]  /*1577f0*/  IMAD.WIDE R8, R3, 0x2, R16 ;  /* 0x0000000203087825 */ /* 0x020fe200078e0210 */
[C---:B------:R-:W-:Y:S02]  /*157800*/  LOP3.LUT P1, RZ, R19.reuse, 0x1000000, RZ, 0xc0, !PT ;  /* 0x0100000013ff7812 */ /* 0x040fe4000782c0ff */
[----:B------:R-:W-:Y:S02]  /*157810*/  LOP3.LUT P4, RZ, R19, 0x4000000, RZ, 0xc0, !PT ;  /* 0x0400000013ff7812 */ /* 0x000fe4000788c0ff */
[----:B------:R-:W-:Y:S01]  /*157820*/  LOP3.LUT P3, RZ, R20, 0x1000000, RZ, 0xc0, !PT ;  /* 0x0100000014ff7812 */ /* 0x000fe2000786c0ff */
[----:B------:R0:W-:Y:S01]  /*157830*/  @P5 STG.E.U16 desc[UR76][R8.64], R29 ;  /* 0x0000001d08005986 */ /* 0x0001e2000c10154c */
[----:B------:R-:W-:-:S03]  /*157840*/  LOP3.LUT P5, RZ, R18, 0x10000000, RZ, 0xc0, !PT ;  /* 0x1000000012ff7812 */ /* 0x000fc600078ac0ff */
[----:B------:R-:W5:Y:S04]  /*157850*/  LDL.LU R18, [R1+0x1e4] ;  /* 0x0001e40001127983 */ /* 0x000f680000300800 */
[----:B------:R-:W5:Y:S04]  /*157860*/  LDL.LU R19, [R1+0xd4c] ;  /* 0x000d4c0001137983 */ /* 0x000f680000300800 */
[----:B------:R-:W5:Y:S04]  /*157870*/  LDL.LU R20, [R1+0x208] ;  /* 0x0002080001147983 */ /* 0x000f680000300800 */
[----:B------:R-:W5:Y:S01]  /*157880*/  LDL.LU R28, [R1+0xd50] ;  /* 0x000d5000011c7983 */ /* 0x000f620000300800 */
[----:B0-----:R-:W-:Y:S01]  /*157890*/  IMAD.WIDE R8, R3, 0x2, R14 ;  /* 0x0000000203087825 */ /* 0x001fe200078e020e */
[----:B------:R-:W-:-:S02]  /*1578a0*/  PRMT R5, R29, 0x7632, R5 ;  /* 0x000076321d057816 */ /* 0x000fc40000000005 */
[----:B------:R-:W5:Y:S04]  /*1578b0*/  LDL.LU R3, [R1+0x1e8] ;  /* 0x0001e80001037983 */ /* 0x000f680000300800 */
[----:B------:R2:W-:Y:S04]  /*1578c0*/  @P3 STG.E.U16 desc[UR76][R8.64], R5 ;  /* 0x0000000508003986 */ /* 0x0005e8000c10154c */
[----:B------:R-:W5:Y:S01]  /*1578d0*/  LDL.LU R29, [R1+0xd54] ;  /* 0x000d5400011d7983 */ /* 0x000f620000300800 */
[----:B------:R-:W-:Y:S02]  /*1578e0*/  LOP3.LUT P6, RZ, R0, 0x10000, RZ, 0xc0, !PT ;  /* 0x0001000000ff7812 */ /* 0x000fe400078cc0ff */
[----:B------:R-:W-:Y:S01]  /*1578f0*/  LOP3.LUT R2, R2, 0xffefffff, RZ, 0xc0, !PT ;  /* 0xffefffff02027812 */ /* 0x000fe200078ec0ff */
[----:B--2---:R-:W-:Y:S01]  /*157900*/  IMAD.WIDE R8, R25, 0x2, R16 ;  /* 0x0000000219087825 */ /* 0x004fe200078e0210 */
[----:B---3--:R-:W-:-:S04]  /*157910*/  PRMT R5, R27, 0x7632, R5 ;  /* 0x000076321b057816 */ /* 0x008fc80000000005 */
[----:B------:R0:W-:Y:S02]  /*157920*/  @P1 STG.E.U16 desc[UR76][R8.64], R27 ;  /* 0x0000001b08001986 */ /* 0x0001e4000c10154c */
[----:B0-----:R-:W-:Y:S02]  /*157930*/  IMAD.WIDE R8, R25, 0x2, R14 ;  /* 0x0000000219087825 */ /* 0x001fe400078e020e */
[----:B------:R-:W2:Y:S04]  /*157940*/  LDL.LU R25, [R1+0x20c] ;  /* 0x00020c0001197983 */ /* 0x000ea80000300800 */
[----:B------:R4:W-:Y:S04]  /*157950*/  @P4 STG.E.U16 desc[UR76][R8.64], R5 ;  /* 0x0000000508004986 */ /* 0x0009e8000c10154c */
[----:B------:R-:W3:Y:S01]  /*157960*/  LDL.LU R27, [R1+0xd58] ;  /* 0x000d5800011b7983 */ /* 0x000ee20000300800 */
[----:B----4-:R-:W-:-:S05]  /*157970*/  IMAD.WIDE R8, R23, 0x2, R16 ;  /* 0x0000000217087825 */ /* 0x010fca00078e0210 */
[----:B------:R0:W-:Y:S02]  /*157980*/  @P2 STG.E.U16 desc[UR76][R8.64], R7 ;  /* 0x0000000708002986 */ /* 0x0001e4000c10154c */
[----:B0-----:R-:W-:Y:S02]  /*157990*/  IMAD.WIDE R8, R23, 0x2, R14 ;  /* 0x0000000217087825 */ /* 0x001fe400078e020e */
[----:B------:R-:W4:Y:S01]  /*1579a0*/  LDL.LU R23, [R1+0x1ec] ;  /* 0x0001ec0001177983 */ /* 0x000f220000300800 */
        /* <DEDUP_REMOVED lines=9> */
[----:B------:R-:W-:Y:S02]  /*157a40*/  PRMT R5, R7, 0x7632, R5 ;  /* 0x0000763207057816 */ /* 0x000fe40000000005 */
[----:B------:R-:W-:Y:S01]  /*157a50*/  LOP3.LUT P0, RZ, R0, 0x20000, RZ, 0xc0, !PT ;  /* 0x0002000000ff7812 */ /* 0x000fe2000780c0ff */
[----:B------:R-:W4:Y:S06]  /*157a60*/  LDL.LU R7, [R1+0xd5c] ;  /* 0x000d5c0001077983 */ /* 0x000f2c0000300800 */
[----:B------:R-:W-:-:S02]  /*157a70*/  @P6 LOP3.LUT R2, R2, 0x800000, RZ, 0xfc, !PT ;  /* 0x0080000002026812 */ /* 0x000fc400078efcff */
[----:B------:R-:W-:Y:S01]  /*157a80*/  LOP3.LUT P6, RZ, R11, 0x4000000, RZ, 0xc0, !PT ;  /* 0x040000000bff7812 */ /* 0x000fe200078cc0ff */
[----:B------:R0:W-:Y:S02]  /*157a90*/  @P5 STG.E.U16 desc[UR76][R8.64], R5 ;  /* 0x0000000508005986 */ /* 0x0001e4000c10154c */
[----:B0-----:R-:W-:-:S10]  /*157aa0*/  IMAD.WIDE R8, R4, 0x2, R16 ;  /* 0x0000000204087825 */ /* 0x001fd400078e0210 */
[----:B-----5:R0:W-:Y:S01]  /*157ab0*/  @P6 STG.E.U16 desc[UR76][R8.64], R18 ;  /* 0x0000001208006986 */ /* 0x0201e2000c10154c */
        /* <DEDUP_REMOVED lines=18> */
[----:B0-----:R-:W-:Y:S01]  /*157be0*/  IMAD.WIDE R8, R28, 0x2, R14 ;  /* 0x000000021c087825 */ /* 0x001fe200078e020e */
[----:B------:R-:W-:Y:S01]  /*157bf0*/  LOP3.LUT P4, RZ, R6, 0x40, RZ, 0xc0, !PT ;  /* 0x0000004006ff7812 */ /* 0x000fe2000788c0ff */
[----:B------:R-:W5:Y:S04]  /*157c00*/  LDL.LU R3, [R1+0xd60] ;  /* 0x000d600001037983 */ /* 0x000f680000300800 */
[----:B------:R0:W-:Y:S02]  /*157c10*/  @P0 STG.E.U16 desc[UR76][R8.64], R5 ;  /* 0x0000000508000986 */ /* 0x0001e4000c10154c */
[----:B0-----:R-:W-:-:S05]  /*157c20*/  IMAD.WIDE R8, R29, 0x2, R16 ;  /* 0x000000021d087825 */ /* 0x001fca00078e0210 */
[----:B--2---:R0:W-:Y:S01]  /*157c30*/  @P3 STG.E.U16 desc[UR76][R8.64], R25 ;  /* 0x0000001908003986 */ /* 0x0041e2000c10154c */
[----:B------:R-:W-:Y:S01]  /*157c40*/  PRMT R5, R25, 0x7632, R5 ;  /* 0x0000763219057816 */ /* 0x000fe20000000005 */
[----:B0-----:R-:W-:Y:S02]  /*157c50*/  IMAD.WIDE R8, R29, 0x2, R14 ;  /* 0x000000021d087825 */ /* 0x001fe400078e020e */
[----:B------:R-:W2:Y:S04]  /*157c60*/  LDL.LU R25, [R1+0x190] ;  /* 0x0001900001197983 */ /* 0x000ea80000300800 */
[----:B------:R3:W-:Y:S02]  /*157c70*/  @P1 STG.E.U16 desc[UR76][R8.64], R5 ;  /* 0x0000000508001986 */ /* 0x0007e4000c10154c */
[----:B---3--:R-:W-:-:S05]  /*157c80*/  IMAD.WIDE R8, R27, 0x2, R16 ;  /* 0x000000021b087825 */ /* 0x008fca00078e0210 */
[----:B----4-:R0:W-:Y:S01]  /*157c90*/  @P4 STG.E.U16 desc[UR76][R8.64], R23 ;  /* 0x0000001708004986 */ /* 0x0101e2000c10154c */
[----:B------:R-:W-:-:S03]  /*157ca0*/  PRMT R5, R23, 0x7632, R5 ;  /* 0x0000763217057816 */ /* 0x000fc60000000005 */
[----:B0-----:R-:W3:Y:S04]  /*157cb0*/  LDL.LU R23, [R1+0xd64] ;  /* 0x000d640001177983 */ /* 0x001ee80000300800 */
[----:B------:R-:W4:Y:S01]  /*157cc0*/  LDL.LU R29, [R1+0x1b4] ;  /* 0x0001b400011d7983 */ /* 0x000f220000300800 */
[----:B------:R-:W-:-:S03]  /*157cd0*/  IMAD.WIDE R8, R27, 0x2, R14 ;  /* 0x000000021b087825 */ /* 0x000fc600078e020e */
[----:B------:R-:W4:Y:S01]  /*157ce0*/  LDL.LU R27, [R1+0xd68] ;  /* 0x000d6800011b7983 */ /* 0x000f220000300800 */
[----:B------:R-:W-:Y:S02]  /*157cf0*/  LOP3.LUT P6, RZ, R6, 0x10000, RZ, 0xc0, !PT ;  /* 0x0001000006ff7812 */ /* 0x000fe400078cc0ff */
[----:B------:R-:W-:Y:S01]  /*157d00*/  LOP3.LUT R2, R2, 0xfffeffff, RZ, 0xc0, !PT ;  /* 0xfffeffff02027812 */ /* 0x000fe200078ec0ff */
[----:B------:R-:W4:Y:S01]  /*157d10*/  LDL.LU R20, [R1+0xd6c] ;  /* 0x000d6c0001147983 */ /* 0x000f220000300800 */
[C---:B------:R-:W-:Y:S02]  /*157d20*/  LOP3.LUT P2, RZ, R6.reuse, 0x80, RZ, 0xc0, !PT ;  /* 0x0000008006ff7812 */ /* 0x040fe4000784c0ff */
        /* <DEDUP_REMOVED lines=8> */
[----:B------:R-:W-:Y:S01]  /*157db0*/  @P6 LOP3.LUT R2, R2, 0x20000, RZ, 0xfc, !PT ;  /* 0x0002000002026812 */ /* 0x000fe200078efcff */
[----:B0-----:R-:W-:Y:S01]  /*157dc0*/  IMAD.WIDE R8, R7, 0x2, R16 ;  /* 0x0000000207087825 */ /* 0x001fe200078e0210 */
[----:B------:R-:W-:Y:S02]  /*157dd0*/  LOP3.LUT P6, RZ, R6, 0x8000, RZ, 0xc0, !PT ;  /* 0x0000800006ff7812 */ /* 0x000fe400078cc0ff */
[----:B------:R-:W-:Y:S02]  /*157de0*/  LOP3.LUT R2, R2, 0xfffbffff, RZ, 0xc0, !PT ;  /* 0xfffbffff02027812 */ /* 0x000fe400078ec0ff */
[----:B------:R-:W-:Y:S02]  /*157df0*/  LOP3.LUT P4, RZ, R11, 0x40000000, RZ, 0xc0, !PT ;  /* 0x400000000bff7812 */ /* 0x000fe4000788c0ff */
[----:B------:R-:W-:-:S07]  /*157e00*/  LOP3.LUT P1, RZ, R6, 0x400, RZ, 0xc0, !PT ;  /* 0x0000040006ff7812 */ /* 0x000fce000782c0ff */
[----:B------:R-:W-:Y:S02]  /*157e10*/  @P6 LOP3.LUT R2, R2, 0x40000, RZ, 0xfc, !PT ;  /* 0x0004000002026812 */ /* 0x000fe400078efcff */
[----:B------:R-:W-:Y:S01]  /*157e20*/  LOP3.LUT P6, RZ, R6, 0x2000, RZ, 0xc0, !PT ;  /* 0x0000200006ff7812 */ /* 0x000fe200078cc0ff */
[----:B-----5:R0:W-:Y:S01]  /*157e30*/  @P5 STG.E.U16 desc[UR76][R8.64], R4 ;  /* 0x0000000408005986 */ /* 0x0201e2000c10154c */
[----:B------:R-:W-:Y:S01]  /*157e40*/  PRMT R5, R4, 0x7632, R5 ;  /* 0x0000763204057816 */ /* 0x000fe20000000005 */
[----:B0-----:R-:W-:Y:S01]  /*157e50*/  IMAD.WIDE R8, R7, 0x2, R14 ;  /* 0x0000000207087825 */ /* 0x001fe200078e020e */
[----:B------:R-:W-:Y:S01]  /*157e60*/  LOP3.LUT P5, RZ, R6, 0x800, RZ, 0xc0, !PT ;  /* 0x0000080006ff7812 */ /* 0x000fe200078ac0ff */
[----:B------:R-:W5:Y:S04]  /*157e70*/  LDL.LU R7, [R1+0xd70] ;  /* 0x000d700001077983 */ /* 0x000f680000300800 */
[----:B------:R0:W-:Y:S01]  /*157e80*/  @P3 STG.E.U16 desc[UR76][R8.64], R5 ;  /* 0x0000000508003986 */ /* 0x0001e2000c10154c */
[----:B------:R-:W-:-:S03]  /*157e90*/  LOP3.LUT R2, R2, 0xfff7ffff, RZ, 0xc0, !PT ;  /* 0xfff7ffff02027812 */ /* 0x000fc600078ec0ff */
[----:B------:R-:W5:Y:S01]  /*157ea0*/  LDL.LU R4, [R1+0x198] ;  /* 0x0001980001047983 */ /* 0x000f620000300800 */
[----:B------:R-:W-:Y:S02]  /*157eb0*/  @P6 LOP3.LUT R2, R2, 0x80000, RZ, 0xfc, !PT ;  /* 0x0008000002026812 */ /* 0x000fe400078efcff */
[----:B------:R-:W-:Y:S01]  /*157ec0*/  LOP3.LUT P6, RZ, R6, 0x1000, RZ, 0xc0, !PT ;  /* 0x0000100006ff7812 */ /* 0x000fe200078cc0ff */
[----:B0-----:R-:W-:-:S05]  /*157ed0*/  IMAD.WIDE R8, R3, 0x2, R16 ;  /* 0x0000000203087825 */ /* 0x001fca00078e0210 */
[----:B--2---:R0:W-:Y:S01]  /*157ee0*/  @P0 STG.E.U16 desc[UR76][R8.64], R25 ;  /* 0x0000001908000986 */ /* 0x0041e2000c10154c */
[----:B------:R-:W-:Y:S01]  /*157ef0*/  PRMT R5, R25, 0x7632, R5 ;  /* 0x0000763219057816 */ /* 0x000fe20000000005 */
[----:B0-----:R-:W-:Y:S02]  /*157f00*/  IMAD.WIDE R8, R3, 0x2, R14 ;  /* 0x0000000203087825 */ /* 0x001fe400078e020e */
[----:B------:R-:W2:Y:S04]  /*157f10*/  LDL.LU R3, [R1+0xd74] ;  /* 0x000d740001037983 */ /* 0x000ea80000300800 */
[----:B------:R3:W-:Y:S04]  /*157f20*/  @P4 STG.E.U16 desc[UR76][R8.64], R5 ;  /* 0x0000000508004986 */ /* 0x0007e8000c10154c */
[----:B------:R-:W2:Y:S01]  /*157f30*/  LDL.LU R25, [R1+0xd78] ;  /* 0x000d780001197983 */ /* 0x000ea20000300800 */
        /* <DEDUP_REMOVED lines=9> */
[----:B------:R0:W-:Y:S02]  /*157fd0*/  @P6 STG.E.U16 desc[UR76][R8.64], R21 ;  /* 0x0000001508006986 */ /* 0x0001e4000c10154c */
[----:B0-----:R-:W-:Y:S02]  /*157fe0*/  IMAD.WIDE R8, R27, 0x2, R14 ;  /* 0x000000021b087825 */ /* 0x001fe400078e020e */
[----:B------:R-:W3:Y:S04]  /*157ff0*/  LDL.LU R27, [R1+0x1c0] ;  /* 0x0001c000011b7983 */ /* 0x000ee80000300800 */
[----:B------:R-:W3:Y:S01]  /*158000*/  LDL.LU R21, [R1+0x4870] ;  /* 0x0048700001157983 */ /* 0x000ee20000300800 */
[----:B------:R-:W-:-:S13]  /*158010*/  LOP3.LUT P6, RZ, R2, 0x80000, RZ, 0xc0, !PT ;  /* 0x0008000002ff7812 */ /* 0x000fda00078cc0ff */
        /* <DEDUP_REMOVED lines=9> */
[C---:B------:R-:W-:Y:S02]  /*1580b0*/  LOP3.LUT P2, RZ, R6.reuse, 0x20000, RZ, 0xc0, !PT ;  /* 0x0002000006ff7812 */ /* 0x040fe4000784c0ff */
[----:B------:R-:W-:Y:S01]  /*1580c0*/  LOP3.LUT P3, RZ, R6, 0x40000, RZ, 0xc0, !PT ;  /* 0x0004000006ff7812 */ /* 0x000fe2000786c0ff */
[----:B-----5:R-:W-:Y:S01]  /*1580d0*/  IMAD.WIDE R8, R7, 0x2, R16 ;  /* 0x0000000207087825 */ /* 0x020fe200078e0210 */
[----:B------:R-:W-:-:S07]  /*1580e0*/  PRMT R5, R4, 0x7632, R5 ;  /* 0x0000763204057816 */ /* 0x000fce0000000005 */
        /* <DEDUP_REMOVED lines=11> */
[----:B0-----:R-:W-:-:S05]  /*1581a0*/  IMAD.WIDE R8, R25, 0x2, R16 ;  /* 0x0000000219087825 */ /* 0x001fca00078e0210 */
[----:B------:R0:W-:Y:S02]  /*1581b0*/  @P4 STG.E.U16 desc[UR76][R8.64], R23 ;  /* 0x0000001708004986 */ /* 0x0001e4000c10154c */
[----:B0-----:R-:W-:Y:S02]  /*1581c0*/  IMAD.WIDE R8, R25, 0x2, R14 ;  /* 0x0000000219087825 */ /* 0x001fe400078e020e */
[----:B------:R-:W3:Y:S04]  /*1581d0*/  LDL.LU R25, [R1+0xd84] ;  /* 0x000d840001197983 */ /* 0x000ee80000300800 */
[----:B------:R-:W5:Y:S01]  /*1581e0*/  LDL.LU R18, [R1+0x1a0] ;  /* 0x0001a00001127983 */ /* 0x000f620000300800 */
[----:B------:R-:W-:-:S03]  /*1581f0*/  PRMT R5, R23, 0x7632, R5 ;  /* 0x0000763217057816 */ /* 0x000fc60000000005 */
[----:B------:R-:W2:Y:S04]  /*158200*/  LDL.LU R23, [R1+0xd90] ;  /* 0x000d900001177983 */ /* 0x000ea80000300800 */
[----:B------:R-:W2:Y:S04]  /*158210*/  LDL.LU R28, [R1+0x1c4] ;  /* 0x0001c400011c7983 */ /* 0x000ea80000300800 */
[----:B------:R-:W2:Y:S04]  /*158220*/  LDL.LU R7, [R1+0xd98] ;  /* 0x000d980001077983 */ /* 0x000ea80000300800 */
[----:B------:R-:W2:Y:S04]  /*158230*/  LDL.LU R19, [R1+0x1a4] ;  /* 0x0001a40001137983 */ /* 0x000ea80000300800 */
[----:B------:R-:W2:Y:S01]  /*158240*/  LDL.LU R20, [R1+0xda0] ;  /* 0x000da00001147983 */ /* 0x000ea20000300800 */
[----:B------:R-:W-:-:S03]  /*158250*/  LOP3.LUT P1, RZ, R6, 0x200000, RZ, 0xc0, !PT ;  /* 0x0020000006ff7812 */ /* 0x000fc6000782c0ff */
[----:B------:R-:W2:Y:S01]  /*158260*/  LDL.LU R4, [R1+0x1c8] ;  /* 0x0001c80001047983 */ /* 0x000ea20000300800 */
[C---:B------:R-:W-:Y:S02]  /*158270*/  LOP3.LUT P5, RZ, R6.reuse, 0x800000, RZ, 0xc0, !PT ;  /* 0x0080000006ff7812 */ /* 0x040fe400078ac0ff */
[C---:B------:R-:W-:Y:S01]  /*158280*/  LOP3.LUT P3, RZ, R6.reuse, 0x400000, RZ, 0xc0, !PT ;  /* 0x0040000006ff7812 */ /* 0x040fe2000786c0ff */
[----:B------:R-:W2:Y:S01]  /*158290*/  LDL.LU R3, [R1+0xda8] ;  /* 0x000da80001037983 */ /* 0x000ea20000300800 */
[----:B------:R-:W-:-:S05]  /*1582a0*/  LOP3.LUT P2, RZ, R6, 0x1000000, RZ, 0xc0, !PT ;  /* 0x0100000006ff7812 */ /* 0x000fca000784c0ff */
[----:B------:R4:W-:Y:S01]  /*1582b0*/  @P1 STG.E.U16 desc[UR76][R8.64], R5 ;  /* 0x0000000508001986 */ /* 0x0009e2000c10154c */
[----:B------:R-:W-:Y:S01]  /*1582c0*/  LOP3.LUT P4, RZ, R6, 0x2000000, RZ, 0xc0, !PT ;  /* 0x0200000006ff7812 */ /* 0x000fe2000788c0ff */
[----:B----4-:R-:W-:Y:S01]  /*1582d0*/  IMAD.WIDE R8, R29, 0x2, R16 ;  /* 0x000000021d087825 */ /* 0x010fe200078e0210 */
[----:B------:R-:W-:-:S04]  /*1582e0*/  PRMT R5, R27, 0x7632, R5 ;  /* 0x000076321b057816 */ /* 0x000fc80000000005 */
[----:B------:R0:W-:Y:S01]  /*1582f0*/  @P5 STG.E.U16 desc[UR76][R8.64], R27 ;  /* 0x0000001b08005986 */ /* 0x0001e2000c10154c */
[----:B------:R-:W-:Y:S01]  /*158300*/  LOP3.LUT P0, RZ, R6, 0x4000000, RZ, 0xc0, !PT ;  /* 0x0400000006ff7812 */ /* 0x000fe2000780c0ff */
[----:B0-----:R-:W-:Y:S02]  /*158310*/  IMAD.WIDE R8, R29, 0x2, R14 ;  /* 0x000000021d087825 */ /* 0x001fe400078e020e */
[----:B------:R-:W4:Y:S04]  /*158320*/  LDL.LU R29, [R1+0x1a8] ;  /* 0x0001a800011d7983 */ /* 0x000f280000300800 */
[----:B------:R3:W-:Y:S04]  /*158330*/  @P3 STG.E.U16 desc[UR76][R8.64], R5 ;  /* 0x0000000508003986 */ /* 0x0007e8000c10154c */
[----:B------:R-:W4:Y:S01]  /*158340*/  LDL.LU R27, [R1+0xdac] ;  /* 0x000dac00011b7983 */ /* 0x000f220000300800 */
[----:B------:R-:W-:Y:S01]  /*158350*/  LOP3.LUT R2, R2, 0xffffefff, RZ, 0xc0, !PT ;  /* 0xffffefff02027812 */ /* 0x000fe200078ec0ff */
[----:B---3--:R-:W-:Y:S01]  /*158360*/  IMAD.WIDE R8, R25, 0x2, R16 ;  /* 0x0000000219087825 */ /* 0x008fe200078e0210 */
[----:B-----5:R-:W-:-:S04]  /*158370*/  PRMT R5, R18, 0x7632, R5 ;  /* 0x0000763212057816 */ /* 0x020fc80000000005 */
[----:B------:R0:W-:Y:S02]  /*158380*/  @P2 STG.E.U16 desc[UR76][R8.64], R18 ;  /* 0x0000001208002986 */ /* 0x0001e4000c10154c */
[----:B0-----:R-:W-:Y:S02]  /*158390*/  IMAD.WIDE R8, R25, 0x2, R14 ;  /* 0x0000000219087825 */ /* 0x001fe400078e020e */
[----:B------:R-:W3:Y:S04]  /*1583a0*/  LDL.LU R25, [R1+0x1cc] ;  /* 0x0001cc0001197983 */ /* 0x000ee80000300800 */
[----:B------:R2:W-:Y:S02]  /*1583b0*/  @P4 STG.E.U16 desc[UR76][R8.64], R5 ;  /* 0x0000000508004986 */ /* 0x0005e4000c10154c */
[----:B--2---:R-:W-:-:S05]  /*1583c0*/  IMAD.WIDE R8, R23, 0x2, R16 ;  /* 0x0000000217087825 */ /* 0x004fca00078e0210 */
[----:B------:R0:W-:Y:S02]  /*1583d0*/  @P0 STG.E.U16 desc[UR76][R8.64], R28 ;  /* 0x0000001c08000986 */ /* 0x0001e4000c10154c */
[----:B0-----:R-:W-:Y:S02]  /*1583e0*/  IMAD.WIDE R8, R23, 0x2, R14 ;  /* 0x0000000217087825 */ /* 0x001fe400078e020e */
[----:B------:R-:W2:Y:S01]  /*1583f0*/  LDL.LU R23, [R1+0xdb0] ;  /* 0x000db00001177983 */ /* 0x000ea20000300800 */
        /* <DEDUP_REMOVED lines=12> */
[----:B------:R-:W-:Y:S01]  /*1584c0*/  LOP3.LUT P1, RZ, R21, 0x4, RZ, 0xc0, !PT ;  /* 0x0000000415ff7812 */ /* 0x000fe2000782c0ff */
[----:B------:R-:W5:Y:S06]  /*1584d0*/  LDL.LU R28, [R1+0xdb4] ;  /* 0x000db400011c7983 */ /* 0x000f6c0000300800 */
[----:B------:R-:W-:-:S02]  /*1584e0*/  @P6 LOP3.LUT R2, R2, 0x8000, RZ, 0xfc, !PT ;  /* 0x0000800002026812 */ /* 0x000fc400078efcff */
[----:B------:R-:W-:Y:S01]  /*1584f0*/  LOP3.LUT P6, RZ, R6, 0x10000000, RZ, 0xc0, !PT ;  /* 0x1000000006ff7812 */ /* 0x000fe200078cc0ff */
[----:B------:R0:W-:Y:S02]  /*158500*/  @P5 STG.E.U16 desc[UR76][R8.64], R5 ;  /* 0x0000000508005986 */ /* 0x0001e4000c10154c */
[----:B0-----:R-:W-:-:S10]  /*158510*/  IMAD.WIDE R8, R7, 0x2, R16 ;  /* 0x0000000207087825 */ /* 0x001fd400078e0210 */
[----:B------:R0:W-:Y:S01]  /*158520*/  @P6 STG.E.U16 desc[UR76][R8.64], R19 ;  /* 0x0000001308006986 */ /* 0x0001e2000c10154c */
[C---:B------:R-:W-:Y:S02]  /*158530*/  LOP3.LUT P6, RZ, R2.reuse, 0x8000, RZ, 0xc0, !PT ;  /* 0x0000800002ff7812 */ /* 0x040fe400078cc0ff */
        /* <DEDUP_REMOVED lines=15> */
[----:B0-----:R-:W-:Y:S01]  /*158630*/  IMAD.WIDE R8, R3, 0x2, R16 ;  /* 0x0000000203087825 */ /* 0x001fe200078e0210 */
[----:B----4-:R-:W-:-:S11]  /*158640*/  PRMT R5, R29, 0x7632, R5 ;  /* 0x000076321d057816 */ /* 0x010fd60000000005 */
[----:B------:R0:W-:Y:S01]  /*158650*/  @P6 STG.E.U16 desc[UR76][R8.64], R29 ;  /* 0x0000001d08006986 */ /* 0x0001e2000c10154c */
[----:B------:R-:W-:Y:S01]  /*158660*/  LOP3.LUT P4, RZ, R21, 0x80, RZ, 0xc0, !PT ;  /* 0x0000008015ff7812 */ /* 0x000fe2000788c0ff */
[----:B0-----:R-:W-:-:S05]  /*158670*/  IMAD.WIDE R8, R3, 0x2, R14 ;  /* 0x0000000203087825 */ /* 0x001fca00078e020e */
[----:B------:R0:W-:Y:S02]  /*158680*/  @P1 STG.E.U16 desc[UR76][R8.64], R5 ;  /* 0x0000000508001986 */ /* 0x0001e4000c10154c */
[----:B0-----:R-:W-:-:S05]  /*158690*/  IMAD.WIDE R8, R27, 0x2, R16 ;  /* 0x000000021b087825 */ /* 0x001fca00078e0210 */
[----:B---3--:R0:W-:Y:S01]  /*1586a0*/  @P3 STG.E.U16 desc[UR76][R8.64], R25 ;  /* 0x0000001908003986 */ /* 0x0081e2000c10154c */
[----:B------:R-:W-:Y:S01]  /*1586b0*/  PRMT R5, R25, 0x7632, R5 ;  /* 0x0000763219057816 */ /* 0x000fe20000000005 */
[----:B0-----:R-:W-:Y:S02]  /*1586c0*/  IMAD.WIDE R8, R27, 0x2, R14 ;  /* 0x000000021b087825 */ /* 0x001fe400078e020e */
[----:B------:R-:W3:Y:S04]  /*1586d0*/  LDL.LU R27, [R1+0x150] ;  /* 0x00015000011b7983 */ /* 0x000ee80000300800 */
[----:B------:R0:W-:Y:S02]  /*1586e0*/  @P2 STG.E.U16 desc[UR76][R8.64], R5 ;  /* 0x0000000508002986 */ /* 0x0001e4000c10154c */
[----:B0-----:R-:W-:Y:S01]  /*1586f0*/  PRMT R5, R22, 0x7632, R5 ;  /* 0x0000763216057816 */ /* 0x001fe20000000005 */
[----:B--2---:R-:W-:-:S05]  /*158700*/  IMAD.WIDE R8, R23, 0x2, R16 ;  /* 0x0000000217087825 */ /* 0x004fca00078e0210 */
[----:B------:R0:W-:Y:S04]  /*158710*/  @P4 STG.E.U16 desc[UR76][R8.64], R22 ;  /* 0x0000001608004986 */ /* 0x0001e8000c10154c */
[----:B0-----:R-:W2:Y:S04]  /*158720*/  LDL.LU R22, [R1+0x4868] ;  /* 0x0048680001167983 */ /* 0x001ea80000300800 */
[----:B------:R-:W4:Y:S04]  /*158730*/  LDL.LU R25, [R1+0xdc0] ;  /* 0x000dc00001197983 */ /* 0x000f280000300800 */
[----:B------:R-:W2:Y:S04]  /*158740*/  LDL.LU R3, [R1+0x174] ;  /* 0x0001740001037983 */ /* 0x000ea80000300800 */
[----:B------:R-:W2:Y:S01]  /*158750*/  LDL.LU R29, [R1+0xdc8] ;  /* 0x000dc800011d7983 */ /* 0x000ea20000300800 */
[----:B------:R-:W-:-:S03]  /*158760*/  IMAD.WIDE R8, R23, 0x2, R14 ;  /* 0x0000000217087825 */ /* 0x000fc600078e020e */
[----:B------:R-:W2:Y:S04]  /*158770*/  LDL.LU R23, [R1+0x154] ;  /* 0x0001540001177983 */ /* 0x000ea80000300800 */
[----:B------:R-:W2:Y:S04]  /*158780*/  LDL.LU R18, [R1+0xdd8] ;  /* 0x000dd80001127983 */ /* 0x000ea80000300800 */
[----:B------:R-:W2:Y:S01]  /*158790*/  LDL.LU R19, [R1+0x178] ;  /* 0x0001780001137983 */ /* 0x000ea20000300800 */
[C---:B------:R-:W-:Y:S02]  /*1587a0*/  LOP3.LUT P0, RZ, R21.reuse, 0x200, RZ, 0xc0, !PT ;  /* 0x0000020015ff7812 */ /* 0x040fe4000780c0ff */
[C---:B------:R-:W-:Y:S01]  /*1587b0*/  LOP3.LUT P5, RZ, R21.reuse, 0x400, RZ, 0xc0, !PT ;  /* 0x0000040015ff7812 */ /* 0x040fe200078ac0ff */
[----:B------:R-:W2:Y:S01]  /*1587c0*/  LDL.LU R20, [R1+0xe10] ;  /* 0x000e100001147983 */ /* 0x000ea20000300800 */
[----:B------:R-:W-:-:S02]  /*1587d0*/  LOP3.LUT P3, RZ, R21, 0x2000, RZ, 0xc0, !PT ;  /* 0x0000200015ff7812 */ /* 0x000fc4000786c0ff */
[----:B------:R-:W-:-:S07]  /*1587e0*/  LOP3.LUT P1, RZ, R21, 0x4000, RZ, 0xc0, !PT ;  /* 0x0000400015ff7812 */ /* 0x000fce000782c0ff */
[----:B------:R5:W-:Y:S01]  /*1587f0*/  @P0 STG.E.U16 desc[UR76][R8.64], R5 ;  /* 0x0000000508000986 */ /* 0x000be2000c10154c */
[C---:B------:R-:W-:Y:S01]  /*158800*/  LOP3.LUT P4, RZ, R21.reuse, 0x10000, RZ, 0xc0, !PT ;  /* 0x0001000015ff7812 */ /* 0x040fe2000788c0ff */
[----:B-----5:R-:W-:Y:S01]  /*158810*/  IMAD.WIDE R8, R28, 0x2, R16 ;  /* 0x000000021c087825 */ /* 0x020fe200078e0210 */
[----:B------:R-:W-:-:S04]  /*158820*/  LOP3.LUT P2, RZ, R21, 0x40000, RZ, 0xc0, !PT ;  /* 0x0004000015ff7812 */ /* 0x000fc8000784c0ff */
[----:B------:R0:W-:Y:S01]  /*158830*/  @P5 STG.E.U16 desc[UR76][R8.64], R7 ;  /* 0x0000000708005986 */ /* 0x0001e2000c10154c */
[----:B------:R-:W-:Y:S01]  /*158840*/  PRMT R5, R7, 0x7632, R5 ;  /* 0x0000763207057816 */ /* 0x000fe20000000005 */
[----:B0-----:R-:W-:Y:S02]  /*158850*/  IMAD.WIDE R8, R28, 0x2, R14 ;  /* 0x000000021c087825 */ /* 0x001fe400078e020e */
[----:B------:R-:W5:Y:S04]  /*158860*/  LDL.LU R28, [R1+0x158] ;  /* 0x00015800011c7983 */ /* 0x000f680000300800 */
[----:B------:R0:W-:Y:S04]  /*158870*/  @P3 STG.E.U16 desc[UR76][R8.64], R5 ;  /* 0x0000000508003986 */ /* 0x0001e8000c10154c */
[----:B------:R-:W5:Y:S01]  /*158880*/  LDL.LU R7, [R1+0xe1c] ;  /* 0x000e1c0001077983 */ /* 0x000f620000300800 */
[----:B0-----:R-:W-:-:S05]  /*158890*/  IMAD.WIDE R8, R4, 0x2, R16 ;  /* 0x0000000204087825 */ /* 0x001fca00078e0210 */
[----:B---3--:R0:W-:Y:S01]  /*1588a0*/  @P1 STG.E.U16 desc[UR76][R8.64], R27 ;  /* 0x0000001b08001986 */ /* 0x0081e2000c10154c */
[----:B------:R-:W-:Y:S01]  /*1588b0*/  PRMT R5, R27, 0x7632, R5 ;  /* 0x000076321b057816 */ /* 0x000fe20000000005 */
[----:B0-----:R-:W-:Y:S02]  /*1588c0*/  IMAD.WIDE R8, R4, 0x2, R14 ;  /* 0x0000000204087825 */ /* 0x001fe400078e020e */
[----:B------:R-:W3:Y:S04]  /*1588d0*/  LDL.LU R4, [R1+0x17c] ;  /* 0x00017c0001047983 */ /* 0x000ee80000300800 */
[----:B------:R4:W-:Y:S04]  /*1588e0*/  @P4 STG.E.U16 desc[UR76][R8.64], R5 ;  /* 0x0000000508004986 */ /* 0x0009e8000c10154c */
[----:B------:R-:W3:Y:S01]  /*1588f0*/  LDL.LU R27, [R1+0xe20] ;  /* 0x000e2000011b7983 */ /* 0x000ee20000300800 */
[----:B----4-:R-:W-:-:S05]  /*158900*/  IMAD.WIDE R8, R25, 0x2, R16 ;  /* 0x0000000219087825 */ /* 0x010fca00078e0210 */
[----:B--2---:R0:W-:Y:S02]  /*158910*/  @P2 STG.E.U16 desc[UR76][R8.64], R3 ;  /* 0x0000000308002986 */ /* 0x0041e4000c10154c */
        /* <DEDUP_REMOVED lines=50> */
[----:B--2---:R0:W-:Y:S01]  /*158c40*/  @P4 STG.E.U16 desc[UR76][R8.64], R25 ;  /* 0x0000001908004986 */ /* 0x0041e2000c10154c */
[----:B------:R-:W-:Y:S01]  /*158c50*/  LOP3.LUT P4, RZ, R12, 0x1, RZ, 0xc0, !PT ;  /* 0x000000010cff7812 */ /* 0x000fe2000788c0ff */
[----:B0-----:R-:W-:Y:S02]  /*158c60*/  IMAD.WIDE R8, R27, 0x2, R14 ;  /* 0x000000021b087825 */ /* 0x001fe400078e020e */
[----:B------:R-:W2:Y:S04]  /*158c70*/  LDL.LU R27, [R1+0xe28] ;  /* 0x000e2800011b7983 */ /* 0x000ea80000300800 */
[----:B------:R-:W3:Y:S01]  /*158c80*/  LDL.LU R12, [R1+0x160] ;  /* 0x00016000010c7983 */ /* 0x000ee20000300800 */
[----:B------:R-:W-:-:S03]  /*158c90*/  PRMT R5, R25, 0x7632, R5 ;  /* 0x0000763219057816 */ /* 0x000fc60000000005 */
[----:B------:R-:W5:Y:S04]  /*158ca0*/  LDL.LU R25, [R1+0xe2c] ;  /* 0x000e2c0001197983 */ /* 0x000f680000300800 */
[----:B------:R-:W5:Y:S04]  /*158cb0*/  LDL.LU R28, [R1+0x184] ;  /* 0x00018400011c7983 */ /* 0x000f680000300800 */
[----:B------:R-:W5:Y:S04]  /*158cc0*/  LDL.LU R4, [R1+0xe30] ;  /* 0x000e300001047983 */ /* 0x000f680000300800 */
[----:B------:R-:W5:Y:S04]  /*158cd0*/  LDL.LU R18, [R1+0x164] ;  /* 0x0001640001127983 */ /* 0x000f680000300800 */
[----:B------:R-:W5:Y:S01]  /*158ce0*/  LDL.LU R19, [R1+0xe34] ;  /* 0x000e340001137983 */ /* 0x000f620000300800 */
[----:B------:R-:W-:-:S03]  /*158cf0*/  LOP3.LUT P2, RZ, R22, 0x40, RZ, 0xc0, !PT ;  /* 0x0000004016ff7812 */ /* 0x000fc6000784c0ff */
[----:B------:R-:W5:Y:S01]  /*158d00*/  LDL.LU R20, [R1+0x188] ;  /* 0x0001880001147983 */ /* 0x000f620000300800 */
[C---:B------:R-:W-:Y:S02]  /*158d10*/  LOP3.LUT P5, RZ, R22.reuse, 0x100, RZ, 0xc0, !PT ;  /* 0x0000010016ff7812 */ /* 0x040fe400078ac0ff */
[----:B------:R-:W-:Y:S01]  /*158d20*/  LOP3.LUT P3, RZ, R22, 0x400, RZ, 0xc0, !PT ;  /* 0x0000040016ff7812 */ /* 0x000fe2000786c0ff */
[----:B------:R-:W5:Y:S01]  /*158d30*/  LDL.LU R7, [R1+0xe38] ;  /* 0x000e380001077983 */ /* 0x000f620000300800 */
[----:B------:R-:W-:-:S05]  /*158d40*/  LOP3.LUT P0, RZ, R13, 0x20000000, RZ, 0xc0, !PT ;  /* 0x200000000dff7812 */ /* 0x000fca000780c0ff */
[----:B------:R4:W-:Y:S02]  /*158d50*/  @P2 STG.E.U16 desc[UR76][R8.64], R5 ;  /* 0x0000000508002986 */ /* 0x0009e4000c10154c */
[----:B----4-:R-:W-:Y:S01]  /*158d60*/  IMAD.WIDE R8, R3, 0x2, R16 ;  /* 0x0000000203087825 */ /* 0x010fe200078e0210 */
[----:B------:R-:W-:-:S04]  /*158d70*/  LOP3.LUT P1, RZ, R22, 0x800, RZ, 0xc0, !PT ;  /* 0x0000080016ff7812 */ /* 0x000fc8000782c0ff */
[----:B------:R0:W-:Y:S01]  /*158d80*/  @P5 STG.E.U16 desc[UR76][R8.64], R29 ;  /* 0x0000001d08005986 */ /* 0x0001e2000c10154c */
[----:B------:R-:W-:Y:S01]  /*158d90*/  PRMT R5, R29, 0x7632, R5 ;  /* 0x000076321d057816 */ /* 0x000fe20000000005 */
[----:B0-----:R-:W-:Y:S02]  /*158da0*/  IMAD.WIDE R8, R3, 0x2, R14 ;  /* 0x0000000203087825 */ /* 0x001fe400078e020e */
[----:B------:R-:W4:Y:S04]  /*158db0*/  LDL.LU R3, [R1+0x168] ;  /* 0x0001680001037983 */ /* 0x000f280000300800 */
[----:B------:R2:W-:Y:S04]  /*158dc0*/  @P3 STG.E.U16 desc[UR76][R8.64], R5 ;  /* 0x0000000508003986 */ /* 0x0005e8000c10154c */
[----:B------:R-:W4:Y:S01]  /*158dd0*/  LDL.LU R29, [R1+0xe40] ;  /* 0x000e4000011d7983 */ /* 0x000f220000300800 */
[----:B------:R-:W-:-:S02]  /*158de0*/  LOP3.LUT P6, RZ, R13, 0x2000000, RZ, 0xc0, !PT ;  /* 0x020000000dff7812 */ /* 0x000fc400078cc0ff */
[----:B------:R-:W-:Y:S01]  /*158df0*/  LOP3.LUT R2, R2, 0xffffffef, RZ, 0xc0, !PT ;  /* 0xffffffef02027812 */ /* 0x000fe200078ec0ff */
[----:B--2---:R-:W-:Y:S01]  /*158e00*/  IMAD.WIDE R8, R27, 0x2, R16 ;  /* 0x000000021b087825 */ /* 0x004fe200078e0210 */
[----:B---3--:R-:W-:-:S04]  /*158e10*/  PRMT R5, R12, 0x7632, R5 ;  /* 0x000076320c057816 */ /* 0x008fc80000000005 */
[----:B------:R0:W-:Y:S02]  /*158e20*/  @P0 STG.E.U16 desc[UR76][R8.64], R12 ;  /* 0x0000000c08000986 */ /* 0x0001e4000c10154c */
[----:B0-----:R-:W-:Y:S02]  /*158e30*/  IMAD.WIDE R8, R27, 0x2, R14 ;  /* 0x000000021b087825 */ /* 0x001fe400078e020e */
[----:B------:R-:W2:Y:S04]  /*158e40*/  LDL.LU R27, [R1+0x18c] ;  /* 0x00018c00011b7983 */ /* 0x000ea80000300800 */
[----:B------:R5:W-:Y:S02]  /*158e50*/  @P4 STG.E.U16 desc[UR76][R8.64], R5 ;  /* 0x0000000508004986 */ /* 0x000be4000c10154c */
[----:B-----5:R-:W-:-:S05]  /*158e60*/  IMAD.WIDE R8, R25, 0x2, R16 ;  /* 0x0000000219087825 */ /* 0x020fca00078e0210 */
[----:B------:R0:W-:Y:S02]  /*158e70*/  @P1 STG.E.U16 desc[UR76][R8.64], R28 ;  /* 0x0000001c08001986 */ /* 0x0001e4000c10154c */
[----:B0-----:R-:W-:Y:S02]  /*158e80*/  IMAD.WIDE R8, R25, 0x2, R14 ;  /* 0x0000000219087825 */ /* 0x001fe400078e020e */
[----:B------:R-:W3:Y:S01]  /*158e90*/  LDL.LU R25, [R1+0xe44] ;  /* 0x000e440001197983 */ /* 0x000ee20000300800 */
        /* <DEDUP_REMOVED lines=8> */
[C---:B------:R-:W-:Y:S02]  /*158f20*/  LOP3.LUT P6, RZ, R13.reuse, 0x40000000, RZ, 0xc0, !PT ;  /* 0x400000000dff7812 */ /* 0x040fe400078cc0ff */
        /* <DEDUP_REMOVED lines=25> */
[----:B------:R0:W-:Y:S01]  /*1590c0*/  @P6 STG.E.U16 desc[UR76][R8.64], R3 ;  /* 0x0000000308006986 */ /* 0x0001e2000c10154c */
[----:B------:R-:W-:Y:S01]  /*1590d0*/  LOP3.LUT P0, RZ, R22, 0x200000, RZ, 0xc0, !PT ;  /* 0x0020000016ff7812 */ /* 0x000fe2000780c0ff */
[----:B0-----:R-:W-:-:S05]  /*1590e0*/  IMAD.WIDE R8, R7, 0x2, R14 ;  /* 0x0000000207087825 */ /* 0x001fca00078e020e */
[----:B------:R0:W-:Y:S01]  /*1590f0*/  @P2 STG.E.U16 desc[UR76][R8.64], R5 ;  /* 0x0000000508002986 */ /* 0x0001e2000c10154c */
[----:B------:R-:W-:Y:S01]  /*159100*/  LOP3.LUT P4, RZ, R13, 0x800000, RZ, 0xc0, !PT ;  /* 0x008000000dff7812 */ /* 0x000fe2000788c0ff */
[----:B0-----:R-:W-:-:S05]  /*159110*/  IMAD.WIDE R8, R29, 0x2, R16 ;  /* 0x000000021d087825 */ /* 0x001fca00078e0210 */
[----:B--2---:R0:W-:Y:S01]  /*159120*/  @P3 STG.E.U16 desc[UR76][R8.64], R27 ;  /* 0x0000001b08003986 */ /* 0x0041e2000c10154c */
[----:B------:R-:W-:Y:S01]  /*159130*/  PRMT R5, R27, 0x7632, R5 ;  /* 0x000076321b057816 */ /* 0x000fe20000000005 */
[----:B0-----:R-:W-:Y:S02]  /*159140*/  IMAD.WIDE R8, R29, 0x2, R14 ;  /* 0x000000021d087825 */ /* 0x001fe400078e020e */
[----:B------:R-:W2:Y:S04]  /*159150*/  LDL.LU R29, [R1+0xe4c] ;  /* 0x000e4c00011d7983 */ /* 0x000ea80000300800 */
[----:B------:R0:W-:Y:S04]  /*159160*/  @P0 STG.E.U16 desc[UR76][R8.64], R5 ;  /* 0x0000000508000986 */ /* 0x0001e8000c10154c */
[----:B------:R-:W4:Y:S01]  /*159170*/  LDL.LU R27, [R1+0x110] ;  /* 0x00011000011b7983 */ /* 0x000f220000300800 */
[----:B0-----:R-:W-:Y:S01]  /*159180*/  PRMT R5, R23, 0x7632, R5 ;  /* 0x0000763217057816 */ /* 0x001fe20000000005 */
[----:B---3--:R-:W-:-:S05]  /*159190*/  IMAD.WIDE R8, R25, 0x2, R16 ;  /* 0x0000000219087825 */ /* 0x008fca00078e0210 */
[----:B------:R0:W-:Y:S02]  /*1591a0*/  @P4 STG.E.U16 desc[UR76][R8.64], R23 ;  /* 0x0000001708004986 */ /* 0x0001e4000c10154c */
[----:B0-----:R-:W-:Y:S02]  /*1591b0*/  IMAD.WIDE R8, R25, 0x2, R14 ;  /* 0x0000000219087825 */ /* 0x001fe400078e020e */
[----:B------:R-:W3:Y:S04]  /*1591c0*/  LDL.LU R23, [R1+0x4860] ;  /* 0x0048600001177983 */ /* 0x000ee80000300800 */
[----:B------:R-:W3:Y:S04]  /*1591d0*/  LDL.LU R25, [R1+0xe50] ;  /* 0x000e500001197983 */ /* 0x000ee80000300800 */
[----:B------:R-:W3:Y:S04]  /*1591e0*/  LDL.LU R7, [R1+0x134] ;  /* 0x0001340001077983 */ /* 0x000ee80000300800 */
[----:B------:R-:W3:Y:S04]  /*1591f0*/  LDL.LU R3, [R1+0xe54] ;  /* 0x000e540001037983 */ /* 0x000ee80000300800 */
[----:B------:R-:W3:Y:S04]  /*159200*/  LDL.LU R12, [R1+0x114] ;  /* 0x00011400010c7983 */ /* 0x000ee80000300800 */
[----:B------:R-:W3:Y:S04]  /*159210*/  LDL.LU R18, [R1+0xe58] ;  /* 0x000e580001127983 */ /* 0x000ee80000300800 */
[----:B------:R-:W3:Y:S01]  /*159220*/  LDL.LU R19, [R1+0x138] ;  /* 0x0001380001137983 */ /* 0x000ee20000300800 */
[----:B------:R-:W-:-:S02]  /*159230*/  LOP3.LUT P1, RZ, R13, 0x4000000, RZ, 0xc0, !PT ;  /* 0x040000000dff7812 */ /* 0x000fc4000782c0ff */
[C---:B------:R-:W-:Y:S01]  /*159240*/  LOP3.LUT P5, RZ, R22.reuse, 0x400000, RZ, 0xc0, !PT ;  /* 0x0040000016ff7812 */ /* 0x040fe200078ac0ff */
[----:B------:R-:W3:Y:S01]  /*159250*/  LDL.LU R20, [R1+0xe5c] ;  /* 0x000e5c0001147983 */ /* 0x000ee20000300800 */
[----:B------:R-:W-:Y:S02]  /*159260*/  LOP3.LUT P3, RZ, R22, 0x2000000, RZ, 0xc0, !PT ;  /* 0x0200000016ff7812 */ /* 0x000fe4000786c0ff */
[----:B------:R-:W-:-:S07]  /*159270*/  LOP3.LUT P2, RZ, R13, 0x200000, RZ, 0xc0, !PT ;  /* 0x002000000dff7812 */ /* 0x000fce000784c0ff */
[----:B------:R5:W-:Y:S01]  /*159280*/  @P1 STG.E.U16 desc[UR76][R8.64], R5 ;  /* 0x0000000508001986 */ /* 0x000be2000c10154c */
[----:B------:R-:W-:Y:S01]  /*159290*/  LOP3.LUT P4, RZ, R13, 0x1000000, RZ, 0xc0, !PT ;  /* 0x010000000dff7812 */ /* 0x000fe2000788c0ff */
        /* <DEDUP_REMOVED lines=8> */
[----:B------:R-:W-:Y:S01]  /*159320*/  LOP3.LUT P6, RZ, R13, 0x20000, RZ, 0xc0, !PT ;  /* 0x000200000dff7812 */ /* 0x000fe200078cc0ff */
[----:B--2---:R-:W-:-:S05]  /*159330*/  IMAD.WIDE R8, R29, 0x2, R16 ;  /* 0x000000021d087825 */ /* 0x004fca00078e0210 */
[----:B----4-:R0:W-:Y:S01]  /*159340*/  @P2 STG.E.U16 desc[UR76][R8.64], R27 ;  /* 0x0000001b08002986 */ /* 0x0101e2000c10154c */
[----:B------:R-:W-:Y:S01]  /*159350*/  PRMT R5, R27, 0x7632, R5 ;  /* 0x000076321b057816 */ /* 0x000fe20000000005 */
[----:B0-----:R-:W-:Y:S02]  /*159360*/  IMAD.WIDE R8, R29, 0x2, R14 ;  /* 0x000000021d087825 */ /* 0x001fe400078e020e */
[----:B------:R-:W2:Y:S04]  /*159370*/  LDL.LU R29, [R1+0x13c] ;  /* 0x00013c00011d7983 */ /* 0x000ea80000300800 */
[----:B------:R3:W-:Y:S04]  /*159380*/  @P4 STG.E.U16 desc[UR76][R8.64], R5 ;  /* 0x0000000508004986 */ /* 0x0007e8000c10154c */
[----:B------:R-:W4:Y:S01]  /*159390*/  LDL.LU R27, [R1+0xe64] ;  /* 0x000e6400011b7983 */ /* 0x000f220000300800 */
[----:B---3--:R-:W-:-:S05]  /*1593a0*/  IMAD.WIDE R8, R25, 0x2, R16 ;  /* 0x0000000219087825 */ /* 0x008fca00078e0210 */
[----:B------:R0:W-:Y:S02]  /*1593b0*/  @P0 STG.E.U16 desc[UR76][R8.64], R7 ;  /* 0x0000000708000986 */ /* 0x0001e4000c10154c */
[----:B0-----:R-:W-:Y:S02]  /*1593c0*/  IMAD.WIDE R8, R25, 0x2, R14 ;  /* 0x0000000219087825 */ /* 0x001fe400078e020e */
[----:B------:R-:W3:Y:S01]  /*1593d0*/  LDL.LU R25, [R1+0x11c] ;  /* 0x00011c0001197983 */ /* 0x000ee20000300800 */
[----:B------:R-:W-:-:S04]  /*1593e0*/  LOP3.LUT R2, R2, 0xfffffffe, RZ, 0xc0, !PT ;  /* 0xfffffffe02027812 */ /* 0x000fc800078ec0ff */
        /* <DEDUP_REMOVED lines=12> */
[----:B------:R-:W3:Y:S06]  /*1594b0*/  LDL.LU R7, [R1+0xe68] ;  /* 0x000e680001077983 */ /* 0x000eec0000300800 */
        /* <DEDUP_REMOVED lines=9> */
[----:B------:R-:W3:Y:S08]  /*159550*/  LDL.LU R3, [R1+0x140] ;  /* 0x0001400001037983 */ /* 0x000ef00000300800 */
        /* <DEDUP_REMOVED lines=9> */
[----:B-----5:R-:W-:Y:S01]  /*1595f0*/  PRMT R2, R28, 0x7632, R2 ;  /* 0x000076321c027816 */ /* 0x020fe20000000002 */
[----:B0-----:R-:W-:-:S10]  /*159600*/  IMAD.WIDE R8, R20, 0x2, R16 ;  /* 0x0000000214087825 */ /* 0x001fd400078e0210 */
        /* <DEDUP_REMOVED lines=10> */
[----:B------:R4:W-:Y:S02]  /*1596b0*/  @P2 STG.E.U16 desc[UR76][R8.64], R2 ;  /* 0x0000000208002986 */ /* 0x0009e4000c10154c */
[----:B----4-:R-:W-:-:S05]  /*1596c0*/  IMAD.WIDE R8, R27, 0x2, R16 ;  /* 0x000000021b087825 */ /* 0x010fca00078e0210 */
[----:B---3--:R0:W-:Y:S01]  /*1596d0*/  @P4 STG.E.U16 desc[UR76][R8.64], R25 ;  /* 0x0000001908004986 */ /* 0x0081e2000c10154c */
        /* <DEDUP_REMOVED lines=22> */
[----:B------:R2:W-:Y:S04]  /*159840*/  @P3 STG.E.U16 desc[UR76][R8.64], R2 ;  /* 0x0000000208003986 */ /* 0x0005e8000c10154c */
[----:B------:R-:W5:Y:S01]  /*159850*/  LDL.LU R3, [R1+0xe80] ;  /* 0x000e800001037983 */ /* 0x000f620000300800 */
        /* <DEDUP_REMOVED lines=59> */
[----:B------:R-:W-:Y:S01]  /*159c10*/  PRMT R2, R25, 0x7632, R2 ;  /* 0x0000763219027816 */ /* 0x000fe20000000002 */
[----:B0-----:R-:W-:Y:S02]  /*159c20*/  IMAD.WIDE R8, R27, 0x2, R14 ;  /* 0x000000021b087825 */ /* 0x001fe400078e020e */
[----:B------:R-:W3:Y:S04]  /*159c30*/  LDL.LU R27, [R1+0xd0] ;  /* 0x0000d000011b7983 */ /* 0x000ee80000300800 */
[----:B------:R-:W4:Y:S04]  /*159c40*/  LDL.LU R25, [R1+0xe90] ;  /* 0x000e900001197983 */ /* 0x000f280000300800 */
        /* <DEDUP_REMOVED lines=11> */
[----:B0-----:R-:W-:Y:S02]  /*159d00*/  PRMT R2, R24, 0x7632, R2 ;  /* 0x0000763218027816 */ /* 0x001fe40000000002 */
[----:B------:R-:W-:Y:S01]  /*159d10*/  LOP3.LUT P1, RZ, R23, 0x1000, RZ, 0xc0, !PT ;  /* 0x0000100017ff7812 */ /* 0x000fe2000782c0ff */
[----:B-----5:R-:W-:-:S05]  /*159d20*/  IMAD.WIDE R8, R4, 0x2, R16 ;  /* 0x0000000204087825 */ /* 0x020fca00078e0210 */
[----:B------:R0:W-:Y:S02]  /*159d30*/  @P5 STG.E.U16 desc[UR76][R8.64], R24 ;  /* 0x0000001808005986 */ /* 0x0001e4000c10154c */
[----:B0-----:R-:W-:Y:S02]  /*159d40*/  IMAD.WIDE R8, R4, 0x2, R14 ;  /* 0x0000000204087825 */ /* 0x001fe400078e020e */
[----:B------:R-:W5:Y:S04]  /*159d50*/  LDL.LU R24, [R1+0x485c] ;  /* 0x00485c0001187983 */ /* 0x000f680000300800 */
[----:B------:R-:W5:Y:S04]  /*159d60*/  LDL.LU R20, [R1+0xe9c] ;  /* 0x000e9c0001147983 */ /* 0x000f680000300800 */
[----:B------:R2:W-:Y:S04]  /*159d70*/  @P3 STG.E.U16 desc[UR76][R8.64], R2 ;  /* 0x0000000208003986 */ /* 0x0005e8000c10154c */
[----:B------:R-:W5:Y:S04]  /*159d80*/  LDL.LU R28, [R1+0xd8] ;  /* 0x0000d800011c7983 */ /* 0x000f680000300800 */
[----:B------:R-:W5:Y:S01]  /*159d90*/  LDL.LU R4, [R1+0xea0] ;  /* 0x000ea00001047983 */ /* 0x000f620000300800 */
[----:B--2---:R-:W-:-:S05]  /*159da0*/  IMAD.WIDE R8, R29, 0x2, R16 ;  /* 0x000000021d087825 */ /* 0x004fca00078e0210 */
[----:B---3--:R0:W-:Y:S01]  /*159db0*/  @P0 STG.E.U16 desc[UR76][R8.64], R27 ;  /* 0x0000001b08000986 */ /* 0x0081e2000c10154c */
[----:B------:R-:W-:Y:S01]  /*159dc0*/  PRMT R2, R27, 0x7632, R2 ;  /* 0x000076321b027816 */ /* 0x000fe20000000002 */
[----:B0-----:R-:W-:Y:S02]  /*159dd0*/  IMAD.WIDE R8, R29, 0x2, R14 ;  /* 0x000000021d087825 */ /* 0x001fe400078e020e */
[----:B------:R-:W2:Y:S04]  /*159de0*/  LDL.LU R29, [R1+0xfc] ;  /* 0x0000fc00011d7983 */ /* 0x000ea80000300800 */
[----:B------:R4:W-:Y:S02]  /*159df0*/  @P4 STG.E.U16 desc[UR76][R8.64], R2 ;  /* 0x0000000208004986 */ /* 0x0009e4000c10154c */
[----:B----4-:R-:W-:-:S05]  /*159e00*/  IMAD.WIDE R8, R25, 0x2, R16 ;  /* 0x0000000219087825 */ /* 0x010fca00078e0210 */
[----:B------:R0:W-:Y:S02]  /*159e10*/  @P1 STG.E.U16 desc[UR76][R8.64], R7 ;  /* 0x0000000708001986 */ /* 0x0001e4000c10154c */
        /* <DEDUP_REMOVED lines=37> */
[----:B-----5:R-:W-:Y:S01]  /*15a070*/  IMAD.WIDE R8, R20, 0x2, R16 ;  /* 0x0000000214087825 */ /* 0x020fe200078e0210 */
[----:B------:R-:W-:-:S11]  /*15a080*/  PRMT R2, R28, 0x7632, R2 ;  /* 0x000076321c027816 */ /* 0x000fd60000000002 */
        /* <DEDUP_REMOVED lines=17> */
[----:B------:R-:W5:Y:S04]  /*15a1a0*/  LDL.LU R20, [R1+0x104] ;  /* 0x0001040001147983 */ /* 0x000f680000300800 */
[----:B------:R-:W4:Y:S04]  /*15a1b0*/  LDL.LU R4, [R1+0xebc] ;  /* 0x000ebc0001047983 */ /* 0x000f280000300800 */
[----:B------:R-:W4:Y:S04]  /*15a1c0*/  LDL.LU R12, [R1+0xe4] ;  /* 0x0000e400010c7983 */ /* 0x000f280000300800 */
[----:B------:R-:W4:Y:S01]  /*15a1d0*/  LDL.LU R18, [R1+0xec0] ;  /* 0x000ec00001127983 */ /* 0x000f220000300800 */
[----:B------:R-:W-:-:S03]  /*15a1e0*/  LOP3.LUT P1, RZ, R13, 0x4, RZ, 0xc0, !PT ;  /* 0x000000040dff7812 */ /* 0x000fc6000782c0ff */
[----:B------:R-:W4:Y:S01]  /*15a1f0*/  LDL.LU R19, [R1+0x108] ;  /* 0x0001080001137983 */ /* 0x000f220000300800 */
[C---:B------:R-:W-:Y:S02]  /*15a200*/  LOP3.LUT P5, RZ, R23.reuse, 0x40000, RZ, 0xc0, !PT ;  /* 0x0004000017ff7812 */ /* 0x040fe400078ac0ff */
[----:B------:R-:W-:Y:S01]  /*15a210*/  LOP3.LUT P3, RZ, R23, 0x80000, RZ, 0xc0, !PT ;  /* 0x0008000017ff7812 */ /* 0x000fe2000786c0ff */
[----:B------:R-:W4:Y:S01]  /*15a220*/  LDL.LU R28, [R1+0xec4] ;  /* 0x000ec400011c7983 */ /* 0x000f220000300800 */
        /* <DEDUP_REMOVED lines=41> */
[C---:B------:R-:W-:Y:S02]  /*15a4c0*/  LOP3.LUT P6, RZ, R11.reuse, 0x800000, RZ, 0xc0, !PT ;  /* 0x008000000bff7812 */ /* 0x040fe400078cc0ff */
[----:B------:R-:W-:Y:S01]  /*15a4d0*/  PRMT R2, R12, 0x7632, R2 ;  /* 0x000076320c027816 */ /* 0x000fe20000000002 */
[----:B0-----:R-:W-:Y:S02]  /*15a4e0*/  IMAD.WIDE R8, R4, 0x2, R14 ;  /* 0x0000000204087825 */ /* 0x001fe400078e020e */
        /* <DEDUP_REMOVED lines=26> */
[----:B---3--:R-:W-:Y:S01]  /*15a690*/  PRMT R2, R25, 0x7632, R2 ;  /* 0x0000763219027816 */ /* 0x008fe20000000002 */
[----:B----4-:R-:W-:-:S05]  /*15a6a0*/  IMAD.WIDE R8, R27, 0x2, R16 ;  /* 0x000000021b087825 */ /* 0x010fca00078e0210 */
[----:B------:R0:W-:Y:S02]  /*15a6b0*/  @P4 STG.E.U16 desc[UR76][R8.64], R25 ;  /* 0x0000001908004986 */ /* 0x0001e4000c10154c */
[----:B0-----:R-:W-:Y:S02]  /*15a6c0*/  IMAD.WIDE R8, R27, 0x2, R14 ;  /* 0x000000021b087825 */ /* 0x001fe400078e020e */
[----:B------:R-:W3:Y:S04]  /*15a6d0*/  LDL.LU R25, [R1+0x4854] ;  /* 0x0048540001197983 */ /* 0x000ee80000300800 */
[----:B------:R-:W4:Y:S04]  /*15a6e0*/  LDL.LU R27, [R1+0xed8] ;  /* 0x000ed800011b7983 */ /* 0x000f280000300800 */
[----:B------:R-:W3:Y:S01]  /*15a6f0*/  LDL.LU R28, [R1+0xb4] ;  /* 0x0000b400011c7983 */ /* 0x000ee20000300800 */
[----:B------:R-:W-:-:S02]  /*15a700*/  LOP3.LUT P6, RZ, R24, 0x20000, RZ, 0xc0, !PT ;  /* 0x0002000018ff7812 */ /* 0x000fc400078cc0ff */
[----:B------:R-:W-:Y:S01]  /*15a710*/  LOP3.LUT P0, RZ, R24, 0x4000000, RZ, 0xc0, !PT ;  /* 0x0400000018ff7812 */ /* 0x000fe2000780c0ff */
[----:B------:R-:W3:Y:S01]  /*15a720*/  LDL.LU R7, [R1+0xedc] ;  /* 0x000edc0001077983 */ /* 0x000ee20000300800 */
[----:B------:R-:W-:Y:S02]  /*15a730*/  LOP3.LUT R11, R11, 0xfffeffff, RZ, 0xc0, !PT ;  /* 0xfffeffff0b0b7812 */ /* 0x000fe400078ec0ff */
[----:B------:R-:W-:-:S07]  /*15a740*/  LOP3.LUT P5, RZ, R23, 0x4000000, RZ, 0xc0, !PT ;  /* 0x0400000017ff7812 */ /* 0x000fce00078ac0ff */
[----:B------:R-:W-:Y:S02]  /*15a750*/  @P6 LOP3.LUT R11, R11, 0x10000, RZ, 0xfc, !PT ;  /* 0x000100000b0b6812 */ /* 0x000fe400078efcff */
[----:B------:R-:W-:Y:S01]  /*15a760*/  LOP3.LUT P6, RZ, R23, 0x80000000, RZ, 0xc0, !PT ;  /* 0x8000000017ff7812 */ /* 0x000fe200078cc0ff */
[----:B------:R5:W-:Y:S01]  /*15a770*/  @P0 STG.E.U16 desc[UR76][R8.64], R2 ;  /* 0x0000000208000986 */ /* 0x000be2000c10154c */
[----:B------:R-:W-:Y:S02]  /*15a780*/  LOP3.LUT R11, R11, 0xfffdffff, RZ, 0xc0, !PT ;  /* 0xfffdffff0b0b7812 */ /* 0x000fe400078ec0ff */
[C---:B------:R-:W-:Y:S02]  /*15a790*/  LOP3.LUT P3, RZ, R23.reuse, 0x8000000, RZ, 0xc0, !PT ;  /* 0x0800000017ff7812 */ /* 0x040fe4000786c0ff */
[----:B------:R-:W-:Y:S01]  /*15a7a0*/  LOP3.LUT P2, RZ, R23, 0x10000000, RZ, 0xc0, !PT ;  /* 0x1000000017ff7812 */ /* 0x000fe2000784c0ff */
[----:B-----5:R-:W-:-:S06]  /*15a7b0*/  IMAD.WIDE R8, R20, 0x2, R16 ;  /* 0x0000000214087825 */ /* 0x020fcc00078e0210 */
[----:B------:R-:W-:Y:S02]  /*15a7c0*/  @P6 LOP3.LUT R11, R11, 0x20000, RZ, 0xfc, !PT ;  /* 0x000200000b0b6812 */ /* 0x000fe400078efcff */
[C---:B------:R-:W-:Y:S01]  /*15a7d0*/  LOP3.LUT P6, RZ, R23.reuse, 0x40000000, RZ, 0xc0, !PT ;  /* 0x4000000017ff7812 */ /* 0x040fe200078cc0ff */
[----:B------:R0:W-:Y:S01]  /*15a7e0*/  @P5 STG.E.U16 desc[UR76][R8.64], R4 ;  /* 0x0000000408005986 */ /* 0x0001e2000c10154c */
[----:B------:R-:W-:-:S03]  /*15a7f0*/  LOP3.LUT P5, RZ, R23, 0x20000000, RZ, 0xc0, !PT ;  /* 0x2000000017ff7812 */ /* 0x000fc600078ac0ff */
[----:B------:R-:W5:Y:S04]  /*15a800*/  LDL.LU R23, [R1+0x94] ;  /* 0x0000940001177983 */ /* 0x000f680000300800 */
[----:B------:R-:W5:Y:S04]  /*15a810*/  LDL.LU R12, [R1+0xee0] ;  /* 0x000ee000010c7983 */ /* 0x000f680000300800 */
[----:B------:R-:W5:Y:S01]  /*15a820*/  LDL.LU R18, [R1+0xb8] ;  /* 0x0000b80001127983 */ /* 0x000f620000300800 */
[----:B------:R-:W-:-:S03]  /*15a830*/  LOP3.LUT P1, RZ, R24, 0x200000, RZ, 0xc0, !PT ;  /* 0x0020000018ff7812 */ /* 0x000fc6000782c0ff */
[----:B------:R-:W5:Y:S01]  /*15a840*/  LDL.LU R19, [R1+0xee4] ;  /* 0x000ee40001137983 */ /* 0x000f620000300800 */
[----:B0-----:R-:W-:Y:S01]  /*15a850*/  IMAD.WIDE R8, R20, 0x2, R14 ;  /* 0x0000000214087825 */ /* 0x001fe200078e020e */
[----:B------:R-:W-:Y:S02]  /*15a860*/  PRMT R2, R4, 0x7632, R2 ;  /* 0x0000763204027816 */ /* 0x000fe40000000002 */
[----:B------:R-:W5:Y:S01]  /*15a870*/  LDL.LU R20, [R1+0x98] ;  /* 0x0000980001147983 */ /* 0x000f620000300800 */
[----:B------:R-:W-:-:S03]  /*15a880*/  LOP3.LUT P4, RZ, R24, 0x1000000, RZ, 0xc0, !PT ;  /* 0x0100000018ff7812 */ /* 0x000fc6000788c0ff */
[----:B------:R2:W-:Y:S04]  /*15a890*/  @P3 STG.E.U16 desc[UR76][R8.64], R2 ;  /* 0x0000000208003986 */ /* 0x0005e8000c10154c */
[----:B------:R-:W5:Y:S01]  /*15a8a0*/  LDL.LU R4, [R1+0xee8] ;  /* 0x000ee80001047983 */ /* 0x000f620000300800 */
[----:B--2---:R-:W-:-:S05]  /*15a8b0*/  IMAD.WIDE R8, R3, 0x2, R16 ;  /* 0x0000000203087825 */ /* 0x004fca00078e0210 */
[----:B------:R0:W-:Y:S01]  /*15a8c0*/  @P1 STG.E.U16 desc[UR76][R8.64], R29 ;  /* 0x0000001d08001986 */ /* 0x0001e2000c10154c */
[----:B------:R-:W-:Y:S01]  /*15a8d0*/  PRMT R2, R29, 0x7632, R2 ;  /* 0x000076321d027816 */ /* 0x000fe20000000002 */
[----:B0-----:R-:W-:Y:S02]  /*15a8e0*/  IMAD.WIDE R8, R3, 0x2, R14 ;  /* 0x0000000203087825 */ /* 0x001fe400078e020e */
[----:B------:R-:W2:Y:S04]  /*15a8f0*/  LDL.LU R3, [R1+0xbc] ;  /* 0x0000bc0001037983 */ /* 0x000ea80000300800 */
[----:B------:R4:W-:Y:S04]  /*15a900*/  @P4 STG.E.U16 desc[UR76][R8.64], R2 ;  /* 0x0000000208004986 */ /* 0x0009e8000c10154c */
[----:B------:R-:W2:Y:S01]  /*15a910*/  LDL.LU R29, [R1+0xeec] ;  /* 0x000eec00011d7983 */ /* 0x000ea20000300800 */
[----:B----4-:R-:W-:-:S05]  /*15a920*/  IMAD.WIDE R8, R27, 0x2, R16 ;  /* 0x000000021b087825 */ /* 0x010fca00078e0210 */
[----:B---3--:R0:W-:Y:S02]  /*15a930*/  @P2 STG.E.U16 desc[UR76][R8.64], R28 ;  /* 0x0000001c08002986 */ /* 0x0081e4000c10154c */
[----:B0-----:R-:W-:Y:S02]  /*15a940*/  IMAD.WIDE R8, R27, 0x2, R14 ;  /* 0x000000021b087825 */ /* 0x001fe400078e020e */
[----:B------:R-:W3:Y:S01]  /*15a950*/  LDL.LU R27, [R1+0x9c] ;  /* 0x00009c00011b7983 */ /* 0x000ee20000300800 */
[----:B------:R-:W-:-:S04]  /*15a960*/  LOP3.LUT R11, R11, 0xfffbffff, RZ, 0xc0, !PT ;  /* 0xfffbffff0b0b7812 */ /* 0x000fc800078ec0ff */
        /* <DEDUP_REMOVED lines=38> */
[----:B0-----:R-:W-:-:S05]  /*15abd0*/  IMAD.WIDE R8, R29, 0x2, R16 ;  /* 0x000000021d087825 */ /* 0x001fca00078e0210 */
[----:B---3--:R0:W-:Y:S01]  /*15abe0*/  @P4 STG.E.U16 desc[UR76][R8.64], R27 ;  /* 0x0000001b08004986 */ /* 0x0081e2000c10154c */
[----:B------:R-:W-:Y:S01]  /*15abf0*/  PRMT R2, R27, 0x7632, R2 ;  /* 0x000076321b027816 */ /* 0x000fe20000000002 */
        /* <DEDUP_REMOVED lines=15> */
[----:B----4-:R-:W-:-:S05]  /*15acf0*/  IMAD.WIDE R8, R28, 0x2, R16 ;  /* 0x000000021c087825 */ /* 0x010fca00078e0210 */
[----:B-----5:R0:W-:Y:S01]  /*15ad00*/  @P5 STG.E.U16 desc[UR76][R8.64], R7 ;  /* 0x0000000708005986 */ /* 0x0201e2000c10154c */
[----:B------:R-:W-:Y:S01]  /*15ad10*/  PRMT R2, R7, 0x7632, R2 ;  /* 0x0000763207027816 */ /* 0x000fe20000000002 */
[----:B0-----:R-:W-:Y:S02]  /*15ad20*/  IMAD.WIDE R8, R28, 0x2, R14 ;  /* 0x000000021c087825 */ /* 0x001fe400078e020e */
[----:B------:R-:W4:Y:S04]  /*15ad30*/  LDL.LU R28, [R1+0xa8] ;  /* 0x0000a800011c7983 */ /* 0x000f280000300800 */
[----:B------:R2:W-:Y:S01]  /*15ad40*/  @P3 STG.E.U16 desc[UR76][R8.64], R2 ;  /* 0x0000000208003986 */ /* 0x0005e2000c10154c */
[----:B------:R-:W-:-:S03]  /*15ad50*/  LOP3.LUT P1, RZ, R25, 0x10, RZ, 0xc0, !PT ;  /* 0x0000001019ff7812 */ /* 0x000fc6000782c0ff */
[----:B------:R-:W5:Y:S01]  /*15ad60*/  LDL.LU R7, [R1+0xf08] ;  /* 0x000f080001077983 */ /* 0x000f620000300800 */
[----:B------:R-:W-:Y:S01]  /*15ad70*/  LOP3.LUT P6, RZ, R24, 0x200, RZ, 0xc0, !PT ;  /* 0x0000020018ff7812 */ /* 0x000fe200078cc0ff */
[----:B--2---:R-:W-:-:S05]  /*15ad80*/  IMAD.WIDE R8, R3, 0x2, R16 ;  /* 0x0000000203087825 */ /* 0x004fca00078e0210 */
[----:B---3--:R0:W-:Y:S01]  /*15ad90*/  @P0 STG.E.U16 desc[UR76][R8.64], R29 ;  /* 0x0000001d08000986 */ /* 0x0081e2000c10154c */
[----:B------:R-:W-:Y:S01]  /*15ada0*/  PRMT R2, R29, 0x7632, R2 ;  /* 0x000076321d027816 */ /* 0x000fe20000000002 */
[----:B0-----:R-:W-:Y:S02]  /*15adb0*/  IMAD.WIDE R8, R3, 0x2, R14 ;  /* 0x0000000203087825 */ /* 0x001fe400078e020e */
[----:B------:R-:W2:Y:S04]  /*15adc0*/  LDL.LU R3, [R1+0xcc] ;  /* 0x0000cc0001037983 */ /* 0x000ea80000300800 */
[----:B------:R0:W-:Y:S04]  /*15add0*/  @P4 STG.E.U16 desc[UR76][R8.64], R2 ;  /* 0x0000000208004986 */ /* 0x0001e8000c10154c */
[----:B------:R-:W3:Y:S01]  /*15ade0*/  LDL.LU R29, [R1+0xf0c] ;  /* 0x000f0c00011d7983 */ /* 0x000ee20000300800 */
[----:B0-----:R-:W-:-:S05]  /*15adf0*/  IMAD.WIDE R8, R27, 0x2, R16 ;  /* 0x000000021b087825 */ /* 0x001fca00078e0210 */
        /* <DEDUP_REMOVED lines=36> */
[----:B----4-:R-:W-:-:S09]  /*15b040*/  PRMT R2, R28, 0x7632, R2 ;  /* 0x000076321c027816 */ /* 0x010fd20000000002 */
[----:B------:R0:W-:Y:S01]  /*15b050*/  @P6 STG.E.U16 desc[UR76][R8.64], R28 ;  /* 0x0000001c08006986 */ /* 0x0001e2000c10154c */
[----:B------:R-:W-:Y:S01]  /*15b060*/  LOP3.LUT P0, RZ, R25, 0x200, RZ, 0xc0, !PT ;  /* 0x0000020019ff7812 */ /* 0x000fe2000780c0ff */
[----:B0-----:R-:W-:-:S05]  /*15b070*/  IMAD.WIDE R8, R20, 0x2, R14 ;  /* 0x0000000214087825 */ /* 0x001fca00078e020e */
[----:B------:R5:W-:Y:S01]  /*15b080*/  @P2 STG.E.U16 desc[UR76][R8.64], R2 ;  /* 0x0000000208002986 */ /* 0x000be2000c10154c */
[----:B------:R-:W-:Y:S01]  /*15b090*/  LOP3.LUT P4, RZ, R24, 0x80, RZ, 0xc0, !PT ;  /* 0x0000008018ff7812 */ /* 0x000fe2000788c0ff */
[----:B-----5:R-:W-:-:S05]  /*15b0a0*/  IMAD.WIDE R8, R7, 0x2, R16 ;  /* 0x0000000207087825 */ /* 0x020fca00078e0210 */
[----:B--2---:R0:W-:Y:S01]  /*15b0b0*/  @P3 STG.E.U16 desc[UR76][R8.64], R3 ;  /* 0x0000000308003986 */ /* 0x0041e2000c10154c */
        /* <DEDUP_REMOVED lines=17> */
[----:B------:R-:W-:-:S07]  /*15b1d0*/  LOP3.LUT P2, RZ, R25, 0x800, RZ, 0xc0, !PT ;  /* 0x0000080019ff7812 */ /* 0x000fce000784c0ff */
[----:B------:R0:W-:Y:S01]  /*15b1e0*/  @P1 STG.E.U16 desc[UR76][R8.64], R2 ;  /* 0x0000000208001986 */ /* 0x0001e2000c10154c */
[----:B------:R-:W-:Y:S02]  /*15b1f0*/  LOP3.LUT P3, RZ, R24, 0x20, RZ, 0xc0, !PT ;  /* 0x0000002018ff7812 */ /* 0x000fe4000786c0ff */
[----:B0-----:R-:W-:Y:S02]  /*15b200*/  PRMT R2, R26, 0x7632, R2 ;  /* 0x000076321a027816 */ /* 0x001fe40000000002 */
[----:B------:R-:W-:Y:S01]  /*15b210*/  LOP3.LUT P4, RZ, R24, 0x100, RZ, 0xc0, !PT ;  /* 0x0000010018ff7812 */ /* 0x000fe2000788c0ff */
[----:B------:R-:W-:-:S05]  /*15b220*/  IMAD.WIDE R8, R4, 0x2, R16 ;  /* 0x0000000204087825 */ /* 0x000fca00078e0210 */
[----:B------:R0:W-:Y:S04]  /*15b230*/  @P5 STG.E.U16 desc[UR76][R8.64], R26 ;  /* 0x0000001a08005986 */ /* 0x0001e8000c10154c */
[----:B0-----:R-:W5:Y:S04]  /*15b240*/  LDL.LU R26, [R1+0x4850] ;  /* 0x00485000011a7983 */ /* 0x001f680000300800 */
[----:B------:R-:W5:Y:S01]  /*15b250*/  LDL.LU R18, [R1+0xf24] ;  /* 0x000f240001127983 */ /* 0x000f620000300800 */
[----:B------:R-:W-:-:S03]  /*15b260*/  IMAD.WIDE R8, R4, 0x2, R14 ;  /* 0x0000000204087825 */ /* 0x000fc600078e020e */
[----:B------:R-:W5:Y:S04]  /*15b270*/  LDL.LU R19, [R1+0x58] ;  /* 0x0000580001137983 */ /* 0x000f680000300800 */
[----:B------:R2:W-:Y:S01]  /*15b280*/  @P2 STG.E.U16 desc[UR76][R8.64], R2 ;  /* 0x0000000208002986 */ /* 0x0005e2000c10154c */
[----:B------:R-:W-:-:S03]  /*15b290*/  LOP3.LUT P0, RZ, R25, 0x1000, RZ, 0xc0, !PT ;  /* 0x0000100019ff7812 */ /* 0x000fc6000780c0ff */
        /* <DEDUP_REMOVED lines=61> */
[----:B----4-:R0:W-:Y:S02]  /*15b670*/  @P4 STG.E.U16 desc[UR76][R8.64], R27 ;  /* 0x0000001b08004986 */ /* 0x0101e4000c10154c */
[----:B0-----:R-:W-:Y:S02]  /*15b680*/  IMAD.WIDE R8, R29, 0x2, R14 ;  /* 0x000000021d087825 */ /* 0x001fe400078e020e */
[----:B------:R-:W3:Y:S01]  /*15b690*/  LDL.LU R29, [R1+0x60] ;  /* 0x00006000011d7983 */ /* 0x000ee20000300800 */
[----:B------:R-:W-:-:S03]  /*15b6a0*/  PRMT R2, R27, 0x7632, R2 ;  /* 0x000076321b027816 */ /* 0x000fc60000000002 */
[----:B------:R-:W4:Y:S04]  /*15b6b0*/  LDL.LU R27, [R1+0xf38] ;  /* 0x000f3800011b7983 */ /* 0x000f280000300800 */
[----:B------:R-:W4:Y:S04]  /*15b6c0*/  LDL.LU R12, [R1+0x84] ;  /* 0x00008400010c7983 */ /* 0x000f280000300800 */
[----:B------:R-:W4:Y:S04]  /*15b6d0*/  LDL.LU R19, [R1+0xf3c] ;  /* 0x000f3c0001137983 */ /* 0x000f280000300800 */
[----:B------:R-:W4:Y:S01]  /*15b6e0*/  LDL.LU R4, [R1+0x64] ;  /* 0x0000640001047983 */ /* 0x000f220000300800 */
[----:B------:R-:W-:-:S02]  /*15b6f0*/  LOP3.LUT P0, RZ, R24, 0x4, RZ, 0xc0, !PT ;  /* 0x0000000418ff7812 */ /* 0x000fc4000780c0ff */
[----:B------:R-:W-:Y:S02]  /*15b700*/  LOP3.LUT P3, RZ, R24, 0x1, RZ, 0xc0, !PT ;  /* 0x0000000118ff7812 */ /* 0x000fe4000786c0ff */
[----:B------:R-:W4:Y:S04]  /*15b710*/  LDL.LU R24, [R1+0xf40] ;  /* 0x000f400001187983 */ /* 0x000f280000300800 */
[----:B------:R-:W4:Y:S01]  /*15b720*/  LDL.LU R23, [R1+0x88] ;  /* 0x0000880001177983 */ /* 0x000f220000300800 */
[C---:B------:R-:W-:Y:S02]  /*15b730*/  LOP3.LUT P5, RZ, R25.reuse, 0x40000, RZ, 0xc0, !PT ;  /* 0x0004000019ff7812 */ /* 0x040fe400078ac0ff */
[----:B------:R-:W-:Y:S01]  /*15b740*/  LOP3.LUT P1, RZ, R25, 0x80000, RZ, 0xc0, !PT ;  /* 0x0008000019ff7812 */ /* 0x000fe2000782c0ff */
[----:B------:R-:W4:Y:S04]  /*15b750*/  LDL.LU R18, [R1+0xf44] ;  /* 0x000f440001127983 */ /* 0x000f280000300800 */
[----:B------:R5:W-:Y:S01]  /*15b760*/  @P0 STG.E.U16 desc[UR76][R8.64], R2 ;  /* 0x0000000208000986 */ /* 0x000be2000c10154c */
[----:B------:R-:W-:Y:S01]  /*15b770*/  LOP3.LUT P2, RZ, R26, 0x20000000, RZ, 0xc0, !PT ;  /* 0x200000001aff7812 */ /* 0x000fe2000784c0ff */
[----:B-----5:R-:W-:-:S05]  /*15b780*/  IMAD.WIDE R8, R20, 0x2, R16 ;  /* 0x0000000214087825 */ /* 0x020fca00078e0210 */
[----:B------:R0:W-:Y:S01]  /*15b790*/  @P5 STG.E.U16 desc[UR76][R8.64], R28 ;  /* 0x0000001c08005986 */ /* 0x0001e2000c10154c */
[----:B------:R-:W-:Y:S01]  /*15b7a0*/  PRMT R2, R28, 0x7632, R2 ;  /* 0x000076321c027816 */ /* 0x000fe20000000002 */
[----:B0-----:R-:W-:Y:S02]  /*15b7b0*/  IMAD.WIDE R8, R20, 0x2, R14 ;  /* 0x0000000214087825 */ /* 0x001fe400078e020e */
[----:B------:R-:W5:Y:S04]  /*15b7c0*/  LDL.LU R20, [R1+0x68] ;  /* 0x0000680001147983 */ /* 0x000f680000300800 */
[----:B------:R2:W-:Y:S04]  /*15b7d0*/  @P1 STG.E.U16 desc[UR76][R8.64], R2 ;  /* 0x0000000208001986 */ /* 0x0005e8000c10154c */
[----:B------:R-:W5:Y:S01]  /*15b7e0*/  LDL.LU R28, [R1+0xf48] ;  /* 0x000f4800011c7983 */ /* 0x000f620000300800 */
[----:B--2---:R-:W-:-:S05]  /*15b7f0*/  IMAD.WIDE R8, R3, 0x2, R16 ;  /* 0x0000000203087825 */ /* 0x004fca00078e0210 */
[----:B---3--:R0:W-:Y:S02]  /*15b800*/  @P2 STG.E.U16 desc[UR76][R8.64], R29 ;  /* 0x0000001d08002986 */ /* 0x0081e4000c10154c */
        /* <DEDUP_REMOVED lines=10> */
[----:B------:R-:W-:Y:S02]  /*15b8b0*/  LOP3.LUT P4, RZ, R25, 0x100000, RZ, 0xc0, !PT ;  /* 0x0010000019ff7812 */ /* 0x000fe4000788c0ff */
[----:B------:R-:W-:Y:S02]  /*15b8c0*/  PRMT R2, R29, 0x7632, R2 ;  /* 0x000076321d027816 */ /* 0x000fe40000000002 */
[----:B------:R-:W-:Y:S01]  /*15b8d0*/  LOP3.LUT P5, RZ, R25, 0x200000, RZ, 0xc0, !PT ;  /* 0x0020000019ff7812 */ /* 0x000fe200078ac0ff */
[----:B------:R-:W3:Y:S04]  /*15b8e0*/  LDL.LU R29, [R1+0xf4c] ;  /* 0x000f4c00011d7983 */ /* 0x000ee80000300800 */
[----:B------:R-:W-:-:S02]  /*15b8f0*/  @P6 LOP3.LUT R11, R11, 0x40, RZ, 0xfc, !PT ;  /* 0x000000400b0b6812 */ /* 0x000fc400078efcff */
[----:B------:R-:W-:Y:S01]  /*15b900*/  LOP3.LUT P6, RZ, R26, 0x40000000, RZ, 0xc0, !PT ;  /* 0x400000001aff7812 */ /* 0x000fe200078cc0ff */
[----:B------:R4:W-:Y:S01]  /*15b910*/  @P3 STG.E.U16 desc[UR76][R8.64], R2 ;  /* 0x0000000208003986 */ /* 0x0009e2000c10154c */
[----:B------:R-:W-:Y:S01]  /*15b920*/  LOP3.LUT R11, R11, 0xffffff7f, RZ, 0xc0, !PT ;  /* 0xffffff7f0b0b7812 */ /* 0x000fe200078ec0ff */
[----:B----4-:R-:W-:-:S10]  /*15b930*/  IMAD.WIDE R8, R27, 0x2, R16 ;  /* 0x000000021b087825 */ /* 0x010fd400078e0210 */
[----:B------:R-:W-:Y:S02]  /*15b940*/  @P6 LOP3.LUT R11, R11, 0x80, RZ, 0xfc, !PT ;  /* 0x000000800b0b6812 */ /* 0x000fe400078efcff */
[----:B------:R-:W-:Y:S01]  /*15b950*/  LOP3.LUT P6, RZ, R26, 0x8000000, RZ, 0xc0, !PT ;  /* 0x080000001aff7812 */ /* 0x000fe200078cc0ff */
[----:B------:R0:W-:Y:S01]  /*15b960*/  @P4 STG.E.U16 desc[UR76][R8.64], R12 ;  /* 0x0000000c08004986 */ /* 0x0001e2000c10154c */
[----:B------:R-:W-:Y:S01]  /*15b970*/  PRMT R2, R12, 0x7632, R2 ;  /* 0x000076320c027816 */ /* 0x000fe20000000002 */
[----:B0-----:R-:W-:Y:S02]  /*15b980*/  IMAD.WIDE R8, R27, 0x2, R14 ;  /* 0x000000021b087825 */ /* 0x001fe400078e020e */
[----:B------:R-:W4:Y:S04]  /*15b990*/  LDL.LU R27, [R1+0x6c] ;  /* 0x00006c00011b7983 */ /* 0x000f280000300800 */
[----:B------:R0:W-:Y:S04]  /*15b9a0*/  @P5 STG.E.U16 desc[UR76][R8.64], R2 ;  /* 0x0000000208005986 */ /* 0x0001e8000c10154c */
[----:B------:R-:W4:Y:S01]  /*15b9b0*/  LDL.LU R12, [R1+0xf50] ;  /* 0x000f5000010c7983 */ /* 0x000f220000300800 */
[----:B0-----:R-:W-:-:S05]  /*15b9c0*/  IMAD.WIDE R8, R19, 0x2, R16 ;  /* 0x0000000213087825 */ /* 0x001fca00078e0210 */
[----:B------:R0:W-:Y:S01]  /*15b9d0*/  @P6 STG.E.U16 desc[UR76][R8.64], R4 ;  /* 0x0000000408006986 */ /* 0x0001e2000c10154c */
[----:B------:R-:W-:Y:S01]  /*15b9e0*/  LOP3.LUT P6, RZ, R11, 0x80, RZ, 0xc0, !PT ;  /* 0x000000800bff7812 */ /* 0x000fe200078cc0ff */
[----:B0-----:R-:W-:Y:S02]  /*15b9f0*/  IMAD.WIDE R8, R19, 0x2, R14 ;  /* 0x0000000213087825 */ /* 0x001fe400078e020e */
[----:B------:R-:W4:Y:S01]  /*15ba00*/  LDL.LU R19, [R1+0x30] ;  /* 0x0000300001137983 */ /* 0x000f220000300800 */
[----:B------:R-:W-:Y:S02]  /*15ba10*/  PRMT R2, R4, 0x7632, R2 ;  /* 0x0000763204027816 */ /* 0x000fe40000000002 */
        /* <DEDUP_REMOVED lines=13> */
[----:B-----5:R-:W-:-:S09]  /*15baf0*/  PRMT R2, R20, 0x7632, R2 ;  /* 0x0000763214027816 */ /* 0x020fd20000000002 */
[----:B------:R0:W-:Y:S02]  /*15bb00*/  @P6 STG.E.U16 desc[UR76][R8.64], R20 ;  /* 0x0000001408006986 */ /* 0x0001e4000c10154c */
[----:B0-----:R-:W-:Y:S02]  /*15bb10*/  IMAD.WIDE R8, R18, 0x2, R14 ;  /* 0x0000000212087825 */ /* 0x001fe400078e020e */
[----:B------:R-:W5:Y:S04]  /*15bb20*/  LDL.LU R20, [R1+0xf54] ;  /* 0x000f540001147983 */ /* 0x000f680000300800 */
[----:B------:R0:W-:Y:S02]  /*15bb30*/  @P0 STG.E.U16 desc[UR76][R8.64], R2 ;  /* 0x0000000208000986 */ /* 0x0001e4000c10154c */
[----:B0-----:R-:W-:-:S05]  /*15bb40*/  IMAD.WIDE R8, R28, 0x2, R16 ;  /* 0x000000021c087825 */ /* 0x001fca00078e0210 */
[----:B--2---:R0:W-:Y:S02]  /*15bb50*/  @P1 STG.E.U16 desc[UR76][R8.64], R3 ;  /* 0x0000000308001986 */ /* 0x0041e4000c10154c */
[----:B0-----:R-:W-:Y:S02]  /*15bb60*/  IMAD.WIDE R8, R28, 0x2, R14 ;  /* 0x000000021c087825 */ /* 0x001fe400078e020e */
[----:B------:R-:W2:Y:S01]  /*15bb70*/  LDL.LU R28, [R1+0x10] ;  /* 0x00001000011c7983 */ /* 0x000ea20000300800 */
[----:B------:R-:W-:Y:S02]  /*15bb80*/  LOP3.LUT P2, RZ, R25, 0x2000000, RZ, 0xc0, !PT ;  /* 0x0200000019ff7812 */ /* 0x000fe4000784c0ff */
[C---:B------:R-:W-:Y:S02]  /*15bb90*/  LOP3.LUT P3, RZ, R26.reuse, 0x800000, RZ, 0xc0, !PT ;  /* 0x008000001aff7812 */ /* 0x040fe4000786c0ff */
[----:B------:R-:W-:Y:S02]  /*15bba0*/  PRMT R2, R3, 0x7632, R2 ;  /* 0x0000763203027816 */ /* 0x000fe40000000002 */
[----:B------:R-:W-:-:S02]  /*15bbb0*/  LOP3.LUT P4, RZ, R26, 0x4000000, RZ, 0xc0, !PT ;  /* 0x040000001aff7812 */ /* 0x000fc4000788c0ff */
[----:B------:R-:W-:-:S05]  /*15bbc0*/  LOP3.LUT P5, RZ, R25, 0x4000000, RZ, 0xc0, !PT ;  /* 0x0400000019ff7812 */ /* 0x000fca00078ac0ff */
[----:B------:R3:W-:Y:S02]  /*15bbd0*/  @P2 STG.E.U16 desc[UR76][R8.64], R2 ;  /* 0x0000000208002986 */ /* 0x0007e4000c10154c */
[----:B---3--:R-:W-:Y:S01]  /*15bbe0*/  IMAD.WIDE R8, R29, 0x2, R16 ;  /* 0x000000021d087825 */ /* 0x008fe200078e0210 */
[----:B------:R-:W-:-:S04]  /*15bbf0*/  LOP3.LUT R11, R11, 0xfffffffe, RZ, 0xc0, !PT ;  /* 0xfffffffe0b0b7812 */ /* 0x000fc800078ec0ff */
[----:B----4-:R0:W-:Y:S01]  /*15bc00*/  @P3 STG.E.U16 desc[UR76][R8.64], R27 ;  /* 0x0000001b08003986 */ /* 0x0101e2000c10154c */
[----:B------:R-:W-:Y:S01]  /*15bc10*/  PRMT R2, R27, 0x7632, R2 ;  /* 0x000076321b027816 */ /* 0x000fe20000000002 */
[----:B0-----:R-:W-:Y:S02]  /*15bc20*/  IMAD.WIDE R8, R29, 0x2, R14 ;  /* 0x000000021d087825 */ /* 0x001fe400078e020e */
[----:B------:R-:W3:Y:S04]  /*15bc30*/  LDL.LU R29, [R1+0xf58] ;  /* 0x000f5800011d7983 */ /* 0x000ee80000300800 */
[----:B------:R0:W-:Y:S04]  /*15bc40*/  @P4 STG.E.U16 desc[UR76][R8.64], R2 ;  /* 0x0000000208004986 */ /* 0x0001e8000c10154c */
[----:B------:R-:W4:Y:S04]  /*15bc50*/  LDL.LU R18, [R1+0x34] ;  /* 0x0000340001127983 */ /* 0x000f280000300800 */
[----:B------:R-:W4:Y:S01]  /*15bc60*/  LDL.LU R27, [R1+0xf5c] ;  /* 0x000f5c00011b7983 */ /* 0x000f220000300800 */
[----:B0-----:R-:W-:-:S03]  /*15bc70*/  IMAD.WIDE R8, R12, 0x2, R16 ;  /* 0x000000020c087825 */ /* 0x001fc600078e0210 */
[----:B------:R-:W4:Y:S04]  /*15bc80*/  LDL.LU R3, [R1+0x14] ;  /* 0x0000140001037983 */ /* 0x000f280000300800 */
[----:B------:R0:W-:Y:S01]  /*15bc90*/  @P5 STG.E.U16 desc[UR76][R8.64], R19 ;  /* 0x0000001308005986 */ /* 0x0001e2000c10154c */
[----:B------:R-:W-:-:S13]  /*15bca0*/  LOP3.LUT P5, RZ, R26, 0x20000, RZ, 0xc0, !PT ;  /* 0x000200001aff7812 */ /* 0x000fda00078ac0ff */
[----:B------:R-:W-:Y:S02]  /*15bcb0*/  @P5 LOP3.LUT R11, R11, 0x1, RZ, 0xfc, !PT ;  /* 0x000000010b0b5812 */ /* 0x000fe400078efcff */
[----:B------:R-:W-:Y:S02]  /*15bcc0*/  LOP3.LUT P5, RZ, R25, 0x80000000, RZ, 0xc0, !PT ;  /* 0x8000000019ff7812 */ /* 0x000fe400078ac0ff */
[----:B------:R-:W-:Y:S02]  /*15bcd0*/  LOP3.LUT R11, R11, 0xfffffffd, RZ, 0xc0, !PT ;  /* 0xfffffffd0b0b7812 */ /* 0x000fe400078ec0ff */
[C---:B------:R-:W-:Y:S02]  /*15bce0*/  LOP3.LUT P0, RZ, R25.reuse, 0x8000000, RZ, 0xc0, !PT ;  /* 0x0800000019ff7812 */ /* 0x040fe4000780c0ff */
[C---:B------:R-:W-:Y:S02]  /*15bcf0*/  LOP3.LUT P3, RZ, R25.reuse, 0x10000000, RZ, 0xc0, !PT ;  /* 0x1000000019ff7812 */ /* 0x040fe4000786c0ff */
[----:B------:R-:W-:-:S05]  /*15bd00*/  LOP3.LUT P4, RZ, R25, 0x20000000, RZ, 0xc0, !PT ;  /* 0x2000000019ff7812 */ /* 0x000fca000788c0ff */
[----:B------:R-:W-:Y:S02]  /*15bd10*/  @P5 LOP3.LUT R11, R11, 0x2, RZ, 0xfc, !PT ;  /* 0x000000020b0b5812 */ /* 0x000fe400078efcff */
[----:B------:R-:W-:Y:S02]  /*15bd20*/  LOP3.LUT P5, RZ, R25, 0x40000000, RZ, 0xc0, !PT ;  /* 0x4000000019ff7812 */ /* 0x000fe400078ac0ff */
[----:B------:R-:W4:Y:S04]  /*15bd30*/  LDL.LU R25, [R1+0xf60] ;  /* 0x000f600001197983 */ /* 0x000f280000300800 */
[----:B------:R-:W4:Y:S01]  /*15bd40*/  LDL.LU R24, [R1+0x38] ;  /* 0x0000380001187983 */ /* 0x000f220000300800 */
[----:B------:R-:W-:-:S03]  /*15bd50*/  LOP3.LUT P1, RZ, R26, 0x200000, RZ, 0xc0, !PT ;  /* 0x002000001aff7812 */ /* 0x000fc6000782c0ff */
[----:B------:R-:W4:Y:S01]  /*15bd60*/  LDL.LU R23, [R1+0xf64] ;  /* 0x000f640001177983 */ /* 0x000f220000300800 */
[----:B0-----:R-:W-:Y:S01]  /*15bd70*/  IMAD.WIDE R8, R12, 0x2, R14 ;  /* 0x000000020c087825 */ /* 0x001fe200078e020e */
[----:B------:R-:W-:Y:S02]  /*15bd80*/  PRMT R2, R19, 0x7632, R2 ;  /* 0x0000763213027816 */ /* 0x000fe40000000002 */
[----:B------:R-:W4:Y:S04]  /*15bd90*/  LDL.LU R12, [R1+0x18] ;  /* 0x00001800010c7983 */ /* 0x000f280000300800 */
[----:B------:R5:W-:Y:S04]  /*15bda0*/  @P0 STG.E.U16 desc[UR76][R8.64], R2 ;  /* 0x0000000208000986 */ /* 0x000be8000c10154c */
[----:B------:R-:W4:Y:S01]  /*15bdb0*/  LDL.LU R19, [R1+0xf68] ;  /* 0x000f680001137983 */ /* 0x000f220000300800 */
[----:B-----5:R-:W-:-:S05]  /*15bdc0*/  IMAD.WIDE R8, R20, 0x2, R16 ;  /* 0x0000000214087825 */ /* 0x020fca00078e0210 */
[----:B--2---:R0:W-:Y:S02]  /*15bdd0*/  @P1 STG.E.U16 desc[UR76][R8.64], R28 ;  /* 0x0000001c08001986 */ /* 0x0041e4000c10154c */
[----:B0-----:R-:W-:Y:S02]  /*15bde0*/  IMAD.WIDE R8, R20, 0x2, R14 ;  /* 0x0000000214087825 */ /* 0x001fe400078e020e */
[----:B------:R-:W2:Y:S01]  /*15bdf0*/  LDL.LU R20, [R1+0x3c] ;  /* 0x00003c0001147983 */ /* 0x000ea20000300800 */
[----:B------:R-:W-:Y:S02]  /*15be00*/  LOP3.LUT R11, R11, 0xfffffffb, RZ, 0xc0, !PT ;  /* 0xfffffffb0b0b7812 */ /* 0x000fe400078ec0ff */
[C---:B------:R-:W-:Y:S02]  /*15be10*/  LOP3.LUT P2, RZ, R26.reuse, 0x1000000, RZ, 0xc0, !PT ;  /* 0x010000001aff7812 */ /* 0x040fe4000784c0ff */
[----:B------:R-:W-:Y:S02]  /*15be20*/  @P5 LOP3.LUT R11, R11, 0x4, RZ, 0xfc, !PT ;  /* 0x000000040b0b5812 */ /* 0x000fe400078efcff */
[----:B------:R-:W-:-:S02]  /*15be30*/  LOP3.LUT P5, RZ, R26, 0x400000, RZ, 0xc0, !PT ;  /* 0x004000001aff7812 */ /* 0x000fc400078ac0ff */
[----:B------:R-:W-:Y:S02]  /*15be40*/  PRMT R2, R28, 0x7632, R2 ;  /* 0x000076321c027816 */ /* 0x000fe40000000002 */
[----:B------:R-:W-:Y:S01]  /*15be50*/  LOP3.LUT R11, R11, 0xfffffff7, RZ, 0xc0, !PT ;  /* 0xfffffff70b0b7812 */ /* 0x000fe200078ec0ff */
[----:B------:R-:W5:Y:S04]  /*15be60*/  LDL.LU R28, [R1+0xf6c] ;  /* 0x000f6c00011c7983 */ /* 0x000f680000300800 */
[----:B------:R3:W-:Y:S04]  /*15be70*/  @P2 STG.E.U16 desc[UR76][R8.64], R2 ;  /* 0x0000000208002986 */ /* 0x0007e8000c10154c */
[----:B------:R-:W-:-:S02]  /*15be80*/  @P5 LOP3.LUT R11, R11, 0x8, RZ, 0xfc, !PT ;  /* 0x000000080b0b5812 */ /* 0x000fc400078efcff */
[----:B------:R-:W-:Y:S01]  /*15be90*/  LOP3.LUT P5, RZ, R26, 0x80000, RZ, 0xc0, !PT ;  /* 0x000800001aff7812 */ /* 0x000fe200078ac0ff */
[----:B---3--:R-:W-:-:S05]  /*15bea0*/  IMAD.WIDE R8, R29, 0x2, R16 ;  /* 0x000000021d087825 */ /* 0x008fca00078e0210 */
[----:B----4-:R0:W-:Y:S01]  /*15beb0*/  @P3 STG.E.U16 desc[UR76][R8.64], R18 ;  /* 0x0000001208003986 */ /* 0x0101e2000c10154c */
[----:B------:R-:W-:Y:S01]  /*15bec0*/  PRMT R2, R18, 0x7632, R2 ;  /* 0x0000763212027816 */ /* 0x000fe20000000002 */
[----:B0-----:R-:W-:Y:S02]  /*15bed0*/  IMAD.WIDE R8, R29, 0x2, R14 ;  /* 0x000000021d087825 */ /* 0x001fe400078e020e */
[----:B------:R-:W3:Y:S04]  /*15bee0*/  LDL.LU R29, [R1+0x1c] ;  /* 0x00001c00011d7983 */ /* 0x000ee80000300800 */
[----:B------:R0:W-:Y:S02]  /*15bef0*/  @P4 STG.E.U16 desc[UR76][R8.64], R2 ;  /* 0x0000000208004986 */ /* 0x0001e4000c10154c */
[----:B0-----:R-:W-:-:S05]  /*15bf00*/  IMAD.WIDE R8, R27, 0x2, R16 ;  /* 0x000000021b087825 */ /* 0x001fca00078e0210 */
        /* <DEDUP_REMOVED lines=8> */
[----:B------:R-:W-:Y:S02]  /*15bf90*/  LOP3.LUT P6, RZ, R26, 0x100000, RZ, 0xc0, !PT ;  /* 0x001000001aff7812 */ /* 0x000fe400078cc0ff */
[----:B------:R-:W-:Y:S01]  /*15bfa0*/  LOP3.LUT P0, RZ, R7, 0x1, RZ, 0xc0, !PT ;  /* 0x0000000107ff7812 */ /* 0x000fe2000780c0ff */
[----:B------:R-:W4:Y:S01]  /*15bfb0*/  LDL.LU R3, [R1+0x4844] ;  /* 0x0048440001037983 */ /* 0x000f220000300800 */
[----:B0-----:R-:W-:-:S05]  /*15bfc0*/  IMAD.WIDE R8, R25, 0x2, R16 ;  /* 0x0000000219087825 */ /* 0x001fca00078e0210 */
        /* <DEDUP_REMOVED lines=9> */
[----:B0-----:R-:W-:-:S05]  /*15c060*/  IMAD.WIDE R8, R23, 0x2, R14 ;  /* 0x0000000217087825 */ /* 0x001fca00078e020e */
[----:B------:R0:W-:Y:S02]  /*15c070*/  @P6 STG.E.U16 desc[UR76][R8.64], R2 ;  /* 0x0000000208006986 */ /* 0x0001e4000c10154c */
[----:B0-----:R-:W-:-:S05]  /*15c080*/  IMAD.WIDE R8, R19, 0x2, R16 ;  /* 0x0000000213087825 */ /* 0x001fca00078e0210 */
[----:B--2---:R0:W-:Y:S02]  /*15c090*/  @P0 STG.E.U16 desc[UR76][R8.64], R20 ;  /* 0x0000001408000986 */ /* 0x0041e4000c10154c */
[----:B0-----:R-:W-:Y:S02]  /*15c0a0*/  IMAD.WIDE R8, R19, 0x2, R14 ;  /* 0x0000000213087825 */ /* 0x001fe400078e020e */
[----:B------:R-:W2:Y:S04]  /*15c0b0*/  LDL.LU R19, [R1+0xf74] ;  /* 0x000f740001137983 */ /* 0x000ea80000300800 */
[----:B------:R-:W2:Y:S01]  /*15c0c0*/  LDL.LU R12, [R1+0x20] ;  /* 0x00002000010c7983 */ /* 0x000ea20000300800 */
[----:B------:R-:W-:-:S03]  /*15c0d0*/  PRMT R2, R20, 0x7632, R2 ;  /* 0x0000763214027816 */ /* 0x000fc60000000002 */
[----:B------:R-:W2:Y:S04]  /*15c0e0*/  LDL.LU R20, [R1+0xf78] ;  /* 0x000f780001147983 */ /* 0x000ea80000300800 */
[----:B------:R-:W2:Y:S01]  /*15c0f0*/  LDL.LU R23, [R1+0x44] ;  /* 0x0000440001177983 */ /* 0x000ea20000300800 */
[----:B------:R-:W-:Y:S02]  /*15c100*/  LOP3.LUT P1, RZ, R7, 0x2, RZ, 0xc0, !PT ;  /* 0x0000000207ff7812 */ /* 0x000fe4000782c0ff */
[----:B------:R-:W-:-:S11]  /*15c110*/  LOP3.LUT P2, RZ, R26, 0x8000, RZ, 0xc0, !PT ;  /* 0x000080001aff7812 */ /* 0x000fd6000784c0ff */
[----:B------:R5:W-:Y:S02]  /*15c120*/  @P1 STG.E.U16 desc[UR76][R8.64], R2 ;  /* 0x0000000208001986 */ /* 0x000be4000c10154c */
[----:B-----5:R-:W-:Y:S01]  /*15c130*/  IMAD.WIDE R8, R28, 0x2, R16 ;  /* 0x000000021c087825 */ /* 0x020fe200078e0210 */
[----:B------:R-:W-:Y:S02]  /*15c140*/  LOP3.LUT P3, RZ, R26, 0x40000, RZ, 0xc0, !PT ;  /* 0x000400001aff7812 */ /* 0x000fe4000786c0ff */
[----:B------:R-:W-:Y:S02]  /*15c150*/  LOP3.LUT P4, RZ, R7, 0x4, RZ, 0xc0, !PT ;  /* 0x0000000407ff7812 */ /* 0x000fe4000788c0ff */
[----:B---3--:R0:W-:Y:S01]  /*15c160*/  @P2 STG.E.U16 desc[UR76][R8.64], R29 ;  /* 0x0000001d08002986 */ /* 0x0081e2000c10154c */
[----:B------:R-:W-:Y:S01]  /*15c170*/  PRMT R2, R29, 0x7632, R2 ;  /* 0x000076321d027816 */ /* 0x000fe20000000002 */
[----:B0-----:R-:W-:Y:S02]  /*15c180*/  IMAD.WIDE R8, R28, 0x2, R14 ;  /* 0x000000021c087825 */ /* 0x001fe400078e020e */
[----:B------:R-:W3:Y:S04]  /*15c190*/  LDL.LU R28, [R1+0xf7c] ;  /* 0x000f7c00011c7983 */ /* 0x000ee80000300800 */
[----:B------:R-:W5:Y:S04]  /*15c1a0*/  LDL.LU R29, [R1+0x24] ;  /* 0x00002400011d7983 */ /* 0x000f680000300800 */
[----:B------:R4:W-:Y:S02]  /*15c1b0*/  @P3 STG.E.U16 desc[UR76][R8.64], R2 ;  /* 0x0000000208003986 */ /* 0x0009e4000c10154c */
[----:B----4-:R-:W-:-:S05]  /*15c1c0*/  IMAD.WIDE R8, R27, 0x2, R16 ;  /* 0x000000021b087825 */ /* 0x010fca00078e0210 */
[----:B------:R0:W-:Y:S02]  /*15c1d0*/  @P4 STG.E.U16 desc[UR76][R8.64], R18 ;  /* 0x0000001208004986 */ /* 0x0001e4000c10154c */
[----:B0-----:R-:W-:Y:S02]  /*15c1e0*/  IMAD.WIDE R8, R27, 0x2, R14 ;  /* 0x000000021b087825 */ /* 0x001fe400078e020e */
[----:B------:R-:W4:Y:S04]  /*15c1f0*/  LDL.LU R27, [R1+0xf80] ;  /* 0x000f8000011b7983 */ /* 0x000f280000300800 */
[----:B------:R-:W4:Y:S04]  /*15c200*/  LDL.LU R11, [R1+0x48] ;  /* 0x00004800010b7983 */ /* 0x000f280000300800 */
[----:B------:R-:W4:Y:S01]  /*15c210*/  LDL.LU R25, [R1+0xf84] ;  /* 0x000f840001197983 */ /* 0x000f220000300800 */
[----:B------:R-:W-:-:S03]  /*15c220*/  LOP3.LUT P5, RZ, R7, 0x8, RZ, 0xc0, !PT ;  /* 0x0000000807ff7812 */ /* 0x000fc600078ac0ff */
[----:B------:R-:W4:Y:S01]  /*15c230*/  LDL.LU R24, [R1+0x28] ;  /* 0x0000280001187983 */ /* 0x000f220000300800 */
[----:B------:R-:W-:Y:S02]  /*15c240*/  LOP3.LUT P0, RZ, R26, 0x2000, RZ, 0xc0, !PT ;  /* 0x000020001aff7812 */ /* 0x000fe4000780c0ff */
[----:B------:R-:W-:Y:S02]  /*15c250*/  PRMT R2, R18, 0x7632, R2 ;  /* 0x0000763212027816 */ /* 0x000fe40000000002 */
[----:B------:R-:W-:Y:S01]  /*15c260*/  LOP3.LUT P1, RZ, R26, 0x10000, RZ, 0xc0, !PT ;  /* 0x000100001aff7812 */ /* 0x000fe2000782c0ff */
[----:B------:R-:W4:Y:S04]  /*15c270*/  LDL.LU R18, [R1+0xf88] ;  /* 0x000f880001127983 */ /* 0x000f280000300800 */
        /* <DEDUP_REMOVED lines=9> */
[----:B0-----:R-:W-:-:S05]  /*15c310*/  IMAD.WIDE R8, R20, 0x2, R16 ;  /* 0x0000000214087825 */ /* 0x001fca00078e0210 */
[----:B------:R0:W-:Y:S02]  /*15c320*/  @P2 STG.E.U16 desc[UR76][R8.64], R23 ;  /* 0x0000001708002986 */ /* 0x0001e4000c10154c */
[----:B0-----:R-:W-:Y:S02]  /*15c330*/  IMAD.WIDE R8, R20, 0x2, R14 ;  /* 0x0000000214087825 */ /* 0x001fe400078e020e */
[----:B------:R-:W2:Y:S01]  /*15c340*/  LDL.LU R20, [R1+0x2c] ;  /* 0x00002c0001147983 */ /* 0x000ea20000300800 */
        /* <DEDUP_REMOVED lines=9> */
[----:B------:R-:W-:Y:S02]  /*15c3e0*/  LOP3.LUT P5, RZ, R26, 0x1000, RZ, 0xc0, !PT ;  /* 0x000010001aff7812 */ /* 0x000fe400078ac0ff */
[----:B------:R-:W-:-:S07]  /*15c3f0*/  PRMT R2, R23, 0x7632, R2 ;  /* 0x0000763217027816 */ /* 0x000fce0000000002 */
[----:B------:R-:W-:Y:S02]  /*15c400*/  @P3 LOP3.LUT R0, R0, 0x80000000, RZ, 0xfc, !PT ;  /* 0x8000000000003812 */ /* 0x000fe400078efcff */
[----:B------:R-:W-:Y:S01]  /*15c410*/  LOP3.LUT P3, RZ, R26, 0x800, RZ, 0xc0, !PT ;  /* 0x000008001aff7812 */ /* 0x000fe2000786c0ff */
[----:B------:R3:W-:Y:S01]  /*15c420*/  @P4 STG.E.U16 desc[UR76][R8.64], R2 ;  /* 0x0000000208004986 */ /* 0x0007e2000c10154c */
[----:B------:R-:W-:-:S04]  /*15c430*/  LOP3.LUT R0, R0, 0xefffffff, RZ, 0xc0, !PT ;  /* 0xefffffff00007812 */ /* 0x000fc800078ec0ff */
[----:B------:R-:W-:Y:S01]  /*15c440*/  @P5 LOP3.LUT R0, R0, 0x10000000, RZ, 0xfc, !PT ;  /* 0x1000000000005812 */ /* 0x000fe200078efcff */
[----:B---3--:R-:W-:-:S06]  /*15c450*/  IMAD.WIDE R8, R28, 0x2, R16 ;  /* 0x000000021c087825 */ /* 0x008fcc00078e0210 */
[----:B-----5:R0:W-:Y:S01]  /*15c460*/  @P3 STG.E.U16 desc[UR76][R8.64], R29 ;  /* 0x0000001d08003986 */ /* 0x0201e2000c10154c */
[----:B------:R-:W-:Y:S02]  /*15c470*/  LOP3.LUT P3, RZ, R0, 0x80000000, RZ, 0xc0, !PT ;  /* 0x8000000000ff7812 */ /* 0x000fe4000786c0ff */
[----:B------:R-:W-:Y:S01]  /*15c480*/  PRMT R2, R29, 0x7632, R2 ;  /* 0x000076321d027816 */ /* 0x000fe20000000002 */
[----:B0-----:R-:W-:Y:S01]  /*15c490*/  IMAD.WIDE R8, R28, 0x2, R14 ;  /* 0x000000021c087825 */ /* 0x001fe200078e020e */
[----:B------:R-:W-:Y:S01]  /*15c4a0*/  LOP3.LUT P5, RZ, R26, 0x200, RZ, 0xc0, !PT ;  /* 0x000002001aff7812 */ /* 0x000fe200078ac0ff */
[----:B------:R-:W3:Y:S08]  /*15c4b0*/  LDL.LU R28, [R1+0xf90] ;  /* 0x000f9000011c7983 */ /* 0x000ef00000300800 */
[----:B------:R4:W-:Y:S01]  /*15c4c0*/  @P3 STG.E.U16 desc[UR76][R8.64], R2 ;  /* 0x0000000208003986 */ /* 0x0009e2000c10154c */
[----:B------:R-:W-:-:S03]  /*15c4d0*/  LOP3.LUT P3, RZ, R0, 0x40000000, RZ, 0xc0, !PT ;  /* 0x4000000000ff7812 */ /* 0x000fc6000786c0ff */
[----:B------:R-:W5:Y:S01]  /*15c4e0*/  LDL.LU R23, [R1+0x4e0] ;  /* 0x0004e00001177983 */ /* 0x000f620000300800 */
[C---:B------:R-:W-:Y:S02]  /*15c4f0*/  LOP3.LUT P6, RZ, R7.reuse, 0x100, RZ, 0xc0, !PT ;  /* 0x0000010007ff7812 */ /* 0x040fe400078cc0ff */
[----:B------:R-:W-:Y:S01]  /*15c500*/  LOP3.LUT P0, RZ, R7, 0x200, RZ, 0xc0, !PT ;  /* 0x0000020007ff7812 */ /* 0x000fe2000780c0ff */
[----:B------:R-:W5:Y:S01]  /*15c510*/  LDL.LU R29, [R1+0x4840] ;  /* 0x00484000011d7983 */ /* 0x000f620000300800 */
[----:B----4-:R-:W-:-:S05]  /*15c520*/  IMAD.WIDE R8, R27, 0x2, R16 ;  /* 0x000000021b087825 */ /* 0x010fca00078e0210 */
[----:B------:R0:W-:Y:S01]  /*15c530*/  @P3 STG.E.U16 desc[UR76][R8.64], R11 ;  /* 0x0000000b08003986 */ /* 0x0001e2000c10154c */
[----:B------:R-:W-:Y:S02]  /*15c540*/  LOP3.LUT P3, RZ, R0, 0x20000000, RZ, 0xc0, !PT ;  /* 0x2000000000ff7812 */ /* 0x000fe4000786c0ff */
[----:B------:R-:W-:Y:S01]  /*15c550*/  PRMT R2, R11, 0x7632, R2 ;  /* 0x000076320b027816 */ /* 0x000fe20000000002 */
[----:B0-----:R-:W-:Y:S02]  /*15c560*/  IMAD.WIDE R8, R27, 0x2, R14 ;  /* 0x000000021b087825 */ /* 0x001fe400078e020e */
[----:B------:R-:W4:Y:S08]  /*15c570*/  LDL.LU R27, [R1+0x483c] ;  /* 0x00483c00011b7983 */ /* 0x000f300000300800 */
[----:B------:R0:W-:Y:S02]  /*15c580*/  @P3 STG.E.U16 desc[UR76][R8.64], R2 ;  /* 0x0000000208003986 */ /* 0x0001e4000c10154c */
[----:B0-----:R-:W-:-:S05]  /*15c590*/  IMAD.WIDE R8, R25, 0x2, R16 ;  /* 0x0000000219087825 */ /* 0x001fca00078e0210 */
[----:B------:R0:W-:Y:S01]  /*15c5a0*/  @P5 STG.E.U16 desc[UR76][R8.64], R24 ;  /* 0x0000001808005986 */ /* 0x0001e2000c10154c */
[----:B------:R-:W-:Y:S02]  /*15c5b0*/  LOP3.LUT P5, RZ, R0, 0x10000000, RZ, 0xc0, !PT ;  /* 0x1000000000ff7812 */ /* 0x000fe400078ac0ff */
[----:B------:R-:W-:Y:S01]  /*15c5c0*/  PRMT R2, R24, 0x7632, R2 ;  /* 0x0000763218027816 */ /* 0x000fe20000000002 */
[----:B0-----:R-:W-:-:S10]  /*15c5d0*/  IMAD.WIDE R8, R25, 0x2, R14 ;  /* 0x0000000219087825 */ /* 0x001fd400078e020e */
[----:B------:R0:W-:Y:S01]  /*15c5e0*/  @P5 STG.E.U16 desc[UR76][R8.64], R2 ;  /* 0x0000000208005986 */ /* 0x0001e2000c10154c */
[----:B------:R-:W-:Y:S01]  /*15c5f0*/  LOP3.LUT P1, RZ, R26, 0x80, RZ, 0xc0, !PT ;  /* 0x000000801aff7812 */ /* 0x000fe2000782c0ff */
[----:B0-----:R-:W-:-:S05]  /*15c600*/  IMAD.WIDE R8, R18, 0x2, R16 ;  /* 0x0000000212087825 */ /* 0x001fca00078e0210 */
[----:B--2---:R0:W-:Y:S01]  /*15c610*/  @P6 STG.E.U16 desc[UR76][R8.64], R19 ;  /* 0x0000001308006986 */ /* 0x0041e2000c10154c */
[----:B------:R-:W-:Y:S01]  /*15c620*/  PRMT R2, R19, 0x7632, R2 ;  /* 0x0000763213027816 */ /* 0x000fe20000000002 */
[----:B0-----:R-:W-:Y:S02]  /*15c630*/  IMAD.WIDE R8, R18, 0x2, R14 ;  /* 0x0000000212087825 */ /* 0x001fe400078e020e */
[----:B------:R-:W2:Y:S04]  /*15c640*/  LDL.LU R18, [R1+0xf94] ;  /* 0x000f940001127983 */ /* 0x000ea80000300800 */
[----:B------:R-:W4:Y:S04]  /*15c650*/  LDL.LU R19, [R1+0x4d0] ;  /* 0x0004d00001137983 */ /* 0x000f280000300800 */
[----:B------:R0:W-:Y:S02]  /*15c660*/  @P0 STG.E.U16 desc[UR76][R8.64], R2 ;  /* 0x0000000208000986 */ /* 0x0001e4000c10154c */
[----:B0-----:R-:W-:Y:S01]  /*15c670*/  IMAD.WIDE R8, R12, 0x2, R16 ;  /* 0x000000020c087825 */ /* 0x001fe200078e0210 */
[----:B------:R-:W-:-:S04]  /*15c680*/  PRMT R2, R20, 0x7632, R2 ;  /* 0x0000763214027816 */ /* 0x000fc80000000002 */
[----:B------:R0:W-:Y:S04]  /*15c690*/  @P1 STG.E.U16 desc[UR76][R8.64], R20 ;  /* 0x0000001408001986 */ /* 0x0001e8000c10154c */
[----:B0-----:R-:W4:Y:S01]  /*15c6a0*/  LDL.LU R20, [R1+0xf98] ;  /* 0x000f980001147983 */ /* 0x001f220000300800 */
[----:B------:R-:W-:-:S03]  /*15c6b0*/  IMAD.WIDE R8, R12, 0x2, R14 ;  /* 0x000000020c087825 */ /* 0x000fc600078e020e */
[----:B------:R-:W4:Y:S01]  /*15c6c0*/  LDL.LU R12, [R1+0x4e4] ;  /* 0x0004e400010c7983 */ /* 0x000f220000300800 */
[----:B------:R-:W-:Y:S02]  /*15c6d0*/  LOP3.LUT P2, RZ, R26, 0x400, RZ, 0xc0, !PT ;  /* 0x000004001aff7812 */ /* 0x000fe4000784c0ff */
[----:B------:R-:W-:-:S11]  /*15c6e0*/  LOP3.LUT P4, RZ, R7, 0x400, RZ, 0xc0, !PT ;  /* 0x0000040007ff7812 */ /* 0x000fd6000788c0ff */
[----:B------:R3:W-:Y:S01]  /*15c6f0*/  @P2 STG.E.U16 desc[UR76][R8.64], R2 ;  /* 0x0000000208002986 */ /* 0x0007e2000c10154c */
[----:B------:R-:W-:Y:S02]  /*15c700*/  LOP3.LUT P3, RZ, R7, 0x800, RZ, 0xc0, !PT ;  /* 0x0000080007ff7812 */ /* 0x000fe4000786c0ff */
[----:B------:R-:W-:Y:S02]  /*15c710*/  LOP3.LUT R0, R0, 0xfbffffff, RZ, 0xc0, !PT ;  /* 0xfbffffff00007812 */ /* 0x000fe400078ec0ff */
[C---:B------:R-:W-:Y:S02]  /*15c720*/  LOP3.LUT P5, RZ, R26.reuse, 0x20, RZ, 0xc0, !PT ;  /* 0x000000201aff7812 */ /* 0x040fe400078ac0ff */
[----:B------:R-:W-:Y:S01]  /*15c730*/  LOP3.LUT P6, RZ, R26, 0x100, RZ, 0xc0, !PT ;  /* 0x000001001aff7812 */ /* 0x000fe200078cc0ff */
[----:B---3--:R-:W-:-:S05]  /*15c740*/  IMAD.WIDE R8, R28, 0x2, R16 ;  /* 0x000000021c087825 */ /* 0x008fca00078e0210 */
[----:B-----5:R0:W-:Y:S01]  /*15c750*/  @P4 STG.E.U16 desc[UR76][R8.64], R23 ;  /* 0x0000001708004986 */ /* 0x0201e2000c10154c */
[----:B------:R-:W-:Y:S02]  /*15c760*/  LOP3.LUT P4, RZ, R26, 0x2, RZ, 0xc0, !PT ;  /* 0x000000021aff7812 */ /* 0x000fe4000788c0ff */
[----:B------:R-:W-:-:S11]  /*15c770*/  PRMT R2, R23, 0x7632, R2 ;  /* 0x0000763217027816 */ /* 0x000fd60000000002 */
[----:B------:R-:W-:Y:S02]  /*15c780*/  @P4 LOP3.LUT R0, R0, 0x4000000, RZ, 0xfc, !PT ;  /* 0x0400000000004812 */ /* 0x000fe400078efcff */
[----:B------:R-:W-:Y:S01]  /*15c790*/  LOP3.LUT P4, RZ, R26, 0x40, RZ, 0xc0, !PT ;  /* 0x000000401aff7812 */ /* 0x000fe2000788c0ff */
[----:B0-----:R-:W-:Y:S01]  /*15c7a0*/  IMAD.WIDE R8, R28, 0x2, R14 ;  /* 0x000000021c087825 */ /* 0x001fe200078e020e */
[----:B------:R-:W-:Y:S01]  /*15c7b0*/  LOP3.LUT R0, R0, 0xf7ffffff, RZ, 0xc0, !PT ;  /* 0xf7ffffff00007812 */ /* 0x000fe200078ec0ff */
[----:B------:R-:W3:Y:S04]  /*15c7c0*/  LDL.LU R28, [R1+0xf9c] ;  /* 0x000f9c00011c7983 */ /* 0x000ee80000300800 */
[----:B------:R2:W-:Y:S01]  /*15c7d0*/  @P3 STG.E.U16 desc[UR76][R8.64], R2 ;  /* 0x0000000208003986 */ /* 0x0005e2000c10154c */
[----:B------:R-:W-:-:S02]  /*15c7e0*/  LOP3.LUT P3, RZ, R10, 0x80000000, RZ, 0xc0, !PT ;  /* 0x800000000aff7812 */ /* 0x000fc4000786c0ff */
[----:B------:R-:W-:Y:S01]  /*15c7f0*/  LOP3.LUT P1, RZ, R7, 0x1000, RZ, 0xc0, !PT ;  /* 0x0000100007ff7812 */ /* 0x000fe2000782c0ff */
[----:B------:R-:W5:Y:S02]  /*15c800*/  LDL.LU R11, [R1+0xfa0] ;  /* 0x000fa000010b7983 */ /* 0x000f640000300800 */
[----:B------:R-:W-:Y:S02]  /*15c810*/  @P4 LOP3.LUT R0, R0, 0x8000000, RZ, 0xfc, !PT ;  /* 0x0800000000004812 */ /* 0x000fe400078efcff */
[----:B------:R-:W5:Y:S02]  /*15c820*/  LDL.LU R25, [R1+0x4e8] ;  /* 0x0004e80001197983 */ /* 0x000f640000300800 */
[----:B------:R-:W-:-:S04]  /*15c830*/  LOP3.LUT R0, R0, 0xfdffffff, RZ, 0xc0, !PT ;  /* 0xfdffffff00007812 */ /* 0x000fc800078ec0ff */
[----:B------:R-:W-:-:S04]  /*15c840*/  @P3 LOP3.LUT R0, R0, 0x2000000, RZ, 0xfc, !PT ;  /* 0x0200000000003812 */ /* 0x000fc800078efcff */
[----:B------:R-:W-:Y:S02]  /*15c850*/  LOP3.LUT R0, R0, 0xfeffffff, RZ, 0xc0, !PT ;  /* 0xfeffffff00007812 */ /* 0x000fe400078ec0ff */
[C---:B------:R-:W-:Y:S02]  /*15c860*/  LOP3.LUT P4, RZ, R26.reuse, 0x8, RZ, 0xc0, !PT ;  /* 0x000000081aff7812 */ /* 0x040fe4000788c0ff */
[----:B------:R-:W-:Y:S02]  /*15c870*/  LOP3.LUT P3, RZ, R26, 0x10, RZ, 0xc0, !PT ;  /* 0x000000101aff7812 */ /* 0x000fe4000786c0ff */
[----:B------:R-:W-:Y:S01]  /*15c880*/  LOP3.LUT P2, RZ, R10, 0x20000000, RZ, 0xc0, !PT ;  /* 0x200000000aff7812 */ /* 0x000fe2000784c0ff */
[----:B--2---:R-:W-:-:S05]  /*15c890*/  IMAD.WIDE R8, R18, 0x2, R16 ;  /* 0x0000000212087825 */ /* 0x004fca00078e0210 */
[----:B----4-:R0:W-:Y:S01]  /*15c8a0*/  @P5 STG.E.U16 desc[UR76][R8.64], R19 ;  /* 0x0000001308005986 */ /* 0x0101e2000c10154c */
[----:B------:R-:W-:Y:S02]  /*15c8b0*/  LOP3.LUT P5, RZ, R10, 0x10000000, RZ, 0xc0, !PT ;  /* 0x100000000aff7812 */ /* 0x000fe400078ac0ff */
[----:B------:R-:W-:Y:S01]  /*15c8c0*/  PRMT R2, R19, 0x7632, R2 ;  /* 0x0000763213027816 */ /* 0x000fe20000000002 */
[----:B0-----:R-:W-:-:S10]  /*15c8d0*/  IMAD.WIDE R8, R18, 0x2, R14 ;  /* 0x0000000212087825 */ /* 0x001fd400078e020e */
[----:B------:R-:W-:Y:S01]  /*15c8e0*/  @P5 LOP3.LUT R0, R0, 0x1000000, RZ, 0xfc, !PT ;  /* 0x0100000000005812 */ /* 0x000fe200078efcff */
[----:B------:R-:W2:Y:S04]  /*15c8f0*/  LDL.LU R18, [R1+0xfa4] ;  /* 0x000fa40001127983 */ /* 0x000ea80000300800 */
[----:B------:R0:W-:Y:S01]  /*15c900*/  @P6 STG.E.U16 desc[UR76][R8.64], R2 ;  /* 0x0000000208006986 */ /* 0x0001e2000c10154c */
[C---:B------:R-:W-:Y:S02]  /*15c910*/  LOP3.LUT P5, RZ, R26.reuse, 0x4, RZ, 0xc0, !PT ;  /* 0x000000041aff7812 */ /* 0x040fe400078ac0ff */
[----:B------:R-:W-:Y:S02]  /*15c920*/  LOP3.LUT P6, RZ, R26, 0x1, RZ, 0xc0, !PT ;  /* 0x000000011aff7812 */ /* 0x000fe400078cc0ff */
[----:B------:R-:W4:Y:S01]  /*15c930*/  LDL.LU R26, [R1+0x4d8] ;  /* 0x0004d800011a7983 */ /* 0x000f220000300800 */
[----:B0-----:R-:W-:-:S05]  /*15c940*/  IMAD.WIDE R8, R20, 0x2, R16 ;  /* 0x0000000214087825 */ /* 0x001fca00078e0210 */
[----:B------:R0:W-:Y:S01]  /*15c950*/  @P1 STG.E.U16 desc[UR76][R8.64], R12 ;  /* 0x0000000c08001986 */ /* 0x0001e2000c10154c */
[----:B------:R-:W-:-:S03]  /*15c960*/  LOP3.LUT P1, RZ, R10, 0x40000000, RZ, 0xc0, !PT ;  /* 0x400000000aff7812 */ /* 0x000fc6000782c0ff */
[----:B------:R-:W2:Y:S04]  /*15c970*/  LDL.LU R10, [R1+0x4d4] ;  /* 0x0004d400010a7983 */ /* 0x000ea80000300800 */
[----:B------:R-:W4:Y:S01]  /*15c980*/  LDL.LU R19, [R1+0xfa8] ;  /* 0x000fa80001137983 */ /* 0x000f220000300800 */
[----:B0-----:R-:W-:-:S03]  /*15c990*/  IMAD.WIDE R8, R20, 0x2, R14 ;  /* 0x0000000214087825 */ /* 0x001fc600078e020e */
[----:B------:R-:W4:Y:S01]  /*15c9a0*/  LDL.LU R20, [R1+0x4ec] ;  /* 0x0004ec0001147983 */ /* 0x000f220000300800 */
[----:B------:R-:W-:Y:S02]  /*15c9b0*/  LOP3.LUT P0, RZ, R7, 0x4000, RZ, 0xc0, !PT ;  /* 0x0000400007ff7812 */ /* 0x000fe4000780c0ff */
[----:B------:R-:W-:Y:S01]  /*15c9c0*/  PRMT R2, R12, 0x7632, R2 ;  /* 0x000076320c027816 */ /* 0x000fe20000000002 */
[----:B------:R-:W4:Y:S10]  /*15c9d0*/  LDL.LU R7, [R1+0xfac] ;  /* 0x000fac0001077983 */ /* 0x000f340000300800 */
[----:B------:R3:W-:Y:S02]  /*15c9e0*/  @P0 STG.E.U16 desc[UR76][R8.64], R2 ;  /* 0x0000000208000986 */ /* 0x0007e4000c10154c */
[----:B---3--:R-:W-:-:S05]  /*15c9f0*/  IMAD.WIDE R8, R28, 0x2, R16 ;  /* 0x000000021c087825 */ /* 0x008fca00078e0210 */
[----:B--2---:R0:W-:Y:S02]  /*15ca00*/  @P4 STG.E.U16 desc[UR76][R8.64], R10 ;  /* 0x0000000a08004986 */ /* 0x0041e4000c10154c */
[----:B0-----:R-:W-:Y:S02]  /*15ca10*/  IMAD.WIDE R8, R28, 0x2, R14 ;  /* 0x000000021c087825 */ /* 0x001fe400078e020e */
[----:B------:R-:W2:Y:S01]  /*15ca20*/  LDL.LU R28, [R1+0x4dc] ;  /* 0x0004dc00011c7983 */ /* 0x000ea20000300800 */
[----:B------:R-:W-:Y:S02]  /*15ca30*/  LOP3.LUT P4, RZ, R0, 0x8000000, RZ, 0xc0, !PT ;  /* 0x0800000000ff7812 */ /* 0x000fe4000788c0ff */
[----:B------:R-:W-:Y:S01]  /*15ca40*/  PRMT R2, R10, 0x7632, R2 ;  /* 0x000076320a027816 */ /* 0x000fe20000000002 */
[----:B------:R-:W3:Y:S04]  /*15ca50*/  LDL.LU R12, [R1+0xfb0] ;  /* 0x000fb000010c7983 */ /* 0x000ee80000300800 */
[----:B------:R-:W3:Y:S04]  /*15ca60*/  LDL R24, [R1+0x11c8] ;  /* 0x0011c80001187983 */ /* 0x000ee80000100800 */
[----:B------:R-:W3:Y:S04]  /*15ca70*/  LDL.LU R23, [R1+0x11cc] ;  /* 0x0011cc0001177983 */ /* 0x000ee80000300800 */
[----:B------:R5:W-:Y:S01]  /*15ca80*/  @P4 STG.E.U16 desc[UR76][R8.64], R2 ;  /* 0x0000000208004986 */ /* 0x000be2000c10154c */
[----:B------:R-:W-:Y:S01]  /*15ca90*/  LOP3.LUT P4, RZ, R0, 0x4000000, RZ, 0xc0, !PT ;  /* 0x0400000000ff7812 */ /* 0x000fe2000788c0ff */
[----:B-----5:R-:W-:Y:S01]  /*15caa0*/  IMAD.WIDE R8, R11, 0x2, R16 ;  /* 0x000000020b087825 */ /* 0x020fe200078e0210 */
[----:B------:R-:W-:-:S11]  /*15cab0*/  PRMT R2, R25, 0x7632, R2 ;  /* 0x0000763219027816 */ /* 0x000fd60000000002 */
[----:B------:R0:W-:Y:S02]  /*15cac0*/  @P4 STG.E.U16 desc[UR76][R8.64], R25 ;  /* 0x0000001908004986 */ /* 0x0001e4000c10154c */
[----:B0-----:R-:W-:Y:S02]  /*15cad0*/  IMAD.WIDE R8, R11, 0x2, R14 ;  /* 0x000000020b087825 */ /* 0x001fe400078e020e */
[----:B------:R-:W5:Y:S04]  /*15cae0*/  LDL.LU R11, [R1+0x500] ;  /* 0x00050000010b7983 */ /* 0x000f680000300800 */
[----:B------:R0:W-:Y:S01]  /*15caf0*/  @P3 STG.E.U16 desc[UR76][R8.64], R2 ;  /* 0x0000000208003986 */ /* 0x0001e2000c10154c */
[----:B------:R-:W-:-:S03]  /*15cb00*/  LOP3.LUT P3, RZ, R0, 0x2000000, RZ, 0xc0, !PT ;  /* 0x0200000000ff7812 */ /* 0x000fc6000786c0ff */
[----:B------:R-:W5:Y:S01]  /*15cb10*/  LDL.LU R25, [R1+0x4f0] ;  /* 0x0004f00001197983 */ /* 0x000f620000300800 */
[----:B0-----:R-:W-:-:S09]  /*15cb20*/  IMAD.WIDE R8, R18, 0x2, R16 ;  /* 0x0000000212087825 */ /* 0x001fd200078e0210 */
[----:B----4-:R0:W-:Y:S01]  /*15cb30*/  @P3 STG.E.U16 desc[UR76][R8.64], R26 ;  /* 0x0000001a08003986 */ /* 0x0101e2000c10154c */
[----:B------:R-:W-:Y:S01]  /*15cb40*/  PRMT R2, R26, 0x7632, R2 ;  /* 0x000076321a027816 */ /* 0x000fe20000000002 */
[----:B0-----:R-:W-:Y:S02]  /*15cb50*/  IMAD.WIDE R8, R18, 0x2, R14 ;  /* 0x0000000212087825 */ /* 0x001fe400078e020e */
[----:B------:R-:W4:Y:S04]  /*15cb60*/  LDL.LU R18, [R1+0xfb4] ;  /* 0x000fb40001127983 */ /* 0x000f280000300800 */
[----:B------:R0:W-:Y:S01]  /*15cb70*/  @P5 STG.E.U16 desc[UR76][R8.64], R2 ;  /* 0x0000000208005986 */ /* 0x0001e2000c10154c */
[----:B------:R-:W-:Y:S01]  /*15cb80*/  LOP3.LUT P5, RZ, R0, 0x1000000, RZ, 0xc0, !PT ;  /* 0x0100000000ff7812 */ /* 0x000fe200078ac0ff */
[----:B0-----:R-:W-:Y:S01]  /*15cb90*/  IMAD.WIDE R8, R19, 0x2, R16 ;  /* 0x0000000213087825 */ /* 0x001fe200078e0210 */
[----:B------:R-:W-:-:S11]  /*15cba0*/  PRMT R2, R20, 0x7632, R2 ;  /* 0x0000763214027816 */ /* 0x000fd60000000002 */
[----:B------:R0:W-:Y:S02]  /*15cbb0*/  @P5 STG.E.U16 desc[UR76][R8.64], R20 ;  /* 0x0000001408005986 */ /* 0x0001e4000c10154c */
[----:B0-----:R-:W-:Y:S02]  /*15cbc0*/  IMAD.WIDE R8, R19, 0x2, R14 ;  /* 0x0000000213087825 */ /* 0x001fe400078e020e */
[----:B------:R-:W4:Y:S04]  /*15cbd0*/  LDL.LU R19, [R1+0x504] ;  /* 0x0005040001137983 */ /* 0x000f280000300800 */
[----:B------:R-:W4:Y:S04]  /*15cbe0*/  LDL.LU R20, [R1+0xfb8] ;  /* 0x000fb80001147983 */ /* 0x000f280000300800 */
[----:B------:R0:W-:Y:S02]  /*15cbf0*/  @P2 STG.E.U16 desc[UR76][R8.64], R2 ;  /* 0x0000000208002986 */ /* 0x0001e4000c10154c */
[----:B0-----:R-:W-:-:S05]  /*15cc00*/  IMAD.WIDE R8, R7, 0x2, R16 ;  /* 0x0000000207087825 */ /* 0x001fca00078e0210 */
[----:B--2---:R0:W-:Y:S01]  /*15cc10*/  @P6 STG.E.U16 desc[UR76][R8.64], R28 ;  /* 0x0000001c08006986 */ /* 0x0041e2000c10154c */
[----:B------:R-:W-:Y:S01]  /*15cc20*/  PRMT R2, R28, 0x7632, R2 ;  /* 0x000076321c027816 */ /* 0x000fe20000000002 */
[----:B0-----:R-:W-:Y:S02]  /*15cc30*/  IMAD.WIDE R8, R7, 0x2, R14 ;  /* 0x0000000207087825 */ /* 0x001fe400078e020e */
[----:B------:R-:W2:Y:S04]  /*15cc40*/  LDL.LU R7, [R1+0x4f4] ;  /* 0x0004f40001077983 */ /* 0x000ea80000300800 */
[----:B------:R-:W2:Y:S01]  /*15cc50*/  LDL.LU R28, [R1+0xfbc] ;  /* 0x000fbc00011c7983 */ /* 0x000ea20000300800 */
[----:B------:R-:W-:-:S04]  /*15cc60*/  LOP3.LUT P0, RZ, R3, 0x2, RZ, 0xc0, !PT ;  /* 0x0000000203ff7812 */ /* 0x000fc8000780c0ff */
[----:B---3--:R-:W-:Y:S01]  /*15cc70*/  ISETP.LT.AND P6, PT, R24, UR4, !P0 ;  /* 0x0000000418007c0c */ /* 0x008fe2000c7c1270 */
[----:B------:R0:W-:Y:S02]  /*15cc80*/  @P1 STG.E.U16 desc[UR76][R8.64], R2 ;  /* 0x0000000208001986 */ /* 0x0001e4000c10154c */
[----:B0-----:R-:W-:-:S10]  /*15cc90*/  IMAD.WIDE R8, R12, 0x2, R16 ;  /* 0x000000020c087825 */ /* 0x001fd400078e0210 */
[----:B-----5:R0:W-:Y:S01]  /*15cca0*/  @P6 STG.E.U16 desc[UR76][R8.64], R11 ;  /* 0x0000000b08006986 */ /* 0x0201e2000c10154c */
[----:B------:R-:W-:Y:S02]  /*15ccb0*/  PRMT R2, R11, 0x7632, R2 ;  /* 0x000076320b027816 */ /* 0x000fe40000000002 */
[----:B------:R-:W-:Y:S01]  /*15ccc0*/  ISETP.LT.AND P6, PT, R23, UR4, !P0 ;  /* 0x0000000417007c0c */ /* 0x000fe2000c7c1270 */
[----:B0-----:R-:W-:Y:S01]  /*15ccd0*/  IMAD.WIDE R8, R12, 0x2, R14 ;  /* 0x000000020c087825 */ /* 0x001fe200078e020e */
[----:B------:R-:W3:Y:S04]  /*15cce0*/  LDL.LU R11, [R1+0x508] ;  /* 0x00050800010b7983 */ /* 0x000ee80000300800 */
[----:B------:R-:W5:Y:S01]  /*15ccf0*/  LDL.LU R12, [R1+0xfc0] ;  /* 0x000fc000010c7983 */ /* 0x000f620000300800 */
[----:B------:R-:W-:-:S06]  /*15cd00*/  LOP3.LUT P4, RZ, R3, 0x8, RZ, 0xc0, !PT ;  /* 0x0000000803ff7812 */ /* 0x000fcc000788c0ff */
        /* <DEDUP_REMOVED lines=8> */
[----:B------:R-:W4:Y:S01]  /*15cd90*/  LDL.LU R18, [R1+0xfc4] ;  /* 0x000fc40001127983 */ /* 0x000f220000300800 */
[----:B------:R-:W-:-:S05]  /*15cda0*/  LOP3.LUT P3, RZ, R3, 0x20, RZ, 0xc0, !PT ;  /* 0x0000002003ff7812 */ /* 0x000fca000786c0ff */
[----:B------:R0:W-:Y:S01]  /*15cdb0*/  @P6 STG.E.U16 desc[UR76][R8.64], R2 ;  /* 0x0000000208006986 */ /* 0x0001e2000c10154c */
[----:B------:R-:W-:Y:S01]  /*15cdc0*/  ISETP.LT.AND P6, PT, R24, UR4, !P3 ;  /* 0x0000000418007c0c */ /* 0x000fe2000dfc1270 */
[----:B0-----:R-:W-:Y:S01]  /*15cdd0*/  IMAD.WIDE R8, R20, 0x2, R16 ;  /* 0x0000000214087825 */ /* 0x001fe200078e0210 */
        /* <DEDUP_REMOVED lines=9> */
[----:B--2---:R-:W-:Y:S01]  /*15ce70*/  IMAD.WIDE R8, R28, 0x2, R16 ;  /* 0x000000021c087825 */ /* 0x004fe200078e0210 */
[----:B------:R-:W-:-:S11]  /*15ce80*/  PRMT R2, R7, 0x7632, R2 ;  /* 0x0000763207027816 */ /* 0x000fd60000000002 */
[----:B------:R0:W-:Y:S02]  /*15ce90*/  @P6 STG.E.U16 desc[UR76][R8.64], R7 ;  /* 0x0000000708006986 */ /* 0x0001e4000c10154c */
[----:B0-----:R-:W-:Y:S02]  /*15cea0*/  IMAD.WIDE R8, R28, 0x2, R14 ;  /* 0x000000021c087825 */ /* 0x001fe400078e020e */
[----:B------:R-:W2:Y:S04]  /*15ceb0*/  LDL.LU R7, [R1+0x4fc] ;  /* 0x0004fc0001077983 */ /* 0x000ea80000300800 */
[----:B------:R-:W2:Y:S01]  /*15cec0*/  LDL.LU R28, [R1+0xfcc] ;  /* 0x000fcc00011c7983 */ /* 0x000ea20000300800 */
[----:B------:R-:W-:Y:S02]  /*15ced0*/  ISETP.LT.AND P6, PT, R23, UR4, !P2 ;  /* 0x0000000417007c0c */ /* 0x000fe4000d7c1270 */
[----:B------:R-:W-:-:S11]  /*15cee0*/  LOP3.LUT P1, RZ, R3, 0x100, RZ, 0xc0, !PT ;  /* 0x0000010003ff7812 */ /* 0x000fd6000782c0ff */
[----:B------:R5:W-:Y:S01]  /*15cef0*/  @P6 STG.E.U16 desc[UR76][R8.64], R2 ;  /* 0x0000000208006986 */ /* 0x000be2000c10154c */
[----:B------:R-:W-:Y:S01]  /*15cf00*/  ISETP.LT.AND P6, PT, R24, UR4, !P1 ;  /* 0x0000000418007c0c */ /* 0x000fe2000cfc1270 */
[----:B-----5:R-:W-:Y:S01]  /*15cf10*/  IMAD.WIDE R8, R12, 0x2, R16 ;  /* 0x000000020c087825 */ /* 0x020fe200078e0210 */
[----:B---3--:R-:W-:-:S11]  /*15cf20*/  PRMT R2, R11, 0x7632, R2 ;  /* 0x000076320b027816 */ /* 0x008fd60000000002 */
[----:B------:R0:W-:Y:S01]  /*15cf30*/  @P6 STG.E.U16 desc[UR76][R8.64], R11 ;  /* 0x0000000b08006986 */ /* 0x0001e2000c10154c */
[----:B------:R-:W-:Y:S01]  /*15cf40*/  ISETP.LT.AND P6, PT, R23, UR4, !P1 ;  /* 0x0000000417007c0c */ /* 0x000fe2000cfc1270 */
[----:B0-----:R-:W-:Y:S02]  /*15cf50*/  IMAD.WIDE R8, R12, 0x2, R14 ;  /* 0x000000020c087825 */ /* 0x001fe400078e020e */
[----:B------:R-:W3:Y:S04]  /*15cf60*/  LDL.LU R11, [R1+0x520] ;  /* 0x00052000010b7983 */ /* 0x000ee80000300800 */
[----:B------:R-:W5:Y:S01]  /*15cf70*/  LDL.LU R12, [R1+0xff0] ;  /* 0x000ff000010c7983 */ /* 0x000f620000300800 */
[----:B------:R-:W-:-:S05]  /*15cf80*/  LOP3.LUT P0, RZ, R3, 0x400, RZ, 0xc0, !PT ;  /* 0x0000040003ff7812 */ /* 0x000fca000780c0ff */
        /* <DEDUP_REMOVED lines=62> */
[----:B--2---:R-:W-:-:S12]  /*15d370*/  IMAD.WIDE R8, R28, 0x2, R16 ;  /* 0x000000021c087825 */ /* 0x004fd800078e0210 */
[----:B------:R0:W-:Y:S02]  /*15d380*/  @P6 STG.E.U16 desc[UR76][R8.64], R7 ;  /* 0x0000000708006986 */ /* 0x0001e4000c10154c */
[----:B0-----:R-:W-:Y:S02]  /*15d390*/  IMAD.WIDE R8, R28, 0x2, R14 ;  /* 0x000000021c087825 */ /* 0x001fe400078e020e */
[----:B------:R-:W2:Y:S01]  /*15d3a0*/  LDL.LU R28, [R1+0x100c] ;  /* 0x00100c00011c7983 */ /* 0x000ea20000300800 */
[----:B------:R-:W-:Y:S02]  /*15d3b0*/  ISETP.LT.AND P6, PT, R23, UR4, !P4 ;  /* 0x0000000417007c0c */ /* 0x000fe4000e7c1270 */
[----:B------:R-:W-:Y:S02]  /*15d3c0*/  PRMT R2, R7, 0x7632, R2 ;  /* 0x0000763207027816 */ /* 0x000fe40000000002 */
[----:B------:R-:W-:-:S09]  /*15d3d0*/  LOP3.LUT P3, RZ, R3, 0x80000, RZ, 0xc0, !PT ;  /* 0x0008000003ff7812 */ /* 0x000fd2000786c0ff */
[----:B------:R5:W-:Y:S01]  /*15d3e0*/  @P6 STG.E.U16 desc[UR76][R8.64], R2 ;  /* 0x0000000208006986 */ /* 0x000be2000c10154c */
[----:B------:R-:W-:Y:S01]  /*15d3f0*/  ISETP.LT.AND P6, PT, R24, UR4, !P3 ;  /* 0x0000000418007c0c */ /* 0x000fe2000dfc1270 */
[----:B-----5:R-:W-:-:S12]  /*15d400*/  IMAD.WIDE R8, R12, 0x2, R16 ;  /* 0x000000020c087825 */ /* 0x020fd800078e0210 */
[----:B---3--:R0:W-:Y:S01]  /*15d410*/  @P6 STG.E.U16 desc[UR76][R8.64], R11 ;  /* 0x0000000b08006986 */ /* 0x0081e2000c10154c */
[----:B------:R-:W-:Y:S02]  /*15d420*/  ISETP.LT.AND P6, PT, R23, UR4, !P3 ;  /* 0x0000000417007c0c */ /* 0x000fe4000dfc1270 */
[----:B------:R-:W-:Y:S02]  /*15d430*/  PRMT R2, R11, 0x7632, R2 ;  /* 0x000076320b027816 */ /* 0x000fe40000000002 */
[----:B------:R-:W-:Y:S01]  /*15d440*/  LOP3.LUT P2, RZ, R3, 0x100000, RZ, 0xc0, !PT ;  /* 0x0010000003ff7812 */ /* 0x000fe2000784c0ff */
[----:B0-----:R-:W-:Y:S01]  /*15d450*/  IMAD.WIDE R8, R12, 0x2, R14 ;  /* 0x000000020c087825 */ /* 0x001fe200078e020e */
[----:B------:R-:W3:Y:S07]  /*15d460*/  LDL.LU R11, [R1+0x540] ;  /* 0x00054000010b7983 */ /* 0x000eee0000300800 */
[----:B------:R4:W-:Y:S01]  /*15d470*/  @P6 STG.E.U16 desc[UR76][R8.64], R2 ;  /* 0x0000000208006986 */ /* 0x0009e2000c10154c */
[----:B------:R-:W-:-:S03]  /*15d480*/  ISETP.LT.AND P6, PT, R24, UR4, !P2 ;  /* 0x0000000418007c0c */ /* 0x000fc6000d7c1270 */
[----:B------:R-:W5:Y:S01]  /*15d490*/  LDL.LU R12, [R1+0x1010] ;  /* 0x00101000010c7983 */ /* 0x000f620000300800 */
[----:B----4-:R-:W-:-:S09]  /*15d4a0*/  IMAD.WIDE R8, R18, 0x2, R16 ;  /* 0x0000000212087825 */ /* 0x010fd200078e0210 */
[----:B------:R0:W-:Y:S01]  /*15d4b0*/  @P6 STG.E.U16 desc[UR76][R8.64], R25 ;  /* 0x0000001908006986 */ /* 0x0001e2000c10154c */
[----:B------:R-:W-:Y:S02]  /*15d4c0*/  ISETP.LT.AND P6, PT, R23, UR4, !P2 ;  /* 0x0000000417007c0c */ /* 0x000fe4000d7c1270 */
[----:B------:R-:W-:Y:S02]  /*15d4d0*/  PRMT R2, R25, 0x7632, R2 ;  /* 0x0000763219027816 */ /* 0x000fe40000000002 */
[----:B------:R-:W-:Y:S01]  /*15d4e0*/  LOP3.LUT P1, RZ, R3, 0x200000, RZ, 0xc0, !PT ;  /* 0x0020000003ff7812 */ /* 0x000fe2000782c0ff */
[----:B0-----:R-:W-:Y:S01]  /*15d4f0*/  IMAD.WIDE R8, R18, 0x2, R14 ;  /* 0x0000000212087825 */ /* 0x001fe200078e020e */
[----:B------:R-:W4:Y:S07]  /*15d500*/  LDL.LU R25, [R1+0x530] ;  /* 0x0005300001197983 */ /* 0x000f2e0000300800 */
[----:B------:R0:W-:Y:S01]  /*15d510*/  @P6 STG.E.U16 desc[UR76][R8.64], R2 ;  /* 0x0000000208006986 */ /* 0x0001e2000c10154c */
[----:B------:R-:W-:-:S03]  /*15d520*/  ISETP.LT.AND P6, PT, R24, UR4, !P1 ;  /* 0x0000000418007c0c */ /* 0x000fc6000cfc1270 */
[----:B------:R-:W4:Y:S01]  /*15d530*/  LDL.LU R18, [R1+0x1014] ;  /* 0x0010140001127983 */ /* 0x000f220000300800 */
[----:B0-----:R-:W-:-:S09]  /*15d540*/  IMAD.WIDE R8, R20, 0x2, R16 ;  /* 0x0000000214087825 */ /* 0x001fd200078e0210 */
[----:B------:R0:W-:Y:S01]  /*15d550*/  @P6 STG.E.U16 desc[UR76][R8.64], R19 ;  /* 0x0000001308006986 */ /* 0x0001e2000c10154c */
[----:B------:R-:W-:Y:S02]  /*15d560*/  ISETP.LT.AND P6, PT, R23, UR4, !P1 ;  /* 0x0000000417007c0c */ /* 0x000fe4000cfc1270 */
[----:B------:R-:W-:Y:S02]  /*15d570*/  PRMT R2, R19, 0x7632, R2 ;  /* 0x0000763213027816 */ /* 0x000fe40000000002 */
[----:B------:R-:W-:Y:S01]  /*15d580*/  LOP3.LUT P0, RZ, R3, 0x400000, RZ, 0xc0, !PT ;  /* 0x0040000003ff7812 */ /* 0x000fe2000780c0ff */
[----:B0-----:R-:W-:Y:S01]  /*15d590*/  IMAD.WIDE R8, R20, 0x2, R14 ;  /* 0x0000000214087825 */ /* 0x001fe200078e020e */
[----:B------:R-:W4:Y:S07]  /*15d5a0*/  LDL.LU R19, [R1+0x1018] ;  /* 0x0010180001137983 */ /* 0x000f2e0000300800 */
[----:B------:R0:W-:Y:S01]  /*15d5b0*/  @P6 STG.E.U16 desc[UR76][R8.64], R2 ;  /* 0x0000000208006986 */ /* 0x0001e2000c10154c */
[----:B------:R-:W-:-:S02]  /*15d5c0*/  ISETP.LT.AND P6, PT, R24, UR4, !P0 ;  /* 0x0000000418007c0c */ /* 0x000fc4000c7c1270 */
[----:B0-----:R-:W-:Y:S01]  /*15d5d0*/  PRMT R2, R27, 0x7632, R2 ;  /* 0x000076321b027816 */ /* 0x001fe20000000002 */
[----:B--2---:R-:W-:-:S10]  /*15d5e0*/  IMAD.WIDE R8, R28, 0x2, R16 ;  /* 0x000000021c087825 */ /* 0x004fd400078e0210 */
[----:B------:R0:W-:Y:S04]  /*15d5f0*/  @P6 STG.E.U16 desc[UR76][R8.64], R27 ;  /* 0x0000001b08006986 */ /* 0x0001e8000c10154c */
[----:B0-----:R-:W2:Y:S01]  /*15d600*/  LDL.LU R27, [R1+0x4838] ;  /* 0x00483800011b7983 */ /* 0x001ea20000300800 */
[----:B------:R-:W-:-:S03]  /*15d610*/  IMAD.WIDE R8, R28, 0x2, R14 ;  /* 0x000000021c087825 */ /* 0x000fc600078e020e */
[----:B------:R-:W2:Y:S04]  /*15d620*/  LDL.LU R20, [R1+0x534] ;  /* 0x0005340001147983 */ /* 0x000ea80000300800 */
[----:B------:R-:W2:Y:S01]  /*15d630*/  LDL.LU R28, [R1+0x101c] ;  /* 0x00101c00011c7983 */ /* 0x000ea20000300800 */
[----:B------:R-:W-:Y:S02]  /*15d640*/  ISETP.LT.AND P6, PT, R23, UR4, !P0 ;  /* 0x0000000417007c0c */ /* 0x000fe4000c7c1270 */
[----:B------:R-:W-:Y:S01]  /*15d650*/  LOP3.LUT P4, RZ, R3, 0x800000, RZ, 0xc0, !PT ;  /* 0x0080000003ff7812 */ /* 0x000fe2000788c0ff */
[----:B------:R-:W2:Y:S10]  /*15d660*/  LDL.LU R7, [R1+0x548] ;  /* 0x0005480001077983 */ /* 0x000eb40000300800 */
[----:B------:R5:W-:Y:S01]  /*15d670*/  @P6 STG.E.U16 desc[UR76][R8.64], R2 ;  /* 0x0000000208006986 */ /* 0x000be2000c10154c */
[----:B------:R-:W-:Y:S01]  /*15d680*/  ISETP.LT.AND P6, PT, R24, UR4, !P4 ;  /* 0x0000000418007c0c */ /* 0x000fe2000e7c1270 */
[----:B-----5:R-:W-:-:S12]  /*15d690*/  IMAD.WIDE R8, R12, 0x2, R16 ;  /* 0x000000020c087825 */ /* 0x020fd800078e0210 */
[----:B---3--:R0:W-:Y:S01]  /*15d6a0*/  @P6 STG.E.U16 desc[UR76][R8.64], R11 ;  /* 0x0000000b08006986 */ /* 0x0081e2000c10154c */
[----:B------:R-:W-:Y:S01]  /*15d6b0*/  ISETP.LT.AND P6, PT, R23, UR4, !P4 ;  /* 0x0000000417007c0c */ /* 0x000fe2000e7c1270 */
[----:B0-----:R-:W-:Y:S02]  /*15d6c0*/  IMAD.WIDE R8, R12, 0x2, R14 ;  /* 0x000000020c087825 */ /* 0x001fe400078e020e */
[----:B------:R-:W3:Y:S01]  /*15d6d0*/  LDL.LU R12, [R1+0x1020] ;  /* 0x00102000010c7983 */ /* 0x000ee20000300800 */
[----:B------:R-:W-:Y:S02]  /*15d6e0*/  PRMT R2, R11, 0x7632, R2 ;  /* 0x000076320b027816 */ /* 0x000fe40000000002 */
[----:B------:R-:W-:Y:S01]  /*15d6f0*/  LOP3.LUT P3, RZ, R3, 0x1000000, RZ, 0xc0, !PT ;  /* 0x0100000003ff7812 */ /* 0x000fe2000786c0ff */
[----:B------:R-:W5:Y:S06]  /*15d700*/  LDL.LU R11, [R1+0x538] ;  /* 0x00053800010b7983 */ /* 0x000f6c0000300800 */
[----:B------:R4:W-:Y:S01]  /*15d710*/  @P6 STG.E.U16 desc[UR76][R8.64], R2 ;  /* 0x0000000208006986 */ /* 0x0009e2000c10154c */
[----:B------:R-:W-:Y:S01]  /*15d720*/  ISETP.LT.AND P6, PT, R24, UR4, !P3 ;  /* 0x0000000418007c0c */ /* 0x000fe2000dfc1270 */
[----:B----4-:R-:W-:-:S12]  /*15d730*/  IMAD.WIDE R8, R18, 0x2, R16 ;  /* 0x0000000212087825 */ /* 0x010fd800078e0210 */
[----:B------:R0:W-:Y:S01]  /*15d740*/  @P6 STG.E.U16 desc[UR76][R8.64], R25 ;  /* 0x0000001908006986 */ /* 0x0001e2000c10154c */
[----:B------:R-:W-:Y:S01]  /*15d750*/  ISETP.LT.AND P6, PT, R23, UR4, !P3 ;  /* 0x0000000417007c0c */ /* 0x000fe2000dfc1270 */
[----:B0-----:R-:W-:Y:S02]  /*15d760*/  IMAD.WIDE R8, R18, 0x2, R14 ;  /* 0x0000000212087825 */ /* 0x001fe400078e020e */
[----:B------:R-:W4:Y:S01]  /*15d770*/  LDL.LU R18, [R1+0x1024] ;  /* 0x0010240001127983 */ /* 0x000f220000300800 */
[----:B------:R-:W-:Y:S02]  /*15d780*/  PRMT R2, R25, 0x7632, R2 ;  /* 0x0000763219027816 */ /* 0x000fe40000000002 */
[----:B------:R-:W-:-:S07]  /*15d790*/  LOP3.LUT P2, RZ, R3, 0x2000000, RZ, 0xc0, !PT ;  /* 0x0200000003ff7812 */ /* 0x000fce000784c0ff */
[----:B------:R0:W-:Y:S01]  /*15d7a0*/  @P6 STG.E.U16 desc[UR76][R8.64], R2 ;  /* 0x0000000208006986 */ /* 0x0001e2000c10154c */
[----:B------:R-:W-:Y:S01]  /*15d7b0*/  ISETP.LT.AND P6, PT, R24, UR4, !P2 ;  /* 0x0000000418007c0c */ /* 0x000fe2000d7c1270 */
[----:B0-----:R-:W-:Y:S01]  /*15d7c0*/  IMAD.WIDE R8, R19, 0x2, R16 ;  /* 0x0000000213087825 */ /* 0x001fe200078e0210 */
[C---:B------:R-:W-:Y:S02]  /*15d7d0*/  LOP3.LUT P1, RZ, R3.reuse, 0x4000000, RZ, 0xc0, !PT ;  /* 0x0400000003ff7812 */ /* 0x040fe4000782c0ff */
[C---:B------:R-:W-:Y:S02]  /*15d7e0*/  LOP3.LUT P0, RZ, R3.reuse, 0x8000000, RZ, 0xc0, !PT ;  /* 0x0800000003ff7812 */ /* 0x040fe4000780c0ff */
[C---:B------:R-:W-:Y:S02]  /*15d7f0*/  LOP3.LUT P4, RZ, R3.reuse, 0x10000000, RZ, 0xc0, !PT ;  /* 0x1000000003ff7812 */ /* 0x040fe4000788c0ff */
[----:B------:R-:W-:-:S05]  /*15d800*/  LOP3.LUT P3, RZ, R3, 0x20000000, RZ, 0xc0, !PT ;  /* 0x2000000003ff7812 */ /* 0x000fca000786c0ff */
[----:B--2---:R0:W-:Y:S01]  /*15d810*/  @P6 STG.E.U16 desc[UR76][R8.64], R27 ;  /* 0x0000001b08006986 */ /* 0x0041e2000c10154c */
[----:B------:R-:W-:-:S03]  /*15d820*/  PRMT R2, R27, 0x7632, R2 ;  /* 0x000076321b027816 */ /* 0x000fc60000000002 */
[----:B0-----:R-:W2:Y:S01]  /*15d830*/  LDL.LU R27, [R1+0x4834] ;  /* 0x00483400011b7983 */ /* 0x001ea20000300800 */
[----:B------:R-:W-:-:S03]  /*15d840*/  IMAD.WIDE R8, R19, 0x2, R14 ;  /* 0x0000000213087825 */ /* 0x000fc600078e020e */
[----:B------:R-:W2:Y:S04]  /*15d850*/  LDL.LU R25, [R1+0x54c] ;  /* 0x00054c0001197983 */ /* 0x000ea80000300800 */
[----:B------:R-:W2:Y:S01]  /*15d860*/  LDL.LU R19, [R1+0x1028] ;  /* 0x0010280001137983 */ /* 0x000ea20000300800 */
[----:B------:R-:W-:-:S13]  /*15d870*/  ISETP.LT.AND P6, PT, R23, UR4, !P2 ;  /* 0x0000000417007c0c */ /* 0x000fda000d7c1270 */
[----:B------:R0:W-:Y:S01]  /*15d880*/  @P6 STG.E.U16 desc[UR76][R8.64], R2 ;  /* 0x0000000208006986 */ /* 0x0001e2000c10154c */
[----:B------:R-:W-:Y:S02]  /*15d890*/  ISETP.LT.AND P6, PT, R24, UR4, !P1 ;  /* 0x0000000418007c0c */ /* 0x000fe4000cfc1270 */
[----:B------:R-:W-:Y:S02]  /*15d8a0*/  LOP3.LUT P2, RZ, R3, 0x40000000, RZ, 0xc0, !PT ;  /* 0x4000000003ff7812 */ /* 0x000fe4000784c0ff */
[----:B------:R-:W-:Y:S01]  /*15d8b0*/  PRMT R5, R20, 0x7632, R5 ;  /* 0x0000763214057816 */ /* 0x000fe20000000005 */
[----:B0-----:R-:W-:-:S08]  /*15d8c0*/  IMAD.WIDE R8, R28, 0x2, R16 ;  /* 0x000000021c087825 */ /* 0x001fd000078e0210 */
[----:B------:R0:W-:Y:S01]  /*15d8d0*/  @P6 STG.E.U16 desc[UR76][R8.64], R20 ;  /* 0x0000001408006986 */ /* 0x0001e2000c10154c */
[----:B------:R-:W-:Y:S02]  /*15d8e0*/  ISETP.LT.AND P6, PT, R23, UR4, !P1 ;  /* 0x0000000417007c0c */ /* 0x000fe4000cfc1270 */
[----:B------:R-:W-:Y:S01]  /*15d8f0*/  LOP3.LUT P1, RZ, R3, 0x80000000, RZ, 0xc0, !PT ;  /* 0x8000000003ff7812 */ /* 0x000fe2000782c0ff */
[----:B------:R-:W-:Y:S01]  /*15d900*/  IMAD.WIDE R2, R28, 0x2, R14 ;  /* 0x000000021c027825 */ /* 0x000fe200078e020e */
[----:B0-----:R-:W2:Y:S04]  /*15d910*/  LDL.LU R20, [R1+0x53c] ;  /* 0x00053c0001147983 */ /* 0x001ea80000300800 */
[----:B------:R-:W2:Y:S05]  /*15d920*/  LDL.LU R28, [R1+0x102c] ;  /* 0x00102c00011c7983 */ /* 0x000eaa0000300800 */
[----:B------:R3:W-:Y:S01]  /*15d930*/  @P6 STG.E.U16 desc[UR76][R2.64], R5 ;  /* 0x0000000502006986 */ /* 0x0007e2000c10154c */
[----:B------:R-:W-:Y:S01]  /*15d940*/  ISETP.LT.AND P6, PT, R24, UR4, !P0 ;  /* 0x0000000418007c0c */ /* 0x000fe2000c7c1270 */
[----:B---3--:R-:W-:Y:S01]  /*15d950*/  IMAD.WIDE R2, R12, 0x2, R16 ;  /* 0x000000020c027825 */ /* 0x008fe200078e0210 */
[----:B------:R-:W-:-:S11]  /*15d960*/  PRMT R5, R7, 0x7632, R5 ;  /* 0x0000763207057816 */ /* 0x000fd60000000005 */
[----:B------:R0:W-:Y:S01]  /*15d970*/  @P6 STG.E.U16 desc[UR76][R2.64], R7 ;  /* 0x0000000702006986 */ /* 0x0001e2000c10154c */
[----:B------:R-:W-:Y:S01]  /*15d980*/  ISETP.LT.AND P6, PT, R23, UR4, !P0 ;  /* 0x0000000417007c0c */ /* 0x000fe2000c7c1270 */
[----:B0-----:R-:W-:Y:S02]  /*15d990*/  IMAD.WIDE R2, R12, 0x2, R14 ;  /* 0x000000020c027825 */ /* 0x001fe400078e020e */
[----:B------:R-:W3:Y:S04]  /*15d9a0*/  LDL.LU R7, [R1+0x560] ;  /* 0x0005600001077983 */ /* 0x000ee80000300800 */
[----:B------:R-:W3:Y:S06]  /*15d9b0*/  LDL.LU R12, [R1+0x1030] ;  /* 0x00103000010c7983 */ /* 0x000eec0000300800 */
[----:B------:R4:W-:Y:S01]  /*15d9c0*/  @P6 STG.E.U16 desc[UR76][R2.64], R5 ;  /* 0x0000000502006986 */ /* 0x0009e2000c10154c */
[----:B------:R-:W-:Y:S01]  /*15d9d0*/  ISETP.LT.AND P6, PT, R24, UR4, !P4 ;  /* 0x0000000418007c0c */ /* 0x000fe2000e7c1270 */
[----:B----4-:R-:W-:Y:S01]  /*15d9e0*/  IMAD.WIDE R2, R18, 0x2, R16 ;  /* 0x0000000212027825 */ /* 0x010fe200078e0210 */
[----:B-----5:R-:W-:-:S11]  /*15d9f0*/  PRMT R5, R11, 0x7632, R5 ;  /* 0x000076320b057816 */ /* 0x020fd60000000005 */
[----:B------:R0:W-:Y:S01]  /*15da00*/  @P6 STG.E.U16 desc[UR76][R2.64], R11 ;  /* 0x0000000b02006986 */ /* 0x0001e2000c10154c */
[----:B------:R-:W-:Y:S01]  /*15da10*/  ISETP.LT.AND P6, PT, R23, UR4, !P4 ;  /* 0x0000000417007c0c */ /* 0x000fe2000e7c1270 */
[----:B0-----:R-:W-:Y:S02]  /*15da20*/  IMAD.WIDE R2, R18, 0x2, R14 ;  /* 0x0000000212027825 */ /* 0x001fe400078e020e */
[----:B------:R-:W4:Y:S04]  /*15da30*/  LDL.LU R11, [R1+0x550] ;  /* 0x00055000010b7983 */ /* 0x000f280000300800 */
[----:B------:R-:W5:Y:S06]  /*15da40*/  LDL.LU R18, [R1+0x1034] ;  /* 0x0010340001127983 */ /* 0x000f6c0000300800 */
        /* <DEDUP_REMOVED lines=8> */
[----:B------:R-:W-:-:S13]  /*15dad0*/  ISETP.LT.AND P6, PT, R23, UR4, !P3 ;  /* 0x0000000417007c0c */ /* 0x000fda000dfc1270 */
[----:B------:R0:W-:Y:S01]  /*15dae0*/  @P6 STG.E.U16 desc[UR76][R2.64], R5 ;  /* 0x0000000502006986 */ /* 0x0001e2000c10154c */
[----:B------:R-:W-:Y:S01]  /*15daf0*/  ISETP.LT.AND P6, PT, R24, UR4, !P2 ;  /* 0x0000000418007c0c */ /* 0x000fe2000d7c1270 */
[----:B0-----:R-:W-:Y:S01]  /*15db00*/  IMAD.WIDE R2, R28, 0x2, R16 ;  /* 0x000000021c027825 */ /* 0x001fe200078e0210 */
        /* <DEDUP_REMOVED lines=14> */
[----:B------:R-:W3:Y:S01]  /*15dbf0*/  LDL.LU R12, [R1+0x1040] ;  /* 0x00104000010c7983 */ /* 0x000ee20000300800 */
[----:B------:R-:W-:-:S05]  /*15dc00*/  LOP3.LUT P0, RZ, R27, 0x1, RZ, 0xc0, !PT ;  /* 0x000000011bff7812 */ /* 0x000fca000780c0ff */
[----:B------:R5:W-:Y:S01]  /*15dc10*/  @P6 STG.E.U16 desc[UR76][R2.64], R5 ;  /* 0x0000000502006986 */ /* 0x000be2000c10154c */
[----:B------:R-:W-:Y:S01]  /*15dc20*/  ISETP.LT.AND P6, PT, R24, UR4, !P0 ;  /* 0x0000000418007c0c */ /* 0x000fe2000c7c1270 */
[----:B-----5:R-:W-:Y:S01]  /*15dc30*/  IMAD.WIDE R2, R18, 0x2, R16 ;  /* 0x0000000212027825 */ /* 0x020fe200078e0210 */
[----:B----4-:R-:W-:-:S11]  /*15dc40*/  PRMT R5, R11, 0x7632, R5 ;  /* 0x000076320b057816 */ /* 0x010fd60000000005 */
[----:B------:R0:W-:Y:S01]  /*15dc50*/  @P6 STG.E.U16 desc[UR76][R2.64], R11 ;  /* 0x0000000b02006986 */ /* 0x0001e2000c10154c */
[----:B------:R-:W-:Y:S01]  /*15dc60*/  ISETP.LT.AND P6, PT, R23, UR4, !P0 ;  /* 0x0000000417007c0c */ /* 0x000fe2000c7c1270 */
[----:B0-----:R-:W-:Y:S02]  /*15dc70*/  IMAD.WIDE R2, R18, 0x2, R14 ;  /* 0x0000000212027825 */ /* 0x001fe400078e020e */
[----:B------:R-:W4:Y:S04]  /*15dc80*/  LDL.LU R11, [R1+0x558] ;  /* 0x00055800010b7983 */ /* 0x000f280000300800 */
[----:B------:R-:W5:Y:S01]  /*15dc90*/  LDL.LU R18, [R1+0x1044] ;  /* 0x0010440001127983 */ /* 0x000f620000300800 */
[----:B------:R-:W-:-:S05]  /*15dca0*/  LOP3.LUT P4, RZ, R27, 0x2, RZ, 0xc0, !PT ;  /* 0x000000021bff7812 */ /* 0x000fca000788c0ff */
[----:B------:R2:W-:Y:S01]  /*15dcb0*/  @P6 STG.E.U16 desc[UR76][R2.64], R5 ;  /* 0x0000000502006986 */ /* 0x0005e2000c10154c */
[----:B------:R-:W-:Y:S02]  /*15dcc0*/  ISETP.LT.AND P6, PT, R24, UR4, !P4 ;  /* 0x0000000418007c0c */ /* 0x000fe4000e7c1270 */
[----:B------:R-:W-:Y:S01]  /*15dcd0*/  LOP3.LUT P3, RZ, R27, 0x4, RZ, 0xc0, !PT ;  /* 0x000000041bff7812 */ /* 0x000fe2000786c0ff */
[----:B--2---:R-:W-:Y:S01]  /*15dce0*/  IMAD.WIDE R2, R19, 0x2, R16 ;  /* 0x0000000213027825 */ /* 0x004fe200078e0210 */
[----:B------:R-:W-:-:S09]  /*15dcf0*/  PRMT R5, R25, 0x7632, R5 ;  /* 0x0000763219057816 */ /* 0x000fd20000000005 */
        /* <DEDUP_REMOVED lines=416> */
[----:B------:R-:W-:Y:S02]  /*15f700*/  ISETP.LT.AND P6, PT, R24, UR4, !P2 ;  /* 0x0000000418007c0c */ /* 0x000fe4000d7c1270 */
[C---:B------:R-:W-:Y:S02]  /*15f710*/  LOP3.LUT P1, RZ, R4.reuse, 0x800000, RZ, 0xc0, !PT ;  /* 0x0080000004ff7812 */ /* 0x040fe4000782c0ff */
[----:B------:R-:W-:Y:S01]  /*15f720*/  LOP3.LUT P0, RZ, R4, 0x1000000, RZ, 0xc0, !PT ;  /* 0x0100000004ff7812 */ /* 0x000fe2000780c0ff */
[----:B---3--:R-:W-:Y:S01]  /*15f730*/  IMAD.WIDE R2, R12, 0x2, R16 ;  /* 0x000000020c027825 */ /* 0x008fe200078e0210 */
[C---:B------:R-:W-:Y:S02]  /*15f740*/  LOP3.LUT P4, RZ, R4.reuse, 0x8000000, RZ, 0xc0, !PT ;  /* 0x0800000004ff7812 */ /* 0x040fe4000788c0ff */
[----:B------:R-:W-:-:S05]  /*15f750*/  LOP3.LUT P3, RZ, R4, 0x20000000, RZ, 0xc0, !PT ;  /* 0x2000000004ff7812 */ /* 0x000fca000786c0ff */
[----:B------:R0:W-:Y:S01]  /*15f760*/  @P6 STG.E.U16 desc[UR76][R2.64], R7 ;  /* 0x0000000702006986 */ /* 0x0001e2000c10154c */
[----:B------:R-:W-:Y:S02]  /*15f770*/  ISETP.LT.AND P6, PT, R23, UR4, !P2 ;  /* 0x0000000417007c0c */ /* 0x000fe4000d7c1270 */
[----:B------:R-:W-:Y:S02]  /*15f780*/  LOP3.LUT P2, RZ, R4, 0x80000000, RZ, 0xc0, !PT ;  /* 0x8000000004ff7812 */ /* 0x000fe4000784c0ff */
[----:B------:R-:W-:Y:S01]  /*15f790*/  PRMT R4, R7, 0x7632, R4 ;  /* 0x0000763207047816 */ /* 0x000fe20000000004 */
[----:B0-----:R-:W-:Y:S01]  /*15f7a0*/  IMAD.WIDE R2, R12, 0x2, R14 ;  /* 0x000000020c027825 */ /* 0x001fe200078e020e */
[----:B------:R-:W3:Y:S04]  /*15f7b0*/  LDL.LU R7, [R1+0x640] ;  /* 0x0006400001077983 */ /* 0x000ee80000300800 */
[----:B------:R-:W3:Y:S04]  /*15f7c0*/  LDL.LU R12, [R1+0x10f0] ;  /* 0x0010f000010c7983 */ /* 0x000ee80000300800 */
        /* <DEDUP_REMOVED lines=48> */
[----:B------:R-:W-:Y:S02]  /*15fad0*/  LOP3.LUT P0, RZ, R6, 0x4, RZ, 0xc0, !PT ;  /* 0x0000000406ff7812 */ /* 0x000fe4000780c0ff */
[C---:B------:R-:W-:Y:S02]  /*15fae0*/  LOP3.LUT P5, RZ, R0.reuse, 0x800000, RZ, 0xc0, !PT ;  /* 0x0080000000ff7812 */ /* 0x040fe400078ac0ff */
[C---:B------:R-:W-:Y:S02]  /*15faf0*/  LOP3.LUT P4, RZ, R0.reuse, 0x400000, RZ, 0xc0, !PT ;  /* 0x0040000000ff7812 */ /* 0x040fe4000788c0ff */
[C---:B------:R-:W-:Y:S02]  /*15fb00*/  LOP3.LUT P3, RZ, R0.reuse, 0x200000, RZ, 0xc0, !PT ;  /* 0x0020000000ff7812 */ /* 0x040fe4000786c0ff */
[----:B------:R-:W-:Y:S01]  /*15fb10*/  LOP3.LUT P2, RZ, R0, 0x100000, RZ, 0xc0, !PT ;  /* 0x0010000000ff7812 */ /* 0x000fe2000784c0ff */
[----:B--2---:R-:W-:Y:S01]  /*15fb20*/  IMAD.WIDE R2, R19, 0x2, R16 ;  /* 0x0000000213027825 */ /* 0x004fe200078e0210 */
[----:B------:R-:W-:-:S04]  /*15fb30*/  PRMT R4, R25, 0x7632, R4 ;  /* 0x0000763219047816 */ /* 0x000fc80000000004 */
[----:B------:R0:W-:Y:S02]  /*15fb40*/  @P6 STG.E.U16 desc[UR76][R2.64], R25 ;  /* 0x0000001902006986 */ /* 0x0001e4000c10154c */
[----:B0-----:R-:W-:Y:S02]  /*15fb50*/  IMAD.WIDE R2, R19, 0x2, R14 ;  /* 0x0000000213027825 */ /* 0x001fe400078e020e */
[----:B------:R-:W2:Y:S04]  /*15fb60*/  LDL.LU R25, [R1+0x64c] ;  /* 0x00064c0001197983 */ /* 0x000ea80000300800 */
[----:B------:R-:W2:Y:S01]  /*15fb70*/  LDL.LU R19, [R1+0x1108] ;  /* 0x0011080001137983 */ /* 0x000ea20000300800 */
[----:B------:R-:W-:-:S13]  /*15fb80*/  ISETP.LT.AND P6, PT, R23, UR4, !P1 ;  /* 0x0000000417007c0c */ /* 0x000fda000cfc1270 */
[----:B------:R0:W-:Y:S01]  /*15fb90*/  @P6 STG.E.U16 desc[UR76][R2.64], R4 ;  /* 0x0000000402006986 */ /* 0x0001e2000c10154c */
[----:B------:R-:W-:Y:S02]  /*15fba0*/  ISETP.LT.AND P6, PT, R24, UR4, !P0 ;  /* 0x0000000418007c0c */ /* 0x000fe4000c7c1270 */
[----:B------:R-:W-:Y:S01]  /*15fbb0*/  LOP3.LUT P1, RZ, R0, 0x80000, RZ, 0xc0, !PT ;  /* 0x0008000000ff7812 */ /* 0x000fe2000782c0ff */
[----:B0-----:R-:W-:-:S10]  /*15fbc0*/  IMAD.WIDE R2, R28, 0x2, R16 ;  /* 0x000000021c027825 */ /* 0x001fd400078e0210 */
[----:B------:R0:W-:Y:S01]  /*15fbd0*/  @P6 STG.E.U16 desc[UR76][R2.64], R20 ;  /* 0x0000001402006986 */ /* 0x0001e2000c10154c */
[----:B------:R-:W-:Y:S02]  /*15fbe0*/  ISETP.LT.AND P6, PT, R23, UR4, !P0 ;  /* 0x0000000417007c0c */ /* 0x000fe4000c7c1270 */
[----:B------:R-:W-:Y:S02]  /*15fbf0*/  LOP3.LUT P0, RZ, R0, 0x40000, RZ, 0xc0, !PT ;  /* 0x0004000000ff7812 */ /* 0x000fe4000780c0ff */
[----:B------:R-:W-:Y:S01]  /*15fc00*/  PRMT R0, R20, 0x7632, R0 ;  /* 0x0000763214007816 */ /* 0x000fe20000000000 */
[----:B0-----:R-:W-:Y:S01]  /*15fc10*/  IMAD.WIDE R2, R28, 0x2, R14 ;  /* 0x000000021c027825 */ /* 0x001fe200078e020e */
[----:B------:R-:W2:Y:S04]  /*15fc20*/  LDL.LU R20, [R1+0x63c] ;  /* 0x00063c0001147983 */ /* 0x000ea80000300800 */
[----:B------:R-:W2:Y:S04]  /*15fc30*/  LDL.LU R28, [R1+0x110c] ;  /* 0x00110c00011c7983 */ /* 0x000ea80000300800 */
[----:B------:R3:W-:Y:S01]  /*15fc40*/  @P6 STG.E.U16 desc[UR76][R2.64], R0 ;  /* 0x0000000002006986 */ /* 0x0007e2000c10154c */
[----:B------:R-:W-:-:S02]  /*15fc50*/  ISETP.LT.AND P6, PT, R24, UR4, !P5 ;  /* 0x0000000418007c0c */ /* 0x000fc4000efc1270 */
[----:B------:R-:W-:Y:S01]  /*15fc60*/  ISETP.LT.AND P5, PT, R23, UR4, !P5 ;  /* 0x0000000417007c0c */ /* 0x000fe2000efa1270 */
[----:B---3--:R-:W-:Y:S01]  /*15fc70*/  IMAD.WIDE R2, R12, 0x2, R16 ;  /* 0x000000020c027825 */ /* 0x008fe200078e0210 */
[----:B------:R-:W-:-:S09]  /*15fc80*/  PRMT R0, R7, 0x7632, R0 ;  /* 0x0000763207007816 */ /* 0x000fd20000000000 */
[----:B------:R0:W-:Y:S02]  /*15fc90*/  @P6 STG.E.U16 desc[UR76][R2.64], R7 ;  /* 0x0000000702006986 */ /* 0x0001e4000c10154c */
[----:B0-----:R-:W-:Y:S02]  /*15fca0*/  IMAD.WIDE R2, R12, 0x2, R14 ;  /* 0x000000020c027825 */ /* 0x001fe400078e020e */
        /* <DEDUP_REMOVED lines=12> */
[----:B------:R-:W-:-:S02]  /*15fd70*/  ISETP.LT.AND P4, PT, R24, UR4, !P3 ;  /* 0x0000000418007c0c */ /* 0x000fc4000df81270 */
[----:B------:R-:W-:Y:S01]  /*15fd80*/  ISETP.LT.AND P3, PT, R23, UR4, !P3 ;  /* 0x0000000417007c0c */ /* 0x000fe2000df61270 */
[----:B--2---:R-:W-:Y:S01]  /*15fd90*/  IMAD.WIDE R2, R19, 0x2, R16 ;  /* 0x0000000213027825 */ /* 0x004fe200078e0210 */
[----:B------:R-:W-:-:S09]  /*15fda0*/  PRMT R0, R25, 0x7632, R0 ;  /* 0x0000763219007816 */ /* 0x000fd20000000000 */
[----:B------:R0:W-:Y:S02]  /*15fdb0*/  @P4 STG.E.U16 desc[UR76][R2.64], R25 ;  /* 0x0000001902004986 */ /* 0x0001e4000c10154c */
[----:B0-----:R-:W-:Y:S02]  /*15fdc0*/  IMAD.WIDE R2, R19, 0x2, R14 ;  /* 0x0000000213027825 */ /* 0x001fe400078e020e */
[----:B------:R-:W2:Y:S04]  /*15fdd0*/  LDL.LU R25, [R1+0x664] ;  /* 0x0006640001197983 */ /* 0x000ea80000300800 */
[----:B------:R-:W2:Y:S04]  /*15fde0*/  LDL.LU R19, [R1+0x1118] ;  /* 0x0011180001137983 */ /* 0x000ea80000300800 */
        /* <DEDUP_REMOVED lines=10> */
[----:B------:R-:W-:Y:S02]  /*15fe90*/  ISETP.LT.AND P2, PT, R24, UR4, !P1 ;  /* 0x0000000418007c0c */ /* 0x000fe4000cf41270 */
        /* <DEDUP_REMOVED lines=156> */
[----:B------:R-:W-:Y:S01]  /*160860*/  LOP3.LUT P3, RZ, R22, 0x2000, RZ, 0xc0, !PT ;  /* 0x0000200016ff7812 */ /* 0x000fe2000786c0ff */
[----:B------:R-:W2:Y:S10]  /*160870*/  LDL.LU R26, [R1+0x6b8] ;  /* 0x0006b800011a7983 */ /* 0x000eb40000300800 */
[----:B------:R3:W-:Y:S01]  /*160880*/  @P0 STG.E.U16 desc[UR76][R2.64], R0 ;  /* 0x0000000002000986 */ /* 0x0007e2000c10154c */
[----:B------:R-:W-:Y:S01]  /*160890*/  ISETP.LT.AND P0, PT, R24, UR4, !P3 ;  /* 0x0000000418007c0c */ /* 0x000fe2000df01270 */
[----:B---3--:R-:W-:-:S12]  /*1608a0*/  IMAD.WIDE R2, R12, 0x2, R16 ;  /* 0x000000020c027825 */ /* 0x008fd800078e0210 */
[----:B------:R0:W-:Y:S01]  /*1608b0*/  @P0 STG.E.U16 desc[UR76][R2.64], R7 ;  /* 0x0000000702000986 */ /* 0x0001e2000c10154c */
[----:B------:R-:W-:Y:S02]  /*1608c0*/  ISETP.LT.AND P0, PT, R23, UR4, !P3 ;  /* 0x0000000417007c0c */ /* 0x000fe4000df01270 */
[----:B------:R-:W-:Y:S01]  /*1608d0*/  PRMT R0, R7, 0x7632, R0 ;  /* 0x0000763207007816 */ /* 0x000fe20000000000 */
[----:B0-----:R-:W-:Y:S02]  /*1608e0*/  IMAD.WIDE R2, R12, 0x2, R14 ;  /* 0x000000020c027825 */ /* 0x001fe400078e020e */
[----:B------:R-:W3:Y:S01]  /*1608f0*/  LDL.LU R12, [R1+0x1160] ;  /* 0x00116000010c7983 */ /* 0x000ee20000300800 */
[----:B------:R-:W-:-:S07]  /*160900*/  LOP3.LUT P4, RZ, R22, 0x10000, RZ, 0xc0, !PT ;  /* 0x0001000016ff7812 */ /* 0x000fce000788c0ff */
[----:B------:R5:W-:Y:S01]  /*160910*/  @P0 STG.E.U16 desc[UR76][R2.64], R0 ;  /* 0x0000000002000986 */ /* 0x000be2000c10154c */
[----:B------:R-:W-:-:S03]  /*160920*/  ISETP.LT.AND P0, PT, R24, UR4, !P4 ;  /* 0x0000000418007c0c */ /* 0x000fc6000e701270 */
[----:B------:R-:W3:Y:S01]  /*160930*/  LDL.LU R7, [R1+0x6a8] ;  /* 0x0006a80001077983 */ /* 0x000ee20000300800 */
[----:B-----5:R-:W-:Y:S01]  /*160940*/  IMAD.WIDE R2, R18, 0x2, R16 ;  /* 0x0000000212027825 */ /* 0x020fe200078e0210 */
[----:B----4-:R-:W-:-:S08]  /*160950*/  PRMT R0, R11, 0x7632, R0 ;  /* 0x000076320b007816 */ /* 0x010fd00000000000 */
[----:B------:R0:W-:Y:S01]  /*160960*/  @P0 STG.E.U16 desc[UR76][R2.64], R11 ;  /* 0x0000000b02000986 */ /* 0x0001e2000c10154c */
[----:B------:R-:W-:-:S03]  /*160970*/  ISETP.LT.AND P0, PT, R23, UR4, !P4 ;  /* 0x0000000417007c0c */ /* 0x000fc6000e701270 */
[----:B0-----:R-:W4:Y:S01]  /*160980*/  LDL.LU R11, [R1+0x1164] ;  /* 0x00116400010b7983 */ /* 0x001f220000300800 */
[----:B------:R-:W-:Y:S01]  /*160990*/  IMAD.WIDE R2, R18, 0x2, R14 ;  /* 0x0000000212027825 */ /* 0x000fe200078e020e */
[----:B------:R-:W-:Y:S02]  /*1609a0*/  LOP3.LUT P5, RZ, R22, 0x40000, RZ, 0xc0, !PT ;  /* 0x0004000016ff7812 */ /* 0x000fe400078ac0ff */
[----:B------:R-:W5:Y:S06]  /*1609b0*/  LDL.LU R18, [R1+0x1168] ;  /* 0x0011680001127983 */ /* 0x000f6c0000300800 */
[----:B------:R2:W-:Y:S01]  /*1609c0*/  @P0 STG.E.U16 desc[UR76][R2.64], R0 ;  /* 0x0000000002000986 */ /* 0x0005e2000c10154c */
[----:B------:R-:W-:-:S02]  /*1609d0*/  ISETP.LT.AND P0, PT, R24, UR4, !P5 ;  /* 0x0000000418007c0c */ /* 0x000fc4000ef01270 */
[----:B------:R-:W-:Y:S01]  /*1609e0*/  LOP3.LUT P6, RZ, R22, 0x100000, RZ, 0xc0, !PT ;  /* 0x0010000016ff7812 */ /* 0x000fe200078cc0ff */
[----:B--2---:R-:W-:Y:S01]  /*1609f0*/  IMAD.WIDE R2, R19, 0x2, R16 ;  /* 0x0000000213027825 */ /* 0x004fe200078e0210 */
[----:B------:R-:W-:-:S09]  /*160a00*/  PRMT R0, R25, 0x7632, R0 ;  /* 0x0000763219007816 */ /* 0x000fd20000000000 */
[----:B------:R0:W-:Y:S04]  /*160a10*/  @P0 STG.E.U16 desc[UR76][R2.64], R25 ;  /* 0x0000001902000986 */ /* 0x0001e8000c10154c */
[----:B0-----:R-:W2:Y:S01]  /*160a20*/  LDL.LU R25, [R1+0x6bc] ;  /* 0x0006bc0001197983 */ /* 0x001ea20000300800 */
[----:B------:R-:W-:Y:S01]  /*160a30*/  ISETP.LT.AND P0, PT, R23, UR4, !P5 ;  /* 0x0000000417007c0c */ /* 0x000fe2000ef01270 */
[----:B------:R-:W-:Y:S02]  /*160a40*/  IMAD.WIDE R2, R19, 0x2, R14 ;  /* 0x0000000213027825 */ /* 0x000fe400078e020e */
[----:B------:R-:W2:Y:S10]  /*160a50*/  LDL.LU R19, [R1+0x116c] ;  /* 0x00116c0001137983 */ /* 0x000eb40000300800 */
[----:B------:R0:W-:Y:S01]  /*160a60*/  @P0 STG.E.U16 desc[UR76][R2.64], R0 ;  /* 0x0000000002000986 */ /* 0x0001e2000c10154c */
[----:B------:R-:W-:Y:S01]  /*160a70*/  ISETP.LT.AND P0, PT, R24, UR4, !P6 ;  /* 0x0000000418007c0c */ /* 0x000fe2000f701270 */
[----:B0-----:R-:W-:-:S12]  /*160a80*/  IMAD.WIDE R2, R28, 0x2, R16 ;  /* 0x000000021c027825 */ /* 0x001fd800078e0210 */
[----:B------:R0:W-:Y:S02]  /*160a90*/  @P0 STG.E.U16 desc[UR76][R2.64], R20 ;  /* 0x0000001402000986 */ /* 0x0001e4000c10154c */
[----:B0-----:R-:W-:Y:S02]  /*160aa0*/  IMAD.WIDE R2, R28, 0x2, R14 ;  /* 0x000000021c027825 */ /* 0x001fe400078e020e */
[----:B------:R-:W2:Y:S01]  /*160ab0*/  LDL.LU R28, [R1+0x6ac] ;  /* 0x0006ac00011c7983 */ /* 0x000ea20000300800 */
[----:B------:R-:W-:Y:S02]  /*160ac0*/  ISETP.LT.AND P0, PT, R23, UR4, !P6 ;  /* 0x0000000417007c0c */ /* 0x000fe4000f701270 */
[----:B------:R-:W-:Y:S02]  /*160ad0*/  PRMT R0, R20, 0x7632, R0 ;  /* 0x0000763214007816 */ /* 0x000fe40000000000 */
[C---:B------:R-:W-:Y:S01]  /*160ae0*/  LOP3.LUT P2, RZ, R22.reuse, 0x800000, RZ, 0xc0, !PT ;  /* 0x0080000016ff7812 */ /* 0x040fe2000784c0ff */
[----:B------:R-:W2:Y:S01]  /*160af0*/  LDL R20, [R1+0x11c0] ;  /* 0x0011c00001147983 */ /* 0x000ea20000100800 */
[----:B------:R-:W-:-:S03]  /*160b00*/  LOP3.LUT P3, RZ, R22, 0x1000000, RZ, 0xc0, !PT ;  /* 0x0100000016ff7812 */ /* 0x000fc6000786c0ff */
[----:B------:R-:W2:Y:S04]  /*160b10*/  LDL.LU R10, [R1+0x6c0] ;  /* 0x0006c000010a7983 */ /* 0x000ea80000300800 */
[----:B------:R3:W-:Y:S01]  /*160b20*/  @P0 STG.E.U16 desc[UR76][R2.64], R0 ;  /* 0x0000000002000986 */ /* 0x0007e2000c10154c */
[----:B------:R-:W-:Y:S01]  /*160b30*/  ISETP.LT.AND P0, PT, R24, UR4, !P2 ;  /* 0x0000000418007c0c */ /* 0x000fe2000d701270 */
[----:B---3--:R-:W-:-:S12]  /*160b40*/  IMAD.WIDE R2, R12, 0x2, R16 ;  /* 0x000000020c027825 */ /* 0x008fd800078e0210 */
[----:B------:R0:W-:Y:S01]  /*160b50*/  @P0 STG.E.U16 desc[UR76][R2.64], R26 ;  /* 0x0000001a02000986 */ /* 0x0001e2000c10154c */
[----:B------:R-:W-:Y:S02]  /*160b60*/  ISETP.LT.AND P0, PT, R23, UR4, !P2 ;  /* 0x0000000417007c0c */ /* 0x000fe4000d701270 */
[----:B------:R-:W-:Y:S01]  /*160b70*/  PRMT R0, R26, 0x7632, R0 ;  /* 0x000076321a007816 */ /* 0x000fe20000000000 */
[----:B0-----:R-:W-:Y:S02]  /*160b80*/  IMAD.WIDE R2, R12, 0x2, R14 ;  /* 0x000000020c027825 */ /* 0x001fe400078e020e */
[----:B------:R-:W3:Y:S08]  /*160b90*/  LDL.LU R12, [R1+0x1170] ;  /* 0x00117000010c7983 */ /* 0x000ef00000300800 */
[----:B------:R4:W-:Y:S01]  /*160ba0*/  @P0 STG.E.U16 desc[UR76][R2.64], R0 ;  /* 0x0000000002000986 */ /* 0x0009e2000c10154c */
[----:B------:R-:W-:Y:S01]  /*160bb0*/  ISETP.LT.AND P0, PT, R24, UR4, !P3 ;  /* 0x0000000418007c0c */ /* 0x000fe2000df01270 */
[----:B----4-:R-:W-:-:S12]  /*160bc0*/  IMAD.WIDE R2, R11, 0x2, R16 ;  /* 0x000000020b027825 */ /* 0x010fd800078e0210 */
[----:B------:R0:W-:Y:S01]  /*160bd0*/  @P0 STG.E.U16 desc[UR76][R2.64], R7 ;  /* 0x0000000702000986 */ /* 0x0001e2000c10154c */
[----:B------:R-:W-:Y:S02]  /*160be0*/  ISETP.LT.AND P0, PT, R23, UR4, !P3 ;  /* 0x0000000417007c0c */ /* 0x000fe4000df01270 */
[----:B------:R-:W-:Y:S02]  /*160bf0*/  PRMT R0, R7, 0x7632, R0 ;  /* 0x0000763207007816 */ /* 0x000fe40000000000 */
[----:B------:R-:W-:Y:S01]  /*160c00*/  LOP3.LUT P4, RZ, R22, 0x8000000, RZ, 0xc0, !PT ;  /* 0x0800000016ff7812 */ /* 0x000fe2000788c0ff */
[----:B0-----:R-:W-:-:S08]  /*160c10*/  IMAD.WIDE R2, R11, 0x2, R14 ;  /* 0x000000020b027825 */ /* 0x001fd000078e020e */
[----:B------:R5:W-:Y:S01]  /*160c20*/  @P0 STG.E.U16 desc[UR76][R2.64], R0 ;  /* 0x0000000002000986 */ /* 0x000be2000c10154c */
[----:B------:R-:W-:Y:S01]  /*160c30*/  ISETP.LT.AND P0, PT, R24, UR4, !P4 ;  /* 0x0000000418007c0c */ /* 0x000fe2000e701270 */
[----:B-----5:R-:W-:Y:S01]  /*160c40*/  IMAD.WIDE R2, R18, 0x2, R16 ;  /* 0x0000000212027825 */ /* 0x020fe200078e0210 */
[----:B------:R-:W-:-:S11]  /*160c50*/  LOP3.LUT P5, RZ, R22, 0x20000000, RZ, 0xc0, !PT ;  /* 0x2000000016ff7812 */ /* 0x000fd600078ac0ff */
[----:B--2---:R0:W-:Y:S01]  /*160c60*/  @P0 STG.E.U16 desc[UR76][R2.64], R25 ;  /* 0x0000001902000986 */ /* 0x0041e2000c10154c */
[----:B------:R-:W-:-:S03]  /*160c70*/  PRMT R0, R25, 0x7632, R0 ;  /* 0x0000763219007816 */ /* 0x000fc60000000000 */
[----:B0-----:R-:W2:Y:S04]  /*160c80*/  LDL.LU R25, [R1+0x1174] ;  /* 0x0011740001197983 */ /* 0x001ea80000300800 */
[----:B------:R-:W4:Y:S01]  /*160c90*/  LDL.LU R26, [R1+0x690] ;  /* 0x00069000011a7983 */ /* 0x000f220000300800 */
[----:B------:R-:W-:Y:S01]  /*160ca0*/  ISETP.LT.AND P0, PT, R23, UR4, !P4 ;  /* 0x0000000417007c0c */ /* 0x000fe2000e701270 */
[----:B------:R-:W-:-:S12]  /*160cb0*/  IMAD.WIDE R2, R18, 0x2, R14 ;  /* 0x0000000212027825 */ /* 0x000fd800078e020e */
[----:B------:R0:W-:Y:S01]  /*160cc0*/  @P0 STG.E.U16 desc[UR76][R2.64], R0 ;  /* 0x0000000002000986 */ /* 0x0001e2000c10154c */
[----:B------:R-:W-:Y:S01]  /*160cd0*/  ISETP.LT.AND P0, PT, R24, UR4, !P5 ;  /* 0x0000000418007c0c */ /* 0x000fe2000ef01270 */
[----:B0-----:R-:W-:-:S12]  /*160ce0*/  IMAD.WIDE R2, R19, 0x2, R16 ;  /* 0x0000000213027825 */ /* 0x001fd800078e0210 */
[----:B------:R0:W-:Y:S01]  /*160cf0*/  @P0 STG.E.U16 desc[UR76][R2.64], R28 ;  /* 0x0000001c02000986 */ /* 0x0001e2000c10154c */
[----:B------:R-:W-:-:S03]  /*160d00*/  PRMT R0, R28, 0x7632, R0 ;  /* 0x000076321c007816 */ /* 0x000fc60000000000 */
[----:B0-----:R-:W5:Y:S01]  /*160d10*/  LDL.LU R28, [R1+0x1178] ;  /* 0x00117800011c7983 */ /* 0x001f620000300800 */
[----:B------:R-:W-:-:S03]  /*160d20*/  IMAD.WIDE R2, R19, 0x2, R14 ;  /* 0x0000000213027825 */ /* 0x000fc600078e020e */
[----:B------:R-:W5:Y:S04]  /*160d30*/  LDL.LU R19, [R1+0x13ec] ;  /* 0x0013ec0001137983 */ /* 0x000f680000300800 */
[----:B------:R-:W5:Y:S01]  /*160d40*/  LDL.LU R7, [R1+0x6c4] ;  /* 0x0006c40001077983 */ /* 0x000f620000300800 */
[----:B------:R-:W-:Y:S02]  /*160d50*/  ISETP.LT.AND P0, PT, R23, UR4, !P5 ;  /* 0x0000000417007c0c */ /* 0x000fe4000ef01270 */
[----:B------:R-:W-:Y:S01]  /*160d60*/  LOP3.LUT P6, RZ, R21, 0x1000, RZ, 0xc0, !PT ;  /* 0x0000100015ff7812 */ /* 0x000fe200078cc0ff */
[----:B------:R-:W5:Y:S10]  /*160d70*/  LDL.LU R11, [R1+0x694] ;  /* 0x00069400010b7983 */ /* 0x000f740000300800 */
[----:B------:R3:W-:Y:S01]  /*160d80*/  @P0 STG.E.U16 desc[UR76][R2.64], R0 ;  /* 0x0000000002000986 */ /* 0x0007e2000c10154c */
[----:B------:R-:W-:-:S02]  /*160d90*/  ISETP.LT.AND P0, PT, R24, UR4, !P6 ;  /* 0x0000000418007c0c */ /* 0x000fc4000f701270 */
[----:B------:R-:W-:Y:S01]  /*160da0*/  ISETP.LT.AND P1, PT, R23, UR4, !P6 ;  /* 0x0000000417007c0c */ /* 0x000fe2000f721270 */
[----:B------:R-:W5:Y:S01]  /*160db0*/  LDL.LU R18, [R1+0x117c] ;  /* 0x00117c0001127983 */ /* 0x000f620000300800 */
[----:B---3--:R-:W-:-:S04]  /*160dc0*/  IMAD.WIDE R2, R12, 0x2, R16 ;  /* 0x000000020c027825 */ /* 0x008fc800078e0210 */
[----:B------:R-:W-:-:S05]  /*160dd0*/  VIADD R0, R20, 0x1a6 ;  /* 0x000001a614007836 */ /* 0x000fca0000000000 */
[----:B------:R0:W-:Y:S01]  /*160de0*/  @P0 STG.E.U16 desc[UR76][R2.64], R10 ;  /* 0x0000000a02000986 */ /* 0x0001e2000c10154c */
[----:B------:R-:W-:Y:S02]  /*160df0*/  LOP3.LUT P2, RZ, R21, 0x800, RZ, 0xc0, !PT ;  /* 0x0000080015ff7812 */ /* 0x000fe4000784c0ff */
[----:B------:R-:W-:Y:S02]  /*160e00*/  ISETP.GE.AND P0, PT, R0, UR66, PT ;  /* 0x0000004200007c0c */ /* 0x000fe4000bf06270 */
[----:B------:R-:W-:Y:S01]  /*160e10*/  PRMT R0, R10, 0x7632, R0 ;  /* 0x000076320a007816 */ /* 0x000fe20000000000 */
[----:B0-----:R-:W-:-:S05]  /*160e20*/  IMAD.WIDE R2, R12, 0x2, R14 ;  /* 0x000000020c027825 */ /* 0x001fca00078e020e */
[----:B------:R0:W-:Y:S01]  /*160e30*/  @P1 STG.E.U16 desc[UR76][R2.64], R0 ;  /* 0x0000000002001986 */ /* 0x0001e2000c10154c */
[----:B------:R-:W-:-:S03]  /*160e40*/  ISETP.LT.AND P1, PT, R24, UR4, !P2 ;  /* 0x0000000418007c0c */ /* 0x000fc6000d721270 */
[----:B------:R-:W-:Y:S04]  /*160e50*/  STL [R1+0x4830], R21 ;  /* 0x0048301501007387 */ /* 0x000fe80000100800 */
[----:B------:R-:W3:Y:S01]  /*160e60*/  LDL.LU R12, [R1+0x13f4] ;  /* 0x0013f400010c7983 */ /* 0x000ee20000300800 */
[----:B0-----:R-:W-:-:S03]  /*160e70*/  VIADD R0, R20, 0x1a7 ;  /* 0x000001a714007836 */ /* 0x001fc60000000000 */
[----:B------:R-:W3:Y:S01]  /*160e80*/  LDL.LU R8, [R1+0x13f0] ;  /* 0x0013f00001087983 */ /* 0x000ee20000300800 */
[----:B------:R-:W-:Y:S02]  /*160e90*/  ISETP.LT.AND P2, PT, R23, UR4, !P2 ;  /* 0x0000000417007c0c */ /* 0x000fe4000d741270 */
[----:B------:R-:W-:Y:S01]  /*160ea0*/  LOP3.LUT P3, RZ, R21, 0x100, RZ, 0xc0, !PT ;  /* 0x0000010015ff7812 */ /* 0x000fe2000786c0ff */
[----:B--2---:R-:W-:-:S05]  /*160eb0*/  IMAD.WIDE R2, R25, 0x2, R16 ;  /* 0x0000000219027825 */ /* 0x004fca00078e0210 */
[----:B----4-:R0:W-:Y:S01]  /*160ec0*/  @P1 STG.E.U16 desc[UR76][R2.64], R26 ;  /* 0x0000001a02001986 */ /* 0x0101e2000c10154c */
[----:B------:R-:W-:Y:S02]  /*160ed0*/  ISETP.GE.AND P1, PT, R0, UR64, PT ;  /* 0x0000004000007c0c */ /* 0x000fe4000bf26270 */
[----:B------:R-:W-:Y:S01]  /*160ee0*/  PRMT R0, R26, 0x7632, R0 ;  /* 0x000076321a007816 */ /* 0x000fe20000000000 */
[----:B0-----:R-:W-:Y:S01]  /*160ef0*/  IMAD.WIDE R2, R25, 0x2, R14 ;  /* 0x0000000219027825 */ /* 0x001fe200078e020e */
[----:B------:R-:W2:Y:S04]  /*160f00*/  LDL.LU R26, [R1+0x6c8] ;  /* 0x0006c800011a7983 */ /* 0x000ea80000300800 */
[----:B------:R-:W4:Y:S04]  /*160f10*/  LDL.LU R25, [R1+0x1180] ;  /* 0x0011800001197983 */ /* 0x000f280000300800 */
[----:B------:R0:W-:Y:S01]  /*160f20*/  @P2 STG.E.U16 desc[UR76][R2.64], R0 ;  /* 0x0000000002002986 */ /* 0x0001e2000c10154c */
[----:B------:R-:W-:Y:S01]  /*160f30*/  ISETP.LT.AND P2, PT, R24, UR4, !P3 ;  /* 0x0000000418007c0c */ /* 0x000fe2000df41270 */
[----:B0-----:R-:W-:-:S02]  /*160f40*/  VIADD R0, R20, 0x1a8 ;  /* 0x000001a814007836 */ /* 0x001fc40000000000 */
[----:B-----5:R-:W-:-:S10]  /*160f50*/  IMAD.WIDE R2, R28, 0x2, R16 ;  /* 0x000000021c027825 */ /* 0x020fd400078e0210 */
[----:B------:R0:W-:Y:S01]  /*160f60*/  @P2 STG.E.U16 desc[UR76][R2.64], R7 ;  /* 0x0000000702002986 */ /* 0x0001e2000c10154c */
[----:B------:R-:W-:Y:S02]  /*160f70*/  ISETP.GE.AND P2, PT, R0, UR60, PT ;  /* 0x0000003c00007c0c */ /* 0x000fe4000bf46270 */
[----:B------:R-:W-:Y:S02]  /*160f80*/  R2UR UR60, R19 ;  /* 0x00000000133c72ca */ /* 0x000fe400000e0000 */
[----:B------:R-:W5:Y:S01]  /*160f90*/  LDL.LU R19, [R1+0x1184] ;  /* 0x0011840001137983 */ /* 0x000f620000300800 */
[----:B------:R-:W-:-:S03]  /*160fa0*/  PRMT R0, R7, 0x7632, R0 ;  /* 0x0000763207007816 */ /* 0x000fc60000000000 */
[----:B------:R-:W5:Y:S01]  /*160fb0*/  LDL.LU R10, [R1+0x698] ;  /* 0x00069800010a7983 */ /* 0x000f620000300800 */
[----:B0-----:R-:W-:-:S03]  /*160fc0*/  IMAD.WIDE R2, R28, 0x2, R14 ;  /* 0x000000021c027825 */ /* 0x001fc600078e020e */
[----:B------:R-:W5:Y:S04]  /*160fd0*/  LDL.LU R7, [R1+0x1400] ;  /* 0x0014000001077983 */ /* 0x000f680000300800 */
[----:B------:R-:W5:Y:S01]  /*160fe0*/  LDL.LU R28, [R1+0x13fc] ;  /* 0x0013fc00011c7983 */ /* 0x000f620000300800 */
[----:B------:R-:W-:Y:S02]  /*160ff0*/  ISETP.LT.AND P3, PT, R23, UR4, !P3 ;  /* 0x0000000417007c0c */ /* 0x000fe4000df61270 */
[----:B------:R-:W-:-:S11]  /*161000*/  LOP3.LUT P4, RZ, R21, 0x40, RZ, 0xc0, !PT ;  /* 0x0000004015ff7812 */ /* 0x000fd6000788c0ff */
[----:B------:R0:W-:Y:S01]  /*161010*/  @P3 STG.E.U16 desc[UR76][R2.64], R0 ;  /* 0x0000000002003986 */ /* 0x0001e2000c10154c */
[----:B------:R-:W-:Y:S02]  /*161020*/  ISETP.LT.AND P3, PT, R24, UR4, !P4 ;  /* 0x0000000418007c0c */ /* 0x000fe4000e761270 */
[----:B------:R-:W-:Y:S01]  /*161030*/  ISETP.LT.AND P4, PT, R23, UR4, !P4 ;  /* 0x0000000417007c0c */ /* 0x000fe2000e781270 */
[----:B0-----:R-:W-:-:S04]  /*161040*/  IMAD.WIDE R2, R18, 0x2, R16 ;  /* 0x0000000212027825 */ /* 0x001fc800078e0210 */
[----:B------:R-:W-:-:S06]  /*161050*/  VIADD R0, R20, 0x1a9 ;  /* 0x000001a914007836 */ /* 0x000fcc0000000000 */
[----:B------:R0:W-:Y:S01]  /*161060*/  @P3 STG.E.U16 desc[UR76][R2.64], R11 ;  /* 0x0000000b02003986 */ /* 0x0001e2000c10154c */
[----:B------:R-:W-:Y:S02]  /*161070*/  LOP3.LUT P5, RZ, R21, 0x10, RZ, 0xc0, !PT ;  /* 0x0000001015ff7812 */ /* 0x000fe400078ac0ff */
[----:B------:R-:W-:Y:S02]  /*161080*/  ISETP.GE.AND P3, PT, R0, UR62, PT ;  /* 0x0000003e00007c0c */ /* 0x000fe4000bf66270 */
[----:B------:R-:W-:Y:S02]  /*161090*/  PRMT R0, R11, 0x7632, R0 ;  /* 0x000076320b007816 */ /* 0x000fe40000000000 */
[----:B---3--:R-:W-:Y:S02]  /*1610a0*/  R2UR UR64, R12 ;  /* 0x000000000c4072ca */ /* 0x008fe400000e0000 */
[----:B------:R-:W3:Y:S01]  /*1610b0*/  LDL.LU R12, [R1+0x1188] ;  /* 0x00118800010c7983 */ /* 0x000ee20000300800 */
[----:B0-----:R-:W-:-:S03]  /*1610c0*/  IMAD.WIDE R2, R18, 0x2, R14 ;  /* 0x0000000212027825 */ /* 0x001fc600078e020e */
[----:B------:R-:W3:Y:S04]  /*1610d0*/  LDL.LU R18, [R1+0x6cc] ;  /* 0x0006cc0001127983 */ /* 0x000ee80000300800 */
[----:B------:R4:W-:Y:S01]  /*1610e0*/  @P4 STG.E.U16 desc[UR76][R2.64], R0 ;  /* 0x0000000002004986 */ /* 0x0009e2000c10154c */
[----:B------:R-:W-:-:S03]  /*1610f0*/  ISETP.LT.AND P4, PT, R24, UR4, !P5 ;  /* 0x0000000418007c0c */ /* 0x000fc6000ef81270 */
[----:B------:R-:W3:Y:S01]  /*161100*/  LDL.LU R11, [R1+0x118c] ;  /* 0x00118c00010b7983 */ /* 0x000ee20000300800 */
[----:B------:R-:W-:Y:S01]  /*161110*/  ISETP.LT.AND P5, PT, R23, UR4, !P5 ;  /* 0x0000000417007c0c */ /* 0x000fe2000efa1270 */
[----:B----4-:R-:W-:Y:S01]  /*161120*/  IMAD.WIDE R2, R25, 0x2, R16 ;  /* 0x0000000219027825 */ /* 0x010fe200078e0210 */
[----:B--2---:R-:W-:-:S07]  /*161130*/  PRMT R0, R26, 0x7632, R0 ;  /* 0x000076321a007816 */ /* 0x004fce0000000000 */
[----:B------:R0:W-:Y:S04]  /*161140*/  @P4 STG.E.U16 desc[UR76][R2.64], R26 ;  /* 0x0000001a02004986 */ /* 0x0001e8000c10154c */
[----:B0-----:R-:W2:Y:S01]  /*161150*/  LDL.LU R26, [R1+0x1404] ;  /* 0x00140400011a7983 */ /* 0x001ea20000300800 */
[----:B------:R-:W-:-:S03]  /*161160*/  IMAD.WIDE R2, R25, 0x2, R14 ;  /* 0x0000000219027825 */ /* 0x000fc600078e020e */
[----:B------:R-:W4:Y:S04]  /*161170*/  LDL.LU R25, [R1+0x69c] ;  /* 0x00069c0001197983 */ /* 0x000f280000300800 */
[----:B------:R5:W-:Y:S02]  /*161180*/  @P5 STG.E.U16 desc[UR76][R2.64], R0 ;  /* 0x0000000002005986 */ /* 0x000be4000c10154c */
[----:B-----5:R-:W-:-:S04]  /*161190*/  IMAD.WIDE R2, R19, 0x2, R16 ;  /* 0x0000000213027825 */ /* 0x020fc800078e0210 */
[----:B------:R-:W-:Y:S02]  /*1611a0*/  IMAD.WIDE R4, R19, 0x2, R14 ;  /* 0x0000000213047825 */ /* 0x000fe400078e020e */
[----:B------:R-:W5:Y:S04]  /*1611b0*/  LDL.LU R19, [R1+0x1190] ;  /* 0x0011900001137983 */ /* 0x000f680000300800 */
[----:B------:R-:W5:Y:S01]  /*1611c0*/  LDL.LU R27, [R1+0x6e0] ;  /* 0x0006e000011b7983 */ /* 0x000f620000300800 */
[----:B------:R-:W-:-:S03]  /*1611d0*/  R2UR UR66, R28 ;  /* 0x000000001c4272ca */ /* 0x000fc600000e0000 */
[----:B------:R-:W5:Y:S01]  /*1611e0*/  LDL.LU R28, [R1+0x13f8] ;  /* 0x0013f800011c7983 */ /* 0x000f620000300800 */
[----:B------:R-:W-:-:S04]  /*1611f0*/  LOP3.LUT P6, RZ, R21, 0x2, RZ, 0xc0, !PT ;  /* 0x0000000215ff7812 */ /* 0x000fc800078cc0ff */
[C---:B------:R-:W-:Y:S02]  /*161200*/  ISETP.LT.AND P4, PT, R24.reuse, UR4, !P6 ;  /* 0x0000000418007c0c */ /* 0x040fe4000f781270 */
[C---:B------:R-:W-:Y:S02]  /*161210*/  ISETP.LT.AND P6, PT, R23.reuse, UR4, !P6 ;  /* 0x0000000417007c0c */ /* 0x040fe4000f7c1270 */
[----:B------:R-:W-:Y:S02]  /*161220*/  ISETP.LT.AND P5, PT, R24, UR4, !P0 ;  /* 0x0000000418007c0c */ /* 0x000fe4000c7a1270 */
[----:B------:R-:W-:Y:S02]  /*161230*/  PRMT R0, R10, 0x7632, R0 ;  /* 0x000076320a007816 */ /* 0x000fe40000000000 */
[----:B------:R-:W-:-:S05]  /*161240*/  ISETP.LT.AND P0, PT, R23, UR4, !P0 ;  /* 0x0000000417007c0c */ /* 0x000fca000c701270 */
[----:B------:R3:W-:Y:S01]  /*161250*/  @P4 STG.E.U16 desc[UR76][R2.64], R10 ;  /* 0x0000000a02004986 */ /* 0x0007e2000c10154c */
[----:B------:R-:W-:-:S03]  /*161260*/  VIADD R6, R20, 0x1aa ;  /* 0x000001aa14067836 */ /* 0x000fc60000000000 */
[----:B------:R0:W-:Y:S01]  /*161270*/  @P6 STG.E.U16 desc[UR76][R4.64], R0 ;  /* 0x0000000004006986 */ /* 0x0001e2000c10154c */
[----:B------:R-:W-:Y:S01]  /*161280*/  R2UR UR62, R8 ;  /* 0x00000000083e72ca */ /* 0x000fe200000e0000 */
[----:B------:R-:W-:Y:S01]  /*161290*/  VIADD R8, R20, 0x1ab ;  /* 0x000001ab14087836 */ /* 0x000fe20000000000 */
[----:B------:R-:W-:Y:S02]  /*1612a0*/  ISETP.GE.AND P4, PT, R6, UR60, PT ;  /* 0x0000003c06007c0c */ /* 0x000fe4000bf86270 */
[----:B------:R-:W-:Y:S01]  /*1612b0*/  R2UR UR60, R7 ;  /* 0x00000000073c72ca */ /* 0x000fe200000e0000 */
[----:B---3--:R-:W-:Y:S01]  /*1612c0*/  IMAD.WIDE R2, R12, 0x2, R16 ;  /* 0x000000020c027825 */ /* 0x008fe200078e0210 */
[----:B0-----:R-:W-:-:S04]  /*1612d0*/  PRMT R0, R18, 0x7632, R0 ;  /* 0x0000763212007816 */ /* 0x001fc80000000000 */
[----:B------:R0:W-:Y:S01]  /*1612e0*/  @P5 STG.E.U16 desc[UR76][R2.64], R18 ;  /* 0x0000001202005986 */ /* 0x0001e2000c10154c */
[----:B------:R-:W-:-:S03]  /*1612f0*/  IMAD.WIDE R4, R11, 0x2, R16 ;  /* 0x000000020b047825 */ /* 0x000fc600078e0210 */
[----:B0-----:R-:W3:Y:S01]  /*161300*/  LDL.LU R18, [R1+0x1194] ;  /* 0x0011940001127983 */ /* 0x001ee20000300800 */
[----:B------:R-:W-:-:S03]  /*161310*/  IMAD.WIDE R2, R12, 0x2, R14 ;  /* 0x000000020c027825 */ /* 0x000fc600078e020e */
[----:B------:R-:W3:Y:S01]  /*161320*/  LDL.LU R12, [R1+0x950] ;  /* 0x00095000010c7983 */ /* 0x000ee20000300800 */
[----:B------:R-:W-:-:S03]  /*161330*/  IMAD.WIDE R6, R11, 0x2, R14 ;  /* 0x000000020b067825 */ /* 0x000fc600078e020e */
[----:B------:R-:W3:Y:S04]  /*161340*/  LDL.LU R10, [R1+0x6f0] ;  /* 0x0006f000010a7983 */ /* 0x000ee80000300800 */
[----:B------:R-:W3:Y:S04]  /*161350*/  LDL.LU R11, [R1+0x1198] ;  /* 0x00119800010b7983 */ /* 0x000ee80000300800 */
[----:B------:R0:W-:Y:S01]  /*161360*/  @P0 STG.E.U16 desc[UR76][R2.64], R0 ;  /* 0x0000000002000986 */ /* 0x0001e2000c10154c */
[----:B------:R-:W-:Y:S02]  /*161370*/  ISETP.GE.AND P0, PT, R8, UR64, PT ;  /* 0x0000004008007c0c */ /* 0x000fe4000bf06270 */
[----:B------:R-:W-:-:S02]  /*161380*/  ISETP.LT.AND P6, PT, R24, UR4, !P1 ;  /* 0x0000000418007c0c */ /* 0x000fc4000cfc1270 */
[----:B------:R-:W-:Y:S01]  /*161390*/  ISETP.LT.AND P1, PT, R23, UR4, !P1 ;  /* 0x0000000417007c0c */ /* 0x000fe2000cf21270 */
[----:B0-----:R-:W-:Y:S01]  /*1613a0*/  VIADD R0, R20, 0x1ac ;  /* 0x000001ac14007836 */ /* 0x001fe20000000000 */
[----:B--2---:R-:W-:Y:S02]  /*1613b0*/  R2UR UR64, R26 ;  /* 0x000000001a4072ca */ /* 0x004fe400000e0000 */
[----:B------:R-:W2:Y:S01]  /*1613c0*/  LDL.LU R26, [R1+0x6e4] ;  /* 0x0006e400011a7983 */ /* 0x000ea20000300800 */
[----:B----4-:R-:W-:-:S06]  /*1613d0*/  PRMT R9, R25, 0x7632, R9 ;  /* 0x0000763219097816 */ /* 0x010fcc0000000009 */
[----:B------:R0:W-:Y:S04]  /*1613e0*/  @P6 STG.E.U16 desc[UR76][R4.64], R25 ;  /* 0x0000001904006986 */ /* 0x0001e8000c10154c */
[----:B------:R1:W-:Y:S01]  /*1613f0*/  @P1 STG.E.U16 desc[UR76][R6.64], R9 ;  /* 0x0000000906001986 */ /* 0x0003e2000c10154c */
[----:B------:R-:W-:-:S03]  /*161400*/  ISETP.GE.AND P1, PT, R0, UR62, PT ;  /* 0x0000003e00007c0c */ /* 0x000fc6000bf26270 */
[----:B0-----:R-:W4:Y:S01]  /*161410*/  LDL.LU R25, [R1+0x119c] ;  /* 0x00119c0001197983 */ /* 0x001f220000300800 */
[----:B-----5:R-:W-:-:S04]  /*161420*/  IMAD.WIDE R2, R19, 0x2, R16 ;  /* 0x0000000213027825 */ /* 0x020fc800078e0210 */
[----:B------:R-:W-:Y:S02]  /*161430*/  IMAD.WIDE R4, R19, 0x2, R14 ;  /* 0x0000000213047825 */ /* 0x000fe400078e020e */
[----:B------:R-:W5:Y:S01]  /*161440*/  LDL.LU R19, [R1+0x6f4] ;  /* 0x0006f40001137983 */ /* 0x000f620000300800 */
[----:B------:R-:W-:-:S03]  /*161450*/  R2UR UR62, R28 ;  /* 0x000000001c3e72ca */ /* 0x000fc600000e0000 */
[----:B------:R-:W5:Y:S01]  /*161460*/  LDL.LU R28, [R1+0x11a0] ;  /* 0x0011a000011c7983 */ /* 0x000f620000300800 */
[C---:B------:R-:W-:Y:S02]  /*161470*/  ISETP.LT.AND P5, PT, R24.reuse, UR4, !P2 ;  /* 0x0000000418007c0c */ /* 0x040fe4000d7a1270 */
[----:B------:R-:W-:Y:S02]  /*161480*/  ISETP.LT.AND P2, PT, R23, UR4, !P2 ;  /* 0x0000000417007c0c */ /* 0x000fe4000d741270 */
[----:B------:R-:W-:Y:S02]  /*161490*/  ISETP.LT.AND P6, PT, R24, UR4, !P3 ;  /* 0x0000000418007c0c */ /* 0x000fe4000dfc1270 */
[----:B-1----:R-:W-:Y:S01]  /*1614a0*/  PRMT R6, R27, 0x7632, R6 ;  /* 0x000076321b067816 */ /* 0x002fe20000000006 */
[----:B------:R-:W-:Y:S01]  /*1614b0*/  VIADD R0, R20, 0x1ad ;  /* 0x000001ad14007836 */ /* 0x000fe20000000000 */
[----:B------:R-:W-:-:S05]  /*1614c0*/  ISETP.LT.AND P3, PT, R23, UR4, !P3 ;  /* 0x0000000417007c0c */ /* 0x000fca000df61270 */
[----:B------:R-:W-:Y:S01]  /*1614d0*/  @P5 STG.E.U16 desc[UR76][R2.64], R27 ;  /* 0x0000001b02005986 */ /* 0x000fe2000c10154c */
[----:B------:R-:W-:-:S03]  /*1614e0*/  ISETP.LT.AND P5, PT, R24, UR4, !P4 ;  /* 0x0000000418007c0c */ /* 0x000fc6000e7a1270 */
[----:B------:R3:W-:Y:S01]  /*1614f0*/  @P2 STG.E.U16 desc[UR76][R4.64], R6 ;  /* 0x0000000604002986 */ /* 0x0007e2000c10154c */
[----:B------:R-:W-:Y:S01]  /*161500*/  ISETP.GE.AND P2, PT, R0, UR60, PT ;  /* 0x0000003c00007c0c */ /* 0x000fe2000bf46270 */
[----:B------:R-:W-:Y:S02]  /*161510*/  VIADD R0, R20, 0x1ae ;  /* 0x000001ae14007836 */ /* 0x000fe40000000000 */
[----:B---3--:R-:W-:Y:S01]  /*161520*/  IMAD.WIDE R4, R18, 0x2, R16 ;  /* 0x0000000212047825 */ /* 0x008fe200078e0210 */
[----:B------:R-:W-:-:S03]  /*161530*/  R2UR UR60, R12 ;  /* 0x000000000c3c72ca */ /* 0x000fc600000e0000 */
[----:B------:R-:W-:Y:S01]  /*161540*/  IMAD.WIDE R2, R18, 0x2, R14 ;  /* 0x0000000212027825 */ /* 0x000fe200078e020e */
[----:B------:R-:W3:Y:S01]  /*161550*/  LDL.LU R12, [R1+0x6e8] ;  /* 0x0006e800010c7983 */ /* 0x000ee20000300800 */
[----:B------:R-:W-:-:S03]  /*161560*/  PRMT R6, R10, 0x7632, R6 ;  /* 0x000076320a067816 */ /* 0x000fc60000000006 */
[----:B------:R0:W-:Y:S01]  /*161570*/  @P6 STG.E.U16 desc[UR76][R4.64], R10 ;  /* 0x0000000a04006986 */ /* 0x0001e2000c10154c */
[----:B------:R-:W-:-:S03]  /*161580*/  ISETP.GE.AND P6, PT, R0, UR66, PT ;  /* 0x0000004200007c0c */ /* 0x000fc6000bfc6270 */
[----:B------:R-:W3:Y:S04]  /*161590*/  LDL.LU R18, [R1+0x11a8] ;  /* 0x0011a80001127983 */ /* 0x000ee80000300800 */
[----:B------:R1:W-:Y:S01]  /*1615a0*/  @P3 STG.E.U16 desc[UR76][R2.64], R6 ;  /* 0x0000000602003986 */ /* 0x0003e2000c10154c */
[----:B0-----:R-:W-:-:S03]  /*1615b0*/  IMAD.WIDE R4, R11, 0x2, R16 ;  /* 0x000000020b047825 */ /* 0x001fc600078e0210 */
[----:B------:R-:W3:Y:S01]  /*1615c0*/  LDL.LU R10, [R1+0x6f8] ;  /* 0x0006f800010a7983 */ /* 0x000ee20000300800 */
[----:B-1----:R-:W-:Y:S01]  /*1615d0*/  IMAD.WIDE R2, R11, 0x2, R14 ;  /* 0x000000020b027825 */ /* 0x002fe200078e020e */
[----:B------:R-:W-:Y:S02]  /*1615e0*/  ISETP.LT.AND P4, PT, R23, UR4, !P4 ;  /* 0x0000000417007c0c */ /* 0x000fe4000e781270 */
[----:B------:R-:W-:Y:S01]  /*1615f0*/  ISETP.LT.AND P3, PT, R24, UR4, !P0 ;  /* 0x0000000418007c0c */ /* 0x000fe2000c761270 */
[----:B--2---:R0:W-:Y:S01]  /*161600*/  @P5 STG.E.U16 desc[UR76][R4.64], R26 ;  /* 0x0000001a04005986 */ /* 0x0041e2000c10154c */
[----:B------:R-:W-:-:S03]  /*161610*/  PRMT R0, R26, 0x7632, R0 ;  /* 0x000076321a007816 */ /* 0x000fc60000000000 */
[----:B0-----:R-:W2:Y:S04]  /*161620*/  LDL.LU R26, [R1+0x6ec] ;  /* 0x0006ec00011a7983 */ /* 0x001ea80000300800 */
[----:B------:R-:W2:Y:S01]  /*161630*/  LDL.LU R11, [R1+0x11b8] ;  /* 0x0011b800010b7983 */ /* 0x000ea20000300800 */
[----:B----4-:R-:W-:-:S04]  /*161640*/  IMAD.WIDE R4, R25, 0x2, R16 ;  /* 0x0000000219047825 */ /* 0x010fc800078e0210 */
[----:B------:R-:W-:Y:S02]  /*161650*/  IMAD.WIDE R6, R25, 0x2, R14 ;  /* 0x0000000219067825 */ /* 0x000fe400078e020e */
[----:B------:R-:W4:Y:S04]  /*161660*/  LDL.LU R25, [R1+0x11bc] ;  /* 0x0011bc0001197983 */ /* 0x000f280000300800 */
[----:B------:R0:W-:Y:S01]  /*161670*/  @P4 STG.E.U16 desc[UR76][R2.64], R0 ;  /* 0x0000000002004986 */ /* 0x0001e2000c10154c */
[----:B-----5:R-:W-:-:S03]  /*161680*/  PRMT R9, R19, 0x7632, R9 ;  /* 0x0000763213097816 */ /* 0x020fc60000000009 */
[----:B------:R1:W-:Y:S01]  /*161690*/  @P3 STG.E.U16 desc[UR76][R4.64], R19 ;  /* 0x0000001304003986 */ /* 0x0003e2000c10154c */
[----:B0-----:R-:W-:-:S04]  /*1616a0*/  IMAD.WIDE R2, R28, 0x2, R16 ;  /* 0x000000021c027825 */ /* 0x001fc800078e0210 */
[----:B-1----:R-:W-:Y:S01]  /*1616b0*/  IMAD.WIDE R4, R28, 0x2, R14 ;  /* 0x000000021c047825 */ /* 0x002fe200078e020e */
[----:B------:R-:W5:Y:S04]  /*1616c0*/  LDL.LU R19, [R1+0x6fc] ;  /* 0x0006fc0001137983 */ /* 0x000f680000300800 */
[----:B------:R-:W5:Y:S01]  /*1616d0*/  LDL.LU R28, [R1+0x11c4] ;  /* 0x0011c400011c7983 */ /* 0x000f620000300800 */
[C---:B------:R-:W-:Y:S02]  /*1616e0*/  ISETP.LT.AND P0, PT, R23.reuse, UR4, !P0 ;  /* 0x0000000417007c0c */ /* 0x040fe4000c701270 */
[----:B------:R-:W-:Y:S02]  /*1616f0*/  ISETP.LT.AND P5, PT, R24, UR4, !P1 ;  /* 0x0000000418007c0c */ /* 0x000fe4000cfa1270 */
[----:B------:R-:W-:Y:S01]  /*161700*/  ISETP.LT.AND P1, PT, R23, UR4, !P1 ;  /* 0x0000000417007c0c */ /* 0x000fe2000cf21270 */
[----:B------:R-:W-:Y:S01]  /*161710*/  VIADD R0, R20, 0x1b0 ;  /* 0x000001b014007836 */ /* 0x000fe20000000000 */
[----:B------:R-:W-:-:S02]  /*161720*/  ISETP.LT.AND P3, PT, R24, UR4, !P2 ;  /* 0x0000000418007c0c */ /* 0x000fc4000d761270 */
[----:B------:R-:W-:-:S05]  /*161730*/  ISETP.LT.AND P2, PT, R23, UR4, !P2 ;  /* 0x0000000417007c0c */ /* 0x000fca000d741270 */
[----:B------:R0:W-:Y:S01]  /*161740*/  @P0 STG.E.U16 desc[UR76][R6.64], R9 ;  /* 0x0000000906000986 */ /* 0x0001e2000c10154c */
[----:B------:R-:W-:Y:S01]  /*161750*/  ISETP.GE.AND P0, PT, R0, UR62, PT ;  /* 0x0000003e00007c0c */ /* 0x000fe2000bf06270 */
[----:B------:R-:W-:Y:S02]  /*161760*/  VIADD R0, R20, 0x1b1 ;  /* 0x000001b114007836 */ /* 0x000fe40000000000 */
[----:B---3--:R1:W-:Y:S01]  /*161770*/  @P5 STG.E.U16 desc[UR76][R2.64], R12 ;  /* 0x0000000c02005986 */ /* 0x0083e2000c10154c */
[----:B0-----:R-:W-:Y:S02]  /*161780*/  PRMT R6, R12, 0x7632, R6 ;  /* 0x000076320c067816 */ /* 0x001fe40000000006 */
[----:B------:R-:W-:-:S03]  /*161790*/  ISETP.LT.AND P5, PT, R24, UR4, !P6 ;  /* 0x0000000418007c0c */ /* 0x000fc6000f7a1270 */
[----:B------:R0:W-:Y:S01]  /*1617a0*/  @P1 STG.E.U16 desc[UR76][R4.64], R6 ;  /* 0x0000000604001986 */ /* 0x0001e2000c10154c */
[----:B------:R-:W-:-:S03]  /*1617b0*/  ISETP.GE.AND P1, PT, R0, UR60, PT ;  /* 0x0000003c00007c0c */ /* 0x000fc6000bf26270 */
[----:B-1----:R-:W3:Y:S01]  /*1617c0*/  LDL.LU R12, [R1+0x700] ;  /* 0x00070000010c7983 */ /* 0x002ee20000300800 */
[----:B------:R-:W-:Y:S01]  /*1617d0*/  IMAD.WIDE R2, R18, 0x2, R16 ;  /* 0x0000000212027825 */ /* 0x000fe200078e0210 */
[----:B------:R-:W-:-:S03]  /*1617e0*/  PRMT R0, R10, 0x7632, R0 ;  /* 0x000076320a007816 */ /* 0x000fc60000000000 */
[----:B0-----:R-:W-:Y:S01]  /*1617f0*/  IMAD.WIDE R4, R18, 0x2, R14 ;  /* 0x0000000212047825 */ /* 0x001fe200078e020e */
[----:B------:R0:W-:Y:S04]  /*161800*/  @P3 STG.E.U16 desc[UR76][R2.64], R10 ;  /* 0x0000000a02003986 */ /* 0x0001e8000c10154c */
[----:B------:R-:W3:Y:S04]  /*161810*/  LDL.LU R18, [R1+0x1200] ;  /* 0x0012000001127983 */ /* 0x000ee80000300800 */
[----:B------:R1:W-:Y:S04]  /*161820*/  @P2 STG.E.U16 desc[UR76][R4.64], R0 ;  /* 0x0000000004002986 */ /* 0x0003e8000c10154c */
[----:B0-----:R-:W3:Y:S01]  /*161830*/  LDL.LU R10, [R1+0x6d0] ;  /* 0x0006d000010a7983 */ /* 0x001ee20000300800 */
[----:B------:R-:W-:Y:S01]  /*161840*/  VIADD R8, R20, 0x1af ;  /* 0x000001af14087836 */ /* 0x000fe20000000000 */
[----:B------:R-:W-:-:S04]  /*161850*/  ISETP.LT.AND P6, PT, R23, UR4, !P6 ;  /* 0x0000000417007c0c */ /* 0x000fc8000f7c1270 */
[----:B------:R-:W-:Y:S01]  /*161860*/  ISETP.GE.AND P4, PT, R8, UR64, PT ;  /* 0x0000004008007c0c */ /* 0x000fe2000bf86270 */
[----:B------:R-:W-:-:S03]  /*161870*/  VIADD R6, R20, 0x1f0 ;  /* 0x000001f014067836 */ /* 0x000fc60000000000 */
[----:B------:R-:W-:Y:S02]  /*161880*/  ISETP.LT.AND P2, PT, R24, UR4, !P4 ;  /* 0x0000000418007c0c */ /* 0x000fe4000e741270 */
[----:B------:R-:W-:Y:S01]  /*161890*/  ISETP.GE.AND P3, PT, R6, UR73, PT ;  /* 0x0000004906007c0c */ /* 0x000fe2000bf66270 */
[----:B--2---:R-:W-:-:S05]  /*1618a0*/  IMAD.WIDE R2, R11, 0x2, R16 ;  /* 0x000000020b027825 */ /* 0x004fca00078e0210 */
[----:B------:R0:W-:Y:S01]  /*1618b0*/  @P5 STG.E.U16 desc[UR76][R2.64], R26 ;  /* 0x0000001a02005986 */ /* 0x0001e2000c10154c */
[----:B-1----:R-:W-:Y:S01]  /*1618c0*/  PRMT R0, R26, 0x7632, R0 ;  /* 0x000076321a007816 */ /* 0x002fe20000000000 */
[----:B0-----:R-:W-:Y:S02]  /*1618d0*/  IMAD.WIDE R2, R11, 0x2, R14 ;  /* 0x000000020b027825 */ /* 0x001fe400078e020e */
[----:B------:R-:W2:Y:S04]  /*1618e0*/  LDL.LU R11, [R1+0x1204] ;  /* 0x00120400010b7983 */ /* 0x000ea80000300800 */
[----:B------:R-:W2:Y:S01]  /*1618f0*/  LDL.LU R26, [R1+0x704] ;  /* 0x00070400011a7983 */ /* 0x000ea20000300800 */
[----:B----4-:R-:W-:-:S04]  /*161900*/  IMAD.WIDE R4, R25, 0x2, R16 ;  /* 0x0000000219047825 */ /* 0x010fc800078e0210 */
[----:B------:R-:W-:Y:S02]  /*161910*/  IMAD.WIDE R6, R25, 0x2, R14 ;  /* 0x0000000219067825 */ /* 0x000fe400078e020e */
[----:B------:R-:W4:Y:S01]  /*161920*/  LDL.LU R25, [R1+0x1208] ;  /* 0x0012080001197983 */ /* 0x000f220000300800 */
[----:B-----5:R-:W-:-:S03]  /*161930*/  PRMT R9, R19, 0x7632, R9 ;  /* 0x0000763213097816 */ /* 0x020fc60000000009 */
[----:B------:R0:W-:Y:S04]  /*161940*/  @P6 STG.E.U16 desc[UR76][R2.64], R0 ;  /* 0x0000000002006986 */ /* 0x0001e8000c10154c */
        /* <DEDUP_REMOVED lines=8> */
[----:B------:R-:W-:-:S05]  /*1619d0*/  VIADD R0, R20, 0x1b2 ;  /* 0x000001b214007836 */ /* 0x000fca0000000000 */
[----:B------:R-:W-:-:S03]  /*1619e0*/  ISETP.GE.AND P2, PT, R0, UR58, PT ;  /* 0x0000003a00007c0c */ /* 0x000fc6000bf46270 */
[----:B------:R3:W-:Y:S01]  /*1619f0*/  @P4 STG.E.U16 desc[UR76][R6.64], R9 ;  /* 0x0000000906004986 */ /* 0x0007e2000c10154c */
[----:B------:R-:W-:Y:S02]  /*161a00*/  ISETP.LT.AND P4, PT, R24, UR4, !P1 ;  /* 0x0000000418007c0c */ /* 0x000fe4000cf81270 */
[----:B------:R-:W-:Y:S01]  /*161a10*/  ISETP.LT.AND P1, PT, R23, UR4, !P1 ;  /* 0x0000000417007c0c */ /* 0x000fe2000cf21270 */
[----:B------:R-:W-:Y:S01]  /*161a20*/  VIADD R0, R20, 0x1b3 ;  /* 0x000001b314007836 */ /* 0x000fe20000000000 */
[----:B---3--:R-:W-:Y:S01]  /*161a30*/  PRMT R6, R12, 0x7632, R6 ;  /* 0x000076320c067816 */ /* 0x008fe20000000006 */
[----:B------:R0:W-:Y:S04]  /*161a40*/  @P5 STG.E.U16 desc[UR76][R2.64], R12 ;  /* 0x0000000c02005986 */ /* 0x0001e8000c10154c */
[----:B------:R1:W-:Y:S01]  /*161a50*/  @P6 STG.E.U16 desc[UR76][R4.64], R6 ;  /* 0x0000000604006986 */ /* 0x0003e2000c10154c */
[----:B------:R-:W-:-:S02]  /*161a60*/  ISETP.LT.AND P6, PT, R24, UR4, !P2 ;  /* 0x0000000418007c0c */ /* 0x000fc4000d7c1270 */
[----:B------:R-:W-:Y:S01]  /*161a70*/  ISETP.GE.AND P5, PT, R0, UR56, PT ;  /* 0x0000003800007c0c */ /* 0x000fe2000bfa6270 */
[----:B------:R-:W-:Y:S01]  /*161a80*/  VIADD R0, R20, 0x1b4 ;  /* 0x000001b414007836 */ /* 0x000fe20000000000 */
[----:B0-----:R-:W3:Y:S01]  /*161a90*/  LDL.LU R12, [R1+0x708] ;  /* 0x00070800010c7983 */ /* 0x001ee20000300800 */
[----:B-1----:R-:W-:Y:S01]  /*161aa0*/  IMAD.WIDE R4, R18, 0x2, R16 ;  /* 0x0000000212047825 */ /* 0x002fe200078e0210 */
[----:B------:R-:W-:-:S03]  /*161ab0*/  PRMT R6, R10, 0x7632, R6 ;  /* 0x000076320a067816 */ /* 0x000fc60000000006 */
[----:B------:R-:W-:Y:S01]  /*161ac0*/  IMAD.WIDE R2, R18, 0x2, R14 ;  /* 0x0000000212027825 */ /* 0x000fe200078e020e */
[----:B------:R0:W-:Y:S01]  /*161ad0*/  @P4 STG.E.U16 desc[UR76][R4.64], R10 ;  /* 0x0000000a04004986 */ /* 0x0001e2000c10154c */
[----:B------:R-:W-:-:S03]  /*161ae0*/  ISETP.GE.AND P4, PT, R0, UR54, PT ;  /* 0x0000003600007c0c */ /* 0x000fc6000bf86270 */
[----:B------:R-:W3:Y:S04]  /*161af0*/  LDL.LU R18, [R1+0x1210] ;  /* 0x0012100001127983 */ /* 0x000ee80000300800 */
[----:B------:R1:W-:Y:S04]  /*161b00*/  @P1 STG.E.U16 desc[UR76][R2.64], R6 ;  /* 0x0000000602001986 */ /* 0x0003e8000c10154c */
[----:B0-----:R-:W3:Y:S01]  /*161b10*/  LDL.LU R10, [R1+0x6d8] ;  /* 0x0006d800010a7983 */ /* 0x001ee20000300800 */
[----:B------:R-:W-:Y:S02]  /*161b20*/  ISETP.LT.AND P2, PT, R23, UR4, !P2 ;  /* 0x0000000417007c0c */ /* 0x000fe4000d741270 */
[----:B------:R-:W-:Y:S01]  /*161b30*/  ISETP.LT.AND P1, PT, R24, UR4, !P5 ;  /* 0x0000000418007c0c */ /* 0x000fe2000ef21270 */
[----:B--2---:R-:W-:Y:S01]  /*161b40*/  IMAD.WIDE R4, R11, 0x2, R16 ;  /* 0x000000020b047825 */ /* 0x004fe200078e0210 */
[----:B------:R-:W-:-:S04]  /*161b50*/  PRMT R0, R26, 0x7632, R0 ;  /* 0x000076321a007816 */ /* 0x000fc80000000000 */
[----:B------:R0:W-:Y:S01]  /*161b60*/  @P6 STG.E.U16 desc[UR76][R4.64], R26 ;  /* 0x0000001a04006986 */ /* 0x0001e2000c10154c */
[----:B-1----:R-:W-:-:S03]  /*161b70*/  IMAD.WIDE R2, R11, 0x2, R14 ;  /* 0x000000020b027825 */ /* 0x002fc600078e020e */
        /* <DEDUP_REMOVED lines=12> */
[----:B------:R-:W-:Y:S01]  /*161c40*/  VIADD R8, R20, 0x1ee ;  /* 0x000001ee14087836 */ /* 0x000fe20000000000 */
[C---:B------:R-:W-:Y:S02]  /*161c50*/  ISETP.LT.AND P5, PT, R23.reuse, UR4, !P5 ;  /* 0x0000000417007c0c */ /* 0x040fe4000efa1270 */
[----:B------:R-:W-:Y:S02]  /*161c60*/  ISETP.LT.AND P6, PT, R24, UR4, !P4 ;  /* 0x0000000418007c0c */ /* 0x000fe4000e7c1270 */
[----:B------:R-:W-:Y:S01]  /*161c70*/  ISETP.GE.AND P0, PT, R8, UR75, PT ;  /* 0x0000004b08007c0c */ /* 0x000fe2000bf06270 */
[C---:B------:R-:W-:Y:S01]  /*161c80*/  VIADD R8, R20.reuse, 0x1b5 ;  /* 0x000001b514087836 */ /* 0x040fe20000000000 */
[----:B------:R-:W-:Y:S01]  /*161c90*/  ISETP.LT.AND P4, PT, R23, UR4, !P4 ;  /* 0x0000000417007c0c */ /* 0x000fe2000e781270 */
[----:B------:R-:W-:-:S03]  /*161ca0*/  VIADD R0, R20, 0x1b6 ;  /* 0x000001b614007836 */ /* 0x000fc60000000000 */
[----:B------:R-:W-:-:S03]  /*161cb0*/  ISETP.GE.AND P2, PT, R8, UR52, PT ;  /* 0x0000003408007c0c */ /* 0x000fc6000bf46270 */
[----:B------:R0:W-:Y:S01]  /*161cc0*/  @P5 STG.E.U16 desc[UR76][R6.64], R9 ;  /* 0x0000000906005986 */ /* 0x0001e2000c10154c */
[----:B------:R-:W-:Y:S02]  /*161cd0*/  ISETP.LT.AND P5, PT, R24, UR4, !P2 ;  /* 0x0000000418007c0c */ /* 0x000fe4000d7a1270 */
[----:B------:R-:W-:Y:S02]  /*161ce0*/  ISETP.GE.AND P1, PT, R0, UR50, PT ;  /* 0x0000003200007c0c */ /* 0x000fe4000bf26270 */
[----:B------:R-:W-:Y:S01]  /*161cf0*/  ISETP.LT.AND P2, PT, R23, UR4, !P2 ;  /* 0x0000000417007c0c */ /* 0x000fe2000d741270 */
[----:B------:R-:W-:Y:S01]  /*161d00*/  VIADD R0, R20, 0x1b8 ;  /* 0x000001b814007836 */ /* 0x000fe20000000000 */
[----:B---3--:R1:W-:Y:S01]  /*161d10*/  @P6 STG.E.U16 desc[UR76][R2.64], R12 ;  /* 0x0000000c02006986 */ /* 0x0083e2000c10154c */
[----:B0-----:R-:W-:Y:S02]  /*161d20*/  PRMT R6, R12, 0x7632, R6 ;  /* 0x000076320c067816 */ /* 0x001fe40000000006 */
[----:B------:R-:W-:-:S03]  /*161d30*/  ISETP.LT.AND P6, PT, R24, UR4, !P1 ;  /* 0x0000000418007c0c */ /* 0x000fc6000cfc1270 */
[----:B------:R0:W-:Y:S01]  /*161d40*/  @P4 STG.E.U16 desc[UR76][R4.64], R6 ;  /* 0x0000000604004986 */ /* 0x0001e2000c10154c */
[----:B------:R-:W-:-:S03]  /*161d50*/  ISETP.GE.AND P4, PT, R0, UR48, PT ;  /* 0x0000003000007c0c */ /* 0x000fc6000bf86270 */
[----:B-1----:R-:W3:Y:S01]  /*161d60*/  LDL.LU R12, [R1+0x720] ;  /* 0x00072000010c7983 */ /* 0x002ee20000300800 */
[----:B------:R-:W-:-:S04]  /*161d70*/  IMAD.WIDE R2, R18, 0x2, R16 ;  /* 0x0000000212027825 */ /* 0x000fc800078e0210 */
[----:B0-----:R-:W-:Y:S02]  /*161d80*/  IMAD.WIDE R4, R18, 0x2, R14 ;  /* 0x0000000212047825 */ /* 0x001fe400078e020e */
[----:B------:R-:W3:Y:S01]  /*161d90*/  LDL.LU R18, [R1+0x1220] ;  /* 0x0012200001127983 */ /* 0x000ee20000300800 */
[----:B------:R-:W-:-:S03]  /*161da0*/  PRMT R0, R10, 0x7632, R0 ;  /* 0x000076320a007816 */ /* 0x000fc60000000000 */
[----:B------:R0:W-:Y:S04]  /*161db0*/  @P5 STG.E.U16 desc[UR76][R2.64], R10 ;  /* 0x0000000a02005986 */ /* 0x0001e8000c10154c */
[----:B------:R1:W-:Y:S04]  /*161dc0*/  @P2 STG.E.U16 desc[UR76][R4.64], R0 ;  /* 0x0000000004002986 */ /* 0x0003e8000c10154c */
[----:B0-----:R-:W3:Y:S01]  /*161dd0*/  LDL.LU R10, [R1+0x730] ;  /* 0x00073000010a7983 */ /* 0x001ee20000300800 */
[----:B------:R-:W-:Y:S01]  /*161de0*/  VIADD R6, R20, 0x1b7 ;  /* 0x000001b714067836 */ /* 0x000fe20000000000 */
[----:B------:R-:W-:-:S04]  /*161df0*/  ISETP.LT.AND P1, PT, R23, UR4, !P1 ;  /* 0x0000000417007c0c */ /* 0x000fc8000cf21270 */
[----:B------:R-:W-:-:S04]  /*161e00*/  ISETP.GE.AND P5, PT, R6, UR46, PT ;  /* 0x0000002e06007c0c */ /* 0x000fc8000bfa6270 */
[----:B------:R-:W-:Y:S01]  /*161e10*/  ISETP.LT.AND P2, PT, R24, UR4, !P5 ;  /* 0x0000000418007c0c */ /* 0x000fe2000ef41270 */
        /* <DEDUP_REMOVED lines=16> */
[C---:B------:R-:W-:Y:S01]  /*161f20*/  ISETP.LT.AND P5, PT, R23.reuse, UR4, !P5 ;  /* 0x0000000417007c0c */ /* 0x040fe2000efa1270 */
[----:B------:R-:W-:Y:S01]  /*161f30*/  VIADD R8, R20, 0x1b9 ;  /* 0x000001b914087836 */ /* 0x000fe20000000000 */
[----:B------:R-:W-:Y:S02]  /*161f40*/  ISETP.LT.AND P6, PT, R24, UR4, !P4 ;  /* 0x0000000418007c0c */ /* 0x000fe4000e7c1270 */
[----:B------:R-:W-:Y:S01]  /*161f50*/  ISETP.LT.AND P4, PT, R23, UR4, !P4 ;  /* 0x0000000417007c0c */ /* 0x000fe2000e781270 */
[----:B------:R-:W-:Y:S01]  /*161f60*/  VIADD R0, R20, 0x1ba ;  /* 0x000001ba14007836 */ /* 0x000fe20000000000 */
[----:B------:R-:W-:-:S04]  /*161f70*/  ISETP.GE.AND P1, PT, R8, UR44, PT ;  /* 0x0000002c08007c0c */ /* 0x000fc8000bf26270 */
[----:B------:R-:W-:-:S03]  /*161f80*/  ISETP.GE.AND P2, PT, R0, UR42, PT ;  /* 0x0000002a00007c0c */ /* 0x000fc6000bf46270 */
[----:B------:R3:W-:Y:S01]  /*161f90*/  @P5 STG.E.U16 desc[UR76][R6.64], R9 ;  /* 0x0000000906005986 */ /* 0x0007e2000c10154c */
[----:B------:R-:W-:Y:S02]  /*161fa0*/  ISETP.LT.AND P5, PT, R24, UR4, !P1 ;  /* 0x0000000418007c0c */ /* 0x000fe4000cfa1270 */
[----:B------:R-:W-:Y:S01]  /*161fb0*/  ISETP.LT.AND P1, PT, R23, UR4, !P1 ;  /* 0x0000000417007c0c */ /* 0x000fe2000cf21270 */
[----:B------:R-:W-:Y:S01]  /*161fc0*/  VIADD R0, R20, 0x1bb ;  /* 0x000001bb14007836 */ /* 0x000fe20000000000 */
[----:B---3--:R-:W-:Y:S01]  /*161fd0*/  PRMT R6, R12, 0x7632, R6 ;  /* 0x000076320c067816 */ /* 0x008fe20000000006 */
[----:B------:R0:W-:Y:S01]  /*161fe0*/  @P6 STG.E.U16 desc[UR76][R2.64], R12 ;  /* 0x0000000c02006986 */ /* 0x0001e2000c10154c */
[----:B------:R-:W-:-:S03]  /*161ff0*/  ISETP.LT.AND P6, PT, R24, UR4, !P2 ;  /* 0x0000000418007c0c */ /* 0x000fc6000d7c1270 */
[----:B------:R1:W-:Y:S01]  /*162000*/  @P4 STG.E.U16 desc[UR76][R4.64], R6 ;  /* 0x0000000604004986 */ /* 0x0003e2000c10154c */
[----:B------:R-:W-:Y:S01]  /*162010*/  ISETP.GE.AND P4, PT, R0, UR40, PT ;  /* 0x0000002800007c0c */ /* 0x000fe2000bf86270 */
[----:B------:R-:W-:Y:S02]  /*162020*/  VIADD R0, R20, 0x1bc ;  /* 0x000001bc14007836 */ /* 0x000fe40000000000 */
[----:B0-----:R-:W3:Y:S01]  /*162030*/  LDL.LU R12, [R1+0x728] ;  /* 0x00072800010c7983 */ /* 0x001ee20000300800 */
[----:B-1----:R-:W-:-:S04]  /*162040*/  IMAD.WIDE R4, R18, 0x2, R16 ;  /* 0x0000000212047825 */ /* 0x002fc800078e0210 */
[----:B------:R-:W-:Y:S01]  /*162050*/  IMAD.WIDE R2, R18, 0x2, R14 ;  /* 0x0000000212027825 */ /* 0x000fe200078e020e */
[----:B------:R-:W-:Y:S01]  /*162060*/  PRMT R6, R10, 0x7632, R6 ;  /* 0x000076320a067816 */ /* 0x000fe20000000006 */
        /* <DEDUP_REMOVED lines=23> */
[C---:B------:R-:W-:Y:S01]  /*1621e0*/  ISETP.LT.AND P4, PT, R23.reuse, UR4, !P4 ;  /* 0x0000000417007c0c */ /* 0x040fe2000e781270 */
[----:B------:R-:W-:Y:S01]  /*1621f0*/  VIADD R8, R20, 0x1bd ;  /* 0x000001bd14087836 */ /* 0x000fe20000000000 */
[----:B------:R-:W-:Y:S01]  /*162200*/  ISETP.LT.AND P6, PT, R24, UR4, !P5 ;  /* 0x0000000418007c0c */ /* 0x000fe2000efc1270 */
[----:B------:R-:W-:Y:S01]  /*162210*/  VIADD R0, R20, 0x1be ;  /* 0x000001be14007836 */ /* 0x000fe20000000000 */
[----:B------:R-:W-:-:S02]  /*162220*/  ISETP.LT.AND P5, PT, R23, UR4, !P5 ;  /* 0x0000000417007c0c */ /* 0x000fc4000efa1270 */
[----:B------:R-:W-:Y:S02]  /*162230*/  ISETP.GE.AND P2, PT, R8, UR36, PT ;  /* 0x0000002408007c0c */ /* 0x000fe4000bf46270 */
[----:B------:R-:W-:-:S05]  /*162240*/  ISETP.GE.AND P1, PT, R0, UR34, PT ;  /* 0x0000002200007c0c */ /* 0x000fca000bf26270 */
[----:B------:R0:W-:Y:S01]  /*162250*/  @P4 STG.E.U16 desc[UR76][R6.64], R9 ;  /* 0x0000000906004986 */ /* 0x0001e2000c10154c */
[----:B------:R-:W-:Y:S02]  /*162260*/  ISETP.LT.AND P4, PT, R24, UR4, !P2 ;  /* 0x0000000418007c0c */ /* 0x000fe4000d781270 */
[----:B------:R-:W-:Y:S01]  /*162270*/  ISETP.LT.AND P2, PT, R23, UR4, !P2 ;  /* 0x0000000417007c0c */ /* 0x000fe2000d741270 */
[----:B------:R-:W-:Y:S01]  /*162280*/  VIADD R0, R20, 0x1c0 ;  /* 0x000001c014007836 */ /* 0x000fe20000000000 */
[----:B---3--:R1:W-:Y:S01]  /*162290*/  @P6 STG.E.U16 desc[UR76][R2.64], R12 ;  /* 0x0000000c02006986 */ /* 0x0083e2000c10154c */
[----:B------:R-:W-:Y:S02]  /*1622a0*/  ISETP.LT.AND P6, PT, R24, UR4, !P1 ;  /* 0x0000000418007c0c */ /* 0x000fe4000cfc1270 */
[----:B0-----:R-:W-:-:S05]  /*1622b0*/  PRMT R6, R12, 0x7632, R6 ;  /* 0x000076320c067816 */ /* 0x001fca0000000006 */
[----:B------:R0:W-:Y:S01]  /*1622c0*/  @P5 STG.E.U16 desc[UR76][R4.64], R6 ;  /* 0x0000000604005986 */ /* 0x0001e2000c10154c */
[----:B------:R-:W-:-:S03]  /*1622d0*/  ISETP.GE.AND P5, PT, R0, UR32, PT ;  /* 0x0000002000007c0c */ /* 0x000fc6000bfa6270 */
[----:B-1----:R-:W3:Y:S01]  /*1622e0*/  LDL.LU R12, [R1+0x740] ;  /* 0x00074000010c7983 */ /* 0x002ee20000300800 */
[----:B------:R-:W-:-:S04]  /*1622f0*/  IMAD.WIDE R2, R18, 0x2, R16 ;  /* 0x0000000212027825 */ /* 0x000fc800078e0210 */
[----:B0-----:R-:W-:Y:S01]  /*162300*/  IMAD.WIDE R4, R18, 0x2, R14 ;  /* 0x0000000212047825 */ /* 0x001fe200078e020e */
[----:B------:R-:W-:Y:S01]  /*162310*/  PRMT R0, R10, 0x7632, R0 ;  /* 0x000076320a007816 */ /* 0x000fe20000000000 */
[----:B------:R0:W-:Y:S04]  /*162320*/  @P4 STG.E.U16 desc[UR76][R2.64], R10 ;  /* 0x0000000a02004986 */ /* 0x0001e8000c10154c */
[----:B------:R-:W3:Y:S04]  /*162330*/  LDL.LU R18, [R1+0x1240] ;  /* 0x0012400001127983 */ /* 0x000ee80000300800 */
        /* <DEDUP_REMOVED lines=30> */
[C---:B------:R-:W-:Y:S02]  /*162520*/  ISETP.LT.AND P4, PT, R24.reuse, UR4, !P1 ;  /* 0x0000000418007c0c */ /* 0x040fe4000cf81270 */
[----:B------:R-:W-:Y:S01]  /*162530*/  ISETP.LT.AND P1, PT, R23, UR4, !P1 ;  /* 0x0000000417007c0c */ /* 0x000fe2000cf21270 */
[----:B---3--:R1:W-:Y:S01]  /*162540*/  @P6 STG.E.U16 desc[UR76][R2.64], R12 ;  /* 0x0000000c02006986 */ /* 0x0083e2000c10154c */
[----:B------:R-:W-:Y:S01]  /*162550*/  ISETP.LT.AND P6, PT, R24, UR4, !P2 ;  /* 0x0000000418007c0c */ /* 0x000fe2000d7c1270 */
[----:B------:R-:W-:Y:S01]  /*162560*/  VIADD R0, R20, 0x1c3 ;  /* 0x000001c314007836 */ /* 0x000fe20000000000 */
[----:B0-----:R-:W-:Y:S02]  /*162570*/  PRMT R6, R12, 0x7632, R6 ;  /* 0x000076320c067816 */ /* 0x001fe40000000006 */
[----:B-1----:R-:W3:Y:S04]  /*162580*/  LDL.LU R12, [R1+0x748] ;  /* 0x00074800010c7983 */ /* 0x002ee80000300800 */
[----:B------:R0:W-:Y:S01]  /*162590*/  @P5 STG.E.U16 desc[UR76][R4.64], R6 ;  /* 0x0000000604005986 */ /* 0x0001e2000c10154c */
[----:B------:R-:W-:Y:S01]  /*1625a0*/  ISETP.GE.AND P5, PT, R0, UR24, PT ;  /* 0x0000001800007c0c */ /* 0x000fe2000bfa6270 */
[----:B------:R-:W-:-:S02]  /*1625b0*/  VIADD R0, R20, 0x1c4 ;  /* 0x000001c414007836 */ /* 0x000fc40000000000 */
[----:B------:R-:W-:-:S04]  /*1625c0*/  IMAD.WIDE R2, R18, 0x2, R14 ;  /* 0x0000000212027825 */ /* 0x000fc800078e020e */
[----:B0-----:R-:W-:Y:S01]  /*1625d0*/  IMAD.WIDE R4, R18, 0x2, R16 ;  /* 0x0000000212047825 */ /* 0x001fe200078e0210 */
[----:B------:R-:W-:Y:S01]  /*1625e0*/  PRMT R6, R10, 0x7632, R6 ;  /* 0x000076320a067816 */ /* 0x000fe20000000006 */
[----:B------:R-:W3:Y:S04]  /*1625f0*/  LDL.LU R18, [R1+0x1250] ;  /* 0x0012500001127983 */ /* 0x000ee80000300800 */
[----:B------:R0:W-:Y:S01]  /*162600*/  @P4 STG.E.U16 desc[UR76][R4.64], R10 ;  /* 0x0000000a04004986 */ /* 0x0001e2000c10154c */
[----:B------:R-:W-:-:S03]  /*162610*/  ISETP.GE.AND P4, PT, R0, UR22, PT ;  /* 0x0000001600007c0c */ /* 0x000fc6000bf86270 */
        /* <DEDUP_REMOVED lines=28> */
[C---:B------:R-:W-:Y:S02]  /*1627e0*/  ISETP.LT.AND P5, PT, R24.reuse, UR4, !P2 ;  /* 0x0000000418007c0c */ /* 0x040fe4000d7a1270 */
[----:B------:R-:W-:Y:S01]  /*1627f0*/  ISETP.LT.AND P2, PT, R23, UR4, !P2 ;  /* 0x0000000417007c0c */ /* 0x000fe2000d741270 */
[----:B---3--:R1:W-:Y:S01]  /*162800*/  @P6 STG.E.U16 desc[UR76][R2.64], R12 ;  /* 0x0000000c02006986 */ /* 0x0083e2000c10154c */
[----:B------:R-:W-:Y:S01]  /*162810*/  ISETP.LT.AND P6, PT, R24, UR4, !P1 ;  /* 0x0000000418007c0c */ /* 0x000fe2000cfc1270 */
[----:B------:R-:W-:Y:S01]  /*162820*/  VIADD R0, R20, 0x1c8 ;  /* 0x000001c814007836 */ /* 0x000fe20000000000 */
[----:B0-----:R-:W-:Y:S02]  /*162830*/  PRMT R6, R12, 0x7632, R6 ;  /* 0x000076320c067816 */ /* 0x001fe40000000006 */
[----:B-1----:R-:W3:Y:S01]  /*162840*/  LDL.LU R12, [R1+0x760] ;  /* 0x00076000010c7983 */ /* 0x002ee20000300800 */
[----:B------:R-:W-:-:S03]  /*162850*/  IMAD.WIDE R2, R18, 0x2, R16 ;  /* 0x0000000212027825 */ /* 0x000fc600078e0210 */
[----:B------:R0:W-:Y:S01]  /*162860*/  @P4 STG.E.U16 desc[UR76][R4.64], R6 ;  /* 0x0000000604004986 */ /* 0x0001e2000c10154c */
[----:B------:R-:W-:Y:S01]  /*162870*/  ISETP.GE.AND P4, PT, R0, UR16, PT ;  /* 0x0000001000007c0c */ /* 0x000fe2000bf86270 */
        /* <DEDUP_REMOVED lines=49> */
[----:B------:R-:W-:Y:S01]  /*162b90*/  ISETP.GE.AND P5, PT, R0, UR6, PT ;  /* 0x0000000600007c0c */ /* 0x000fe2000bfa6270 */
[----:B------:R-:W-:Y:S01]  /*162ba0*/  VIADD R8, R20, 0x1cd ;  /* 0x000001cd14087836 */ /* 0x000fe20000000000 */
[----:B------:R-:W-:Y:S01]  /*162bb0*/  ISETP.LT.AND P2, PT, R23, UR4, !P2 ;  /* 0x0000000417007c0c */ /* 0x000fe2000d741270 */
[----:B------:R1:W-:Y:S04]  /*162bc0*/  @P1 STG.E.U16 desc[UR76][R2.64], R6 ;  /* 0x0000000602001986 */ /* 0x0003e8000c10154c */
[----:B0-----:R-:W3:Y:S01]  /*162bd0*/  LDL.LU R10, [R1+0x778] ;  /* 0x00077800010a7983 */ /* 0x001ee20000300800 */
[----:B------:R-:W-:Y:S01]  /*162be0*/  ISETP.LT.AND P1, PT, R24, UR4, !P4 ;  /* 0x0000000418007c0c */ /* 0x000fe2000e721270 */
[----:B------:R-:W0:Y:S01]  /*162bf0*/  LDCU UR6, c[0x0][0x39c] ;  /* 0x00007380ff0677ac */ /* 0x000e220008000800 */
[----:B--2---:R-:W-:Y:S01]  /*162c00*/  IMAD.WIDE R4, R11, 0x2, R16 ;  /* 0x000000020b047825 */ /* 0x004fe200078e0210 */
[----:B------:R-:W-:-:S04]  /*162c10*/  PRMT R0, R26, 0x7632, R0 ;  /* 0x000076321a007816 */ /* 0x000fc80000000000 */
[----:B------:R2:W-:Y:S01]  /*162c20*/  @P6 STG.E.U16 desc[UR76][R4.64], R26 ;  /* 0x0000001a04006986 */ /* 0x0005e2000c10154c */
[----:B-1----:R-:W-:-:S03]  /*162c30*/  IMAD.WIDE R2, R11, 0x2, R14 ;  /* 0x000000020b027825 */ /* 0x002fc600078e020e */
[----:B--2---:R-:W2:Y:S04]  /*162c40*/  LDL.LU R26, [R1+0x76c] ;  /* 0x00076c00011a7983 */ /* 0x004ea80000300800 */
[----:B------:R-:W2:Y:S01]  /*162c50*/  LDL.LU R11, [R1+0x1274] ;  /* 0x00127400010b7983 */ /* 0x000ea20000300800 */
[----:B----4-:R-:W-:-:S04]  /*162c60*/  IMAD.WIDE R4, R25, 0x2, R16 ;  /* 0x0000000219047825 */ /* 0x010fc800078e0210 */
[----:B------:R-:W-:Y:S02]  /*162c70*/  IMAD.WIDE R6, R25, 0x2, R14 ;  /* 0x0000000219067825 */ /* 0x000fe400078e020e */
[----:B------:R-:W4:Y:S04]  /*162c80*/  LDL.LU R25, [R1+0x1278] ;  /* 0x0012780001197983 */ /* 0x000f280000300800 */
[----:B------:R1:W-:Y:S01]  /*162c90*/  @P2 STG.E.U16 desc[UR76][R2.64], R0 ;  /* 0x0000000002002986 */ /* 0x0003e2000c10154c */
[----:B-----5:R-:W-:-:S03]  /*162ca0*/  PRMT R9, R19, 0x7632, R9 ;  /* 0x0000763213097816 */ /* 0x020fc60000000009 */
[----:B------:R5:W-:Y:S01]  /*162cb0*/  @P1 STG.E.U16 desc[UR76][R4.64], R19 ;  /* 0x0000001304001986 */ /* 0x000be2000c10154c */
[----:B-1----:R-:W-:-:S04]  /*162cc0*/  IMAD.WIDE R2, R28, 0x2, R16 ;  /* 0x000000021c027825 */ /* 0x002fc800078e0210 */
[----:B-----5:R-:W-:Y:S01]  /*162cd0*/  IMAD.WIDE R4, R28, 0x2, R14 ;  /* 0x000000021c047825 */ /* 0x020fe200078e020e */
[----:B------:R-:W5:Y:S04]  /*162ce0*/  LDL.LU R19, [R1+0x77c] ;  /* 0x00077c0001137983 */ /* 0x000f680000300800 */
[----:B------:R-:W5:Y:S01]  /*162cf0*/  LDL.LU R28, [R1+0x127c] ;  /* 0x00127c00011c7983 */ /* 0x000f620000300800 */
[C---:B------:R-:W-:Y:S02]  /*162d00*/  ISETP.LT.AND P4, PT, R23.reuse, UR4, !P4 ;  /* 0x0000000417007c0c */ /* 0x040fe4000e781270 */
[----:B------:R-:W-:Y:S02]  /*162d10*/  ISETP.LT.AND P6, PT, R24, UR4, !P5 ;  /* 0x0000000418007c0c */ /* 0x000fe4000efc1270 */
[----:B------:R-:W-:Y:S01]  /*162d20*/  ISETP.LT.AND P5, PT, R23, UR4, !P5 ;  /* 0x0000000417007c0c */ /* 0x000fe2000efa1270 */
[----:B------:R-:W-:Y:S01]  /*162d30*/  VIADD R0, R20, 0x1ce ;  /* 0x000001ce14007836 */ /* 0x000fe20000000000 */
[----:B------:R-:W-:-:S04]  /*162d40*/  ISETP.GE.AND P2, PT, R8, UR5, PT ;  /* 0x0000000508007c0c */ /* 0x000fc8000bf46270 */
[----:B------:R-:W-:-:S03]  /*162d50*/  ISETP.GE.AND P1, PT, R0, UR71, PT ;  /* 0x0000004700007c0c */ /* 0x000fc6000bf26270 */
[----:B------:R1:W-:Y:S01]  /*162d60*/  @P4 STG.E.U16 desc[UR76][R6.64], R9 ;  /* 0x0000000906004986 */ /* 0x0003e2000c10154c */
[----:B------:R-:W-:Y:S01]  /*162d70*/  ISETP.LT.AND P4, PT, R24, UR4, !P2 ;  /* 0x0000000418007c0c */ /* 0x000fe2000d781270 */
[----:B------:R-:W-:Y:S01]  /*162d80*/  VIADD R8, R20, 0x1d1 ;  /* 0x000001d114087836 */ /* 0x000fe20000000000 */
[----:B------:R-:W0:Y:S01]  /*162d90*/  LDCU UR5, c[0x0][0x39c] ;  /* 0x00007380ff0577ac */ /* 0x000e220008000800 */
[----:B---3--:R3:W-:Y:S01]  /*162da0*/  @P6 STG.E.U16 desc[UR76][R2.64], R12 ;  /* 0x0000000c02006986 */ /* 0x0087e2000c10154c */
[----:B------:R-:W-:Y:S02]  /*162db0*/  ISETP.LT.AND P2, PT, R23, UR4, !P2 ;  /* 0x0000000417007c0c */ /* 0x000fe4000d741270 */
[----:B-1----:R-:W-:Y:S02]  /*162dc0*/  PRMT R6, R12, 0x7632, R6 ;  /* 0x000076320c067816 */ /* 0x002fe40000000006 */
[----:B---3--:R-:W3:Y:S01]  /*162dd0*/  LDL.LU R12, [R1+0x780] ;  /* 0x00078000010c7983 */ /* 0x008ee20000300800 */
[----:B------:R-:W-:Y:S01]  /*162de0*/  ISETP.LT.AND P6, PT, R24, UR4, !P1 ;  /* 0x0000000418007c0c */ /* 0x000fe2000cfc1270 */
[----:B------:R-:W-:-:S02]  /*162df0*/  VIADD R0, R20, 0x1d0 ;  /* 0x000001d014007836 */ /* 0x000fc40000000000 */
[----:B------:R1:W-:Y:S01]  /*162e00*/  @P5 STG.E.U16 desc[UR76][R4.64], R6 ;  /* 0x0000000604005986 */ /* 0x0003e2000c10154c */
[----:B------:R-:W-:Y:S02]  /*162e10*/  IMAD.WIDE R2, R18, 0x2, R16 ;  /* 0x0000000212027825 */ /* 0x000fe400078e0210 */
[----:B------:R-:W-:Y:S02]  /*162e20*/  ISETP.GE.AND P5, PT, R0, UR69, PT ;  /* 0x0000004500007c0c */ /* 0x000fe4000bfa6270 */
[----:B-1----:R-:W-:Y:S02]  /*162e30*/  IMAD.WIDE R4, R18, 0x2, R14 ;  /* 0x0000000212047825 */ /* 0x002fe400078e020e */
[----:B------:R-:W3:Y:S01]  /*162e40*/  LDL.LU R18, [R1+0x1290] ;  /* 0x0012900001127983 */ /* 0x000ee20000300800 */
[----:B------:R-:W-:-:S03]  /*162e50*/  PRMT R0, R10, 0x7632, R0 ;  /* 0x000076320a007816 */ /* 0x000fc60000000000 */
[----:B------:R1:W-:Y:S04]  /*162e60*/  @P4 STG.E.U16 desc[UR76][R2.64], R10 ;  /* 0x0000000a02004986 */ /* 0x0003e8000c10154c */
[----:B------:R0:W-:Y:S04]  /*162e70*/  @P2 STG.E.U16 desc[UR76][R4.64], R0 ;  /* 0x0000000004002986 */ /* 0x0001e8000c10154c */
[----:B-1----:R-:W3:Y:S01]  /*162e80*/  LDL.LU R10, [R1+0x750] ;  /* 0x00075000010a7983 */ /* 0x002ee20000300800 */
[----:B------:R-:W-:Y:S01]  /*162e90*/  VIADD R6, R20, 0x1cf ;  /* 0x000001cf14067836 */ /* 0x000fe20000000000 */
[----:B------:R-:W-:-:S04]  /*162ea0*/  ISETP.LT.AND P1, PT, R23, UR4, !P1 ;  /* 0x0000000417007c0c */ /* 0x000fc8000cf21270 */
[----:B------:R-:W-:-:S04]  /*162eb0*/  ISETP.GE.AND P4, PT, R6, UR67, PT ;  /* 0x0000004306007c0c */ /* 0x000fc8000bf86270 */
[----:B------:R-:W-:Y:S01]  /*162ec0*/  ISETP.LT.AND P2, PT, R24, UR4, !P4 ;  /* 0x0000000418007c0c */ /* 0x000fe2000e741270 */
[----:B--2---:R-:W-:-:S05]  /*162ed0*/  IMAD.WIDE R2, R11, 0x2, R16 ;  /* 0x000000020b027825 */ /* 0x004fca00078e0210 */
[----:B------:R1:W-:Y:S01]  /*162ee0*/  @P6 STG.E.U16 desc[UR76][R2.64], R26 ;  /* 0x0000001a02006986 */ /* 0x0003e2000c10154c */
[----:B0-----:R-:W-:Y:S01]  /*162ef0*/  PRMT R0, R26, 0x7632, R0 ;  /* 0x000076321a007816 */ /* 0x001fe20000000000 */
[----:B-1----:R-:W-:Y:S02]  /*162f00*/  IMAD.WIDE R2, R11, 0x2, R14 ;  /* 0x000000020b027825 */ /* 0x002fe400078e020e */
        /* <DEDUP_REMOVED lines=16> */
[----:B------:R-:W-:-:S07]  /*163010*/  ISETP.GE.AND P1, PT, R8, UR65, PT ;  /* 0x0000004108007c0c */ /* 0x000fce000bf26270 */
[----:B------:R0:W-:Y:S04]  /*163020*/  @P4 STG.E.U16 desc[UR76][R6.64], R9 ;  /* 0x0000000906004986 */ /* 0x0001e8000c10154c */
[----:B---3--:R1:W-:Y:S01]  /*163030*/  @P6 STG.E.U16 desc[UR76][R2.64], R12 ;  /* 0x0000000c02006986 */ /* 0x0083e2000c10154c */
[----:B------:R-:W-:Y:S02]  /*163040*/  ISETP.LT.AND P4, PT, R24, UR4, !P1 ;  /* 0x0000000418007c0c */ /* 0x000fe4000cf81270 */
[----:B0-----:R-:W-:Y:S02]  /*163050*/  PRMT R6, R12, 0x7632, R6 ;  /* 0x000076320c067816 */ /* 0x001fe40000000006 */
[----:B-1----:R-:W3:Y:S01]  /*163060*/  LDL.LU R12, [R1+0x788] ;  /* 0x00078800010c7983 */ /* 0x002ee20000300800 */
[----:B------:R-:W-:Y:S01]  /*163070*/  IMAD.WIDE R2, R18, 0x2, R14 ;  /* 0x0000000212027825 */ /* 0x000fe200078e020e */
[----:B------:R-:W-:-:S02]  /*163080*/  ISETP.GE.AND P2, PT, R0, UR63, PT ;  /* 0x0000003f00007c0c */ /* 0x000fc4000bf46270 */
[----:B------:R0:W-:Y:S01]  /*163090*/  @P5 STG.E.U16 desc[UR76][R4.64], R6 ;  /* 0x0000000604005986 */ /* 0x0001e2000c10154c */
[C---:B------:R-:W-:Y:S01]  /*1630a0*/  ISETP.LT.AND P1, PT, R23.reuse, UR4, !P1 ;  /* 0x0000000417007c0c */ /* 0x040fe2000cf21270 */
[----:B------:R-:W-:Y:S01]  /*1630b0*/  VIADD R0, R20, 0x1d3 ;  /* 0x000001d314007836 */ /* 0x000fe20000000000 */
[----:B------:R-:W-:Y:S01]  /*1630c0*/  ISETP.LT.AND P6, PT, R24, UR4, !P2 ;  /* 0x0000000418007c0c */ /* 0x000fe2000d7c1270 */
[----:B0-----:R-:W-:Y:S02]  /*1630d0*/  IMAD.WIDE R4, R18, 0x2, R16 ;  /* 0x0000000212047825 */ /* 0x001fe400078e0210 */
[----:B------:R-:W3:Y:S01]  /*1630e0*/  LDL.LU R18, [R1+0x12a0] ;  /* 0x0012a00001127983 */ /* 0x000ee20000300800 */
[----:B------:R-:W-:Y:S01]  /*1630f0*/  ISETP.GE.AND P5, PT, R0, UR61, PT ;  /* 0x0000003d00007c0c */ /* 0x000fe2000bfa6270 */
[----:B------:R-:W-:Y:S01]  /*163100*/  VIADD R0, R20, 0x1d4 ;  /* 0x000001d414007836 */ /* 0x000fe20000000000 */
[----:B------:R-:W-:Y:S01]  /*163110*/  PRMT R6, R10, 0x7632, R6 ;  /* 0x000076320a067816 */ /* 0x000fe20000000006 */
[----:B------:R0:W-:Y:S03]  /*163120*/  @P4 STG.E.U16 desc[UR76][R4.64], R10 ;  /* 0x0000000a04004986 */ /* 0x0001e6000c10154c */
[----:B------:R-:W-:Y:S01]  /*163130*/  ISETP.GE.AND P4, PT, R0, UR59, PT ;  /* 0x0000003b00007c0c */ /* 0x000fe2000bf86270 */
[----:B------:R1:W-:Y:S04]  /*163140*/  @P1 STG.E.U16 desc[UR76][R2.64], R6 ;  /* 0x0000000602001986 */ /* 0x0003e8000c10154c */
[----:B0-----:R-:W3:Y:S01]  /*163150*/  LDL.LU R10, [R1+0x758] ;  /* 0x00075800010a7983 */ /* 0x001ee20000300800 */
[----:B------:R-:W-:-:S02]  /*163160*/  ISETP.LT.AND P2, PT, R23, UR4, !P2 ;  /* 0x0000000417007c0c */ /* 0x000fc4000d741270 */
        /* <DEDUP_REMOVED lines=20> */
[----:B------:R-:W-:-:S08]  /*1632b0*/  VIADD R8, R20, 0x1d5 ;  /* 0x000001d514087836 */ /* 0x000fd00000000000 */
[----:B------:R0:W-:Y:S04]  /*1632c0*/  @P5 STG.E.U16 desc[UR76][R6.64], R9 ;  /* 0x0000000906005986 */ /* 0x0001e8000c10154c */
[----:B---3--:R1:W-:Y:S01]  /*1632d0*/  @P6 STG.E.U16 desc[UR76][R2.64], R12 ;  /* 0x0000000c02006986 */ /* 0x0083e2000c10154c */
[----:B0-----:R-:W-:-:S03]  /*1632e0*/  PRMT R6, R12, 0x7632, R6 ;  /* 0x000076320c067816 */ /* 0x001fc60000000006 */
[----:B-1----:R-:W3:Y:S01]  /*1632f0*/  LDL.LU R12, [R1+0x790] ;  /* 0x00079000010c7983 */ /* 0x002ee20000300800 */
[----:B------:R-:W-:Y:S01]  /*163300*/  IMAD.WIDE R2, R18, 0x2, R16 ;  /* 0x0000000212027825 */ /* 0x000fe200078e0210 */
[----:B------:R-:W-:Y:S02]  /*163310*/  ISETP.GE.AND P2, PT, R8, UR57, PT ;  /* 0x0000003908007c0c */ /* 0x000fe4000bf46270 */
[----:B------:R0:W-:Y:S01]  /*163320*/  @P4 STG.E.U16 desc[UR76][R4.64], R6 ;  /* 0x0000000604004986 */ /* 0x0001e2000c10154c */
[----:B------:R-:W-:Y:S01]  /*163330*/  VIADD R0, R20, 0x1d6 ;  /* 0x000001d614007836 */ /* 0x000fe20000000000 */
[----:B------:R-:W-:Y:S01]  /*163340*/  ISETP.LT.AND P5, PT, R24, UR4, !P2 ;  /* 0x0000000418007c0c */ /* 0x000fe2000d7a1270 */
[----:B0-----:R-:W-:Y:S02]  /*163350*/  IMAD.WIDE R4, R18, 0x2, R14 ;  /* 0x0000000212047825 */ /* 0x001fe400078e020e */
[----:B------:R-:W3:Y:S01]  /*163360*/  LDL.LU R18, [R1+0x12b0] ;  /* 0x0012b00001127983 */ /* 0x000ee20000300800 */
[----:B------:R-:W-:-:S02]  /*163370*/  ISETP.GE.AND P1, PT, R0, UR55, PT ;  /* 0x0000003700007c0c */ /* 0x000fc4000bf26270 */
[----:B------:R-:W-:Y:S01]  /*163380*/  ISETP.LT.AND P2, PT, R23, UR4, !P2 ;  /* 0x0000000417007c0c */ /* 0x000fe2000d741270 */
[----:B------:R-:W-:Y:S01]  /*163390*/  VIADD R0, R20, 0x1d8 ;  /* 0x000001d814007836 */ /* 0x000fe20000000000 */
[----:B------:R-:W-:-:S05]  /*1633a0*/  ISETP.LT.AND P6, PT, R24, UR4, !P1 ;  /* 0x0000000418007c0c */ /* 0x000fca000cfc1270 */
[----:B------:R0:W-:Y:S01]  /*1633b0*/  @P5 STG.E.U16 desc[UR76][R2.64], R10 ;  /* 0x0000000a02005986 */ /* 0x0001e2000c10154c */
[----:B------:R-:W-:Y:S02]  /*1633c0*/  ISETP.GE.AND P4, PT, R0, UR53, PT ;  /* 0x0000003500007c0c */ /* 0x000fe4000bf86270 */
[----:B------:R-:W-:-:S05]  /*1633d0*/  PRMT R0, R10, 0x7632, R0 ;  /* 0x000076320a007816 */ /* 0x000fca0000000000 */
        /* <DEDUP_REMOVED lines=24> */
[----:B------:R-:W-:-:S09]  /*163560*/  ISETP.LT.AND P4, PT, R23, UR4, !P4 ;  /* 0x0000000417007c0c */ /* 0x000fd2000e781270 */
[----:B------:R0:W-:Y:S04]  /*163570*/  @P5 STG.E.U16 desc[UR76][R6.64], R9 ;  /* 0x0000000906005986 */ /* 0x0001e8000c10154c */
[----:B---3--:R1:W-:Y:S01]  /*163580*/  @P6 STG.E.U16 desc[UR76][R2.64], R12 ;  /* 0x0000000c02006986 */ /* 0x0083e2000c10154c */
[----:B0-----:R-:W-:-:S03]  /*163590*/  PRMT R6, R12, 0x7632, R6 ;  /* 0x000076320c067816 */ /* 0x001fc60000000006 */
[----:B-1----:R-:W3:Y:S01]  /*1635a0*/  LDL.LU R12, [R1+0x798] ;  /* 0x00079800010c7983 */ /* 0x002ee20000300800 */
[----:B------:R-:W-:-:S03]  /*1635b0*/  IMAD.WIDE R2, R18, 0x2, R14 ;  /* 0x0000000212027825 */ /* 0x000fc600078e020e */
[----:B------:R0:W-:Y:S01]  /*1635c0*/  @P4 STG.E.U16 desc[UR76][R4.64], R6 ;  /* 0x0000000604004986 */ /* 0x0001e2000c10154c */
[C---:B------:R-:W-:Y:S02]  /*1635d0*/  VIADD R8, R20.reuse, 0x1d9 ;  /* 0x000001d914087836 */ /* 0x040fe40000000000 */
[----:B------:R-:W-:Y:S02]  /*1635e0*/  VIADD R0, R20, 0x1da ;  /* 0x000001da14007836 */ /* 0x000fe40000000000 */
[----:B0-----:R-:W-:Y:S02]  /*1635f0*/  IMAD.WIDE R4, R18, 0x2, R16 ;  /* 0x0000000212047825 */ /* 0x001fe400078e0210 */
[----:B------:R-:W3:Y:S01]  /*163600*/  LDL.LU R18, [R1+0x12c0] ;  /* 0x0012c00001127983 */ /* 0x000ee20000300800 */
[----:B------:R-:W-:Y:S02]  /*163610*/  ISETP.GE.AND P1, PT, R8, UR49, PT ;  /* 0x0000003108007c0c */ /* 0x000fe4000bf26270 */
[----:B------:R-:W-:-:S02]  /*163620*/  ISETP.GE.AND P2, PT, R0, UR47, PT ;  /* 0x0000002f00007c0c */ /* 0x000fc4000bf46270 */
[----:B------:R-:W-:Y:S02]  /*163630*/  ISETP.LT.AND P5, PT, R24, UR4, !P1 ;  /* 0x0000000418007c0c */ /* 0x000fe4000cfa1270 */
[----:B------:R-:W-:Y:S01]  /*163640*/  ISETP.LT.AND P1, PT, R23, UR4, !P1 ;  /* 0x0000000417007c0c */ /* 0x000fe2000cf21270 */
[----:B------:R-:W-:Y:S01]  /*163650*/  VIADD R0, R20, 0x1db ;  /* 0x000001db14007836 */ /* 0x000fe20000000000 */
[----:B------:R-:W-:Y:S02]  /*163660*/  ISETP.LT.AND P6, PT, R24, UR4, !P2 ;  /* 0x0000000418007c0c */ /* 0x000fe4000d7c1270 */
[----:B------:R-:W-:Y:S02]  /*163670*/  PRMT R6, R10, 0x7632, R6 ;  /* 0x000076320a067816 */ /* 0x000fe40000000006 */
[----:B------:R-:W-:Y:S01]  /*163680*/  ISETP.GE.AND P4, PT, R0, UR45, PT ;  /* 0x0000002d00007c0c */ /* 0x000fe2000bf86270 */
[----:B------:R-:W-:-:S04]  /*163690*/  VIADD R0, R20, 0x1dc ;  /* 0x000001dc14007836 */ /* 0x000fc80000000000 */
        /* <DEDUP_REMOVED lines=31> */
[----:B------:R-:W-:Y:S02]  /*163890*/  VIADD R8, R20, 0x1dd ;  /* 0x000001dd14087836 */ /* 0x000fe40000000000 */
[----:B0-----:R-:W-:Y:S02]  /*1638a0*/  IMAD.WIDE R4, R18, 0x2, R14 ;  /* 0x0000000212047825 */ /* 0x001fe400078e020e */
[----:B------:R-:W3:Y:S01]  /*1638b0*/  LDL.LU R18, [R1+0x12d0] ;  /* 0x0012d00001127983 */ /* 0x000ee20000300800 */
[----:B------:R-:W-:Y:S01]  /*1638c0*/  ISETP.GE.AND P2, PT, R8, UR41, PT ;  /* 0x0000002908007c0c */ /* 0x000fe2000bf46270 */
[----:B------:R-:W-:-:S03]  /*1638d0*/  VIADD R0, R20, 0x1de ;  /* 0x000001de14007836 */ /* 0x000fc60000000000 */
[----:B------:R-:W-:Y:S02]  /*1638e0*/  ISETP.LT.AND P4, PT, R24, UR4, !P2 ;  /* 0x0000000418007c0c */ /* 0x000fe4000d781270 */
[----:B------:R-:W-:Y:S02]  /*1638f0*/  ISETP.GE.AND P1, PT, R0, UR39, PT ;  /* 0x0000002700007c0c */ /* 0x000fe4000bf26270 */
[----:B------:R-:W-:Y:S01]  /*163900*/  ISETP.LT.AND P2, PT, R23, UR4, !P2 ;  /* 0x0000000417007c0c */ /* 0x000fe2000d741270 */
[----:B------:R-:W-:Y:S01]  /*163910*/  VIADD R0, R20, 0x1e0 ;  /* 0x000001e014007836 */ /* 0x000fe20000000000 */
[----:B------:R-:W-:-:S04]  /*163920*/  ISETP.LT.AND P6, PT, R24, UR4, !P1 ;  /* 0x0000000418007c0c */ /* 0x000fc8000cfc1270 */
[----:B------:R-:W-:Y:S02]  /*163930*/  ISETP.GE.AND P5, PT, R0, UR37, PT ;  /* 0x0000002500007c0c */ /* 0x000fe4000bfa6270 */
[----:B------:R-:W-:Y:S01]  /*163940*/  PRMT R0, R10, 0x7632, R0 ;  /* 0x000076320a007816 */ /* 0x000fe20000000000 */
[----:B------:R0:W-:Y:S01]  /*163950*/  @P4 STG.E.U16 desc[UR76][R2.64], R10 ;  /* 0x0000000a02004986 */ /* 0x0001e2000c10154c */
[----:B------:R-:W-:-:S03]  /*163960*/  VIADD R6, R20, 0x1df ;  /* 0x000001df14067836 */ /* 0x000fc60000000000 */
[----:B------:R1:W-:Y:S02]  /*163970*/  @P2 STG.E.U16 desc[UR76][R4.64], R0 ;  /* 0x0000000004002986 */ /* 0x0003e4000c10154c */
[----:B------:R-:W-:Y:S02]  /*163980*/  ISETP.GE.AND P4, PT, R6, UR35, PT ;  /* 0x0000002306007c0c */ /* 0x000fe4000bf86270 */
[----:B0-----:R-:W3:Y:S01]  /*163990*/  LDL.LU R10, [R1+0x5c0] ;  /* 0x0005c000010a7983 */ /* 0x001ee20000300800 */
[----:B------:R-:W-:Y:S02]  /*1639a0*/  ISETP.LT.AND P1, PT, R23, UR4, !P1 ;  /* 0x0000000417007c0c */ /* 0x000fe4000cf21270 */
        /* <DEDUP_REMOVED lines=25> */
[----:B------:R0:W-:Y:S02]  /*163b40*/  @P5 STG.E.U16 desc[UR76][R4.64], R6 ;  /* 0x0000000604005986 */ /* 0x0001e4000c10154c */
[----:B0-----:R-:W-:Y:S02]  /*163b50*/  IMAD.WIDE R4, R18, 0x2, R16 ;  /* 0x0000000212047825 */ /* 0x001fe400078e0210 */
[----:B------:R-:W3:Y:S02]  /*163b60*/  LDL.LU R18, [R1+0x12e0] ;  /* 0x0012e00001127983 */ /* 0x000ee40000300800 */
[C---:B------:R-:W-:Y:S02]  /*163b70*/  VIADD R8, R20.reuse, 0x1e1 ;  /* 0x000001e114087836 */ /* 0x040fe40000000000 */
[----:B------:R-:W-:-:S03]  /*163b80*/  VIADD R0, R20, 0x1e2 ;  /* 0x000001e214007836 */ /* 0x000fc60000000000 */
[----:B------:R-:W-:Y:S02]  /*163b90*/  ISETP.GE.AND P1, PT, R8, UR33, PT ;  /* 0x0000002108007c0c */ /* 0x000fe4000bf26270 */
[----:B------:R-:W-:Y:S02]  /*163ba0*/  ISETP.GE.AND P2, PT, R0, UR31, PT ;  /* 0x0000001f00007c0c */ /* 0x000fe4000bf46270 */
[----:B------:R-:W-:Y:S02]  /*163bb0*/  ISETP.LT.AND P4, PT, R24, UR4, !P1 ;  /* 0x0000000418007c0c */ /* 0x000fe4000cf81270 */
[----:B------:R-:W-:Y:S01]  /*163bc0*/  ISETP.LT.AND P1, PT, R23, UR4, !P1 ;  /* 0x0000000417007c0c */ /* 0x000fe2000cf21270 */
[----:B------:R-:W-:Y:S01]  /*163bd0*/  VIADD R0, R20, 0x1e3 ;  /* 0x000001e314007836 */ /* 0x000fe20000000000 */
[----:B------:R-:W-:Y:S02]  /*163be0*/  ISETP.LT.AND P6, PT, R24, UR4, !P2 ;  /* 0x0000000418007c0c */ /* 0x000fe4000d7c1270 */
[----:B------:R-:W-:-:S02]  /*163bf0*/  PRMT R6, R10, 0x7632, R6 ;  /* 0x000076320a067816 */ /* 0x000fc40000000006 */
[----:B------:R-:W-:Y:S01]  /*163c00*/  ISETP.GE.AND P5, PT, R0, UR29, PT ;  /* 0x0000001d00007c0c */ /* 0x000fe2000bfa6270 */
[----:B------:R-:W-:-:S04]  /*163c10*/  VIADD R0, R20, 0x1e4 ;  /* 0x000001e414007836 */ /* 0x000fc80000000000 */
[----:B------:R0:W-:Y:S01]  /*163c20*/  @P4 STG.E.U16 desc[UR76][R4.64], R10 ;  /* 0x0000000a04004986 */ /* 0x0001e2000c10154c */
[----:B------:R-:W-:-:S03]  /*163c30*/  ISETP.GE.AND P4, PT, R0, UR27, PT ;  /* 0x0000001b00007c0c */ /* 0x000fc6000bf86270 */
[----:B------:R1:W-:Y:S01]  /*163c40*/  @P1 STG.E.U16 desc[UR76][R2.64], R6 ;  /* 0x0000000602001986 */ /* 0x0003e2000c10154c */
[----:B------:R-:W-:Y:S02]  /*163c50*/  ISETP.LT.AND P2, PT, R23, UR4, !P2 ;  /* 0x0000000417007c0c */ /* 0x000fe4000d741270 */
[----:B------:R-:W-:Y:S01]  /*163c60*/  ISETP.LT.AND P1, PT, R24, UR4, !P5 ;  /* 0x0000000418007c0c */ /* 0x000fe2000ef21270 */
[----:B0-----:R-:W3:Y:S01]  /*163c70*/  LDL.LU R10, [R1+0x5c8] ;  /* 0x0005c800010a7983 */ /* 0x001ee20000300800 */
        /* <DEDUP_REMOVED lines=29> */
[----:B------:R-:W-:-:S04]  /*163e50*/  ISETP.GE.AND P2, PT, R8, UR25, PT ;  /* 0x0000001908007c0c */ /* 0x000fc8000bf46270 */
[----:B------:R-:W-:Y:S02]  /*163e60*/  ISETP.LT.AND P5, PT, R24, UR4, !P2 ;  /* 0x0000000418007c0c */ /* 0x000fe4000d7a1270 */
[----:B------:R-:W-:Y:S02]  /*163e70*/  ISETP.GE.AND P1, PT, R0, UR23, PT ;  /* 0x0000001700007c0c */ /* 0x000fe4000bf26270 */
[----:B------:R-:W-:Y:S01]  /*163e80*/  ISETP.LT.AND P2, PT, R23, UR4, !P2 ;  /* 0x0000000417007c0c */ /* 0x000fe2000d741270 */
[----:B------:R-:W-:Y:S01]  /*163e90*/  VIADD R0, R20, 0x1e8 ;  /* 0x000001e814007836 */ /* 0x000fe20000000000 */
[----:B------:R-:W-:Y:S01]  /*163ea0*/  ISETP.LT.AND P6, PT, R24, UR4, !P1 ;  /* 0x0000000418007c0c */ /* 0x000fe2000cfc1270 */
[----:B------:R-:W-:-:S03]  /*163eb0*/  VIADD R6, R20, 0x1e7 ;  /* 0x000001e714067836 */ /* 0x000fc60000000000 */
[----:B------:R-:W-:Y:S02]  /*163ec0*/  ISETP.GE.AND P4, PT, R0, UR21, PT ;  /* 0x0000001500007c0c */ /* 0x000fe4000bf86270 */
[----:B------:R-:W-:Y:S01]  /*163ed0*/  PRMT R0, R10, 0x7632, R0 ;  /* 0x000076320a007816 */ /* 0x000fe20000000000 */
[----:B------:R0:W-:Y:S01]  /*163ee0*/  @P5 STG.E.U16 desc[UR76][R2.64], R10 ;  /* 0x0000000a02005986 */ /* 0x0001e2000c10154c */
[----:B------:R-:W-:Y:S02]  /*163ef0*/  ISETP.GE.AND P5, PT, R6, UR19, PT ;  /* 0x0000001306007c0c */ /* 0x000fe4000bfa6270 */
[----:B------:R-:W-:Y:S01]  /*163f00*/  ISETP.LT.AND P1, PT, R23, UR4, !P1 ;  /* 0x0000000417007c0c */ /* 0x000fe2000cf21270 */
[----:B------:R1:W-:Y:S01]  /*163f10*/  @P2 STG.E.U16 desc[UR76][R4.64], R0 ;  /* 0x0000000004002986 */ /* 0x0003e2000c10154c */
[----:B------:R-:W-:-:S03]  /*163f20*/  ISETP.LT.AND P2, PT, R24, UR4, !P5 ;  /* 0x0000000418007c0c */ /* 0x000fc6000ef41270 */
[----:B0-----:R-:W3:Y:S01]  /*163f30*/  LDL.LU R10, [R1+0x7a0] ;  /* 0x0007a000010a7983 */ /* 0x001ee20000300800 */
[----:B--2---:R-:W-:Y:S01]  /*163f40*/  IMAD.WIDE R2, R11, 0x2, R16 ;  /* 0x000000020b027825 */ /* 0x004fe200078e0210 */
[----:B-1----:R-:W-:-:S04]  /*163f50*/  PRMT R0, R26, 0x7632, R0 ;  /* 0x000076321a007816 */ /* 0x002fc80000000000 */
[----:B------:R0:W-:Y:S01]  /*163f60*/  @P6 STG.E.U16 desc[UR76][R2.64], R26 ;  /* 0x0000001a02006986 */ /* 0x0001e2000c10154c */
[----:B----4-:R-:W-:-:S04]  /*163f70*/  IMAD.WIDE R4, R25, 0x2, R16 ;  /* 0x0000000219047825 */ /* 0x010fc800078e0210 */
[--C-:B------:R-:W-:Y:S01]  /*163f80*/  IMAD.WIDE R6, R25, 0x2, R14.reuse ;  /* 0x0000000219067825 */ /* 0x100fe200078e020e */
[----:B0-----:R-:W2:Y:S03]  /*163f90*/  LDL.LU R26, [R1+0x12f4] ;  /* 0x0012f400011a7983 */ /* 0x001ea60000300800 */
[----:B------:R-:W-:Y:S01]  /*163fa0*/  IMAD.WIDE R2, R11, 0x2, R14 ;  /* 0x000000020b027825 */ /* 0x000fe200078e020e */
[----:B------:R-:W4:Y:S04]  /*163fb0*/  LDL.LU R25, [R1+0x7d4] ;  /* 0x0007d40001197983 */ /* 0x000f280000300800 */
[----:B------:R0:W-:Y:S04]  /*163fc0*/  @P1 STG.E.U16 desc[UR76][R2.64], R0 ;  /* 0x0000000002001986 */ /* 0x0001e8000c10154c */
[----:B-----5:R1:W-:Y:S01]  /*163fd0*/  @P2 STG.E.U16 desc[UR76][R4.64], R19 ;  /* 0x0000001304002986 */ /* 0x0203e2000c10154c */
[----:B0-----:R-:W-:-:S04]  /*163fe0*/  IMAD.WIDE R2, R28, 0x2, R16 ;  /* 0x000000021c027825 */ /* 0x001fc800078e0210 */
[----:B-1----:R-:W-:Y:S02]  /*163ff0*/  IMAD.WIDE R4, R28, 0x2, R14 ;  /* 0x000000021c047825 */ /* 0x002fe400078e020e */
[----:B------:R-:W5:Y:S01]  /*164000*/  LDL.LU R28, [R1+0x12f8] ;  /* 0x0012f800011c7983 */ /* 0x000f620000300800 */
[C---:B------:R-:W-:Y:S02]  /*164010*/  ISETP.LT.AND P5, PT, R23.reuse, UR4, !P5 ;  /* 0x0000000417007c0c */ /* 0x040fe4000efa1270 */
[----:B------:R-:W-:Y:S01]  /*164020*/  ISETP.LT.AND P6, PT, R24, UR4, !P4 ;  /* 0x0000000418007c0c */ /* 0x000fe2000e7c1270 */
[----:B------:R-:W5:Y:S01]  /*164030*/  LDL.LU R11, [R1+0x7a4] ;  /* 0x0007a400010b7983 */ /* 0x000f620000300800 */
[----:B------:R-:W-:Y:S02]  /*164040*/  ISETP.LT.AND P4, PT, R23, UR4, !P4 ;  /* 0x0000000417007c0c */ /* 0x000fe4000e781270 */
[----:B------:R-:W-:Y:S02]  /*164050*/  PRMT R9, R19, 0x7632, R9 ;  /* 0x0000763213097816 */ /* 0x000fe40000000009 */
[----:B------:R-:W5:Y:S05]  /*164060*/  LDL.LU R19, [R1+0x12fc] ;  /* 0x0012fc0001137983 */ /* 0x000f6a0000300800 */
[----:B------:R0:W-:Y:S04]  /*164070*/  @P5 STG.E.U16 desc[UR76][R6.64], R9 ;  /* 0x0000000906005986 */ /* 0x0001e8000c10154c */
[----:B---3--:R1:W-:Y:S01]  /*164080*/  @P6 STG.E.U16 desc[UR76][R2.64], R12 ;  /* 0x0000000c02006986 */ /* 0x0083e2000c10154c */
[----:B0-----:R-:W-:-:S03]  /*164090*/  PRMT R6, R12, 0x7632, R6 ;  /* 0x000076320c067816 */ /* 0x001fc60000000006 */
[----:B-1----:R-:W3:Y:S04]  /*1640a0*/  LDL.LU R12, [R1+0x7d8] ;  /* 0x0007d800010c7983 */ /* 0x002ee80000300800 */
[----:B------:R0:W-:Y:S01]  /*1640b0*/  @P4 STG.E.U16 desc[UR76][R4.64], R6 ;  /* 0x0000000604004986 */ /* 0x0001e2000c10154c */
[----:B------:R-:W-:-:S04]  /*1640c0*/  IMAD.WIDE R2, R18, 0x2, R14 ;  /* 0x0000000212027825 */ /* 0x000fc800078e020e */
[----:B0-----:R-:W-:Y:S02]  /*1640d0*/  IMAD.WIDE R4, R18, 0x2, R16 ;  /* 0x0000000212047825 */ /* 0x001fe400078e0210 */
[----:B------:R-:W3:Y:S02]  /*1640e0*/  LDL.LU R18, [R1+0x1300] ;  /* 0x0013000001127983 */ /* 0x000ee40000300800 */
[C---:B------:R-:W-:Y:S02]  /*1640f0*/  VIADD R8, R20.reuse, 0x1e9 ;  /* 0x000001e914087836 */ /* 0x040fe40000000000 */
[----:B------:R-:W-:Y:S01]  /*164100*/  VIADD R0, R20, 0x1ea ;  /* 0x000001ea14007836 */ /* 0x000fe20000000000 */
[----:B------:R-:W3:Y:S02]  /*164110*/  LDL.LU R21, [R1+0x7a8] ;  /* 0x0007a80001157983 */ /* 0x000ee40000300800 */
[----:B------:R-:W-:Y:S02]  /*164120*/  ISETP.GE.AND P1, PT, R8, UR17, PT ;  /* 0x0000001108007c0c */ /* 0x000fe4000bf26270 */
[----:B------:R-:W-:-:S02]  /*164130*/  ISETP.GE.AND P2, PT, R0, UR15, PT ;  /* 0x0000000f00007c0c */ /* 0x000fc4000bf46270 */
[C---:B------:R-:W-:Y:S02]  /*164140*/  ISETP.LT.AND P5, PT, R24.reuse, UR4, !P1 ;  /* 0x0000000418007c0c */ /* 0x040fe4000cfa1270 */
[C---:B------:R-:W-:Y:S02]  /*164150*/  ISETP.LT.AND P1, PT, R23.reuse, UR4, !P1 ;  /* 0x0000000417007c0c */ /* 0x040fe4000cf21270 */
[----:B------:R-:W-:Y:S02]  /*164160*/  ISETP.LT.AND P4, PT, R24, UR4, !P2 ;  /* 0x0000000418007c0c */ /* 0x000fe4000d781270 */
[----:B------:R-:W-:Y:S02]  /*164170*/  ISETP.LT.AND P2, PT, R23, UR4, !P2 ;  /* 0x0000000417007c0c */ /* 0x000fe4000d741270 */
[----:B------:R-:W-:-:S05]  /*164180*/  PRMT R0, R10, 0x7632, R0 ;  /* 0x000076320a007816 */ /* 0x000fca0000000000 */
[----:B------:R2:W-:Y:S04]  /*164190*/  @P5 STG.E.U16 desc[UR76][R4.64], R10 ;  /* 0x0000000a04005986 */ /* 0x0005e8000c10154c */
[----:B------:R0:W-:Y:S01]  /*1641a0*/  @P1 STG.E.U16 desc[UR76][R2.64], R0 ;  /* 0x0000000002001986 */ /* 0x0001e2000c10154c */
[----:B--2---:R-:W-:-:S04]  /*1641b0*/  IMAD.WIDE R4, R26, 0x2, R16 ;  /* 0x000000021a047825 */ /* 0x004fc800078e0210 */
[----:B0-----:R-:W-:Y:S01]  /*1641c0*/  IMAD.WIDE R2, R26, 0x2, R14 ;  /* 0x000000021a027825 */ /* 0x001fe200078e020e */
[----:B----4-:R-:W-:Y:S01]  /*1641d0*/  PRMT R0, R25, 0x7632, R0 ;  /* 0x0000763219007816 */ /* 0x010fe20000000000 */
[----:B------:R0:W-:Y:S04]  /*1641e0*/  @P4 STG.E.U16 desc[UR76][R4.64], R25 ;  /* 0x0000001904004986 */ /* 0x0001e8000c10154c */
[----:B------:R-:W2:Y:S04]  /*1641f0*/  LDL.LU R26, [R1+0x1304] ;  /* 0x00130400011a7983 */ /* 0x000ea80000300800 */
[----:B------:R5:W-:Y:S01]  /*164200*/  @P2 STG.E.U16 desc[UR76][R2.64], R0 ;  /* 0x0000000002002986 */ /* 0x000be2000c10154c */
[----:B0-----:R-:W-:-:S05]  /*164210*/  VIADD R4, R20, 0x1ef ;  /* 0x000001ef14047836 */ /* 0x001fca0000000000 */
[----:B------:R-:W-:Y:S01]  /*164220*/  ISETP.GE.AND P2, PT, R4, UR9, PT ;  /* 0x0000000904007c0c */ /* 0x000fe2000bf46270 */
[----:B-----5:R-:W-:-:S04]  /*164230*/  IMAD.WIDE R2, R28, 0x2, R16 ;  /* 0x000000021c027825 */ /* 0x020fc800078e0210 */
[----:B------:R-:W-:Y:S02]  /*164240*/  IMAD.WIDE R4, R28, 0x2, R14 ;  /* 0x000000021c047825 */ /* 0x000fe400078e020e */
[----:B------:R-:W4:Y:S02]  /*164250*/  LDL.LU R28, [R1+0x7dc] ;  /* 0x0007dc00011c7983 */ /* 0x000f240000300800 */
[C---:B------:R-:W-:Y:S02]  /*164260*/  VIADD R6, R20.reuse, 0x1eb ;  /* 0x000001eb14067836 */ /* 0x040fe40000000000 */
[----:B------:R-:W-:Y:S01]  /*164270*/  VIADD R7, R20, 0x1ec ;  /* 0x000001ec14077836 */ /* 0x000fe20000000000 */
[----:B------:R-:W5:Y:S02]  /*164280*/  LDL.LU R25, [R1+0x1308] ;  /* 0x0013080001197983 */ /* 0x000f640000300800 */
[----:B------:R-:W-:Y:S02]  /*164290*/  ISETP.GE.AND P6, PT, R6, UR13, PT ;  /* 0x0000000d06007c0c */ /* 0x000fe4000bfc6270 */
[----:B------:R-:W-:-:S02]  /*1642a0*/  ISETP.GE.AND P5, PT, R7, UR11, PT ;  /* 0x0000000b07007c0c */ /* 0x000fc4000bfa6270 */
[C---:B------:R-:W-:Y:S02]  /*1642b0*/  ISETP.LT.AND P1, PT, R24.reuse, UR4, !P6 ;  /* 0x0000000418007c0c */ /* 0x040fe4000f721270 */
[----:B------:R-:W-:Y:S02]  /*1642c0*/  ISETP.LT.AND P6, PT, R23, UR4, !P6 ;  /* 0x0000000417007c0c */ /* 0x000fe4000f7c1270 */
[----:B------:R-:W-:Y:S02]  /*1642d0*/  ISETP.LT.AND P4, PT, R24, UR4, !P5 ;  /* 0x0000000418007c0c */ /* 0x000fe4000ef81270 */
[----:B------:R-:W-:-:S07]  /*1642e0*/  PRMT R6, R11, 0x7632, R6 ;  /* 0x000076320b067816 */ /* 0x000fce0000000006 */
[----:B------:R0:W-:Y:S04]  /*1642f0*/  @P1 STG.E.U16 desc[UR76][R2.64], R11 ;  /* 0x0000000b02001986 */ /* 0x0001e8000c10154c */
[----:B------:R-:W-:Y:S01]  /*164300*/  @P6 STG.E.U16 desc[UR76][R4.64], R6 ;  /* 0x0000000604006986 */ /* 0x000fe2000c10154c */
[----:B0-----:R-:W-:-:S04]  /*164310*/  IMAD.WIDE R2, R19, 0x2, R16 ;  /* 0x0000000213027825 */ /* 0x001fc800078e0210 */
[C---:B---3--:R-:W-:Y:S01]  /*164320*/  IMAD.WIDE R8, R18.reuse, 0x2, R16 ;  /* 0x0000000212087825 */ /* 0x048fe200078e0210 */
[----:B------:R0:W-:Y:S03]  /*164330*/  @P4 STG.E.U16 desc[UR76][R2.64], R12 ;  /* 0x0000000c02004986 */ /* 0x0001e6000c10154c */
[----:B------:R-:W-:-:S04]  /*164340*/  IMAD.WIDE R10, R18, 0x2, R14 ;  /* 0x00000002120a7825 */ /* 0x000fc800078e020e */
[----:B------:R-:W-:Y:S01]  /*164350*/  VIADD R0, R20, 0x1ed ;  /* 0x000001ed14007836 */ /* 0x000fe20000000000 */
[----:B------:R-:W-:Y:S01]  /*164360*/  ISETP.LT.AND P5, PT, R23, UR4, !P5 ;  /* 0x0000000417007c0c */ /* 0x000fe2000efa1270 */
[----:B------:R-:W1:Y:S01]  /*164370*/  LDS.128 R4, [R29] ;  /* 0x000000001d047984 */ /* 0x000e620000000c00 */
[----:B0-----:R-:W-:-:S03]  /*164380*/  IMAD.WIDE R2, R19, 0x2, R14 ;  /* 0x0000000213027825 */ /* 0x001fc600078e020e */
[----:B------:R-:W3:Y:S04]  /*164390*/  LDL.LU R19, [R1+0x7ac] ;  /* 0x0007ac0001137983 */ /* 0x000ee80000300800 */
[----:B------:R-:W3:Y:S04]  /*1643a0*/  LDL.LU R22, [R1+0x7e0] ;  /* 0x0007e00001167983 */ /* 0x000ee80000300800 */
[----:B------:R-:W3:Y:S04]  /*1643b0*/  LDL.LU R27, [R1+0x130c] ;  /* 0x00130c00011b7983 */ /* 0x000ee80000300800 */
[----:B------:R-:W3:Y:S01]  /*1643c0*/  LDL.LU R18, [R1+0x1310] ;  /* 0x0013100001127983 */ /* 0x000ee20000300800 */
[----:B------:R-:W-:-:S02]  /*1643d0*/  ISETP.GE.AND P1, PT, R0, UR7, PT ;  /* 0x0000000700007c0c */ /* 0x000fc4000bf26270 */
[C---:B------:R-:W-:Y:S02]  /*1643e0*/  ISETP.LT.AND P6, PT, R24.reuse, UR4, !P0 ;  /* 0x0000000418007c0c */ /* 0x040fe4000c7c1270 */
[----:B------:R-:W-:Y:S02]  /*1643f0*/  ISETP.LT.AND P4, PT, R24, UR4, !P1 ;  /* 0x0000000418007c0c */ /* 0x000fe4000cf81270 */
[----:B------:R-:W-:Y:S02]  /*164400*/  ISETP.LT.AND P1, PT, R23, UR4, !P1 ;  /* 0x0000000417007c0c */ /* 0x000fe4000cf21270 */
[----:B------:R-:W-:Y:S02]  /*164410*/  PRMT R0, R12, 0x7632, R0 ;  /* 0x000076320c007816 */ /* 0x000fe40000000000 */
[----:B------:R-:W-:-:S03]  /*164420*/  PRMT R13, R21, 0x7632, R13 ;  /* 0x00007632150d7816 */ /* 0x000fc6000000000d */
[----:B------:R-:W-:Y:S04]  /*164430*/  @P5 STG.E.U16 desc[UR76][R2.64], R0 ;  /* 0x0000000002005986 */ /* 0x000fe8000c10154c */
[----:B------:R0:W-:Y:S04]  /*164440*/  @P4 STG.E.U16 desc[UR76][R8.64], R21 ;  /* 0x0000001508004986 */ /* 0x0001e8000c10154c */
[----:B------:R4:W-:Y:S04]  /*164450*/  @P1 STG.E.U16 desc[UR76][R10.64], R13 ;  /* 0x0000000d0a001986 */ /* 0x0009e8000c10154c */
[----:B0-----:R-:W3:Y:S01]  /*164460*/  LDL.LU R21, [R1+0x4830] ;  /* 0x0048300001157983 */ /* 0x001ee20000300800 */
[----:B--2---:R-:W-:Y:S01]  /*164470*/  IMAD.WIDE R2, R26, 0x2, R16 ;  /* 0x000000021a027825 */ /* 0x004fe200078e0210 */
[----:B----4-:R-:W-:-:S04]  /*164480*/  PRMT R10, R28, 0x7632, R10 ;  /* 0x000076321c0a7816 */ /* 0x010fc8000000000a */
[----:B------:R0:W-:Y:S04]  /*164490*/  @P6 STG.E.U16 desc[UR76][R2.64], R28 ;  /* 0x0000001c02006986 */ /* 0x0001e8000c10154c */
[----:B0-----:R-:W2:Y:S01]  /*1644a0*/  LDL.LU R28, [R1+0x1314] ;  /* 0x00131400011c7983 */ /* 0x001ea20000300800 */
[C---:B------:R-:W-:Y:S02]  /*1644b0*/  ISETP.LT.AND P5, PT, R23.reuse, UR4, !P0 ;  /* 0x0000000417007c0c */ /* 0x040fe4000c7a1270 */
[----:B------:R-:W-:Y:S01]  /*1644c0*/  ISETP.LT.AND P4, PT, R24, UR4, !P2 ;  /* 0x0000000418007c0c */ /* 0x000fe2000d781270 */
[----:B------:R-:W-:Y:S01]  /*1644d0*/  IMAD.WIDE R8, R26, 0x2, R14 ;  /* 0x000000021a087825 */ /* 0x000fe200078e020e */
[----:B------:R-:W-:Y:S01]  /*1644e0*/  ISETP.LT.AND P2, PT, R23, UR4, !P2 ;  /* 0x0000000417007c0c */ /* 0x000fe2000d741270 */
[----:B------:R-:W4:Y:S02]  /*1644f0*/  LDL.LU R26, [R1+0x7e4] ;  /* 0x0007e400011a7983 */ /* 0x000f240000300800 */
[----:B-----5:R-:W-:-:S06]  /*164500*/  IMAD.WIDE R2, R25, 0x2, R16 ;  /* 0x0000000219027825 */ /* 0x020fcc00078e0210 */
[----:B------:R0:W-:Y:S02]  /*164510*/  @P5 STG.E.U16 desc[UR76][R8.64], R10 ;  /* 0x0000000a08005986 */ /* 0x0001e4000c10154c */
[----:B0-----:R-:W-:Y:S02]  /*164520*/  IMAD.WIDE R8, R25, 0x2, R14 ;  /* 0x0000000219087825 */ /* 0x001fe400078e020e */
[----:B------:R-:W5:Y:S01]  /*164530*/  LDL.LU R25, [R1+0x1318] ;  /* 0x0013180001197983 */ /* 0x000f620000300800 */
[----:B---3--:R-:W-:-:S03]  /*164540*/  PRMT R10, R19, 0x7632, R10 ;  /* 0x00007632130a7816 */ /* 0x008fc6000000000a */
[----:B------:R0:W-:Y:S04]  /*164550*/  @P4 STG.E.U16 desc[UR76][R2.64], R19 ;  /* 0x0000001302004986 */ /* 0x0001e8000c10154c */
[----:B------:R3:W-:Y:S04]  /*164560*/  @P2 STG.E.U16 desc[UR76][R8.64], R10 ;  /* 0x0000000a08002986 */ /* 0x0007e8000c10154c */
[----:B0-----:R-:W5:Y:S01]  /*164570*/  LDL.LU R19, [R1+0x131c] ;  /* 0x00131c0001137983 */ /* 0x001f620000300800 */
[----:B---3--:R-:W-:-:S04]  /*164580*/  IMAD.WIDE R8, R18, 0x2, R16 ;  /* 0x0000000212087825 */ /* 0x008fc800078e0210 */
[----:B------:R-:W-:Y:S02]  /*164590*/  IMAD.WIDE R10, R18, 0x2, R14 ;  /* 0x00000002120a7825 */ /* 0x000fe400078e020e */
[----:B------:R-:W3:Y:S02]  /*1645a0*/  LDL.LU R18, [R1+0x7e8] ;  /* 0x0007e80001127983 */ /* 0x000ee40000300800 */
[----:B------:R-:W-:Y:S01]  /*1645b0*/  VIADD R0, R20, 0x1f3 ;  /* 0x000001f314007836 */ /* 0x000fe20000000000 */
[----:B------:R-:W-:-:S04]  /*1645c0*/  ISETP.LT.AND P6, PT, R24, UR4, !P3 ;  /* 0x0000000418007c0c */ /* 0x000fc8000dfc1270 */
[----:B------:R-:W-:Y:S01]  /*1645d0*/  ISETP.GE.AND P1, PT, R0, UR6, PT ;  /* 0x0000000600007c0c */ /* 0x000fe2000bf26270 */
[----:B------:R-:W-:Y:S01]  /*1645e0*/  VIADD R0, R20, 0x1f1 ;  /* 0x000001f114007836 */ /* 0x000fe20000000000 */
[----:B------:R-:W-:-:S04]  /*1645f0*/  ISETP.LT.AND P3, PT, R23, UR4, !P3 ;  /* 0x0000000417007c0c */ /* 0x000fc8000df61270 */
[----:B------:R-:W-:Y:S01]  /*164600*/  ISETP.GE.AND P5, PT, R0, UR5, PT ;  /* 0x0000000500007c0c */ /* 0x000fe2000bfa6270 */
[----:B------:R-:W-:Y:S02]  /*164610*/  VIADD R0, R20, 0x1f4 ;  /* 0x000001f414007836 */ /* 0x000fe40000000000 */
[C---:B------:R-:W-:Y:S01]  /*164620*/  IMAD.WIDE R2, R27.reuse, 0x2, R16 ;  /* 0x000000021b027825 */ /* 0x040fe200078e0210 */
[----:B------:R-:W-:Y:S02]  /*164630*/  ISETP.LT.AND P2, PT, R24, UR4, !P5 ;  /* 0x0000000418007c0c */ /* 0x000fe4000ef41270 */
[----:B------:R-:W-:Y:S02]  /*164640*/  ISETP.GE.AND P4, PT, R0, UR6, PT ;  /* 0x0000000600007c0c */ /* 0x000fe4000bf86270 */
[----:B------:R0:W-:Y:S01]  /*164650*/  @P6 STG.E.U16 desc[UR76][R2.64], R22 ;  /* 0x0000001602006986 */ /* 0x0001e2000c10154c */
[----:B------:R-:W-:Y:S01]  /*164660*/  PRMT R0, R22, 0x7632, R0 ;  /* 0x0000763216007816 */ /* 0x000fe20000000000 */
[----:B0-----:R-:W-:-:S05]  /*164670*/  IMAD.WIDE R2, R27, 0x2, R14 ;  /* 0x000000021b027825 */ /* 0x001fca00078e020e */
[----:B------:R2:W-:Y:S04]  /*164680*/  @P3 STG.E.U16 desc[UR76][R2.64], R0 ;  /* 0x0000000002003986 */ /* 0x0005e8000c10154c */
[----:B-1----:R0:W-:Y:S01]  /*164690*/  @P2 STG.E.U16 desc[UR76][R8.64], R4 ;  /* 0x0000000408002986 */ /* 0x0021e2000c10154c */
[----:B--2---:R-:W-:-:S04]  /*1646a0*/  IMAD.WIDE R2, R28, 0x2, R16 ;  /* 0x000000021c027825 */ /* 0x004fc800078e0210 */
[----:B0-----:R-:W-:Y:S02]  /*1646b0*/  IMAD.WIDE R8, R28, 0x2, R14 ;  /* 0x000000021c087825 */ /* 0x001fe400078e020e */
[----:B------:R-:W2:Y:S02]  /*1646c0*/  LDL.LU R28, [R1+0x1320] ;  /* 0x00132000011c7983 */ /* 0x000ea40000300800 */
[----:B------:R-:W-:Y:S01]  /*1646d0*/  VIADD R12, R20, 0x1f2 ;  /* 0x000001f2140c7836 */ /* 0x000fe20000000000 */
[----:B------:R-:W-:Y:S02]  /*1646e0*/  ISETP.LT.AND P5, PT, R23, UR4, !P5 ;  /* 0x0000000417007c0c */ /* 0x000fe4000efa1270 */
[----:B------:R-:W-:Y:S01]  /*1646f0*/  PRMT R13, R4, 0x7632, R13 ;  /* 0x00007632040d7816 */ /* 0x000fe2000000000d */
[----:B------:R-:W-:Y:S01]  /*164700*/  VIADD R0, R20, 0x1f6 ;  /* 0x000001f614007836 */ /* 0x000fe20000000000 */
[----:B------:R-:W-:Y:S01]  /*164710*/  ISETP.GE.AND P0, PT, R12, UR6, PT ;  /* 0x000000060c007c0c */ /* 0x000fe2000bf06270 */
[----:B------:R-:W2:Y:S03]  /*164720*/  LDL.LU R27, [R1+0x1328] ;  /* 0x00132800011b7983 */ /* 0x000ea60000300800 */
[----:B------:R-:W-:-:S05]  /*164730*/  ISETP.LT.AND P6, PT, R24, UR4, !P0 ;  /* 0x0000000418007c0c */ /* 0x000fca000c7c1270 */
[----:B------:R0:W-:Y:S01]  /*164740*/  @P5 STG.E.U16 desc[UR76][R10.64], R13 ;  /* 0x0000000d0a005986 */ /* 0x0001e2000c10154c */
[C---:B------:R-:W-:Y:S02]  /*164750*/  ISETP.LT.AND P3, PT, R23.reuse, UR4, !P0 ;  /* 0x0000000417007c0c */ /* 0x040fe4000c761270 */
[----:B------:R-:W-:Y:S02]  /*164760*/  ISETP.LT.AND P5, PT, R24, UR4, !P1 ;  /* 0x0000000418007c0c */ /* 0x000fe4000cfa1270 */
[----:B----4-:R-:W-:Y:S01]  /*164770*/  PRMT R4, R26, 0x7632, R4 ;  /* 0x000076321a047816 */ /* 0x010fe20000000004 */
[----:B------:R-:W-:Y:S01]  /*164780*/  VIADD R12, R20, 0x1f5 ;  /* 0x000001f5140c7836 */ /* 0x000fe20000000000 */
[----:B------:R-:W-:Y:S01]  /*164790*/  ISETP.LT.AND P1, PT, R23, UR4, !P1 ;  /* 0x0000000417007c0c */ /* 0x000fe2000cf21270 */
[----:B------:R5:W-:Y:S01]  /*1647a0*/  @P6 STG.E.U16 desc[UR76][R2.64], R26 ;  /* 0x0000001a02006986 */ /* 0x000be2000c10154c */
[----:B------:R-:W-:Y:S01]  /*1647b0*/  ISETP.LT.AND P6, PT, R24, UR4, !P4 ;  /* 0x0000000418007c0c */ /* 0x000fe2000e7c1270 */
[----:B0-----:R-:W-:Y:S01]  /*1647c0*/  VIADD R10, R20, 0x1f7 ;  /* 0x000001f7140a7836 */ /* 0x001fe20000000000 */
[----:B------:R-:W-:-:S03]  /*1647d0*/  ISETP.GE.AND P2, PT, R0, UR6, PT ;  /* 0x0000000600007c0c */ /* 0x000fc6000bf46270 */
[----:B------:R0:W-:Y:S01]  /*1647e0*/  @P3 STG.E.U16 desc[UR76][R8.64], R4 ;  /* 0x0000000408003986 */ /* 0x0001e2000c10154c */
[----:B------:R-:W-:-:S03]  /*1647f0*/  ISETP.GE.AND P3, PT, R10, UR6, PT ;  /* 0x000000060a007c0c */ /* 0x000fc6000bf66270 */
[----:B------:R-:W4:Y:S01]  /*164800*/  LDL.LU R22, [R1+0x7ec] ;  /* 0x0007ec0001167983 */ /* 0x000f220000300800 */
[C---:B-----5:R-:W-:Y:S01]  /*164810*/  IMAD.WIDE R2, R25.reuse, 0x2, R16 ;  /* 0x0000000219027825 */ /* 0x060fe200078e0210 */
[----:B------:R-:W-:Y:S02]  /*164820*/  ISETP.GE.AND P0, PT, R12, UR6, PT ;  /* 0x000000060c007c0c */ /* 0x000fe4000bf06270 */
[----:B------:R-:W5:Y:S01]  /*164830*/  LDL.LU R26, [R1+0x1324] ;  /* 0x00132400011a7983 */ /* 0x000f620000300800 */
[----:B0-----:R-:W-:Y:S01]  /*164840*/  IMAD.WIDE R8, R25, 0x2, R14 ;  /* 0x0000000219087825 */ /* 0x001fe200078e020e */
[----:B------:R-:W-:Y:S02]  /*164850*/  PRMT R4, R5, 0x7632, R4 ;  /* 0x0000763205047816 */ /* 0x000fe40000000004 */
[----:B------:R-:W-:Y:S04]  /*164860*/  @P5 STG.E.U16 desc[UR76][R2.64], R5 ;  /* 0x0000000502005986 */ /* 0x000fe8000c10154c */
[----:B------:R-:W-:Y:S01]  /*164870*/  @P1 STG.E.U16 desc[UR76][R8.64], R4 ;  /* 0x0000000408001986 */ /* 0x000fe2000c10154c */
[----:B------:R-:W-:-:S05]  /*164880*/  IMAD.WIDE R10, R19, 0x2, R16 ;  /* 0x00000002130a7825 */ /* 0x000fca00078e0210 */
[----:B---3--:R-:W-:Y:S04]  /*164890*/  @P6 STG.E.U16 desc[UR76][R10.64], R18 ;  /* 0x000000120a006986 */ /* 0x008fe8000c10154c */
[----:B------:R-:W0:Y:S01]  /*1648a0*/  LDS.128 R8, [R29+0x400] ;  /* 0x000400001d087984 */ /* 0x000e220000000c00 */
[C---:B------:R-:W-:Y:S02]  /*1648b0*/  ISETP.LT.AND P1, PT, R24.reuse, UR4, !P0 ;  /* 0x0000000418007c0c */ /* 0x040fe4000c721270 */
[----:B------:R-:W-:Y:S02]  /*1648c0*/  ISETP.LT.AND P6, PT, R24, UR4, !P2 ;  /* 0x0000000418007c0c */ /* 0x000fe4000d7c1270 */
[----:B------:R-:W3:Y:S04]  /*1648d0*/  LDL.LU R24, [R1+0x13d4] ;  /* 0x0013d40001187983 */ /* 0x000ee80000300800 */
[----:B0-----:R0:W-:Y:S04]  /*1648e0*/  STL [R1+0x482c], R10 ;  /* 0x00482c0a01007387 */ /* 0x0011e80000100800 */
[----:B0-----:R-:W3:Y:S04]  /*1648f0*/  LDL.LU R10, [R1+0x11c0] ;  /* 0x0011c000010a7983 */ /* 0x001ee80000300800 */
[----:B------:R0:W-:Y:S04]  /*164900*/  STL [R1+0x4828], R11 ;  /* 0x0048280b01007387 */ /* 0x0001e80000100800 */
[----:B------:R-:W3:Y:S04]  /*164910*/  LDL.LU R29, [R1+0x11c8] ;  /* 0x0011c800011d7983 */ /* 0x000ee80000300800 */
[----:B------:R-:W3:Y:S01]  /*164920*/  LDL.LU R25, [R1+0x570] ;  /* 0x0005700001197983 */ /* 0x000ee20000300800 */
[----:B--2---:R-:W-:-:S04]  /*164930*/  IMAD.WIDE R4, R28, 0x2, R16 ;  /* 0x000000021c047825 */ /* 0x004fc800078e0210 */
[--C-:B------:R-:W-:Y:S02]  /*164940*/  IMAD.WIDE R12, R28, 0x2, R14.reuse ;  /* 0x000000021c0c7825 */ /* 0x100fe400078e020e */
[----:B------:R-:W2:Y:S01]  /*164950*/  LDL.LU R28, [R1+0x13d0] ;  /* 0x0013d000011c7983 */ /* 0x000ea20000300800 */
[C---:B------:R-:W-:Y:S01]  /*164960*/  ISETP.LT.AND P4, PT, R23.reuse, UR4, !P4 ;  /* 0x0000000417007c0c */ /* 0x040fe2000e781270 */
[----:B------:R-:W-:Y:S01]  /*164970*/  VIADD R0, R20, 0x1f8 ;  /* 0x000001f814007836 */ /* 0x000fe20000000000 */
[----:B------:R-:W-:Y:S01]  /*164980*/  ISETP.LT.AND P0, PT, R23, UR4, !P0 ;  /* 0x0000000417007c0c */ /* 0x000fe2000c701270 */
[----:B------:R-:W-:Y:S01]  /*164990*/  IMAD.WIDE R2, R19, 0x2, R14 ;  /* 0x0000000213027825 */ /* 0x000fe200078e020e */
[----:B------:R-:W-:Y:S01]  /*1649a0*/  PRMT R21, R6, 0x7632, R21 ;  /* 0x0000763206157816 */ /* 0x000fe20000000015 */
[----:B0-----:R-:W2:Y:S01]  /*1649b0*/  LDL.LU R11, [R1+0x13e4] ;  /* 0x0013e400010b7983 */ /* 0x001ea20000300800 */
[----:B------:R-:W-:Y:S02]  /*1649c0*/  ISETP.GE.AND P5, PT, R0, UR6, PT ;  /* 0x0000000600007c0c */ /* 0x000fe4000bfa6270 */
[----:B------:R-:W-:Y:S01]  /*1649d0*/  PRMT R0, R18, 0x7632, R0 ;  /* 0x0000763212007816 */ /* 0x000fe20000000000 */
[----:B------:R-:W-:Y:S01]  /*1649e0*/  IMAD.WIDE R18, R27, 0x2, R16 ;  /* 0x000000021b127825 */ /* 0x000fe200078e0210 */
[----:B------:R-:W-:-:S03]  /*1649f0*/  ISETP.LT.AND P2, PT, R23, UR4, !P2 ;  /* 0x0000000417007c0c */ /* 0x000fc6000d741270 */
[----:B------:R-:W-:Y:S01]  /*164a00*/  VIADD R20, R20, 0x1f9 ;  /* 0x000001f914147836 */ /* 0x000fe20000000000 */
[----:B------:R0:W-:Y:S04]  /*164a10*/  @P4 STG.E.U16 desc[UR76][R2.64], R0 ;  /* 0x0000000002004986 */ /* 0x0001e8000c10154c */
[----:B------:R1:W-:Y:S01]  /*164a20*/  @P1 STG.E.U16 desc[UR76][R4.64], R6 ;  /* 0x0000000604001986 */ /* 0x0003e2000c10154c */
[----:B------:R-:W-:-:S03]  /*164a30*/  ISETP.GE.AND P4, PT, R20, UR6, PT ;  /* 0x0000000614007c0c */ /* 0x000fc6000bf86270 */
[----:B------:R5:W-:Y:S04]  /*164a40*/  @P0 STG.E.U16 desc[UR76][R12.64], R21 ;  /* 0x000000150c000986 */ /* 0x000be8000c10154c */
[----:B----4-:R4:W-:Y:S01]  /*164a50*/  @P6 STG.E.U16 desc[UR76][R18.64], R22 ;  /* 0x0000001612006986 */ /* 0x0109e2000c10154c */
[----:B0-----:R-:W-:Y:S01]  /*164a60*/  PRMT R0, R22, 0x7632, R0 ;  /* 0x0000763216007816 */ /* 0x001fe20000000000 */
[----:B-1----:R-:W-:-:S04]  /*164a70*/  IMAD.WIDE R4, R27, 0x2, R14 ;  /* 0x000000021b047825 */ /* 0x002fc800078e020e */
[C---:B-----5:R-:W-:Y:S01]  /*164a80*/  IMAD.WIDE R2, R26.reuse, 0x2, R16 ;  /* 0x000000021a027825 */ /* 0x060fe200078e0210 */
[----:B------:R0:W-:Y:S03]  /*164a90*/  @P2 STG.E.U16 desc[UR76][R4.64], R0 ;  /* 0x0000000004002986 */ /* 0x0001e6000c10154c */
[----:B------:R-:W-:Y:S01]  /*164aa0*/  IMAD.WIDE R12, R26, 0x2, R14 ;  /* 0x000000021a0c7825 */ /* 0x000fe200078e020e */
[----:B------:R-:W5:Y:S04]  /*164ab0*/  LDL.LU R21, [R1+0x13e0] ;  /* 0x0013e00001157983 */ /* 0x000f680000300800 */
[----:B------:R-:W5:Y:S04]  /*164ac0*/  LDL.LU R27, [R1+0x13dc] ;  /* 0x0013dc00011b7983 */ /* 0x000f680000300800 */
[----:B----4-:R-:W4:Y:S04]  /*164ad0*/  LDL.LU R22, [R1+0x578] ;  /* 0x0005780001167983 */ /* 0x010f280000300800 */
[----:B------:R-:W4:Y:S01]  /*164ae0*/  LDL.LU R26, [R1+0x13d8] ;  /* 0x0013d800011a7983 */ /* 0x000f220000300800 */
[----:B---3--:R-:W-:-:S04]  /*164af0*/  IMAD.WIDE R18, R24, 0x2, R16 ;  /* 0x0000000218127825 */ /* 0x008fc800078e0210 */
[----:B0-----:R-:W-:-:S04]  /*164b00*/  IMAD.WIDE R4, R24, 0x2, R14 ;  /* 0x0000000218047825 */ /* 0x001fc800078e020e */
[C---:B------:R-:W-:Y:S02]  /*164b10*/  VIADD R20, R10.reuse, 0x1fa ;  /* 0x000001fa0a147836 */ /* 0x040fe40000000000 */
[----:B------:R-:W-:Y:S01]  /*164b20*/  VIADD R6, R10, 0x1fb ;  /* 0x000001fb0a067836 */ /* 0x000fe20000000000 */
[----:B------:R-:W-:Y:S02]  /*164b30*/  ISETP.LT.AND P1, PT, R29, UR4, !P3 ;  /* 0x000000041d007c0c */ /* 0x000fe4000df21270 */
[----:B------:R-:W-:Y:S02]  /*164b40*/  ISETP.LT.AND P3, PT, R23, UR4, !P3 ;  /* 0x0000000417007c0c */ /* 0x000fe4000df61270 */
[----:B------:R-:W-:Y:S02]  /*164b50*/  ISETP.LT.AND P6, PT, R29, UR4, !P5 ;  /* 0x000000041d007c0c */ /* 0x000fe4000efc1270 */
[----:B------:R-:W-:Y:S02]  /*164b60*/  ISETP.LT.AND P5, PT, R23, UR4, !P5 ;  /* 0x0000000417007c0c */ /* 0x000fe4000efa1270 */
[----:B------:R-:W-:-:S02]  /*164b70*/  ISETP.GE.AND P0, PT, R20, UR6, PT ;  /* 0x0000000614007c0c */ /* 0x000fc4000bf06270 */
[----:B------:R-:W-:Y:S02]  /*164b80*/  PRMT R20, R7, 0x7632, R20 ;  /* 0x0000763207147816 */ /* 0x000fe40000000014 */
[----:B------:R-:W-:Y:S01]  /*164b90*/  ISETP.GE.AND P2, PT, R6, UR6, PT ;  /* 0x0000000606007c0c */ /* 0x000fe2000bf46270 */
[----:B------:R-:W-:Y:S01]  /*164ba0*/  VIADD R6, R10, 0x1fc ;  /* 0x000001fc0a067836 */ /* 0x000fe20000000000 */
[----:B------:R-:W-:Y:S01]  /*164bb0*/  @P1 STG.E.U16 desc[UR76][R2.64], R7 ;  /* 0x0000000702001986 */ /* 0x000fe2000c10154c */
[----:B------:R-:W-:-:S03]  /*164bc0*/  PRMT R0, R25, 0x7632, R0 ;  /* 0x0000763219007816 */ /* 0x000fc60000000000 */
[----:B------:R-:W-:Y:S01]  /*164bd0*/  @P3 STG.E.U16 desc[UR76][R12.64], R20 ;  /* 0x000000140c003986 */ /* 0x000fe2000c10154c */
[----:B------:R-:W-:-:S03]  /*164be0*/  ISETP.GE.AND P1, PT, R6, UR6, PT ;  /* 0x0000000606007c0c */ /* 0x000fc6000bf26270 */
[----:B------:R0:W-:Y:S04]  /*164bf0*/  @P6 STG.E.U16 desc[UR76][R18.64], R25 ;  /* 0x0000001912006986 */ /* 0x0001e8000c10154c */
[----:B------:R1:W-:Y:S04]  /*164c00*/  @P5 STG.E.U16 desc[UR76][R4.64], R0 ;  /* 0x0000000004005986 */ /* 0x0003e8000c10154c */
[----:B0-----:R-:W3:Y:S04]  /*164c10*/  LDL.LU R25, [R1+0x132c] ;  /* 0x00132c0001197983 */ /* 0x001ee80000300800 */
[----:B------:R-:W3:Y:S01]  /*164c20*/  LDL.LU R24, [R1+0x13e8] ;  /* 0x0013e80001187983 */ /* 0x000ee20000300800 */
[----:B--2---:R-:W-:-:S04]  /*164c30*/  IMAD.WIDE R2, R28, 0x2, R16 ;  /* 0x000000021c027825 */ /* 0x004fc800078e0210 */
[----:B------:R-:W-:Y:S02]  /*164c40*/  IMAD.WIDE R6, R28, 0x2, R14 ;  /* 0x000000021c067825 */ /* 0x000fe400078e020e */
[----:B------:R-:W2:Y:S04]  /*164c50*/  LDL.LU R28, [R1+0x57c] ;  /* 0x00057c00011c7983 */ /* 0x000ea80000300800 */
[----:B-1----:R-:W2:Y:S01]  /*164c60*/  LDL.LU R5, [R1+0x574] ;  /* 0x0005740001057983 */ /* 0x002ea20000300800 */
[----:B------:R-:W-:Y:S01]  /*164c70*/  ISETP.LT.AND P3, PT, R29, UR4, !P4 ;  /* 0x000000041d007c0c */ /* 0x000fe2000e761270 */
[C---:B------:R-:W-:Y:S01]  /*164c80*/  VIADD R18, R10.reuse, 0x1fd ;  /* 0x000001fd0a127836 */ /* 0x040fe20000000000 */
[----:B------:R-:W-:Y:S02]  /*164c90*/  ISETP.LT.AND P4, PT, R23, UR4, !P4 ;  /* 0x0000000417007c0c */ /* 0x000fe4000e781270 */
[----:B------:R-:W-:Y:S01]  /*164ca0*/  ISETP.LT.AND P6, PT, R29, UR4, !P0 ;  /* 0x000000041d007c0c */ /* 0x000fe2000c7c1270 */
[----:B------:R-:W-:Y:S01]  /*164cb0*/  VIADD R0, R10, 0x1ff ;  /* 0x000001ff0a007836 */ /* 0x000fe20000000000 */
[----:B------:R-:W-:Y:S01]  /*164cc0*/  ISETP.GE.AND P5, PT, R18, UR6, PT ;  /* 0x0000000612007c0c */ /* 0x000fe2000bfa6270 */
[----:B------:R-:W-:Y:S01]  /*164cd0*/  VIADD R18, R10, 0x1fe ;  /* 0x000001fe0a127836 */ /* 0x000fe20000000000 */
[----:B------:R-:W-:Y:S01]  /*164ce0*/  PRMT R19, R8, 0x7632, R19 ;  /* 0x0000763208137816 */ /* 0x000fe20000000013 */
[----:B------:R-:W3:Y:S01]  /*164cf0*/  LDL.LU R10, [R1+0x482c] ;  /* 0x00482c00010a7983 */ /* 0x000ee20000300800 */
[----:B------:R-:W-:-:S03]  /*164d00*/  IMAD.WIDE R12, R11, 0x2, R16 ;  /* 0x000000020b0c7825 */ /* 0x000fc600078e0210 */
[----:B------:R-:W-:Y:S04]  /*164d10*/  @P3 STG.E.U16 desc[UR76][R2.64], R8 ;  /* 0x0000000802003986 */ /* 0x000fe8000c10154c */
[----:B------:R-:W-:Y:S01]  /*164d20*/  @P4 STG.E.U16 desc[UR76][R6.64], R19 ;  /* 0x0000001306004986 */ /* 0x000fe2000c10154c */
[----:B------:R-:W-:Y:S02]  /*164d30*/  ISETP.LT.AND P0, PT, R23, UR4, !P0 ;  /* 0x0000000417007c0c */ /* 0x000fe4000c701270 */
[----:B------:R-:W-:Y:S02]  /*164d40*/  ISETP.LT.AND P4, PT, R29, UR4, !P2 ;  /* 0x000000041d007c0c */ /* 0x000fe4000d781270 */
[----:B------:R-:W-:Y:S01]  /*164d50*/  ISETP.LT.AND P3, PT, R23, UR4, !P2 ;  /* 0x0000000417007c0c */ /* 0x000fe2000d761270 */
[----:B--2---:R0:W-:Y:S01]  /*164d60*/  @P6 STG.E.U16 desc[UR76][R12.64], R5 ;  /* 0x000000050c006986 */ /* 0x0041e2000c10154c */
[----:B------:R-:W-:Y:S01]  /*164d70*/  PRMT R20, R5, 0x7632, R20 ;  /* 0x0000763205147816 */ /* 0x000fe20000000014 */
[----:B0-----:R-:W-:-:S02]  /*164d80*/  IMAD.WIDE R4, R11, 0x2, R14 ;  /* 0x000000020b047825 */ /* 0x001fc400078e020e */
[----:B------:R-:W2:Y:S01]  /*164d90*/  LDL.LU R11, [R1+0x4828] ;  /* 0x00482800010b7983 */ /* 0x000ea20000300800 */
[----:B------:R-:W-:Y:S01]  /*164da0*/  ISETP.LT.AND P6, PT, R29, UR4, !P1 ;  /* 0x000000041d007c0c */ /* 0x000fe2000cfc1270 */
[----:B-----5:R-:W-:Y:S01]  /*164db0*/  IMAD.WIDE R2, R21, 0x2, R16 ;  /* 0x0000000215027825 */ /* 0x020fe200078e0210 */
[----:B------:R-:W-:-:S03]  /*164dc0*/  PRMT R8, R9, 0x7632, R8 ;  /* 0x0000763209087816 */ /* 0x000fc60000000008 */
[----:B------:R-:W-:Y:S01]  /*164dd0*/  IMAD.WIDE R6, R21, 0x2, R14 ;  /* 0x0000000215067825 */ /* 0x000fe200078e020e */
[----:B------:R-:W-:Y:S03]  /*164de0*/  @P0 STG.E.U16 desc[UR76][R4.64], R20 ;  /* 0x0000001404000986 */ /* 0x000fe6000c10154c */
[----:B------:R-:W-:Y:S01]  /*164df0*/  IMAD.WIDE R12, R27, 0x2, R16 ;  /* 0x000000021b0c7825 */ /* 0x000fe200078e0210 */
[----:B------:R-:W-:Y:S01]  /*164e00*/  @P4 STG.E.U16 desc[UR76][R2.64], R9 ;  /* 0x0000000902004986 */ /* 0x000fe2000c10154c */
[----:B------:R-:W-:Y:S02]  /*164e10*/  ISETP.GE.AND P2, PT, R18, UR6, PT ;  /* 0x0000000612007c0c */ /* 0x000fe4000bf46270 */
[----:B------:R-:W-:Y:S01]  /*164e20*/  ISETP.LT.AND P1, PT, R23, UR4, !P1 ;  /* 0x0000000417007c0c */ /* 0x000fe2000cf21270 */
[----:B------:R-:W-:Y:S01]  /*164e30*/  @P3 STG.E.U16 desc[UR76][R6.64], R8 ;  /* 0x0000000806003986 */ /* 0x000fe2000c10154c */
[----:B------:R-:W-:-:S03]  /*164e40*/  ISETP.GE.AND P0, PT, R0, UR6, PT ;  /* 0x0000000600007c0c */ /* 0x000fc6000bf06270 */
[----:B----4-:R3:W-:Y:S01]  /*164e50*/  @P6 STG.E.U16 desc[UR76][R12.64], R22 ;  /* 0x000000160c006986 */ /* 0x0107e2000c10154c */
[----:B------:R-:W-:Y:S02]  /*164e60*/  ISETP.LT.AND P6, PT, R29, UR4, !P5 ;  /* 0x000000041d007c0c */ /* 0x000fe4000efc1270 */
[----:B------:R-:W-:Y:S02]  /*164e70*/  ISETP.LT.AND P5, PT, R23, UR4, !P5 ;  /* 0x0000000417007c0c */ /* 0x000fe4000efa1270 */
[----:B------:R-:W-:Y:S02]  /*164e80*/  ISETP.LT.AND P4, PT, R29, UR4, !P2 ;  /* 0x000000041d007c0c */ /* 0x000fe4000d781270 */
[----:B------:R-:W-:Y:S02]  /*164e90*/  ISETP.LT.AND P2, PT, R23, UR4, !P2 ;  /* 0x0000000417007c0c */ /* 0x000fe4000d741270 */
[----:B------:R-:W-:Y:S02]  /*164ea0*/  ISETP.LT.AND P3, PT, R29, UR4, !P0 ;  /* 0x000000041d007c0c */ /* 0x000fe4000c761270 */
[----:B------:R-:W-:Y:S01]  /*164eb0*/  ISETP.LT.AND P0, PT, R23, UR4, !P0 ;  /* 0x0000000417007c0c */ /* 0x000fe2000c701270 */
[----:B------:R-:W-:Y:S01]  /*164ec0*/  IMAD.WIDE R18, R27, 0x2, R14 ;  /* 0x000000021b127825 */ /* 0x000fe200078e020e */
[----:B------:R-:W-:-:S02]  /*164ed0*/  PRMT R0, R22, 0x7632, R0 ;  /* 0x0000763216007816 */ /* 0x000fc40000000000 */
[----:B---3--:R-:W-:Y:S01]  /*164ee0*/  PRMT R12, R10, 0x7632, R12 ;  /* 0x000076320a0c7816 */ /* 0x008fe2000000000c */
[----:B------:R-:W-:Y:S01]  /*164ef0*/  IMAD.WIDE R4, R26, 0x2, R16 ;  /* 0x000000021a047825 */ /* 0x000fe200078e0210 */
[----:B------:R-:W-:-:S03]  /*164f00*/  PRMT R13, R28, 0x7632, R13 ;  /* 0x000076321c0d7816 */ /* 0x000fc6000000000d */
[----:B------:R-:W-:Y:S01]  /*164f10*/  IMAD.WIDE R2, R26, 0x2, R14 ;  /* 0x000000021a027825 */ /* 0x000fe200078e020e */
[----:B------:R0:W-:Y:S03]  /*164f20*/  @P1 STG.E.U16 desc[UR76][R18.64], R0 ;  /* 0x0000000012001986 */ /* 0x0001e6000c10154c */
[C---:B------:R-:W-:Y:S01]  /*164f30*/  IMAD.WIDE R6, R25.reuse, 0x2, R16 ;  /* 0x0000000219067825 */ /* 0x040fe200078e0210 */
[----:B------:R0:W-:Y:S03]  /*164f40*/  @P6 STG.E.U16 desc[UR76][R4.64], R10 ;  /* 0x0000000a04006986 */ /* 0x0001e6000c10154c */
[----:B------:R-:W-:Y:S01]  /*164f50*/  IMAD.WIDE R8, R25, 0x2, R14 ;  /* 0x0000000219087825 */ /* 0x000fe200078e020e */
[----:B------:R0:W-:Y:S03]  /*164f60*/  @P5 STG.E.U16 desc[UR76][R2.64], R12 ;  /* 0x0000000c02005986 */ /* 0x0001e6000c10154c */
[C---:B------:R-:W-:Y:S01]  /*164f70*/  IMAD.WIDE R16, R24.reuse, 0x2, R16 ;  /* 0x0000000218107825 */ /* 0x040fe200078e0210 */
[----:B------:R0:W-:Y:S04]  /*164f80*/  @P4 STG.E.U16 desc[UR76][R6.64], R28 ;  /* 0x0000001c06004986 */ /* 0x0001e8000c10154c */
[----:B------:R0:W-:Y:S01]  /*164f90*/  @P2 STG.E.U16 desc[UR76][R8.64], R13 ;  /* 0x0000000d08002986 */ /* 0x0001e2000c10154c */
[----:B------:R-:W-:-:S03]  /*164fa0*/  IMAD.WIDE R14, R24, 0x2, R14 ;  /* 0x00000002180e7825 */ /* 0x000fc600078e020e */
[----:B--2---:R0:W-:Y:S01]  /*164fb0*/  @P3 STG.E.U16 desc[UR76][R16.64], R11 ;  /* 0x0000000b10003986 */ /* 0x0041e2000c10154c */
[----:B------:R-:W-:Y:S05]  /*164fc0*/  @!P0 EXIT ;  /* 0x000000000000894d */ /* 0x000fea0003800000 */
[----:B0-----:R-:W-:-:S05]  /*164fd0*/  PRMT R7, R11, 0x7632, R7 ;  /* 0x000076320b077816 */ /* 0x001fca0000000007 */
[----:B------:R-:W-:Y:S01]  /*164fe0*/  STG.E.U16 desc[UR76][R14.64], R7 ;  /* 0x000000070e007986 */ /* 0x000fe2000c10154c */
[----:B------:R-:W-:Y:S05]  /*164ff0*/  EXIT ;  /* 0x000000000000794d */ /* 0x000fea0003800000 */
.L_x_2:
[----:B------:R-:W-:-:S00]  /*165000*/  BRA `(.L_x_2) ;  /* 0xfffffffc00fc7947 */ /* 0x000fc0000383ffff */
[----:B------:R-:W-:-:S00]  /*165010*/  NOP ;  /* 0x0000000000007918 */ /* 0x000fc00000000000 */
        /* <DEDUP_REMOVED lines=14> */
.L_x_3:


//--------------------- .nv.shared.matmul_kernel  --------------------------
	.section	.nv.shared.matmul_kernel,"aw",@nobits
	.sectionflags	@""
	.align	16
	.zero		1024


//--------------------- .nv.shared.reserved.0     --------------------------
	.section	.nv.shared.reserved.0,"aw",@nobits
	.weak		__nv_reservedSMEM_offset_0_alias
	.size		__nv_reservedSMEM_offset_0_alias, 0, 64
	.other		__nv_reservedSMEM_offset_0_alias,@"STO_CUDA_RESERVED_SHARED STV_DEFAULT"
__nv_reservedSMEM_offset_0_alias:
	.zero		0
	.zero		64


//--------------------- .nv.constant0.matmul_kernel --------------------------
	.section	.nv.constant0.matmul_kernel,"a",@progbits
	.sectionflags	@""
	.align	4
.nv.constant0.matmul_kernel:
	.zero		976


//--------------------- SYMBOLS --------------------------

	.type		.nv.reservedSmem.offset0,@object
	.size		.nv.reservedSmem.offset0,0x4
	.type		.nv.reservedSmem.cap,@object
	.size		.nv.reservedSmem.cap,0x4
